//
// Generated by NVIDIA NVVM Compiler
//
// Compiler Build ID: CL-36424714
// Cuda compilation tools, release 13.0, V13.0.88
// Based on NVVM 20.0.0
//

.version 9.0
.target sm_100
.address_size 64

	// .globl	_Z22luby_mis_coloring_iterPiS_iS_S_S_i
.global .align 4 .b8 precalc_xorwow_matrix[102400];
.global .align 4 .b8 precalc_xorwow_offset_matrix[102400];
.global .align 4 .b8 mrg32k3aM1[2304];
.global .align 4 .b8 mrg32k3aM2[2304];
.global .align 4 .b8 mrg32k3aM1SubSeq[2016];
.global .align 4 .b8 mrg32k3aM2SubSeq[2016];
.global .align 4 .b8 mrg32k3aM1Seq[2304];
.global .align 4 .b8 mrg32k3aM2Seq[2304];
.const .align 8 .b8 __cr_lgamma_table[72];
.shared .align 4 .b8 _ZZ6reduceiPiE8warp_sum[128];
// _ZZN3cub18CUB_300001_SM_10006detail10radix_sort31DeviceRadixSortSingleTileKernelINS1_5radix10policy_hubIiiyE10Policy1000ELNS0_9SortOrderE0EiiyNS1_21identity_decomposer_tEEEvPKT1_PSA_PKT2_PSE_T3_iiT4_E12temp_storage has been demoted
// _ZZN3cub18CUB_300001_SM_10006detail10radix_sort30DeviceRadixSortHistogramKernelINS1_5radix10policy_hubIiiyE10Policy1000ELNS0_9SortOrderE0EiyNS1_21identity_decomposer_tEEEvPT2_PKT1_SA_iiT3_E12temp_storage has been demoted
// _ZZN3cub18CUB_300001_SM_10006detail10radix_sort33DeviceRadixSortExclusiveSumKernelINS1_5radix10policy_hubIiiyE10Policy1000EyEEvPT0_E12temp_storage has been demoted
// _ZZN3cub18CUB_300001_SM_10006detail10radix_sort29DeviceRadixSortOnesweepKernelINS1_5radix10policy_hubIiiyE10Policy1000ELNS0_9SortOrderE0EiiyiiNS1_21identity_decomposer_tEEEvPT5_SB_PT3_PKSC_PT1_PKSG_PT2_PKSK_T4_iiT6_E1s has been demoted
// _ZZN3cub18CUB_300001_SM_10006detail4scan16DeviceScanKernelINS2_10policy_hubIiiijN4cuda3std3__44plusIvEEE10Policy1000EN6thrust24THRUST_300001_SM_1000_NS10device_ptrIiEESF_NS0_13ScanTileStateIiLb1EEES9_NS1_10InputValueIiPiEEjiLb0EiEEvT0_T1_T2_iT3_T4_T5_E12temp_storage has been demoted
// _ZZN3cub18CUB_300001_SM_10006detail4scan16DeviceScanKernelINS2_10policy_hubIiiimN4cuda3std3__44plusIvEEE10Policy1000EN6thrust24THRUST_300001_SM_1000_NS10device_ptrIiEESF_NS0_13ScanTileStateIiLb1EEES9_NS1_10InputValueIiPiEEmiLb0EiEEvT0_T1_T2_iT3_T4_T5_E12temp_storage has been demoted
// _ZZN3cub18CUB_300001_SM_10006detail6reduce28DeviceReduceSingleTileKernelINS2_10policy_hubIljN4cuda3std3__44plusIlEEE10Policy1000EN6thrust24THRUST_300001_SM_1000_NS18transform_iteratorI9is_activeNSD_10device_ptrIiEEllEEPljS9_llNS7_10__identityEEEvT0_T1_T2_T3_T4_T6_E12temp_storage has been demoted
// _ZZN3cub18CUB_300001_SM_10006detail6reduce18DeviceReduceKernelINS2_10policy_hubIljN4cuda3std3__44plusIlEEE10Policy1000EN6thrust24THRUST_300001_SM_1000_NS18transform_iteratorI9is_activeNSD_10device_ptrIiEEllEEjS9_lNS7_10__identityEEEvT0_PT3_T1_NS0_13GridEvenShareISN_EET2_T4_E12temp_storage has been demoted
// _ZZN3cub18CUB_300001_SM_10006detail6reduce28DeviceReduceSingleTileKernelINS2_10policy_hubIljN4cuda3std3__44plusIlEEE10Policy1000EPlSC_iS9_llNS7_10__identityEEEvT0_T1_T2_T3_T4_T6_E12temp_storage has been demoted
// _ZZN3cub18CUB_300001_SM_10006detail6reduce28DeviceReduceSingleTileKernelINS2_10policy_hubIlyN4cuda3std3__44plusIlEEE10Policy1000EN6thrust24THRUST_300001_SM_1000_NS18transform_iteratorI9is_activeNSD_10device_ptrIiEEllEEPlyS9_llNS7_10__identityEEEvT0_T1_T2_T3_T4_T6_E12temp_storage has been demoted
// _ZZN3cub18CUB_300001_SM_10006detail6reduce18DeviceReduceKernelINS2_10policy_hubIlyN4cuda3std3__44plusIlEEE10Policy1000EN6thrust24THRUST_300001_SM_1000_NS18transform_iteratorI9is_activeNSD_10device_ptrIiEEllEEyS9_lNS7_10__identityEEEvT0_PT3_T1_NS0_13GridEvenShareISN_EET2_T4_E12temp_storage has been demoted
// _ZZN3cub18CUB_300001_SM_10006detail6reduce28DeviceReduceSingleTileKernelINS2_10policy_hubIlyN4cuda3std3__44plusIlEEE10Policy1000EPlSC_iS9_llNS7_10__identityEEEvT0_T1_T2_T3_T4_T6_E12temp_storage has been demoted
// _ZZN3cub18CUB_300001_SM_10006detail6reduce28DeviceReduceSingleTileKernelINS2_10policy_hubIijN4cuda3std3__44plusIiEEE10Policy1000EN6thrust24THRUST_300001_SM_1000_NS17counting_iteratorIiNSD_11use_defaultESF_SF_EEPijS9_ii19active_edge_counterEEvT0_T1_T2_T3_T4_T6_E12temp_storage has been demoted
// _ZZN3cub18CUB_300001_SM_10006detail6reduce18DeviceReduceKernelINS2_10policy_hubIijN4cuda3std3__44plusIiEEE10Policy1000EN6thrust24THRUST_300001_SM_1000_NS17counting_iteratorIiNSD_11use_defaultESF_SF_EEjS9_i19active_edge_counterEEvT0_PT3_T1_NS0_13GridEvenShareISL_EET2_T4_E12temp_storage has been demoted
// _ZZN3cub18CUB_300001_SM_10006detail6reduce28DeviceReduceSingleTileKernelINS2_10policy_hubIijN4cuda3std3__44plusIiEEE10Policy1000EPiSC_iS9_iiNS7_10__identityEEEvT0_T1_T2_T3_T4_T6_E12temp_storage has been demoted
// _ZZN3cub18CUB_300001_SM_10006detail6reduce28DeviceReduceSingleTileKernelINS2_10policy_hubIiyN4cuda3std3__44plusIiEEE10Policy1000EN6thrust24THRUST_300001_SM_1000_NS17counting_iteratorIiNSD_11use_defaultESF_SF_EEPiyS9_ii19active_edge_counterEEvT0_T1_T2_T3_T4_T6_E12temp_storage has been demoted
// _ZZN3cub18CUB_300001_SM_10006detail6reduce18DeviceReduceKernelINS2_10policy_hubIiyN4cuda3std3__44plusIiEEE10Policy1000EN6thrust24THRUST_300001_SM_1000_NS17counting_iteratorIiNSD_11use_defaultESF_SF_EEyS9_i19active_edge_counterEEvT0_PT3_T1_NS0_13GridEvenShareISL_EET2_T4_E12temp_storage has been demoted
// _ZZN3cub18CUB_300001_SM_10006detail6reduce28DeviceReduceSingleTileKernelINS2_10policy_hubIiyN4cuda3std3__44plusIiEEE10Policy1000EPiSC_iS9_iiNS7_10__identityEEEvT0_T1_T2_T3_T4_T6_E12temp_storage has been demoted
// _ZZN3cub18CUB_300001_SM_10006detail6reduce28DeviceReduceSingleTileKernelINS2_10policy_hubIijN4cuda3__47maximumIiEEE10Policy1000EN6thrust24THRUST_300001_SM_1000_NS10device_ptrIiEEPijS8_iiNS5_3std3__410__identityEEEvT0_T1_T2_T3_T4_T6_E12temp_storage has been demoted
// _ZZN3cub18CUB_300001_SM_10006detail6reduce18DeviceReduceKernelINS2_10policy_hubIijN4cuda3__47maximumIiEEE10Policy1000EN6thrust24THRUST_300001_SM_1000_NS10device_ptrIiEEjS8_iNS5_3std3__410__identityEEEvT0_PT3_T1_NS0_13GridEvenShareISL_EET2_T4_E12temp_storage has been demoted
// _ZZN3cub18CUB_300001_SM_10006detail6reduce28DeviceReduceSingleTileKernelINS2_10policy_hubIijN4cuda3__47maximumIiEEE10Policy1000EPiSB_iS8_iiNS5_3std3__410__identityEEEvT0_T1_T2_T3_T4_T6_E12temp_storage has been demoted
// _ZZN3cub18CUB_300001_SM_10006detail6reduce28DeviceReduceSingleTileKernelINS2_10policy_hubIiyN4cuda3__47maximumIiEEE10Policy1000EN6thrust24THRUST_300001_SM_1000_NS10device_ptrIiEEPiyS8_iiNS5_3std3__410__identityEEEvT0_T1_T2_T3_T4_T6_E12temp_storage has been demoted
// _ZZN3cub18CUB_300001_SM_10006detail6reduce18DeviceReduceKernelINS2_10policy_hubIiyN4cuda3__47maximumIiEEE10Policy1000EN6thrust24THRUST_300001_SM_1000_NS10device_ptrIiEEyS8_iNS5_3std3__410__identityEEEvT0_PT3_T1_NS0_13GridEvenShareISL_EET2_T4_E12temp_storage has been demoted
// _ZZN3cub18CUB_300001_SM_10006detail6reduce28DeviceReduceSingleTileKernelINS2_10policy_hubIiyN4cuda3__47maximumIiEEE10Policy1000EPiSB_iS8_iiNS5_3std3__410__identityEEEvT0_T1_T2_T3_T4_T6_E12temp_storage has been demoted
// _ZZN3cub18CUB_300001_SM_10006detail6reduce28DeviceReduceSingleTileKernelINS2_10policy_hubIljN4cuda3std3__44plusIlEEE10Policy1000EN6thrust24THRUST_300001_SM_1000_NS18transform_iteratorI10is_coloredNSD_10device_ptrIiEEllEEPljS9_llNS7_10__identityEEEvT0_T1_T2_T3_T4_T6_E12temp_storage has been demoted
// _ZZN3cub18CUB_300001_SM_10006detail6reduce18DeviceReduceKernelINS2_10policy_hubIljN4cuda3std3__44plusIlEEE10Policy1000EN6thrust24THRUST_300001_SM_1000_NS18transform_iteratorI10is_coloredNSD_10device_ptrIiEEllEEjS9_lNS7_10__identityEEEvT0_PT3_T1_NS0_13GridEvenShareISN_EET2_T4_E12temp_storage has been demoted
// _ZZN3cub18CUB_300001_SM_10006detail6reduce28DeviceReduceSingleTileKernelINS2_10policy_hubIlyN4cuda3std3__44plusIlEEE10Policy1000EN6thrust24THRUST_300001_SM_1000_NS18transform_iteratorI10is_coloredNSD_10device_ptrIiEEllEEPlyS9_llNS7_10__identityEEEvT0_T1_T2_T3_T4_T6_E12temp_storage has been demoted
// _ZZN3cub18CUB_300001_SM_10006detail6reduce18DeviceReduceKernelINS2_10policy_hubIlyN4cuda3std3__44plusIlEEE10Policy1000EN6thrust24THRUST_300001_SM_1000_NS18transform_iteratorI10is_coloredNSD_10device_ptrIiEEllEEyS9_lNS7_10__identityEEEvT0_PT3_T1_NS0_13GridEvenShareISN_EET2_T4_E12temp_storage has been demoted
// _ZZN3cub18CUB_300001_SM_10006detail9transform23transform_kernel_ublkcpINS2_19async_copy_policy_tILi128EEEiN4cuda3std3__45minusIiEEN6thrust24THRUST_300001_SM_1000_NS10device_ptrIiEEJiiEEEvT0_iT1_T2_DpNS2_16aligned_base_ptrIT3_EEE3bar has been demoted
// _ZZN3cub18CUB_300001_SM_10006detail9transform23transform_kernel_ublkcpINS2_19async_copy_policy_tILi128EEElN4cuda3std3__45minusIiEEN6thrust24THRUST_300001_SM_1000_NS10device_ptrIiEEJiiEEEvT0_iT1_T2_DpNS2_16aligned_base_ptrIT3_EEE3bar has been demoted
.global .align 1 .b8 _ZN34_INTERNAL_315852b8_4_k_cu_dbe6df174cuda3std3__45__cpo5beginE[1];
.global .align 1 .b8 _ZN34_INTERNAL_315852b8_4_k_cu_dbe6df174cuda3std3__45__cpo3endE[1];
.global .align 1 .b8 _ZN34_INTERNAL_315852b8_4_k_cu_dbe6df174cuda3std3__45__cpo6cbeginE[1];
.global .align 1 .b8 _ZN34_INTERNAL_315852b8_4_k_cu_dbe6df174cuda3std3__45__cpo4cendE[1];
.global .align 1 .b8 _ZN34_INTERNAL_315852b8_4_k_cu_dbe6df174cuda3std3__45__cpo6rbeginE[1];
.global .align 1 .b8 _ZN34_INTERNAL_315852b8_4_k_cu_dbe6df174cuda3std3__45__cpo4rendE[1];
.global .align 1 .b8 _ZN34_INTERNAL_315852b8_4_k_cu_dbe6df174cuda3std3__45__cpo7crbeginE[1];
.global .align 1 .b8 _ZN34_INTERNAL_315852b8_4_k_cu_dbe6df174cuda3std3__45__cpo5crendE[1];
.global .align 1 .b8 _ZN34_INTERNAL_315852b8_4_k_cu_dbe6df174cuda3std3__436_GLOBAL__N__315852b8_4_k_cu_dbe6df176ignoreE[1];
.global .align 1 .b8 _ZN34_INTERNAL_315852b8_4_k_cu_dbe6df174cuda3std3__419piecewise_constructE[1];
.global .align 1 .b8 _ZN34_INTERNAL_315852b8_4_k_cu_dbe6df174cuda3std3__48in_placeE[1];
.global .align 1 .b8 _ZN34_INTERNAL_315852b8_4_k_cu_dbe6df174cuda3std3__420unreachable_sentinelE[1];
.global .align 1 .b8 _ZN34_INTERNAL_315852b8_4_k_cu_dbe6df174cuda3std3__47nulloptE[1];
.global .align 1 .b8 _ZN34_INTERNAL_315852b8_4_k_cu_dbe6df174cuda3std3__48unexpectE[1];
.global .align 1 .b8 _ZN34_INTERNAL_315852b8_4_k_cu_dbe6df174cuda3std6ranges3__45__cpo4swapE[1];
.global .align 1 .b8 _ZN34_INTERNAL_315852b8_4_k_cu_dbe6df174cuda3std6ranges3__45__cpo9iter_moveE[1];
.global .align 1 .b8 _ZN34_INTERNAL_315852b8_4_k_cu_dbe6df174cuda3std6ranges3__45__cpo5beginE[1];
.global .align 1 .b8 _ZN34_INTERNAL_315852b8_4_k_cu_dbe6df174cuda3std6ranges3__45__cpo3endE[1];
.global .align 1 .b8 _ZN34_INTERNAL_315852b8_4_k_cu_dbe6df174cuda3std6ranges3__45__cpo6cbeginE[1];
.global .align 1 .b8 _ZN34_INTERNAL_315852b8_4_k_cu_dbe6df174cuda3std6ranges3__45__cpo4cendE[1];
.global .align 1 .b8 _ZN34_INTERNAL_315852b8_4_k_cu_dbe6df174cuda3std6ranges3__45__cpo7advanceE[1];
.global .align 1 .b8 _ZN34_INTERNAL_315852b8_4_k_cu_dbe6df174cuda3std6ranges3__45__cpo9iter_swapE[1];
.global .align 1 .b8 _ZN34_INTERNAL_315852b8_4_k_cu_dbe6df174cuda3std6ranges3__45__cpo4nextE[1];
.global .align 1 .b8 _ZN34_INTERNAL_315852b8_4_k_cu_dbe6df174cuda3std6ranges3__45__cpo4prevE[1];
.global .align 1 .b8 _ZN34_INTERNAL_315852b8_4_k_cu_dbe6df174cuda3std6ranges3__45__cpo4dataE[1];
.global .align 1 .b8 _ZN34_INTERNAL_315852b8_4_k_cu_dbe6df174cuda3std6ranges3__45__cpo5cdataE[1];
.global .align 1 .b8 _ZN34_INTERNAL_315852b8_4_k_cu_dbe6df174cuda3std6ranges3__45__cpo4sizeE[1];
.global .align 1 .b8 _ZN34_INTERNAL_315852b8_4_k_cu_dbe6df174cuda3std6ranges3__45__cpo5ssizeE[1];
.global .align 1 .b8 _ZN34_INTERNAL_315852b8_4_k_cu_dbe6df174cuda3std6ranges3__45__cpo8distanceE[1];
.global .align 1 .b8 _ZN34_INTERNAL_315852b8_4_k_cu_dbe6df176thrust24THRUST_300001_SM_1000_NS8cuda_cub3parE[1];
.global .align 1 .b8 _ZN34_INTERNAL_315852b8_4_k_cu_dbe6df176thrust24THRUST_300001_SM_1000_NS8cuda_cub10par_nosyncE[1];
.global .align 1 .b8 _ZN34_INTERNAL_315852b8_4_k_cu_dbe6df176thrust24THRUST_300001_SM_1000_NS6system6detail10sequential3seqE[1];
.global .align 1 .b8 _ZN34_INTERNAL_315852b8_4_k_cu_dbe6df176thrust24THRUST_300001_SM_1000_NS6system3cpp3parE[1];
.global .align 1 .b8 _ZN34_INTERNAL_315852b8_4_k_cu_dbe6df176thrust24THRUST_300001_SM_1000_NS12placeholders2_1E[1];
.global .align 1 .b8 _ZN34_INTERNAL_315852b8_4_k_cu_dbe6df176thrust24THRUST_300001_SM_1000_NS12placeholders2_2E[1];
.global .align 1 .b8 _ZN34_INTERNAL_315852b8_4_k_cu_dbe6df176thrust24THRUST_300001_SM_1000_NS12placeholders2_3E[1];
.global .align 1 .b8 _ZN34_INTERNAL_315852b8_4_k_cu_dbe6df176thrust24THRUST_300001_SM_1000_NS12placeholders2_4E[1];
.global .align 1 .b8 _ZN34_INTERNAL_315852b8_4_k_cu_dbe6df176thrust24THRUST_300001_SM_1000_NS12placeholders2_5E[1];
.global .align 1 .b8 _ZN34_INTERNAL_315852b8_4_k_cu_dbe6df176thrust24THRUST_300001_SM_1000_NS12placeholders2_6E[1];
.global .align 1 .b8 _ZN34_INTERNAL_315852b8_4_k_cu_dbe6df176thrust24THRUST_300001_SM_1000_NS12placeholders2_7E[1];
.global .align 1 .b8 _ZN34_INTERNAL_315852b8_4_k_cu_dbe6df176thrust24THRUST_300001_SM_1000_NS12placeholders2_8E[1];
.global .align 1 .b8 _ZN34_INTERNAL_315852b8_4_k_cu_dbe6df176thrust24THRUST_300001_SM_1000_NS12placeholders2_9E[1];
.global .align 1 .b8 _ZN34_INTERNAL_315852b8_4_k_cu_dbe6df176thrust24THRUST_300001_SM_1000_NS12placeholders3_10E[1];
.global .align 1 .b8 _ZN34_INTERNAL_315852b8_4_k_cu_dbe6df176thrust24THRUST_300001_SM_1000_NS3seqE[1];
.global .align 1 .b8 _ZN34_INTERNAL_315852b8_4_k_cu_dbe6df176thrust24THRUST_300001_SM_1000_NS6deviceE[1];
.extern .shared .align 128 .b8 _ZN3cub18CUB_300001_SM_10006detail9transform4smemE[];

.visible .entry _Z22luby_mis_coloring_iterPiS_iS_S_S_i(
	.param .u64 .ptr .align 1 _Z22luby_mis_coloring_iterPiS_iS_S_S_i_param_0,
	.param .u64 .ptr .align 1 _Z22luby_mis_coloring_iterPiS_iS_S_S_i_param_1,
	.param .u32 _Z22luby_mis_coloring_iterPiS_iS_S_S_i_param_2,
	.param .u64 .ptr .align 1 _Z22luby_mis_coloring_iterPiS_iS_S_S_i_param_3,
	.param .u64 .ptr .align 1 _Z22luby_mis_coloring_iterPiS_iS_S_S_i_param_4,
	.param .u64 .ptr .align 1 _Z22luby_mis_coloring_iterPiS_iS_S_S_i_param_5,
	.param .u32 _Z22luby_mis_coloring_iterPiS_iS_S_S_i_param_6
)
{
	.local .align 16 .b8 	__local_depot0[32];
	.reg .b64 	%SP;
	.reg .b64 	%SPL;
	.reg .pred 	%p<19>;
	.reg .b32 	%r<61>;
	.reg .b64 	%rd<26>;

	mov.u64 	%SPL, __local_depot0;
	ld.param.u64 	%rd7, [_Z22luby_mis_coloring_iterPiS_iS_S_S_i_param_0];
	ld.param.u64 	%rd9, [_Z22luby_mis_coloring_iterPiS_iS_S_S_i_param_1];
	ld.param.u32 	%r27, [_Z22luby_mis_coloring_iterPiS_iS_S_S_i_param_2];
	ld.param.u64 	%rd10, [_Z22luby_mis_coloring_iterPiS_iS_S_S_i_param_3];
	ld.param.u64 	%rd8, [_Z22luby_mis_coloring_iterPiS_iS_S_S_i_param_4];
	cvta.to.global.u64 	%rd1, %rd9;
	cvta.to.global.u64 	%rd2, %rd10;
	add.u64 	%rd3, %SPL, 0;
	mov.u32 	%r28, %ctaid.x;
	mov.u32 	%r1, %ntid.x;
	mov.u32 	%r29, %tid.x;
	mad.lo.s32 	%r54, %r28, %r1, %r29;
	setp.ge.s32 	%p1, %r54, %r27;
	@%p1 bra 	$L__BB0_24;
	mov.u32 	%r30, %nctaid.x;
	mul.lo.s32 	%r3, %r1, %r30;
	cvta.to.global.u64 	%rd4, %rd8;
	cvta.to.global.u64 	%rd5, %rd7;
$L__BB0_2:
	mul.wide.s32 	%rd12, %r54, 4;
	add.s64 	%rd6, %rd4, %rd12;
	mov.b32 	%r31, -1;
	st.global.u32 	[%rd6], %r31;
	add.s64 	%rd13, %rd2, %rd12;
	ld.global.u32 	%r32, [%rd13];
	setp.ne.s32 	%p2, %r32, -1;
	@%p2 bra 	$L__BB0_23;
	add.s64 	%rd15, %rd5, %rd12;
	ld.global.u32 	%r56, [%rd15];
	ld.global.u32 	%r6, [%rd15+4];
	setp.ge.s32 	%p3, %r56, %r6;
	@%p3 bra 	$L__BB0_8;
	mov.u32 	%r55, %r56;
$L__BB0_5:
	mul.wide.s32 	%rd16, %r55, 4;
	add.s64 	%rd17, %rd1, %rd16;
	ld.global.u32 	%r8, [%rd17];
	setp.le.s32 	%p4, %r8, %r54;
	@%p4 bra 	$L__BB0_7;
	mul.wide.s32 	%rd18, %r8, 4;
	add.s64 	%rd19, %rd2, %rd18;
	ld.global.u32 	%r33, [%rd19];
	setp.eq.s32 	%p5, %r33, -1;
	@%p5 bra 	$L__BB0_23;
$L__BB0_7:
	add.s32 	%r55, %r55, 1;
	setp.lt.s32 	%p6, %r55, %r6;
	@%p6 bra 	$L__BB0_5;
$L__BB0_8:
	setp.ge.s32 	%p7, %r56, %r6;
	mov.b32 	%r58, 0;
	st.local.v4.u32 	[%rd3], {%r58, %r58, %r58, %r58};
	st.local.v4.u32 	[%rd3+16], {%r58, %r58, %r58, %r58};
	@%p7 bra 	$L__BB0_13;
$L__BB0_9:
	mul.wide.s32 	%rd20, %r56, 4;
	add.s64 	%rd21, %rd1, %rd20;
	ld.global.u32 	%r35, [%rd21];
	mul.wide.s32 	%rd22, %r35, 4;
	add.s64 	%rd23, %rd2, %rd22;
	ld.global.u32 	%r11, [%rd23];
	setp.gt.u32 	%p8, %r11, 255;
	@%p8 bra 	$L__BB0_11;
	and.b32  	%r36, %r11, 31;
	mov.b32 	%r37, 1;
	shl.b32 	%r38, %r37, %r36;
	shr.u32 	%r39, %r11, 5;
	mul.wide.u32 	%rd24, %r39, 4;
	add.s64 	%rd25, %rd3, %rd24;
	ld.local.u32 	%r40, [%rd25];
	or.b32  	%r41, %r40, %r38;
	st.local.u32 	[%rd25], %r41;
$L__BB0_11:
	add.s32 	%r56, %r56, 1;
	setp.lt.s32 	%p9, %r56, %r6;
	@%p9 bra 	$L__BB0_9;
	ld.local.u32 	%r58, [%rd3];
$L__BB0_13:
	setp.eq.s32 	%p10, %r58, -1;
	mov.b32 	%r59, 0;
	@%p10 bra 	$L__BB0_15;
$L__BB0_14:
	not.b32 	%r51, %r58;
	brev.b32 	%r52, %r51;
	bfind.shiftamt.u32 	%r53, %r52;
	add.s32 	%r60, %r59, %r53;
	bra.uni 	$L__BB0_22;
$L__BB0_15:
	ld.local.u32 	%r58, [%rd3+4];
	setp.ne.s32 	%p11, %r58, -1;
	mov.b32 	%r59, 32;
	@%p11 bra 	$L__BB0_14;
	ld.local.u32 	%r58, [%rd3+8];
	setp.ne.s32 	%p12, %r58, -1;
	mov.b32 	%r59, 64;
	@%p12 bra 	$L__BB0_14;
	ld.local.u32 	%r58, [%rd3+12];
	setp.ne.s32 	%p13, %r58, -1;
	mov.b32 	%r59, 96;
	@%p13 bra 	$L__BB0_14;
	ld.local.u32 	%r58, [%rd3+16];
	setp.ne.s32 	%p14, %r58, -1;
	mov.b32 	%r59, 128;
	@%p14 bra 	$L__BB0_14;
	ld.local.u32 	%r58, [%rd3+20];
	setp.ne.s32 	%p15, %r58, -1;
	mov.b32 	%r59, 160;
	@%p15 bra 	$L__BB0_14;
	ld.local.u32 	%r58, [%rd3+24];
	setp.ne.s32 	%p16, %r58, -1;
	mov.b32 	%r59, 192;
	@%p16 bra 	$L__BB0_14;
	ld.local.u32 	%r58, [%rd3+28];
	setp.ne.s32 	%p17, %r58, -1;
	mov.b32 	%r59, 224;
	mov.b32 	%r60, 0;
	@%p17 bra 	$L__BB0_14;
$L__BB0_22:
	st.global.u32 	[%rd6], %r60;
$L__BB0_23:
	add.s32 	%r54, %r54, %r3;
	setp.lt.s32 	%p18, %r54, %r27;
	@%p18 bra 	$L__BB0_2;
$L__BB0_24:
	ret;

}
	// .globl	_Z22init_random_prioritiesPiij
.visible .entry _Z22init_random_prioritiesPiij(
	.param .u64 .ptr .align 1 _Z22init_random_prioritiesPiij_param_0,
	.param .u32 _Z22init_random_prioritiesPiij_param_1,
	.param .u32 _Z22init_random_prioritiesPiij_param_2
)
{
	.reg .pred 	%p<7>;
	.reg .b32 	%r<79>;
	.reg .b64 	%rd<11>;

	ld.param.u64 	%rd2, [_Z22init_random_prioritiesPiij_param_0];
	ld.param.u32 	%r12, [_Z22init_random_prioritiesPiij_param_1];
	ld.param.u32 	%r13, [_Z22init_random_prioritiesPiij_param_2];
	cvta.to.global.u64 	%rd1, %rd2;
	mov.u32 	%r14, %ctaid.x;
	mov.u32 	%r15, %ntid.x;
	mov.u32 	%r16, %tid.x;
	mad.lo.s32 	%r77, %r14, %r15, %r16;
	mov.u32 	%r17, %nctaid.x;
	mul.lo.s32 	%r2, %r15, %r17;
	setp.ge.s32 	%p1, %r77, %r12;
	@%p1 bra 	$L__BB1_7;
	add.s32 	%r18, %r77, %r2;
	max.s32 	%r19, %r12, %r18;
	setp.lt.s32 	%p2, %r18, %r12;
	selp.u32 	%r20, 1, 0, %p2;
	add.s32 	%r21, %r18, %r20;
	sub.s32 	%r22, %r19, %r21;
	div.u32 	%r23, %r22, %r2;
	add.s32 	%r3, %r23, %r20;
	and.b32  	%r24, %r3, 3;
	setp.eq.s32 	%p3, %r24, 3;
	@%p3 bra 	$L__BB1_4;
	add.s32 	%r25, %r3, 1;
	and.b32  	%r26, %r25, 3;
	neg.s32 	%r75, %r26;
$L__BB1_3:
	.pragma "nounroll";
	mul.wide.s32 	%rd3, %r77, 4;
	add.s64 	%rd4, %rd1, %rd3;
	xor.b32  	%r27, %r77, %r13;
	shr.u32 	%r28, %r27, 16;
	xor.b32  	%r29, %r28, %r27;
	mul.lo.s32 	%r30, %r29, -2048144789;
	shr.u32 	%r31, %r30, 13;
	xor.b32  	%r32, %r31, %r30;
	mul.lo.s32 	%r33, %r32, -1028477387;
	shr.u32 	%r34, %r33, 16;
	xor.b32  	%r35, %r34, %r33;
	st.global.u32 	[%rd4], %r35;
	add.s32 	%r77, %r77, %r2;
	add.s32 	%r75, %r75, 1;
	setp.ne.s32 	%p4, %r75, 0;
	@%p4 bra 	$L__BB1_3;
$L__BB1_4:
	setp.lt.u32 	%p5, %r3, 3;
	@%p5 bra 	$L__BB1_7;
	mul.wide.s32 	%rd7, %r2, 4;
$L__BB1_6:
	xor.b32  	%r36, %r77, %r13;
	shr.u32 	%r37, %r36, 16;
	xor.b32  	%r38, %r37, %r36;
	mul.lo.s32 	%r39, %r38, -2048144789;
	shr.u32 	%r40, %r39, 13;
	xor.b32  	%r41, %r40, %r39;
	mul.lo.s32 	%r42, %r41, -1028477387;
	shr.u32 	%r43, %r42, 16;
	xor.b32  	%r44, %r43, %r42;
	mul.wide.s32 	%rd5, %r77, 4;
	add.s64 	%rd6, %rd1, %rd5;
	st.global.u32 	[%rd6], %r44;
	add.s32 	%r45, %r77, %r2;
	xor.b32  	%r46, %r45, %r13;
	shr.u32 	%r47, %r46, 16;
	xor.b32  	%r48, %r47, %r46;
	mul.lo.s32 	%r49, %r48, -2048144789;
	shr.u32 	%r50, %r49, 13;
	xor.b32  	%r51, %r50, %r49;
	mul.lo.s32 	%r52, %r51, -1028477387;
	shr.u32 	%r53, %r52, 16;
	xor.b32  	%r54, %r53, %r52;
	add.s64 	%rd8, %rd6, %rd7;
	st.global.u32 	[%rd8], %r54;
	add.s32 	%r55, %r45, %r2;
	xor.b32  	%r56, %r55, %r13;
	shr.u32 	%r57, %r56, 16;
	xor.b32  	%r58, %r57, %r56;
	mul.lo.s32 	%r59, %r58, -2048144789;
	shr.u32 	%r60, %r59, 13;
	xor.b32  	%r61, %r60, %r59;
	mul.lo.s32 	%r62, %r61, -1028477387;
	shr.u32 	%r63, %r62, 16;
	xor.b32  	%r64, %r63, %r62;
	add.s64 	%rd9, %rd8, %rd7;
	st.global.u32 	[%rd9], %r64;
	add.s32 	%r65, %r55, %r2;
	xor.b32  	%r66, %r65, %r13;
	shr.u32 	%r67, %r66, 16;
	xor.b32  	%r68, %r67, %r66;
	mul.lo.s32 	%r69, %r68, -2048144789;
	shr.u32 	%r70, %r69, 13;
	xor.b32  	%r71, %r70, %r69;
	mul.lo.s32 	%r72, %r71, -1028477387;
	shr.u32 	%r73, %r72, 16;
	xor.b32  	%r74, %r73, %r72;
	add.s64 	%rd10, %rd9, %rd7;
	st.global.u32 	[%rd10], %r74;
	add.s32 	%r77, %r65, %r2;
	setp.lt.s32 	%p6, %r77, %r12;
	@%p6 bra 	$L__BB1_6;
$L__BB1_7:
	ret;

}
	// .globl	_Z20init_partition_masksiPiS_Pji
.visible .entry _Z20init_partition_masksiPiS_Pji(
	.param .u32 _Z20init_partition_masksiPiS_Pji_param_0,
	.param .u64 .ptr .align 1 _Z20init_partition_masksiPiS_Pji_param_1,
	.param .u64 .ptr .align 1 _Z20init_partition_masksiPiS_Pji_param_2,
	.param .u64 .ptr .align 1 _Z20init_partition_masksiPiS_Pji_param_3,
	.param .u32 _Z20init_partition_masksiPiS_Pji_param_4
)
{
	.reg .pred 	%p<7>;
	.reg .b32 	%r<19>;
	.reg .b64 	%rd<14>;

	ld.param.u32 	%r7, [_Z20init_partition_masksiPiS_Pji_param_0];
	ld.param.u64 	%rd4, [_Z20init_partition_masksiPiS_Pji_param_1];
	ld.param.u64 	%rd5, [_Z20init_partition_masksiPiS_Pji_param_2];
	ld.param.u64 	%rd6, [_Z20init_partition_masksiPiS_Pji_param_3];
	ld.param.u32 	%r8, [_Z20init_partition_masksiPiS_Pji_param_4];
	cvta.to.global.u64 	%rd1, %rd6;
	mov.u32 	%r9, %ctaid.x;
	mov.u32 	%r1, %ntid.x;
	mov.u32 	%r10, %tid.x;
	mad.lo.s32 	%r18, %r9, %r1, %r10;
	setp.ge.s32 	%p1, %r18, %r7;
	@%p1 bra 	$L__BB2_6;
	mov.b32 	%r11, -1;
	shl.b32 	%r12, %r11, %r8;
	not.b32 	%r13, %r12;
	setp.gt.s32 	%p2, %r8, 31;
	selp.b32 	%r3, -1, %r13, %p2;
	mov.u32 	%r14, %nctaid.x;
	mul.lo.s32 	%r4, %r1, %r14;
	cvta.to.global.u64 	%rd2, %rd5;
	cvta.to.global.u64 	%rd3, %rd4;
$L__BB2_2:
	mul.wide.s32 	%rd7, %r18, 4;
	add.s64 	%rd8, %rd2, %rd7;
	mov.b32 	%r15, -1;
	st.global.u32 	[%rd8], %r15;
	add.s64 	%rd9, %rd3, %rd7;
	ld.global.u32 	%r16, [%rd9];
	setp.lt.s32 	%p3, %r16, 0;
	setp.ne.s32 	%p4, %r16, -2;
	and.pred  	%p5, %p3, %p4;
	@%p5 bra 	$L__BB2_4;
	add.s64 	%rd13, %rd1, %rd7;
	mov.b32 	%r17, 0;
	st.global.u32 	[%rd13], %r17;
	bra.uni 	$L__BB2_5;
$L__BB2_4:
	add.s64 	%rd11, %rd1, %rd7;
	st.global.u32 	[%rd11], %r3;
$L__BB2_5:
	add.s32 	%r18, %r18, %r4;
	setp.lt.s32 	%p6, %r18, %r7;
	@%p6 bra 	$L__BB2_2;
$L__BB2_6:
	ret;

}
	// .globl	_Z26process_edges_update_masksPiS_iiS_PjS_ii
.visible .entry _Z26process_edges_update_masksPiS_iiS_PjS_ii(
	.param .u64 .ptr .align 1 _Z26process_edges_update_masksPiS_iiS_PjS_ii_param_0,
	.param .u64 .ptr .align 1 _Z26process_edges_update_masksPiS_iiS_PjS_ii_param_1,
	.param .u32 _Z26process_edges_update_masksPiS_iiS_PjS_ii_param_2,
	.param .u32 _Z26process_edges_update_masksPiS_iiS_PjS_ii_param_3,
	.param .u64 .ptr .align 1 _Z26process_edges_update_masksPiS_iiS_PjS_ii_param_4,
	.param .u64 .ptr .align 1 _Z26process_edges_update_masksPiS_iiS_PjS_ii_param_5,
	.param .u64 .ptr .align 1 _Z26process_edges_update_masksPiS_iiS_PjS_ii_param_6,
	.param .u32 _Z26process_edges_update_masksPiS_iiS_PjS_ii_param_7,
	.param .u32 _Z26process_edges_update_masksPiS_iiS_PjS_ii_param_8
)
{
	.reg .pred 	%p<64>;
	.reg .b32 	%r<387>;
	.reg .b64 	%rd<33>;

	ld.param.u64 	%rd7, [_Z26process_edges_update_masksPiS_iiS_PjS_ii_param_0];
	ld.param.u64 	%rd8, [_Z26process_edges_update_masksPiS_iiS_PjS_ii_param_1];
	ld.param.u32 	%r52, [_Z26process_edges_update_masksPiS_iiS_PjS_ii_param_2];
	ld.param.u32 	%r53, [_Z26process_edges_update_masksPiS_iiS_PjS_ii_param_3];
	ld.param.u64 	%rd9, [_Z26process_edges_update_masksPiS_iiS_PjS_ii_param_4];
	ld.param.u64 	%rd10, [_Z26process_edges_update_masksPiS_iiS_PjS_ii_param_5];
	ld.param.u64 	%rd11, [_Z26process_edges_update_masksPiS_iiS_PjS_ii_param_6];
	ld.param.u32 	%r54, [_Z26process_edges_update_masksPiS_iiS_PjS_ii_param_7];
	ld.param.u32 	%r55, [_Z26process_edges_update_masksPiS_iiS_PjS_ii_param_8];
	cvta.to.global.u64 	%rd1, %rd11;
	cvta.to.global.u64 	%rd2, %rd10;
	cvta.to.global.u64 	%rd3, %rd9;
	cvta.to.global.u64 	%rd4, %rd8;
	cvta.to.global.u64 	%rd5, %rd7;
	mov.u32 	%r56, %ctaid.x;
	mov.u32 	%r57, %ntid.x;
	mov.u32 	%r58, %tid.x;
	mad.lo.s32 	%r369, %r56, %r57, %r58;
	mov.u32 	%r59, %nctaid.x;
	mul.lo.s32 	%r2, %r57, %r59;
	setp.ge.s32 	%p1, %r369, %r53;
	@%p1 bra 	$L__BB3_35;
	setp.lt.s32 	%p2, %r54, 1;
	@%p2 bra 	$L__BB3_35;
	setp.gt.s32 	%p3, %r52, 1;
	@%p3 bra 	$L__BB3_18;
	and.b32  	%r3, %r54, 3;
	and.b32  	%r4, %r54, 2147483644;
$L__BB3_4:
	ld.global.u32 	%r60, [%rd5];
	setp.gt.s32 	%p4, %r60, %r369;
	@%p4 bra 	$L__BB3_17;
	ld.global.u32 	%r61, [%rd5+4];
	setp.ge.s32 	%p5, %r369, %r61;
	@%p5 bra 	$L__BB3_17;
	mul.wide.s32 	%rd12, %r369, 4;
	add.s64 	%rd13, %rd4, %rd12;
	ld.global.u32 	%r36, [%rd13];
	ld.global.u32 	%r62, [%rd3];
	setp.ne.s32 	%p6, %r62, -1;
	@%p6 bra 	$L__BB3_17;
	mul.wide.s32 	%rd14, %r36, 4;
	add.s64 	%rd15, %rd3, %rd14;
	ld.global.u32 	%r63, [%rd15];
	setp.lt.u32 	%p7, %r63, -2;
	@%p7 bra 	$L__BB3_17;
	setp.lt.u32 	%p8, %r54, 4;
	add.s64 	%rd17, %rd1, %rd14;
	ld.global.u32 	%r37, [%rd17];
	ld.global.u32 	%r38, [%rd1];
	mov.b32 	%r384, 0;
	mov.u32 	%r386, %r384;
	@%p8 bra 	$L__BB3_11;
	mov.b32 	%r381, 0;
	mov.u32 	%r386, %r381;
$L__BB3_10:
	setp.gt.s32 	%p9, %r36, 0;
	add.s32 	%r67, %r381, %r55;
	mul.lo.s32 	%r68, %r67, -1640531535;
	xor.b32  	%r69, %r37, %r68;
	shr.u32 	%r70, %r69, 16;
	xor.b32  	%r71, %r70, %r69;
	mul.lo.s32 	%r72, %r71, -2048144789;
	shr.u32 	%r73, %r72, 13;
	xor.b32  	%r74, %r73, %r72;
	xor.b32  	%r76, %r38, %r68;
	shr.u32 	%r77, %r76, 16;
	xor.b32  	%r78, %r77, %r76;
	mul.lo.s32 	%r79, %r78, -2048144789;
	shr.u32 	%r80, %r79, 13;
	xor.b32  	%r81, %r80, %r79;
	setp.gt.u32 	%p10, %r74, %r81;
	setp.eq.s32 	%p11, %r74, %r81;
	mov.b32 	%r83, 1;
	shl.b32 	%r84, %r83, %r381;
	selp.b32 	%r85, %r84, 0, %p9;
	selp.b32 	%r86, %r85, 0, %p11;
	selp.b32 	%r87, %r84, %r86, %p10;
	or.b32  	%r88, %r386, %r87;
	add.s32 	%r89, %r68, -1640531535;
	xor.b32  	%r90, %r37, %r89;
	shr.u32 	%r91, %r90, 16;
	xor.b32  	%r92, %r91, %r90;
	mul.lo.s32 	%r93, %r92, -2048144789;
	shr.u32 	%r94, %r93, 13;
	xor.b32  	%r95, %r94, %r93;
	xor.b32  	%r97, %r38, %r89;
	shr.u32 	%r98, %r97, 16;
	xor.b32  	%r99, %r98, %r97;
	mul.lo.s32 	%r100, %r99, -2048144789;
	shr.u32 	%r101, %r100, 13;
	xor.b32  	%r102, %r101, %r100;
	setp.gt.u32 	%p12, %r95, %r102;
	setp.eq.s32 	%p13, %r95, %r102;
	mov.b32 	%r104, 2;
	shl.b32 	%r105, %r104, %r381;
	selp.b32 	%r106, %r105, 0, %p9;
	selp.b32 	%r107, %r106, 0, %p13;
	selp.b32 	%r108, %r105, %r107, %p12;
	or.b32  	%r109, %r88, %r108;
	add.s32 	%r110, %r68, 1013904226;
	xor.b32  	%r111, %r37, %r110;
	shr.u32 	%r112, %r111, 16;
	xor.b32  	%r113, %r112, %r111;
	mul.lo.s32 	%r114, %r113, -2048144789;
	shr.u32 	%r115, %r114, 13;
	xor.b32  	%r116, %r115, %r114;
	xor.b32  	%r118, %r38, %r110;
	shr.u32 	%r119, %r118, 16;
	xor.b32  	%r120, %r119, %r118;
	mul.lo.s32 	%r121, %r120, -2048144789;
	shr.u32 	%r122, %r121, 13;
	xor.b32  	%r123, %r122, %r121;
	setp.gt.u32 	%p14, %r116, %r123;
	setp.eq.s32 	%p15, %r116, %r123;
	mov.b32 	%r125, 4;
	shl.b32 	%r126, %r125, %r381;
	selp.b32 	%r127, %r126, 0, %p9;
	selp.b32 	%r128, %r127, 0, %p15;
	selp.b32 	%r129, %r126, %r128, %p14;
	or.b32  	%r130, %r109, %r129;
	add.s32 	%r131, %r68, -626627309;
	xor.b32  	%r132, %r37, %r131;
	shr.u32 	%r133, %r132, 16;
	xor.b32  	%r134, %r133, %r132;
	mul.lo.s32 	%r135, %r134, -2048144789;
	shr.u32 	%r136, %r135, 13;
	xor.b32  	%r137, %r136, %r135;
	xor.b32  	%r139, %r38, %r131;
	shr.u32 	%r140, %r139, 16;
	xor.b32  	%r141, %r140, %r139;
	mul.lo.s32 	%r142, %r141, -2048144789;
	shr.u32 	%r143, %r142, 13;
	xor.b32  	%r144, %r143, %r142;
	setp.gt.u32 	%p16, %r137, %r144;
	setp.eq.s32 	%p17, %r137, %r144;
	mov.b32 	%r146, 8;
	shl.b32 	%r147, %r146, %r381;
	selp.b32 	%r148, %r147, 0, %p9;
	selp.b32 	%r149, %r148, 0, %p17;
	selp.b32 	%r150, %r147, %r149, %p16;
	or.b32  	%r386, %r130, %r150;
	add.s32 	%r381, %r381, 4;
	setp.ne.s32 	%p18, %r381, %r4;
	mov.u32 	%r384, %r4;
	@%p18 bra 	$L__BB3_10;
$L__BB3_11:
	setp.eq.s32 	%p19, %r3, 0;
	@%p19 bra 	$L__BB3_15;
	setp.gt.s32 	%p20, %r36, 0;
	setp.eq.s32 	%p21, %r3, 1;
	add.s32 	%r151, %r384, %r55;
	mul.lo.s32 	%r46, %r151, -1640531535;
	xor.b32  	%r152, %r37, %r46;
	shr.u32 	%r153, %r152, 16;
	xor.b32  	%r154, %r153, %r152;
	mul.lo.s32 	%r155, %r154, -2048144789;
	shr.u32 	%r156, %r155, 13;
	xor.b32  	%r157, %r156, %r155;
	xor.b32  	%r159, %r38, %r46;
	shr.u32 	%r160, %r159, 16;
	xor.b32  	%r161, %r160, %r159;
	mul.lo.s32 	%r162, %r161, -2048144789;
	shr.u32 	%r163, %r162, 13;
	xor.b32  	%r164, %r163, %r162;
	setp.gt.u32 	%p22, %r157, %r164;
	setp.eq.s32 	%p23, %r157, %r164;
	mov.b32 	%r166, 1;
	shl.b32 	%r167, %r166, %r384;
	selp.b32 	%r168, %r167, 0, %p20;
	selp.b32 	%r169, %r168, 0, %p23;
	selp.b32 	%r170, %r167, %r169, %p22;
	or.b32  	%r386, %r386, %r170;
	@%p21 bra 	$L__BB3_15;
	setp.eq.s32 	%p25, %r3, 2;
	add.s32 	%r171, %r46, -1640531535;
	xor.b32  	%r172, %r37, %r171;
	shr.u32 	%r173, %r172, 16;
	xor.b32  	%r174, %r173, %r172;
	mul.lo.s32 	%r175, %r174, -2048144789;
	shr.u32 	%r176, %r175, 13;
	xor.b32  	%r177, %r176, %r175;
	xor.b32  	%r179, %r38, %r171;
	shr.u32 	%r180, %r179, 16;
	xor.b32  	%r181, %r180, %r179;
	mul.lo.s32 	%r182, %r181, -2048144789;
	shr.u32 	%r183, %r182, 13;
	xor.b32  	%r184, %r183, %r182;
	setp.gt.u32 	%p26, %r177, %r184;
	setp.eq.s32 	%p27, %r177, %r184;
	mov.b32 	%r186, 2;
	shl.b32 	%r187, %r186, %r384;
	selp.b32 	%r188, %r187, 0, %p20;
	selp.b32 	%r189, %r188, 0, %p27;
	selp.b32 	%r190, %r187, %r189, %p26;
	or.b32  	%r386, %r386, %r190;
	@%p25 bra 	$L__BB3_15;
	setp.gt.s32 	%p28, %r36, 0;
	add.s32 	%r191, %r46, 1013904226;
	xor.b32  	%r192, %r37, %r191;
	shr.u32 	%r193, %r192, 16;
	xor.b32  	%r194, %r193, %r192;
	mul.lo.s32 	%r195, %r194, -2048144789;
	shr.u32 	%r196, %r195, 13;
	xor.b32  	%r197, %r196, %r195;
	xor.b32  	%r199, %r38, %r191;
	shr.u32 	%r200, %r199, 16;
	xor.b32  	%r201, %r200, %r199;
	mul.lo.s32 	%r202, %r201, -2048144789;
	shr.u32 	%r203, %r202, 13;
	xor.b32  	%r204, %r203, %r202;
	setp.gt.u32 	%p29, %r197, %r204;
	setp.eq.s32 	%p30, %r197, %r204;
	mov.b32 	%r206, 4;
	shl.b32 	%r207, %r206, %r384;
	selp.b32 	%r208, %r207, 0, %p28;
	selp.b32 	%r209, %r208, 0, %p30;
	selp.b32 	%r210, %r207, %r209, %p29;
	or.b32  	%r386, %r386, %r210;
$L__BB3_15:
	setp.eq.s32 	%p31, %r386, 0;
	@%p31 bra 	$L__BB3_17;
	not.b32 	%r211, %r386;
	atom.global.and.b32 	%r212, [%rd2], %r211;
$L__BB3_17:
	add.s32 	%r369, %r369, %r2;
	setp.lt.s32 	%p32, %r369, %r53;
	@%p32 bra 	$L__BB3_4;
	bra.uni 	$L__BB3_35;
$L__BB3_18:
	and.b32  	%r5, %r54, 3;
	and.b32  	%r6, %r54, 2147483644;
	neg.s32 	%r7, %r6;
	mul.lo.s32 	%r213, %r55, 1640531535;
	sub.s32 	%r8, 1013904226, %r213;
	add.s32 	%r9, %r52, -1;
$L__BB3_19:
	mov.b32 	%r371, 0;
	mov.u32 	%r370, %r9;
$L__BB3_20:
	add.s32 	%r215, %r371, %r370;
	add.s32 	%r216, %r215, 1;
	shr.u32 	%r217, %r216, 1;
	mul.wide.u32 	%rd18, %r217, 4;
	add.s64 	%rd19, %rd5, %rd18;
	ld.global.u32 	%r218, [%rd19];
	setp.gt.s32 	%p33, %r218, %r369;
	add.s32 	%r219, %r217, -1;
	selp.b32 	%r371, %r371, %r217, %p33;
	selp.b32 	%r370, %r219, %r370, %p33;
	setp.lt.s32 	%p34, %r371, %r370;
	@%p34 bra 	$L__BB3_20;
	mul.wide.u32 	%rd20, %r371, 4;
	add.s64 	%rd6, %rd5, %rd20;
	ld.global.u32 	%r220, [%rd6];
	setp.gt.s32 	%p35, %r220, %r369;
	@%p35 bra 	$L__BB3_34;
	ld.global.u32 	%r221, [%rd6+4];
	setp.ge.s32 	%p36, %r369, %r221;
	@%p36 bra 	$L__BB3_34;
	mul.wide.s32 	%rd21, %r369, 4;
	add.s64 	%rd22, %rd4, %rd21;
	ld.global.u32 	%r15, [%rd22];
	add.s64 	%rd24, %rd3, %rd20;
	ld.global.u32 	%r222, [%rd24];
	setp.ne.s32 	%p37, %r222, -1;
	@%p37 bra 	$L__BB3_34;
	mul.wide.s32 	%rd25, %r15, 4;
	add.s64 	%rd26, %rd3, %rd25;
	ld.global.u32 	%r223, [%rd26];
	setp.lt.u32 	%p38, %r223, -2;
	@%p38 bra 	$L__BB3_34;
	setp.lt.u32 	%p39, %r54, 4;
	add.s64 	%rd28, %rd1, %rd25;
	ld.global.u32 	%r16, [%rd28];
	add.s64 	%rd30, %rd1, %rd20;
	ld.global.u32 	%r17, [%rd30];
	mov.b32 	%r377, 0;
	mov.u32 	%r379, %r377;
	@%p39 bra 	$L__BB3_28;
	mov.b32 	%r374, 0;
	mov.u32 	%r372, %r8;
	mov.u32 	%r373, %r7;
	mov.u32 	%r379, %r374;
$L__BB3_27:
	setp.gt.s32 	%p40, %r15, %r371;
	add.s32 	%r227, %r372, -1013904226;
	xor.b32  	%r228, %r16, %r227;
	shr.u32 	%r229, %r228, 16;
	xor.b32  	%r230, %r229, %r228;
	mul.lo.s32 	%r231, %r230, -2048144789;
	shr.u32 	%r232, %r231, 13;
	xor.b32  	%r233, %r232, %r231;
	xor.b32  	%r235, %r17, %r227;
	shr.u32 	%r236, %r235, 16;
	xor.b32  	%r237, %r236, %r235;
	mul.lo.s32 	%r238, %r237, -2048144789;
	shr.u32 	%r239, %r238, 13;
	xor.b32  	%r240, %r239, %r238;
	setp.gt.u32 	%p41, %r233, %r240;
	setp.eq.s32 	%p42, %r233, %r240;
	mov.b32 	%r242, 1;
	shl.b32 	%r243, %r242, %r374;
	selp.b32 	%r244, %r243, 0, %p40;
	selp.b32 	%r245, %r244, 0, %p42;
	selp.b32 	%r246, %r243, %r245, %p41;
	or.b32  	%r247, %r379, %r246;
	add.s32 	%r248, %r372, 1640531535;
	xor.b32  	%r249, %r16, %r248;
	shr.u32 	%r250, %r249, 16;
	xor.b32  	%r251, %r250, %r249;
	mul.lo.s32 	%r252, %r251, -2048144789;
	shr.u32 	%r253, %r252, 13;
	xor.b32  	%r254, %r253, %r252;
	xor.b32  	%r256, %r17, %r248;
	shr.u32 	%r257, %r256, 16;
	xor.b32  	%r258, %r257, %r256;
	mul.lo.s32 	%r259, %r258, -2048144789;
	shr.u32 	%r260, %r259, 13;
	xor.b32  	%r261, %r260, %r259;
	setp.gt.u32 	%p43, %r254, %r261;
	setp.eq.s32 	%p44, %r254, %r261;
	mov.b32 	%r263, 2;
	shl.b32 	%r264, %r263, %r374;
	selp.b32 	%r265, %r264, 0, %p40;
	selp.b32 	%r266, %r265, 0, %p44;
	selp.b32 	%r267, %r264, %r266, %p43;
	or.b32  	%r268, %r247, %r267;
	xor.b32  	%r269, %r16, %r372;
	shr.u32 	%r270, %r269, 16;
	xor.b32  	%r271, %r270, %r269;
	mul.lo.s32 	%r272, %r271, -2048144789;
	shr.u32 	%r273, %r272, 13;
	xor.b32  	%r274, %r273, %r272;
	xor.b32  	%r275, %r17, %r372;
	shr.u32 	%r276, %r275, 16;
	xor.b32  	%r277, %r276, %r275;
	mul.lo.s32 	%r278, %r277, -2048144789;
	shr.u32 	%r279, %r278, 13;
	xor.b32  	%r280, %r279, %r278;
	setp.gt.u32 	%p45, %r274, %r280;
	setp.eq.s32 	%p46, %r274, %r280;
	mov.b32 	%r281, 4;
	shl.b32 	%r282, %r281, %r374;
	selp.b32 	%r283, %r282, 0, %p40;
	selp.b32 	%r284, %r283, 0, %p46;
	selp.b32 	%r285, %r282, %r284, %p45;
	or.b32  	%r286, %r268, %r285;
	add.s32 	%r287, %r372, -1640531535;
	xor.b32  	%r288, %r16, %r287;
	shr.u32 	%r289, %r288, 16;
	xor.b32  	%r290, %r289, %r288;
	mul.lo.s32 	%r291, %r290, -2048144789;
	shr.u32 	%r292, %r291, 13;
	xor.b32  	%r293, %r292, %r291;
	xor.b32  	%r295, %r17, %r287;
	shr.u32 	%r296, %r295, 16;
	xor.b32  	%r297, %r296, %r295;
	mul.lo.s32 	%r298, %r297, -2048144789;
	shr.u32 	%r299, %r298, 13;
	xor.b32  	%r300, %r299, %r298;
	setp.gt.u32 	%p47, %r293, %r300;
	setp.eq.s32 	%p48, %r293, %r300;
	mov.b32 	%r302, 8;
	shl.b32 	%r303, %r302, %r374;
	selp.b32 	%r304, %r303, 0, %p40;
	selp.b32 	%r305, %r304, 0, %p48;
	selp.b32 	%r306, %r303, %r305, %p47;
	or.b32  	%r379, %r286, %r306;
	add.s32 	%r374, %r374, 4;
	add.s32 	%r373, %r373, 4;
	add.s32 	%r372, %r372, 2027808452;
	setp.ne.s32 	%p49, %r373, 0;
	mov.u32 	%r377, %r6;
	@%p49 bra 	$L__BB3_27;
$L__BB3_28:
	setp.eq.s32 	%p50, %r5, 0;
	@%p50 bra 	$L__BB3_32;
	setp.gt.s32 	%p51, %r15, %r371;
	setp.eq.s32 	%p52, %r5, 1;
	add.s32 	%r307, %r377, %r55;
	mul.lo.s32 	%r29, %r307, -1640531535;
	xor.b32  	%r308, %r16, %r29;
	shr.u32 	%r309, %r308, 16;
	xor.b32  	%r310, %r309, %r308;
	mul.lo.s32 	%r311, %r310, -2048144789;
	shr.u32 	%r312, %r311, 13;
	xor.b32  	%r313, %r312, %r311;
	xor.b32  	%r315, %r17, %r29;
	shr.u32 	%r316, %r315, 16;
	xor.b32  	%r317, %r316, %r315;
	mul.lo.s32 	%r318, %r317, -2048144789;
	shr.u32 	%r319, %r318, 13;
	xor.b32  	%r320, %r319, %r318;
	setp.gt.u32 	%p53, %r313, %r320;
	setp.eq.s32 	%p54, %r313, %r320;
	mov.b32 	%r322, 1;
	shl.b32 	%r323, %r322, %r377;
	selp.b32 	%r324, %r323, 0, %p51;
	selp.b32 	%r325, %r324, 0, %p54;
	selp.b32 	%r326, %r323, %r325, %p53;
	or.b32  	%r379, %r379, %r326;
	@%p52 bra 	$L__BB3_32;
	setp.eq.s32 	%p56, %r5, 2;
	add.s32 	%r327, %r29, -1640531535;
	xor.b32  	%r328, %r16, %r327;
	shr.u32 	%r329, %r328, 16;
	xor.b32  	%r330, %r329, %r328;
	mul.lo.s32 	%r331, %r330, -2048144789;
	shr.u32 	%r332, %r331, 13;
	xor.b32  	%r333, %r332, %r331;
	xor.b32  	%r335, %r17, %r327;
	shr.u32 	%r336, %r335, 16;
	xor.b32  	%r337, %r336, %r335;
	mul.lo.s32 	%r338, %r337, -2048144789;
	shr.u32 	%r339, %r338, 13;
	xor.b32  	%r340, %r339, %r338;
	setp.gt.u32 	%p57, %r333, %r340;
	setp.eq.s32 	%p58, %r333, %r340;
	mov.b32 	%r342, 2;
	shl.b32 	%r343, %r342, %r377;
	selp.b32 	%r344, %r343, 0, %p51;
	selp.b32 	%r345, %r344, 0, %p58;
	selp.b32 	%r346, %r343, %r345, %p57;
	or.b32  	%r379, %r379, %r346;
	@%p56 bra 	$L__BB3_32;
	add.s32 	%r347, %r29, 1013904226;
	xor.b32  	%r348, %r16, %r347;
	shr.u32 	%r349, %r348, 16;
	xor.b32  	%r350, %r349, %r348;
	mul.lo.s32 	%r351, %r350, -2048144789;
	shr.u32 	%r352, %r351, 13;
	xor.b32  	%r353, %r352, %r351;
	xor.b32  	%r355, %r17, %r347;
	shr.u32 	%r356, %r355, 16;
	xor.b32  	%r357, %r356, %r355;
	mul.lo.s32 	%r358, %r357, -2048144789;
	shr.u32 	%r359, %r358, 13;
	xor.b32  	%r360, %r359, %r358;
	setp.gt.u32 	%p60, %r353, %r360;
	setp.eq.s32 	%p61, %r353, %r360;
	mov.b32 	%r362, 4;
	shl.b32 	%r363, %r362, %r377;
	selp.b32 	%r364, %r363, 0, %p51;
	selp.b32 	%r365, %r364, 0, %p61;
	selp.b32 	%r366, %r363, %r365, %p60;
	or.b32  	%r379, %r379, %r366;
$L__BB3_32:
	setp.eq.s32 	%p62, %r379, 0;
	@%p62 bra 	$L__BB3_34;
	mul.wide.u32 	%rd31, %r371, 4;
	add.s64 	%rd32, %rd2, %rd31;
	not.b32 	%r367, %r379;
	atom.global.and.b32 	%r368, [%rd32], %r367;
$L__BB3_34:
	add.s32 	%r369, %r369, %r2;
	setp.lt.s32 	%p63, %r369, %r53;
	@%p63 bra 	$L__BB3_19;
$L__BB3_35:
	ret;

}
	// .globl	_Z29finalize_partition_assignmentiPiS_Pjii
.visible .entry _Z29finalize_partition_assignmentiPiS_Pjii(
	.param .u32 _Z29finalize_partition_assignmentiPiS_Pjii_param_0,
	.param .u64 .ptr .align 1 _Z29finalize_partition_assignmentiPiS_Pjii_param_1,
	.param .u64 .ptr .align 1 _Z29finalize_partition_assignmentiPiS_Pjii_param_2,
	.param .u64 .ptr .align 1 _Z29finalize_partition_assignmentiPiS_Pjii_param_3,
	.param .u32 _Z29finalize_partition_assignmentiPiS_Pjii_param_4,
	.param .u32 _Z29finalize_partition_assignmentiPiS_Pjii_param_5
)
{
	.reg .pred 	%p<7>;
	.reg .b32 	%r<19>;
	.reg .b64 	%rd<15>;

	ld.param.u32 	%r7, [_Z29finalize_partition_assignmentiPiS_Pjii_param_0];
	ld.param.u64 	%rd5, [_Z29finalize_partition_assignmentiPiS_Pjii_param_1];
	ld.param.u64 	%rd7, [_Z29finalize_partition_assignmentiPiS_Pjii_param_2];
	ld.param.u64 	%rd6, [_Z29finalize_partition_assignmentiPiS_Pjii_param_3];
	ld.param.u32 	%r8, [_Z29finalize_partition_assignmentiPiS_Pjii_param_5];
	cvta.to.global.u64 	%rd1, %rd7;
	mov.u32 	%r9, %ctaid.x;
	mov.u32 	%r1, %ntid.x;
	mov.u32 	%r10, %tid.x;
	mad.lo.s32 	%r18, %r9, %r1, %r10;
	setp.ge.s32 	%p1, %r18, %r7;
	@%p1 bra 	$L__BB4_7;
	mov.u32 	%r11, %nctaid.x;
	mul.lo.s32 	%r3, %r1, %r11;
	cvta.to.global.u64 	%rd2, %rd5;
	cvta.to.global.u64 	%rd3, %rd6;
$L__BB4_2:
	mul.wide.s32 	%rd8, %r18, 4;
	add.s64 	%rd4, %rd2, %rd8;
	ld.global.u32 	%r12, [%rd4];
	setp.gt.s32 	%p2, %r12, -1;
	setp.eq.s32 	%p3, %r12, -2;
	or.pred  	%p4, %p2, %p3;
	@%p4 bra 	$L__BB4_6;
	add.s64 	%rd10, %rd3, %rd8;
	ld.global.u32 	%r5, [%rd10];
	setp.eq.s32 	%p5, %r5, 0;
	@%p5 bra 	$L__BB4_5;
	brev.b32 	%r13, %r5;
	bfind.shiftamt.u32 	%r14, %r13;
	add.s32 	%r15, %r14, %r8;
	add.s64 	%rd12, %rd1, %rd8;
	st.global.u32 	[%rd12], %r15;
	mov.b32 	%r16, -2;
	st.global.u32 	[%rd4], %r16;
	bra.uni 	$L__BB4_6;
$L__BB4_5:
	add.s64 	%rd14, %rd1, %rd8;
	mov.b32 	%r17, -1;
	st.global.u32 	[%rd14], %r17;
$L__BB4_6:
	add.s32 	%r18, %r18, %r3;
	setp.lt.s32 	%p6, %r18, %r7;
	@%p6 bra 	$L__BB4_2;
$L__BB4_7:
	ret;

}
	// .globl	_Z37multi_color_resolve_and_color_compactPiS_S_S_S_S_ii
.visible .entry _Z37multi_color_resolve_and_color_compactPiS_S_S_S_S_ii(
	.param .u64 .ptr .align 1 _Z37multi_color_resolve_and_color_compactPiS_S_S_S_S_ii_param_0,
	.param .u64 .ptr .align 1 _Z37multi_color_resolve_and_color_compactPiS_S_S_S_S_ii_param_1,
	.param .u64 .ptr .align 1 _Z37multi_color_resolve_and_color_compactPiS_S_S_S_S_ii_param_2,
	.param .u64 .ptr .align 1 _Z37multi_color_resolve_and_color_compactPiS_S_S_S_S_ii_param_3,
	.param .u64 .ptr .align 1 _Z37multi_color_resolve_and_color_compactPiS_S_S_S_S_ii_param_4,
	.param .u64 .ptr .align 1 _Z37multi_color_resolve_and_color_compactPiS_S_S_S_S_ii_param_5,
	.param .u32 _Z37multi_color_resolve_and_color_compactPiS_S_S_S_S_ii_param_6,
	.param .u32 _Z37multi_color_resolve_and_color_compactPiS_S_S_S_S_ii_param_7
)
{
	.local .align 16 .b8 	__local_depot5[64];
	.reg .b64 	%SP;
	.reg .b64 	%SPL;
	.reg .pred 	%p<23>;
	.reg .b32 	%r<73>;
	.reg .b64 	%rd<27>;

	mov.u64 	%SPL, __local_depot5;
	ld.param.u64 	%rd7, [_Z37multi_color_resolve_and_color_compactPiS_S_S_S_S_ii_param_0];
	ld.param.u64 	%rd8, [_Z37multi_color_resolve_and_color_compactPiS_S_S_S_S_ii_param_1];
	ld.param.u64 	%rd11, [_Z37multi_color_resolve_and_color_compactPiS_S_S_S_S_ii_param_2];
	ld.param.u64 	%rd9, [_Z37multi_color_resolve_and_color_compactPiS_S_S_S_S_ii_param_3];
	ld.param.u64 	%rd10, [_Z37multi_color_resolve_and_color_compactPiS_S_S_S_S_ii_param_5];
	ld.param.u32 	%r33, [_Z37multi_color_resolve_and_color_compactPiS_S_S_S_S_ii_param_6];
	ld.param.u32 	%r34, [_Z37multi_color_resolve_and_color_compactPiS_S_S_S_S_ii_param_7];
	cvta.to.global.u64 	%rd1, %rd11;
	add.u64 	%rd2, %SPL, 0;
	mov.u32 	%r35, %ctaid.x;
	mov.u32 	%r1, %ntid.x;
	mov.u32 	%r36, %tid.x;
	mad.lo.s32 	%r67, %r35, %r1, %r36;
	setp.ge.s32 	%p1, %r67, %r33;
	@%p1 bra 	$L__BB5_27;
	mov.u32 	%r37, %nctaid.x;
	mul.lo.s32 	%r3, %r1, %r37;
	cvta.to.global.u64 	%rd3, %rd10;
	cvta.to.global.u64 	%rd4, %rd9;
	cvta.to.global.u64 	%rd5, %rd7;
	cvta.to.global.u64 	%rd6, %rd8;
$L__BB5_2:
	mul.wide.s32 	%rd13, %r67, 4;
	add.s64 	%rd14, %rd3, %rd13;
	ld.global.u32 	%r5, [%rd14];
	mul.wide.s32 	%rd15, %r5, 4;
	add.s64 	%rd16, %rd4, %rd15;
	ld.global.u32 	%r38, [%rd16];
	setp.ne.s32 	%p2, %r38, %r34;
	@%p2 bra 	$L__BB5_26;
	mov.b32 	%r70, 0;
	st.local.v4.u32 	[%rd2], {%r70, %r70, %r70, %r70};
	st.local.v4.u32 	[%rd2+16], {%r70, %r70, %r70, %r70};
	st.local.v4.u32 	[%rd2+32], {%r70, %r70, %r70, %r70};
	st.local.v4.u32 	[%rd2+48], {%r70, %r70, %r70, %r70};
	add.s64 	%rd18, %rd5, %rd15;
	ld.global.u32 	%r68, [%rd18];
	ld.global.u32 	%r7, [%rd18+4];
	setp.ge.s32 	%p3, %r68, %r7;
	@%p3 bra 	$L__BB5_8;
$L__BB5_4:
	mul.wide.s32 	%rd19, %r68, 4;
	add.s64 	%rd20, %rd6, %rd19;
	ld.global.u32 	%r40, [%rd20];
	mul.wide.s32 	%rd21, %r40, 4;
	add.s64 	%rd22, %rd1, %rd21;
	ld.global.u32 	%r9, [%rd22];
	setp.gt.u32 	%p4, %r9, 511;
	@%p4 bra 	$L__BB5_6;
	and.b32  	%r41, %r9, 31;
	mov.b32 	%r42, 1;
	shl.b32 	%r43, %r42, %r41;
	shr.u32 	%r44, %r9, 5;
	mul.wide.u32 	%rd23, %r44, 4;
	add.s64 	%rd24, %rd2, %rd23;
	ld.local.u32 	%r45, [%rd24];
	or.b32  	%r46, %r45, %r43;
	st.local.u32 	[%rd24], %r46;
$L__BB5_6:
	add.s32 	%r68, %r68, 1;
	setp.lt.s32 	%p5, %r68, %r7;
	@%p5 bra 	$L__BB5_4;
	ld.local.u32 	%r70, [%rd2];
$L__BB5_8:
	setp.eq.s32 	%p6, %r70, -1;
	mov.b32 	%r71, 0;
	@%p6 bra 	$L__BB5_10;
$L__BB5_9:
	not.b32 	%r64, %r70;
	brev.b32 	%r65, %r64;
	bfind.shiftamt.u32 	%r66, %r65;
	add.s32 	%r72, %r71, %r66;
	bra.uni 	$L__BB5_25;
$L__BB5_10:
	ld.local.u32 	%r70, [%rd2+4];
	setp.ne.s32 	%p7, %r70, -1;
	mov.b32 	%r71, 32;
	@%p7 bra 	$L__BB5_9;
	ld.local.u32 	%r70, [%rd2+8];
	setp.ne.s32 	%p8, %r70, -1;
	mov.b32 	%r71, 64;
	@%p8 bra 	$L__BB5_9;
	ld.local.u32 	%r70, [%rd2+12];
	setp.ne.s32 	%p9, %r70, -1;
	mov.b32 	%r71, 96;
	@%p9 bra 	$L__BB5_9;
	ld.local.u32 	%r70, [%rd2+16];
	setp.ne.s32 	%p10, %r70, -1;
	mov.b32 	%r71, 128;
	@%p10 bra 	$L__BB5_9;
	ld.local.u32 	%r70, [%rd2+20];
	setp.ne.s32 	%p11, %r70, -1;
	mov.b32 	%r71, 160;
	@%p11 bra 	$L__BB5_9;
	ld.local.u32 	%r70, [%rd2+24];
	setp.ne.s32 	%p12, %r70, -1;
	mov.b32 	%r71, 192;
	@%p12 bra 	$L__BB5_9;
	ld.local.u32 	%r70, [%rd2+28];
	setp.ne.s32 	%p13, %r70, -1;
	mov.b32 	%r71, 224;
	@%p13 bra 	$L__BB5_9;
	ld.local.u32 	%r70, [%rd2+32];
	setp.ne.s32 	%p14, %r70, -1;
	mov.b32 	%r71, 256;
	@%p14 bra 	$L__BB5_9;
	ld.local.u32 	%r70, [%rd2+36];
	setp.ne.s32 	%p15, %r70, -1;
	mov.b32 	%r71, 288;
	@%p15 bra 	$L__BB5_9;
	ld.local.u32 	%r70, [%rd2+40];
	setp.ne.s32 	%p16, %r70, -1;
	mov.b32 	%r71, 320;
	@%p16 bra 	$L__BB5_9;
	ld.local.u32 	%r70, [%rd2+44];
	setp.ne.s32 	%p17, %r70, -1;
	mov.b32 	%r71, 352;
	@%p17 bra 	$L__BB5_9;
	ld.local.u32 	%r70, [%rd2+48];
	setp.ne.s32 	%p18, %r70, -1;
	mov.b32 	%r71, 384;
	@%p18 bra 	$L__BB5_9;
	ld.local.u32 	%r70, [%rd2+52];
	setp.ne.s32 	%p19, %r70, -1;
	mov.b32 	%r71, 416;
	@%p19 bra 	$L__BB5_9;
	ld.local.u32 	%r70, [%rd2+56];
	setp.ne.s32 	%p20, %r70, -1;
	mov.b32 	%r71, 448;
	@%p20 bra 	$L__BB5_9;
	ld.local.u32 	%r70, [%rd2+60];
	setp.ne.s32 	%p21, %r70, -1;
	mov.b32 	%r71, 480;
	mov.b32 	%r72, 0;
	@%p21 bra 	$L__BB5_9;
$L__BB5_25:
	add.s64 	%rd26, %rd1, %rd15;
	st.global.u32 	[%rd26], %r72;
$L__BB5_26:
	add.s32 	%r67, %r67, %r3;
	setp.lt.s32 	%p22, %r67, %r33;
	@%p22 bra 	$L__BB5_2;
$L__BB5_27:
	ret;

}
	// .globl	_Z23scatter_to_compact_listPiS_S_ii
.visible .entry _Z23scatter_to_compact_listPiS_S_ii(
	.param .u64 .ptr .align 1 _Z23scatter_to_compact_listPiS_S_ii_param_0,
	.param .u64 .ptr .align 1 _Z23scatter_to_compact_listPiS_S_ii_param_1,
	.param .u64 .ptr .align 1 _Z23scatter_to_compact_listPiS_S_ii_param_2,
	.param .u32 _Z23scatter_to_compact_listPiS_S_ii_param_3,
	.param .u32 _Z23scatter_to_compact_listPiS_S_ii_param_4
)
{
	.reg .pred 	%p<4>;
	.reg .b32 	%r<14>;
	.reg .b64 	%rd<13>;

	ld.param.u64 	%rd4, [_Z23scatter_to_compact_listPiS_S_ii_param_0];
	ld.param.u64 	%rd5, [_Z23scatter_to_compact_listPiS_S_ii_param_1];
	ld.param.u64 	%rd6, [_Z23scatter_to_compact_listPiS_S_ii_param_2];
	ld.param.u32 	%r6, [_Z23scatter_to_compact_listPiS_S_ii_param_3];
	ld.param.u32 	%r7, [_Z23scatter_to_compact_listPiS_S_ii_param_4];
	mov.u32 	%r8, %ctaid.x;
	mov.u32 	%r1, %ntid.x;
	mov.u32 	%r9, %tid.x;
	mad.lo.s32 	%r13, %r8, %r1, %r9;
	setp.ge.s32 	%p1, %r13, %r6;
	@%p1 bra 	$L__BB6_5;
	mov.u32 	%r10, %nctaid.x;
	mul.lo.s32 	%r3, %r1, %r10;
	cvta.to.global.u64 	%rd1, %rd4;
	cvta.to.global.u64 	%rd2, %rd5;
	cvta.to.global.u64 	%rd3, %rd6;
$L__BB6_2:
	mul.wide.s32 	%rd7, %r13, 4;
	add.s64 	%rd8, %rd1, %rd7;
	ld.global.u32 	%r11, [%rd8];
	setp.lt.s32 	%p2, %r11, %r7;
	@%p2 bra 	$L__BB6_4;
	add.s64 	%rd10, %rd2, %rd7;
	ld.global.u32 	%r12, [%rd10];
	mul.wide.s32 	%rd11, %r12, 4;
	add.s64 	%rd12, %rd3, %rd11;
	st.global.u32 	[%rd12], %r13;
$L__BB6_4:
	add.s32 	%r13, %r13, %r3;
	setp.lt.s32 	%p3, %r13, %r6;
	@%p3 bra 	$L__BB6_2;
$L__BB6_5:
	ret;

}
	// .globl	_Z29multi_color_resolve_and_colorPiS_iS_S_S_i
.visible .entry _Z29multi_color_resolve_and_colorPiS_iS_S_S_i(
	.param .u64 .ptr .align 1 _Z29multi_color_resolve_and_colorPiS_iS_S_S_i_param_0,
	.param .u64 .ptr .align 1 _Z29multi_color_resolve_and_colorPiS_iS_S_S_i_param_1,
	.param .u32 _Z29multi_color_resolve_and_colorPiS_iS_S_S_i_param_2,
	.param .u64 .ptr .align 1 _Z29multi_color_resolve_and_colorPiS_iS_S_S_i_param_3,
	.param .u64 .ptr .align 1 _Z29multi_color_resolve_and_colorPiS_iS_S_S_i_param_4,
	.param .u64 .ptr .align 1 _Z29multi_color_resolve_and_colorPiS_iS_S_S_i_param_5,
	.param .u32 _Z29multi_color_resolve_and_colorPiS_iS_S_S_i_param_6
)
{
	.local .align 16 .b8 	__local_depot7[32];
	.reg .b64 	%SP;
	.reg .b64 	%SPL;
	.reg .pred 	%p<23>;
	.reg .b32 	%r<77>;
	.reg .b64 	%rd<32>;

	mov.u64 	%SPL, __local_depot7;
	ld.param.u64 	%rd8, [_Z29multi_color_resolve_and_colorPiS_iS_S_S_i_param_0];
	ld.param.u64 	%rd9, [_Z29multi_color_resolve_and_colorPiS_iS_S_S_i_param_1];
	ld.param.u32 	%r30, [_Z29multi_color_resolve_and_colorPiS_iS_S_S_i_param_2];
	ld.param.u64 	%rd10, [_Z29multi_color_resolve_and_colorPiS_iS_S_S_i_param_3];
	ld.param.u64 	%rd11, [_Z29multi_color_resolve_and_colorPiS_iS_S_S_i_param_4];
	ld.param.u64 	%rd12, [_Z29multi_color_resolve_and_colorPiS_iS_S_S_i_param_5];
	ld.param.u32 	%r31, [_Z29multi_color_resolve_and_colorPiS_iS_S_S_i_param_6];
	cvta.to.global.u64 	%rd1, %rd9;
	cvta.to.global.u64 	%rd2, %rd12;
	cvta.to.global.u64 	%rd3, %rd10;
	cvta.to.global.u64 	%rd4, %rd11;
	add.u64 	%rd5, %SPL, 0;
	mov.u32 	%r32, %ctaid.x;
	mov.u32 	%r1, %ntid.x;
	mov.u32 	%r33, %tid.x;
	mad.lo.s32 	%r70, %r32, %r1, %r33;
	setp.ge.s32 	%p1, %r70, %r30;
	@%p1 bra 	$L__BB7_26;
	mul.lo.s32 	%r3, %r31, -1640531535;
	mov.u32 	%r34, %nctaid.x;
	mul.lo.s32 	%r4, %r1, %r34;
	cvta.to.global.u64 	%rd6, %rd8;
$L__BB7_2:
	mul.wide.s32 	%rd14, %r70, 4;
	add.s64 	%rd15, %rd4, %rd14;
	ld.global.u32 	%r35, [%rd15];
	setp.ne.s32 	%p2, %r35, %r31;
	@%p2 bra 	$L__BB7_25;
	add.s64 	%rd7, %rd3, %rd14;
	ld.global.u32 	%r36, [%rd7];
	setp.ne.s32 	%p3, %r36, -1;
	@%p3 bra 	$L__BB7_25;
	add.s64 	%rd18, %rd2, %rd14;
	ld.global.u32 	%r37, [%rd18];
	xor.b32  	%r38, %r37, %r3;
	shr.u32 	%r39, %r38, 16;
	xor.b32  	%r40, %r39, %r38;
	mul.lo.s32 	%r41, %r40, -2048144789;
	shr.u32 	%r42, %r41, 13;
	xor.b32  	%r6, %r42, %r41;
	add.s64 	%rd19, %rd6, %rd14;
	ld.global.u32 	%r72, [%rd19];
	ld.global.u32 	%r8, [%rd19+4];
	setp.ge.s32 	%p4, %r72, %r8;
	@%p4 bra 	$L__BB7_10;
	mov.u32 	%r71, %r72;
$L__BB7_6:
	mul.wide.s32 	%rd20, %r71, 4;
	add.s64 	%rd21, %rd1, %rd20;
	ld.global.u32 	%r10, [%rd21];
	mul.wide.s32 	%rd22, %r10, 4;
	add.s64 	%rd23, %rd4, %rd22;
	ld.global.u32 	%r43, [%rd23];
	setp.ne.s32 	%p5, %r43, %r31;
	@%p5 bra 	$L__BB7_9;
	add.s64 	%rd25, %rd2, %rd22;
	ld.global.u32 	%r44, [%rd25];
	xor.b32  	%r45, %r44, %r3;
	shr.u32 	%r46, %r45, 16;
	xor.b32  	%r47, %r46, %r45;
	mul.lo.s32 	%r48, %r47, -2048144789;
	shr.u32 	%r49, %r48, 13;
	xor.b32  	%r11, %r49, %r48;
	setp.gt.u32 	%p6, %r11, %r6;
	@%p6 bra 	$L__BB7_25;
	setp.eq.s32 	%p7, %r11, %r6;
	setp.lt.s32 	%p8, %r10, %r70;
	and.pred  	%p9, %p8, %p7;
	@%p9 bra 	$L__BB7_25;
$L__BB7_9:
	add.s32 	%r71, %r71, 1;
	setp.lt.s32 	%p10, %r71, %r8;
	@%p10 bra 	$L__BB7_6;
$L__BB7_10:
	setp.ge.s32 	%p11, %r72, %r8;
	mov.b32 	%r74, 0;
	st.local.v4.u32 	[%rd5], {%r74, %r74, %r74, %r74};
	st.local.v4.u32 	[%rd5+16], {%r74, %r74, %r74, %r74};
	@%p11 bra 	$L__BB7_15;
$L__BB7_11:
	mul.wide.s32 	%rd26, %r72, 4;
	add.s64 	%rd27, %rd1, %rd26;
	ld.global.u32 	%r51, [%rd27];
	mul.wide.s32 	%rd28, %r51, 4;
	add.s64 	%rd29, %rd3, %rd28;
	ld.global.u32 	%r14, [%rd29];
	setp.gt.u32 	%p12, %r14, 255;
	@%p12 bra 	$L__BB7_13;
	and.b32  	%r52, %r14, 31;
	mov.b32 	%r53, 1;
	shl.b32 	%r54, %r53, %r52;
	shr.u32 	%r55, %r14, 5;
	mul.wide.u32 	%rd30, %r55, 4;
	add.s64 	%rd31, %rd5, %rd30;
	ld.local.u32 	%r56, [%rd31];
	or.b32  	%r57, %r56, %r54;
	st.local.u32 	[%rd31], %r57;
$L__BB7_13:
	add.s32 	%r72, %r72, 1;
	setp.lt.s32 	%p13, %r72, %r8;
	@%p13 bra 	$L__BB7_11;
	ld.local.u32 	%r74, [%rd5];
$L__BB7_15:
	setp.eq.s32 	%p14, %r74, -1;
	mov.b32 	%r75, 0;
	@%p14 bra 	$L__BB7_17;
$L__BB7_16:
	not.b32 	%r67, %r74;
	brev.b32 	%r68, %r67;
	bfind.shiftamt.u32 	%r69, %r68;
	add.s32 	%r76, %r75, %r69;
	bra.uni 	$L__BB7_24;
$L__BB7_17:
	ld.local.u32 	%r74, [%rd5+4];
	setp.ne.s32 	%p15, %r74, -1;
	mov.b32 	%r75, 32;
	@%p15 bra 	$L__BB7_16;
	ld.local.u32 	%r74, [%rd5+8];
	setp.ne.s32 	%p16, %r74, -1;
	mov.b32 	%r75, 64;
	@%p16 bra 	$L__BB7_16;
	ld.local.u32 	%r74, [%rd5+12];
	setp.ne.s32 	%p17, %r74, -1;
	mov.b32 	%r75, 96;
	@%p17 bra 	$L__BB7_16;
	ld.local.u32 	%r74, [%rd5+16];
	setp.ne.s32 	%p18, %r74, -1;
	mov.b32 	%r75, 128;
	@%p18 bra 	$L__BB7_16;
	ld.local.u32 	%r74, [%rd5+20];
	setp.ne.s32 	%p19, %r74, -1;
	mov.b32 	%r75, 160;
	@%p19 bra 	$L__BB7_16;
	ld.local.u32 	%r74, [%rd5+24];
	setp.ne.s32 	%p20, %r74, -1;
	mov.b32 	%r75, 192;
	@%p20 bra 	$L__BB7_16;
	ld.local.u32 	%r74, [%rd5+28];
	setp.ne.s32 	%p21, %r74, -1;
	mov.b32 	%r75, 224;
	mov.b32 	%r76, 0;
	@%p21 bra 	$L__BB7_16;
$L__BB7_24:
	st.global.u32 	[%rd7], %r76;
$L__BB7_25:
	add.s32 	%r70, %r70, %r4;
	setp.lt.s32 	%p22, %r70, %r30;
	@%p22 bra 	$L__BB7_2;
$L__BB7_26:
	ret;

}
	// .globl	_Z20multi_color_mis_iterPiS_iS_S_ii
.visible .entry _Z20multi_color_mis_iterPiS_iS_S_ii(
	.param .u64 .ptr .align 1 _Z20multi_color_mis_iterPiS_iS_S_ii_param_0,
	.param .u64 .ptr .align 1 _Z20multi_color_mis_iterPiS_iS_S_ii_param_1,
	.param .u32 _Z20multi_color_mis_iterPiS_iS_S_ii_param_2,
	.param .u64 .ptr .align 1 _Z20multi_color_mis_iterPiS_iS_S_ii_param_3,
	.param .u64 .ptr .align 1 _Z20multi_color_mis_iterPiS_iS_S_ii_param_4,
	.param .u32 _Z20multi_color_mis_iterPiS_iS_S_ii_param_5,
	.param .u32 _Z20multi_color_mis_iterPiS_iS_S_ii_param_6
)
{
	.reg .pred 	%p<15>;
	.reg .b32 	%r<41>;
	.reg .b64 	%rd<20>;

	ld.param.u64 	%rd6, [_Z20multi_color_mis_iterPiS_iS_S_ii_param_0];
	ld.param.u64 	%rd7, [_Z20multi_color_mis_iterPiS_iS_S_ii_param_1];
	ld.param.u32 	%r19, [_Z20multi_color_mis_iterPiS_iS_S_ii_param_2];
	ld.param.u64 	%rd8, [_Z20multi_color_mis_iterPiS_iS_S_ii_param_3];
	ld.param.u64 	%rd9, [_Z20multi_color_mis_iterPiS_iS_S_ii_param_4];
	ld.param.u32 	%r20, [_Z20multi_color_mis_iterPiS_iS_S_ii_param_5];
	ld.param.u32 	%r21, [_Z20multi_color_mis_iterPiS_iS_S_ii_param_6];
	cvta.to.global.u64 	%rd1, %rd9;
	cvta.to.global.u64 	%rd2, %rd8;
	mov.u32 	%r22, %ctaid.x;
	mov.u32 	%r1, %ntid.x;
	mov.u32 	%r23, %tid.x;
	mad.lo.s32 	%r38, %r22, %r1, %r23;
	setp.ge.s32 	%p1, %r38, %r19;
	setp.lt.s32 	%p2, %r20, 1;
	or.pred  	%p3, %p1, %p2;
	@%p3 bra 	$L__BB8_14;
	mov.u32 	%r24, %nctaid.x;
	mul.lo.s32 	%r3, %r1, %r24;
	cvta.to.global.u64 	%rd3, %rd6;
	cvta.to.global.u64 	%rd4, %rd7;
$L__BB8_2:
	mul.wide.s32 	%rd10, %r38, 4;
	add.s64 	%rd5, %rd2, %rd10;
	ld.global.u32 	%r25, [%rd5];
	setp.ne.s32 	%p4, %r25, -1;
	@%p4 bra 	$L__BB8_13;
	add.s64 	%rd12, %rd1, %rd10;
	ld.global.u32 	%r5, [%rd12];
	add.s64 	%rd13, %rd3, %rd10;
	ld.global.u32 	%r6, [%rd13];
	ld.global.u32 	%r7, [%rd13+4];
	mov.b32 	%r39, 0;
$L__BB8_4:
	setp.ge.s32 	%p5, %r6, %r7;
	add.s32 	%r9, %r39, %r21;
	mul.lo.s32 	%r10, %r9, -1640531535;
	xor.b32  	%r27, %r10, %r5;
	shr.u32 	%r28, %r27, 16;
	xor.b32  	%r29, %r28, %r27;
	mul.lo.s32 	%r30, %r29, -2048144789;
	shr.u32 	%r31, %r30, 13;
	xor.b32  	%r11, %r31, %r30;
	@%p5 bra 	$L__BB8_11;
	mov.u32 	%r40, %r6;
$L__BB8_6:
	mul.wide.s32 	%rd14, %r40, 4;
	add.s64 	%rd15, %rd4, %rd14;
	ld.global.u32 	%r13, [%rd15];
	mul.wide.s32 	%rd16, %r13, 4;
	add.s64 	%rd17, %rd2, %rd16;
	ld.global.u32 	%r14, [%rd17];
	setp.eq.s32 	%p6, %r14, %r9;
	@%p6 bra 	$L__BB8_12;
	setp.ne.s32 	%p7, %r14, -1;
	@%p7 bra 	$L__BB8_10;
	add.s64 	%rd19, %rd1, %rd16;
	ld.global.u32 	%r32, [%rd19];
	xor.b32  	%r33, %r32, %r10;
	shr.u32 	%r34, %r33, 16;
	xor.b32  	%r35, %r34, %r33;
	mul.lo.s32 	%r36, %r35, -2048144789;
	shr.u32 	%r37, %r36, 13;
	xor.b32  	%r15, %r37, %r36;
	setp.gt.u32 	%p8, %r15, %r11;
	@%p8 bra 	$L__BB8_12;
	setp.eq.s32 	%p9, %r15, %r11;
	setp.gt.s32 	%p10, %r13, %r38;
	and.pred  	%p11, %p10, %p9;
	@%p11 bra 	$L__BB8_12;
$L__BB8_10:
	add.s32 	%r40, %r40, 1;
	setp.lt.s32 	%p12, %r40, %r7;
	@%p12 bra 	$L__BB8_6;
$L__BB8_11:
	st.global.u32 	[%rd5], %r9;
	bra.uni 	$L__BB8_13;
$L__BB8_12:
	add.s32 	%r39, %r39, 1;
	setp.ne.s32 	%p13, %r39, %r20;
	@%p13 bra 	$L__BB8_4;
$L__BB8_13:
	add.s32 	%r38, %r38, %r3;
	setp.lt.s32 	%p14, %r38, %r19;
	@%p14 bra 	$L__BB8_2;
$L__BB8_14:
	ret;

}
	// .globl	_Z29luby_mis_coloring_iter_randomPiS_iS_S_S_S_i
.visible .entry _Z29luby_mis_coloring_iter_randomPiS_iS_S_S_S_i(
	.param .u64 .ptr .align 1 _Z29luby_mis_coloring_iter_randomPiS_iS_S_S_S_i_param_0,
	.param .u64 .ptr .align 1 _Z29luby_mis_coloring_iter_randomPiS_iS_S_S_S_i_param_1,
	.param .u32 _Z29luby_mis_coloring_iter_randomPiS_iS_S_S_S_i_param_2,
	.param .u64 .ptr .align 1 _Z29luby_mis_coloring_iter_randomPiS_iS_S_S_S_i_param_3,
	.param .u64 .ptr .align 1 _Z29luby_mis_coloring_iter_randomPiS_iS_S_S_S_i_param_4,
	.param .u64 .ptr .align 1 _Z29luby_mis_coloring_iter_randomPiS_iS_S_S_S_i_param_5,
	.param .u64 .ptr .align 1 _Z29luby_mis_coloring_iter_randomPiS_iS_S_S_S_i_param_6,
	.param .u32 _Z29luby_mis_coloring_iter_randomPiS_iS_S_S_S_i_param_7
)
{
	.local .align 16 .b8 	__local_depot9[32];
	.reg .b64 	%SP;
	.reg .b64 	%SPL;
	.reg .pred 	%p<19>;
	.reg .b32 	%r<63>;
	.reg .b64 	%rd<31>;

	mov.u64 	%SPL, __local_depot9;
	ld.param.u64 	%rd8, [_Z29luby_mis_coloring_iter_randomPiS_iS_S_S_S_i_param_0];
	ld.param.u64 	%rd10, [_Z29luby_mis_coloring_iter_randomPiS_iS_S_S_S_i_param_1];
	ld.param.u32 	%r28, [_Z29luby_mis_coloring_iter_randomPiS_iS_S_S_S_i_param_2];
	ld.param.u64 	%rd11, [_Z29luby_mis_coloring_iter_randomPiS_iS_S_S_S_i_param_3];
	ld.param.u64 	%rd9, [_Z29luby_mis_coloring_iter_randomPiS_iS_S_S_S_i_param_4];
	ld.param.u64 	%rd12, [_Z29luby_mis_coloring_iter_randomPiS_iS_S_S_S_i_param_6];
	cvta.to.global.u64 	%rd1, %rd10;
	cvta.to.global.u64 	%rd2, %rd12;
	cvta.to.global.u64 	%rd3, %rd11;
	add.u64 	%rd4, %SPL, 0;
	mov.u32 	%r29, %ctaid.x;
	mov.u32 	%r1, %ntid.x;
	mov.u32 	%r30, %tid.x;
	mad.lo.s32 	%r56, %r29, %r1, %r30;
	setp.ge.s32 	%p1, %r56, %r28;
	@%p1 bra 	$L__BB9_24;
	mov.u32 	%r31, %nctaid.x;
	mul.lo.s32 	%r3, %r1, %r31;
	cvta.to.global.u64 	%rd5, %rd9;
	cvta.to.global.u64 	%rd6, %rd8;
$L__BB9_2:
	mul.wide.s32 	%rd14, %r56, 4;
	add.s64 	%rd7, %rd5, %rd14;
	mov.b32 	%r32, -1;
	st.global.u32 	[%rd7], %r32;
	add.s64 	%rd15, %rd3, %rd14;
	ld.global.u32 	%r33, [%rd15];
	setp.ne.s32 	%p2, %r33, -1;
	@%p2 bra 	$L__BB9_23;
	add.s64 	%rd17, %rd2, %rd14;
	ld.global.u32 	%r5, [%rd17];
	add.s64 	%rd18, %rd6, %rd14;
	ld.global.u32 	%r58, [%rd18];
	ld.global.u32 	%r7, [%rd18+4];
	setp.ge.s32 	%p3, %r58, %r7;
	@%p3 bra 	$L__BB9_8;
	mov.u32 	%r57, %r58;
$L__BB9_5:
	mul.wide.s32 	%rd19, %r57, 4;
	add.s64 	%rd20, %rd1, %rd19;
	ld.global.u32 	%r9, [%rd20];
	mul.wide.s32 	%rd21, %r9, 4;
	add.s64 	%rd22, %rd2, %rd21;
	ld.global.u32 	%r34, [%rd22];
	setp.le.s32 	%p4, %r34, %r5;
	@%p4 bra 	$L__BB9_7;
	add.s64 	%rd24, %rd3, %rd21;
	ld.global.u32 	%r35, [%rd24];
	setp.eq.s32 	%p5, %r35, -1;
	@%p5 bra 	$L__BB9_23;
$L__BB9_7:
	add.s32 	%r57, %r57, 1;
	setp.lt.s32 	%p6, %r57, %r7;
	@%p6 bra 	$L__BB9_5;
$L__BB9_8:
	setp.ge.s32 	%p7, %r58, %r7;
	mov.b32 	%r60, 0;
	st.local.v4.u32 	[%rd4], {%r60, %r60, %r60, %r60};
	st.local.v4.u32 	[%rd4+16], {%r60, %r60, %r60, %r60};
	@%p7 bra 	$L__BB9_13;
$L__BB9_9:
	mul.wide.s32 	%rd25, %r58, 4;
	add.s64 	%rd26, %rd1, %rd25;
	ld.global.u32 	%r37, [%rd26];
	mul.wide.s32 	%rd27, %r37, 4;
	add.s64 	%rd28, %rd3, %rd27;
	ld.global.u32 	%r12, [%rd28];
	setp.gt.u32 	%p8, %r12, 255;
	@%p8 bra 	$L__BB9_11;
	and.b32  	%r38, %r12, 31;
	mov.b32 	%r39, 1;
	shl.b32 	%r40, %r39, %r38;
	shr.u32 	%r41, %r12, 5;
	mul.wide.u32 	%rd29, %r41, 4;
	add.s64 	%rd30, %rd4, %rd29;
	ld.local.u32 	%r42, [%rd30];
	or.b32  	%r43, %r42, %r40;
	st.local.u32 	[%rd30], %r43;
$L__BB9_11:
	add.s32 	%r58, %r58, 1;
	setp.lt.s32 	%p9, %r58, %r7;
	@%p9 bra 	$L__BB9_9;
	ld.local.u32 	%r60, [%rd4];
$L__BB9_13:
	setp.eq.s32 	%p10, %r60, -1;
	mov.b32 	%r61, 0;
	@%p10 bra 	$L__BB9_15;
$L__BB9_14:
	not.b32 	%r53, %r60;
	brev.b32 	%r54, %r53;
	bfind.shiftamt.u32 	%r55, %r54;
	add.s32 	%r62, %r61, %r55;
	bra.uni 	$L__BB9_22;
$L__BB9_15:
	ld.local.u32 	%r60, [%rd4+4];
	setp.ne.s32 	%p11, %r60, -1;
	mov.b32 	%r61, 32;
	@%p11 bra 	$L__BB9_14;
	ld.local.u32 	%r60, [%rd4+8];
	setp.ne.s32 	%p12, %r60, -1;
	mov.b32 	%r61, 64;
	@%p12 bra 	$L__BB9_14;
	ld.local.u32 	%r60, [%rd4+12];
	setp.ne.s32 	%p13, %r60, -1;
	mov.b32 	%r61, 96;
	@%p13 bra 	$L__BB9_14;
	ld.local.u32 	%r60, [%rd4+16];
	setp.ne.s32 	%p14, %r60, -1;
	mov.b32 	%r61, 128;
	@%p14 bra 	$L__BB9_14;
	ld.local.u32 	%r60, [%rd4+20];
	setp.ne.s32 	%p15, %r60, -1;
	mov.b32 	%r61, 160;
	@%p15 bra 	$L__BB9_14;
	ld.local.u32 	%r60, [%rd4+24];
	setp.ne.s32 	%p16, %r60, -1;
	mov.b32 	%r61, 192;
	@%p16 bra 	$L__BB9_14;
	ld.local.u32 	%r60, [%rd4+28];
	setp.ne.s32 	%p17, %r60, -1;
	mov.b32 	%r61, 224;
	mov.b32 	%r62, 0;
	@%p17 bra 	$L__BB9_14;
$L__BB9_22:
	st.global.u32 	[%rd7], %r62;
$L__BB9_23:
	add.s32 	%r56, %r56, %r3;
	setp.lt.s32 	%p18, %r56, %r28;
	@%p18 bra 	$L__BB9_2;
$L__BB9_24:
	ret;

}
	// .globl	_Z21apply_coloring_randomPiS_iS_S_S_S_i
.visible .entry _Z21apply_coloring_randomPiS_iS_S_S_S_i(
	.param .u64 .ptr .align 1 _Z21apply_coloring_randomPiS_iS_S_S_S_i_param_0,
	.param .u64 .ptr .align 1 _Z21apply_coloring_randomPiS_iS_S_S_S_i_param_1,
	.param .u32 _Z21apply_coloring_randomPiS_iS_S_S_S_i_param_2,
	.param .u64 .ptr .align 1 _Z21apply_coloring_randomPiS_iS_S_S_S_i_param_3,
	.param .u64 .ptr .align 1 _Z21apply_coloring_randomPiS_iS_S_S_S_i_param_4,
	.param .u64 .ptr .align 1 _Z21apply_coloring_randomPiS_iS_S_S_S_i_param_5,
	.param .u64 .ptr .align 1 _Z21apply_coloring_randomPiS_iS_S_S_S_i_param_6,
	.param .u32 _Z21apply_coloring_randomPiS_iS_S_S_S_i_param_7
)
{
	.reg .pred 	%p<23>;
	.reg .b32 	%r<64>;
	.reg .b64 	%rd<28>;

	ld.param.u64 	%rd7, [_Z21apply_coloring_randomPiS_iS_S_S_S_i_param_0];
	ld.param.u64 	%rd8, [_Z21apply_coloring_randomPiS_iS_S_S_S_i_param_1];
	ld.param.u32 	%r23, [_Z21apply_coloring_randomPiS_iS_S_S_S_i_param_2];
	ld.param.u64 	%rd9, [_Z21apply_coloring_randomPiS_iS_S_S_S_i_param_3];
	ld.param.u64 	%rd11, [_Z21apply_coloring_randomPiS_iS_S_S_S_i_param_4];
	ld.param.u64 	%rd10, [_Z21apply_coloring_randomPiS_iS_S_S_S_i_param_5];
	ld.param.u64 	%rd12, [_Z21apply_coloring_randomPiS_iS_S_S_S_i_param_6];
	cvta.to.global.u64 	%rd1, %rd12;
	cvta.to.global.u64 	%rd2, %rd11;
	mov.u32 	%r1, %ctaid.x;
	mov.u32 	%r2, %ntid.x;
	mov.u32 	%r3, %tid.x;
	mad.lo.s32 	%r58, %r1, %r2, %r3;
	setp.ge.s32 	%p1, %r58, %r23;
	mov.b32 	%r59, 0;
	@%p1 bra 	$L__BB10_10;
	mov.u32 	%r26, %nctaid.x;
	mul.lo.s32 	%r5, %r2, %r26;
	cvta.to.global.u64 	%rd3, %rd9;
	cvta.to.global.u64 	%rd4, %rd7;
	cvta.to.global.u64 	%rd5, %rd8;
	mov.b32 	%r59, 0;
$L__BB10_2:
	mul.wide.s32 	%rd13, %r58, 4;
	add.s64 	%rd14, %rd2, %rd13;
	ld.global.u32 	%r8, [%rd14];
	setp.lt.s32 	%p2, %r8, 0;
	@%p2 bra 	$L__BB10_9;
	add.s64 	%rd6, %rd3, %rd13;
	ld.global.u32 	%r27, [%rd6];
	setp.ne.s32 	%p3, %r27, -1;
	@%p3 bra 	$L__BB10_9;
	add.s64 	%rd17, %rd1, %rd13;
	ld.global.u32 	%r9, [%rd17];
	add.s64 	%rd18, %rd4, %rd13;
	ld.global.u32 	%r60, [%rd18];
	ld.global.u32 	%r11, [%rd18+4];
	setp.ge.s32 	%p4, %r60, %r11;
	@%p4 bra 	$L__BB10_8;
$L__BB10_5:
	mul.wide.s32 	%rd19, %r60, 4;
	add.s64 	%rd20, %rd5, %rd19;
	ld.global.u32 	%r13, [%rd20];
	mul.wide.s32 	%rd21, %r13, 4;
	add.s64 	%rd22, %rd1, %rd21;
	ld.global.u32 	%r28, [%rd22];
	setp.ge.s32 	%p5, %r28, %r9;
	@%p5 bra 	$L__BB10_7;
	add.s64 	%rd24, %rd2, %rd21;
	ld.global.u32 	%r29, [%rd24];
	setp.gt.s32 	%p6, %r29, -1;
	@%p6 bra 	$L__BB10_9;
$L__BB10_7:
	add.s32 	%r60, %r60, 1;
	setp.lt.s32 	%p7, %r60, %r11;
	@%p7 bra 	$L__BB10_5;
$L__BB10_8:
	st.global.u32 	[%rd6], %r8;
	add.s32 	%r59, %r59, 1;
$L__BB10_9:
	add.s32 	%r58, %r58, %r5;
	setp.lt.s32 	%p8, %r58, %r23;
	@%p8 bra 	$L__BB10_2;
$L__BB10_10:
	bar.sync 	0;
	shfl.sync.down.b32	%r30|%p9, %r59, 16, 31, -1;
	add.s32 	%r31, %r30, %r59;
	shfl.sync.down.b32	%r32|%p10, %r31, 8, 31, -1;
	add.s32 	%r33, %r31, %r32;
	shfl.sync.down.b32	%r34|%p11, %r33, 4, 31, -1;
	add.s32 	%r35, %r33, %r34;
	shfl.sync.down.b32	%r36|%p12, %r35, 2, 31, -1;
	add.s32 	%r37, %r35, %r36;
	shfl.sync.down.b32	%r38|%p13, %r37, 1, 31, -1;
	add.s32 	%r19, %r37, %r38;
	and.b32  	%r39, %r3, 31;
	setp.ne.s32 	%p14, %r39, 0;
	@%p14 bra 	$L__BB10_12;
	shr.u32 	%r40, %r3, 3;
	mov.u32 	%r41, _ZZ6reduceiPiE8warp_sum;
	add.s32 	%r42, %r41, %r40;
	st.shared.u32 	[%r42], %r19;
$L__BB10_12:
	bar.sync 	0;
	setp.gt.u32 	%p15, %r3, 31;
	@%p15 bra 	$L__BB10_17;
	add.s32 	%r44, %r2, 31;
	shr.u32 	%r45, %r44, 5;
	setp.ge.u32 	%p16, %r3, %r45;
	mov.b32 	%r63, 0;
	@%p16 bra 	$L__BB10_15;
	shl.b32 	%r46, %r3, 2;
	mov.u32 	%r47, _ZZ6reduceiPiE8warp_sum;
	add.s32 	%r48, %r47, %r46;
	ld.shared.u32 	%r63, [%r48];
$L__BB10_15:
	shfl.sync.down.b32	%r49|%p17, %r63, 16, 31, -1;
	add.s32 	%r50, %r49, %r63;
	shfl.sync.down.b32	%r51|%p18, %r50, 8, 31, -1;
	add.s32 	%r52, %r50, %r51;
	shfl.sync.down.b32	%r53|%p19, %r52, 4, 31, -1;
	add.s32 	%r54, %r52, %r53;
	shfl.sync.down.b32	%r55|%p20, %r54, 2, 31, -1;
	add.s32 	%r56, %r54, %r55;
	shfl.sync.down.b32	%r57|%p21, %r56, 1, 31, -1;
	add.s32 	%r22, %r56, %r57;
	setp.ne.s32 	%p22, %r3, 0;
	@%p22 bra 	$L__BB10_17;
	cvta.to.global.u64 	%rd25, %rd10;
	mul.wide.u32 	%rd26, %r1, 4;
	add.s64 	%rd27, %rd25, %rd26;
	st.global.u32 	[%rd27], %r22;
$L__BB10_17:
	ret;

}
	// .globl	_Z14apply_coloringPiS_iS_S_S_i
.visible .entry _Z14apply_coloringPiS_iS_S_S_i(
	.param .u64 .ptr .align 1 _Z14apply_coloringPiS_iS_S_S_i_param_0,
	.param .u64 .ptr .align 1 _Z14apply_coloringPiS_iS_S_S_i_param_1,
	.param .u32 _Z14apply_coloringPiS_iS_S_S_i_param_2,
	.param .u64 .ptr .align 1 _Z14apply_coloringPiS_iS_S_S_i_param_3,
	.param .u64 .ptr .align 1 _Z14apply_coloringPiS_iS_S_S_i_param_4,
	.param .u64 .ptr .align 1 _Z14apply_coloringPiS_iS_S_S_i_param_5,
	.param .u32 _Z14apply_coloringPiS_iS_S_S_i_param_6
)
{
	.reg .pred 	%p<23>;
	.reg .b32 	%r<62>;
	.reg .b64 	%rd<23>;

	ld.param.u64 	%rd6, [_Z14apply_coloringPiS_iS_S_S_i_param_0];
	ld.param.u64 	%rd7, [_Z14apply_coloringPiS_iS_S_S_i_param_1];
	ld.param.u32 	%r22, [_Z14apply_coloringPiS_iS_S_S_i_param_2];
	ld.param.u64 	%rd8, [_Z14apply_coloringPiS_iS_S_S_i_param_3];
	ld.param.u64 	%rd10, [_Z14apply_coloringPiS_iS_S_S_i_param_4];
	ld.param.u64 	%rd9, [_Z14apply_coloringPiS_iS_S_S_i_param_5];
	cvta.to.global.u64 	%rd1, %rd10;
	mov.u32 	%r1, %ctaid.x;
	mov.u32 	%r2, %ntid.x;
	mov.u32 	%r3, %tid.x;
	mad.lo.s32 	%r56, %r1, %r2, %r3;
	setp.ge.s32 	%p1, %r56, %r22;
	mov.b32 	%r57, 0;
	@%p1 bra 	$L__BB11_10;
	mov.u32 	%r25, %nctaid.x;
	mul.lo.s32 	%r5, %r2, %r25;
	cvta.to.global.u64 	%rd2, %rd8;
	cvta.to.global.u64 	%rd3, %rd6;
	cvta.to.global.u64 	%rd4, %rd7;
	mov.b32 	%r57, 0;
$L__BB11_2:
	mul.wide.s32 	%rd11, %r56, 4;
	add.s64 	%rd12, %rd1, %rd11;
	ld.global.u32 	%r8, [%rd12];
	setp.lt.s32 	%p2, %r8, 0;
	@%p2 bra 	$L__BB11_9;
	add.s64 	%rd5, %rd2, %rd11;
	ld.global.u32 	%r26, [%rd5];
	setp.ne.s32 	%p3, %r26, -1;
	@%p3 bra 	$L__BB11_9;
	add.s64 	%rd15, %rd3, %rd11;
	ld.global.u32 	%r58, [%rd15];
	ld.global.u32 	%r10, [%rd15+4];
	setp.ge.s32 	%p4, %r58, %r10;
	@%p4 bra 	$L__BB11_8;
$L__BB11_5:
	mul.wide.s32 	%rd16, %r58, 4;
	add.s64 	%rd17, %rd4, %rd16;
	ld.global.u32 	%r12, [%rd17];
	setp.ge.s32 	%p5, %r12, %r56;
	@%p5 bra 	$L__BB11_7;
	mul.wide.s32 	%rd18, %r12, 4;
	add.s64 	%rd19, %rd1, %rd18;
	ld.global.u32 	%r27, [%rd19];
	setp.gt.s32 	%p6, %r27, -1;
	@%p6 bra 	$L__BB11_9;
$L__BB11_7:
	add.s32 	%r58, %r58, 1;
	setp.lt.s32 	%p7, %r58, %r10;
	@%p7 bra 	$L__BB11_5;
$L__BB11_8:
	st.global.u32 	[%rd5], %r8;
	add.s32 	%r57, %r57, 1;
$L__BB11_9:
	add.s32 	%r56, %r56, %r5;
	setp.lt.s32 	%p8, %r56, %r22;
	@%p8 bra 	$L__BB11_2;
$L__BB11_10:
	bar.sync 	0;
	shfl.sync.down.b32	%r28|%p9, %r57, 16, 31, -1;
	add.s32 	%r29, %r28, %r57;
	shfl.sync.down.b32	%r30|%p10, %r29, 8, 31, -1;
	add.s32 	%r31, %r29, %r30;
	shfl.sync.down.b32	%r32|%p11, %r31, 4, 31, -1;
	add.s32 	%r33, %r31, %r32;
	shfl.sync.down.b32	%r34|%p12, %r33, 2, 31, -1;
	add.s32 	%r35, %r33, %r34;
	shfl.sync.down.b32	%r36|%p13, %r35, 1, 31, -1;
	add.s32 	%r18, %r35, %r36;
	and.b32  	%r37, %r3, 31;
	setp.ne.s32 	%p14, %r37, 0;
	@%p14 bra 	$L__BB11_12;
	shr.u32 	%r38, %r3, 3;
	mov.u32 	%r39, _ZZ6reduceiPiE8warp_sum;
	add.s32 	%r40, %r39, %r38;
	st.shared.u32 	[%r40], %r18;
$L__BB11_12:
	bar.sync 	0;
	setp.gt.u32 	%p15, %r3, 31;
	@%p15 bra 	$L__BB11_17;
	add.s32 	%r42, %r2, 31;
	shr.u32 	%r43, %r42, 5;
	setp.ge.u32 	%p16, %r3, %r43;
	mov.b32 	%r61, 0;
	@%p16 bra 	$L__BB11_15;
	shl.b32 	%r44, %r3, 2;
	mov.u32 	%r45, _ZZ6reduceiPiE8warp_sum;
	add.s32 	%r46, %r45, %r44;
	ld.shared.u32 	%r61, [%r46];
$L__BB11_15:
	shfl.sync.down.b32	%r47|%p17, %r61, 16, 31, -1;
	add.s32 	%r48, %r47, %r61;
	shfl.sync.down.b32	%r49|%p18, %r48, 8, 31, -1;
	add.s32 	%r50, %r48, %r49;
	shfl.sync.down.b32	%r51|%p19, %r50, 4, 31, -1;
	add.s32 	%r52, %r50, %r51;
	shfl.sync.down.b32	%r53|%p20, %r52, 2, 31, -1;
	add.s32 	%r54, %r52, %r53;
	shfl.sync.down.b32	%r55|%p21, %r54, 1, 31, -1;
	add.s32 	%r21, %r54, %r55;
	setp.ne.s32 	%p22, %r3, 0;
	@%p22 bra 	$L__BB11_17;
	cvta.to.global.u64 	%rd20, %rd9;
	mul.wide.u32 	%rd21, %r1, 4;
	add.s64 	%rd22, %rd20, %rd21;
	st.global.u32 	[%rd22], %r21;
$L__BB11_17:
	ret;

}
	// .globl	_Z15verify_coloringPiS_iS_S_S_S_
.visible .entry _Z15verify_coloringPiS_iS_S_S_S_(
	.param .u64 .ptr .align 1 _Z15verify_coloringPiS_iS_S_S_S__param_0,
	.param .u64 .ptr .align 1 _Z15verify_coloringPiS_iS_S_S_S__param_1,
	.param .u32 _Z15verify_coloringPiS_iS_S_S_S__param_2,
	.param .u64 .ptr .align 1 _Z15verify_coloringPiS_iS_S_S_S__param_3,
	.param .u64 .ptr .align 1 _Z15verify_coloringPiS_iS_S_S_S__param_4,
	.param .u64 .ptr .align 1 _Z15verify_coloringPiS_iS_S_S_S__param_5,
	.param .u64 .ptr .align 1 _Z15verify_coloringPiS_iS_S_S_S__param_6
)
{
	.reg .pred 	%p<8>;
	.reg .b32 	%r<22>;
	.reg .b64 	%rd<23>;

	ld.param.u64 	%rd7, [_Z15verify_coloringPiS_iS_S_S_S__param_0];
	ld.param.u64 	%rd8, [_Z15verify_coloringPiS_iS_S_S_S__param_1];
	ld.param.u32 	%r11, [_Z15verify_coloringPiS_iS_S_S_S__param_2];
	ld.param.u64 	%rd12, [_Z15verify_coloringPiS_iS_S_S_S__param_3];
	ld.param.u64 	%rd9, [_Z15verify_coloringPiS_iS_S_S_S__param_4];
	ld.param.u64 	%rd10, [_Z15verify_coloringPiS_iS_S_S_S__param_5];
	ld.param.u64 	%rd11, [_Z15verify_coloringPiS_iS_S_S_S__param_6];
	cvta.to.global.u64 	%rd1, %rd12;
	mov.u32 	%r12, %ctaid.x;
	mov.u32 	%r1, %ntid.x;
	mov.u32 	%r13, %tid.x;
	mad.lo.s32 	%r20, %r12, %r1, %r13;
	setp.ge.s32 	%p1, %r20, %r11;
	@%p1 bra 	$L__BB12_11;
	mov.u32 	%r14, %nctaid.x;
	mul.lo.s32 	%r3, %r1, %r14;
	cvta.to.global.u64 	%rd2, %rd9;
	cvta.to.global.u64 	%rd3, %rd7;
	cvta.to.global.u64 	%rd4, %rd8;
	cvta.to.global.u64 	%rd5, %rd11;
	cvta.to.global.u64 	%rd6, %rd10;
$L__BB12_2:
	mul.wide.s32 	%rd13, %r20, 4;
	add.s64 	%rd14, %rd1, %rd13;
	ld.global.u32 	%r5, [%rd14];
	setp.lt.s32 	%p2, %r5, 0;
	@%p2 bra 	$L__BB12_5;
	mul.wide.u32 	%rd15, %r5, 4;
	add.s64 	%rd16, %rd2, %rd15;
	mov.b32 	%r16, 1;
	st.global.u32 	[%rd16], %r16;
$L__BB12_4:
	add.s64 	%rd18, %rd3, %rd13;
	ld.global.u32 	%r21, [%rd18];
	ld.global.u32 	%r7, [%rd18+4];
	setp.ge.s32 	%p4, %r21, %r7;
	@%p4 bra 	$L__BB12_10;
	bra.uni 	$L__BB12_8;
$L__BB12_5:
	setp.ne.s32 	%p3, %r5, -1;
	@%p3 bra 	$L__BB12_4;
	atom.global.add.u32 	%r15, [%rd6], 1;
	bra.uni 	$L__BB12_10;
$L__BB12_7:
	add.s32 	%r21, %r21, 1;
	setp.ge.s32 	%p6, %r21, %r7;
	@%p6 bra 	$L__BB12_10;
$L__BB12_8:
	mul.wide.s32 	%rd19, %r21, 4;
	add.s64 	%rd20, %rd4, %rd19;
	ld.global.u32 	%r17, [%rd20];
	mul.wide.s32 	%rd21, %r17, 4;
	add.s64 	%rd22, %rd1, %rd21;
	ld.global.u32 	%r18, [%rd22];
	setp.ne.s32 	%p5, %r18, %r5;
	@%p5 bra 	$L__BB12_7;
	atom.global.add.u32 	%r19, [%rd5], 1;
$L__BB12_10:
	add.s32 	%r20, %r20, %r3;
	setp.lt.s32 	%p7, %r20, %r11;
	@%p7 bra 	$L__BB12_2;
$L__BB12_11:
	ret;

}
	// .globl	_Z20compute_active_edgesPiS_iS_S_
.visible .entry _Z20compute_active_edgesPiS_iS_S_(
	.param .u64 .ptr .align 1 _Z20compute_active_edgesPiS_iS_S__param_0,
	.param .u64 .ptr .align 1 _Z20compute_active_edgesPiS_iS_S__param_1,
	.param .u32 _Z20compute_active_edgesPiS_iS_S__param_2,
	.param .u64 .ptr .align 1 _Z20compute_active_edgesPiS_iS_S__param_3,
	.param .u64 .ptr .align 1 _Z20compute_active_edgesPiS_iS_S__param_4
)
{
	.reg .pred 	%p<59>;
	.reg .b32 	%r<219>;
	.reg .b64 	%rd<86>;

	ld.param.u64 	%rd6, [_Z20compute_active_edgesPiS_iS_S__param_0];
	ld.param.u64 	%rd8, [_Z20compute_active_edgesPiS_iS_S__param_1];
	ld.param.u32 	%r44, [_Z20compute_active_edgesPiS_iS_S__param_2];
	ld.param.u64 	%rd9, [_Z20compute_active_edgesPiS_iS_S__param_3];
	ld.param.u64 	%rd7, [_Z20compute_active_edgesPiS_iS_S__param_4];
	cvta.to.global.u64 	%rd1, %rd8;
	cvta.to.global.u64 	%rd2, %rd9;
	mov.u32 	%r1, %ctaid.x;
	mov.u32 	%r2, %ntid.x;
	mov.u32 	%r3, %tid.x;
	mad.lo.s32 	%r202, %r1, %r2, %r3;
	setp.ge.s32 	%p1, %r202, %r44;
	mov.b32 	%r216, 0;
	@%p1 bra 	$L__BB13_18;
	add.s64 	%rd3, %rd1, 32;
	mov.u32 	%r47, %nctaid.x;
	mul.lo.s32 	%r5, %r2, %r47;
	cvta.to.global.u64 	%rd4, %rd6;
	mov.b32 	%r216, 0;
$L__BB13_2:
	mul.wide.s32 	%rd10, %r202, 4;
	add.s64 	%rd11, %rd2, %rd10;
	ld.global.u32 	%r48, [%rd11];
	setp.ne.s32 	%p2, %r48, -1;
	@%p2 bra 	$L__BB13_17;
	add.s64 	%rd13, %rd4, %rd10;
	ld.global.u32 	%r208, [%rd13];
	ld.global.u32 	%r9, [%rd13+4];
	setp.ge.s32 	%p3, %r208, %r9;
	@%p3 bra 	$L__BB13_17;
	add.s32 	%r50, %r208, 1;
	max.s32 	%r51, %r9, %r50;
	sub.s32 	%r10, %r51, %r208;
	and.b32  	%r11, %r10, 15;
	sub.s32 	%r52, %r208, %r51;
	setp.gt.u32 	%p4, %r52, -16;
	@%p4 bra 	$L__BB13_7;
	and.b32  	%r53, %r10, -16;
	neg.s32 	%r204, %r53;
$L__BB13_6:
	.pragma "nounroll";
	mul.wide.s32 	%rd14, %r208, 4;
	add.s64 	%rd15, %rd3, %rd14;
	ld.global.u32 	%r54, [%rd15+-32];
	mul.wide.s32 	%rd16, %r54, 4;
	add.s64 	%rd17, %rd2, %rd16;
	ld.global.u32 	%r55, [%rd17];
	setp.eq.s32 	%p5, %r55, -1;
	selp.u32 	%r56, 1, 0, %p5;
	add.s32 	%r57, %r216, %r56;
	ld.global.u32 	%r58, [%rd15+-28];
	mul.wide.s32 	%rd18, %r58, 4;
	add.s64 	%rd19, %rd2, %rd18;
	ld.global.u32 	%r59, [%rd19];
	setp.eq.s32 	%p6, %r59, -1;
	selp.u32 	%r60, 1, 0, %p6;
	add.s32 	%r61, %r57, %r60;
	ld.global.u32 	%r62, [%rd15+-24];
	mul.wide.s32 	%rd20, %r62, 4;
	add.s64 	%rd21, %rd2, %rd20;
	ld.global.u32 	%r63, [%rd21];
	setp.eq.s32 	%p7, %r63, -1;
	selp.u32 	%r64, 1, 0, %p7;
	add.s32 	%r65, %r61, %r64;
	ld.global.u32 	%r66, [%rd15+-20];
	mul.wide.s32 	%rd22, %r66, 4;
	add.s64 	%rd23, %rd2, %rd22;
	ld.global.u32 	%r67, [%rd23];
	setp.eq.s32 	%p8, %r67, -1;
	selp.u32 	%r68, 1, 0, %p8;
	add.s32 	%r69, %r65, %r68;
	ld.global.u32 	%r70, [%rd15+-16];
	mul.wide.s32 	%rd24, %r70, 4;
	add.s64 	%rd25, %rd2, %rd24;
	ld.global.u32 	%r71, [%rd25];
	setp.eq.s32 	%p9, %r71, -1;
	selp.u32 	%r72, 1, 0, %p9;
	add.s32 	%r73, %r69, %r72;
	ld.global.u32 	%r74, [%rd15+-12];
	mul.wide.s32 	%rd26, %r74, 4;
	add.s64 	%rd27, %rd2, %rd26;
	ld.global.u32 	%r75, [%rd27];
	setp.eq.s32 	%p10, %r75, -1;
	selp.u32 	%r76, 1, 0, %p10;
	add.s32 	%r77, %r73, %r76;
	ld.global.u32 	%r78, [%rd15+-8];
	mul.wide.s32 	%rd28, %r78, 4;
	add.s64 	%rd29, %rd2, %rd28;
	ld.global.u32 	%r79, [%rd29];
	setp.eq.s32 	%p11, %r79, -1;
	selp.u32 	%r80, 1, 0, %p11;
	add.s32 	%r81, %r77, %r80;
	ld.global.u32 	%r82, [%rd15+-4];
	mul.wide.s32 	%rd30, %r82, 4;
	add.s64 	%rd31, %rd2, %rd30;
	ld.global.u32 	%r83, [%rd31];
	setp.eq.s32 	%p12, %r83, -1;
	selp.u32 	%r84, 1, 0, %p12;
	add.s32 	%r85, %r81, %r84;
	ld.global.u32 	%r86, [%rd15];
	mul.wide.s32 	%rd32, %r86, 4;
	add.s64 	%rd33, %rd2, %rd32;
	ld.global.u32 	%r87, [%rd33];
	setp.eq.s32 	%p13, %r87, -1;
	selp.u32 	%r88, 1, 0, %p13;
	add.s32 	%r89, %r85, %r88;
	ld.global.u32 	%r90, [%rd15+4];
	mul.wide.s32 	%rd34, %r90, 4;
	add.s64 	%rd35, %rd2, %rd34;
	ld.global.u32 	%r91, [%rd35];
	setp.eq.s32 	%p14, %r91, -1;
	selp.u32 	%r92, 1, 0, %p14;
	add.s32 	%r93, %r89, %r92;
	ld.global.u32 	%r94, [%rd15+8];
	mul.wide.s32 	%rd36, %r94, 4;
	add.s64 	%rd37, %rd2, %rd36;
	ld.global.u32 	%r95, [%rd37];
	setp.eq.s32 	%p15, %r95, -1;
	selp.u32 	%r96, 1, 0, %p15;
	add.s32 	%r97, %r93, %r96;
	ld.global.u32 	%r98, [%rd15+12];
	mul.wide.s32 	%rd38, %r98, 4;
	add.s64 	%rd39, %rd2, %rd38;
	ld.global.u32 	%r99, [%rd39];
	setp.eq.s32 	%p16, %r99, -1;
	selp.u32 	%r100, 1, 0, %p16;
	add.s32 	%r101, %r97, %r100;
	ld.global.u32 	%r102, [%rd15+16];
	mul.wide.s32 	%rd40, %r102, 4;
	add.s64 	%rd41, %rd2, %rd40;
	ld.global.u32 	%r103, [%rd41];
	setp.eq.s32 	%p17, %r103, -1;
	selp.u32 	%r104, 1, 0, %p17;
	add.s32 	%r105, %r101, %r104;
	ld.global.u32 	%r106, [%rd15+20];
	mul.wide.s32 	%rd42, %r106, 4;
	add.s64 	%rd43, %rd2, %rd42;
	ld.global.u32 	%r107, [%rd43];
	setp.eq.s32 	%p18, %r107, -1;
	selp.u32 	%r108, 1, 0, %p18;
	add.s32 	%r109, %r105, %r108;
	ld.global.u32 	%r110, [%rd15+24];
	mul.wide.s32 	%rd44, %r110, 4;
	add.s64 	%rd45, %rd2, %rd44;
	ld.global.u32 	%r111, [%rd45];
	setp.eq.s32 	%p19, %r111, -1;
	selp.u32 	%r112, 1, 0, %p19;
	add.s32 	%r113, %r109, %r112;
	ld.global.u32 	%r114, [%rd15+28];
	mul.wide.s32 	%rd46, %r114, 4;
	add.s64 	%rd47, %rd2, %rd46;
	ld.global.u32 	%r115, [%rd47];
	setp.eq.s32 	%p20, %r115, -1;
	selp.u32 	%r116, 1, 0, %p20;
	add.s32 	%r216, %r113, %r116;
	add.s32 	%r208, %r208, 16;
	add.s32 	%r204, %r204, 16;
	setp.ne.s32 	%p21, %r204, 0;
	@%p21 bra 	$L__BB13_6;
$L__BB13_7:
	setp.eq.s32 	%p22, %r11, 0;
	@%p22 bra 	$L__BB13_17;
	and.b32  	%r22, %r10, 7;
	setp.lt.u32 	%p23, %r11, 8;
	@%p23 bra 	$L__BB13_10;
	mul.wide.s32 	%rd48, %r208, 4;
	add.s64 	%rd49, %rd1, %rd48;
	ld.global.u32 	%r118, [%rd49];
	mul.wide.s32 	%rd50, %r118, 4;
	add.s64 	%rd51, %rd2, %rd50;
	ld.global.u32 	%r119, [%rd51];
	setp.eq.s32 	%p24, %r119, -1;
	selp.u32 	%r120, 1, 0, %p24;
	add.s32 	%r121, %r216, %r120;
	ld.global.u32 	%r122, [%rd49+4];
	mul.wide.s32 	%rd52, %r122, 4;
	add.s64 	%rd53, %rd2, %rd52;
	ld.global.u32 	%r123, [%rd53];
	setp.eq.s32 	%p25, %r123, -1;
	selp.u32 	%r124, 1, 0, %p25;
	add.s32 	%r125, %r121, %r124;
	ld.global.u32 	%r126, [%rd49+8];
	mul.wide.s32 	%rd54, %r126, 4;
	add.s64 	%rd55, %rd2, %rd54;
	ld.global.u32 	%r127, [%rd55];
	setp.eq.s32 	%p26, %r127, -1;
	selp.u32 	%r128, 1, 0, %p26;
	add.s32 	%r129, %r125, %r128;
	ld.global.u32 	%r130, [%rd49+12];
	mul.wide.s32 	%rd56, %r130, 4;
	add.s64 	%rd57, %rd2, %rd56;
	ld.global.u32 	%r131, [%rd57];
	setp.eq.s32 	%p27, %r131, -1;
	selp.u32 	%r132, 1, 0, %p27;
	add.s32 	%r133, %r129, %r132;
	ld.global.u32 	%r134, [%rd49+16];
	mul.wide.s32 	%rd58, %r134, 4;
	add.s64 	%rd59, %rd2, %rd58;
	ld.global.u32 	%r135, [%rd59];
	setp.eq.s32 	%p28, %r135, -1;
	selp.u32 	%r136, 1, 0, %p28;
	add.s32 	%r137, %r133, %r136;
	ld.global.u32 	%r138, [%rd49+20];
	mul.wide.s32 	%rd60, %r138, 4;
	add.s64 	%rd61, %rd2, %rd60;
	ld.global.u32 	%r139, [%rd61];
	setp.eq.s32 	%p29, %r139, -1;
	selp.u32 	%r140, 1, 0, %p29;
	add.s32 	%r141, %r137, %r140;
	ld.global.u32 	%r142, [%rd49+24];
	mul.wide.s32 	%rd62, %r142, 4;
	add.s64 	%rd63, %rd2, %rd62;
	ld.global.u32 	%r143, [%rd63];
	setp.eq.s32 	%p30, %r143, -1;
	selp.u32 	%r144, 1, 0, %p30;
	add.s32 	%r145, %r141, %r144;
	ld.global.u32 	%r146, [%rd49+28];
	mul.wide.s32 	%rd64, %r146, 4;
	add.s64 	%rd65, %rd2, %rd64;
	ld.global.u32 	%r147, [%rd65];
	setp.eq.s32 	%p31, %r147, -1;
	selp.u32 	%r148, 1, 0, %p31;
	add.s32 	%r216, %r145, %r148;
	add.s32 	%r208, %r208, 8;
$L__BB13_10:
	setp.eq.s32 	%p32, %r22, 0;
	@%p32 bra 	$L__BB13_17;
	and.b32  	%r28, %r10, 3;
	setp.lt.u32 	%p33, %r22, 4;
	@%p33 bra 	$L__BB13_13;
	mul.wide.s32 	%rd66, %r208, 4;
	add.s64 	%rd67, %rd1, %rd66;
	ld.global.u32 	%r150, [%rd67];
	mul.wide.s32 	%rd68, %r150, 4;
	add.s64 	%rd69, %rd2, %rd68;
	ld.global.u32 	%r151, [%rd69];
	setp.eq.s32 	%p34, %r151, -1;
	selp.u32 	%r152, 1, 0, %p34;
	add.s32 	%r153, %r216, %r152;
	ld.global.u32 	%r154, [%rd67+4];
	mul.wide.s32 	%rd70, %r154, 4;
	add.s64 	%rd71, %rd2, %rd70;
	ld.global.u32 	%r155, [%rd71];
	setp.eq.s32 	%p35, %r155, -1;
	selp.u32 	%r156, 1, 0, %p35;
	add.s32 	%r157, %r153, %r156;
	ld.global.u32 	%r158, [%rd67+8];
	mul.wide.s32 	%rd72, %r158, 4;
	add.s64 	%rd73, %rd2, %rd72;
	ld.global.u32 	%r159, [%rd73];
	setp.eq.s32 	%p36, %r159, -1;
	selp.u32 	%r160, 1, 0, %p36;
	add.s32 	%r161, %r157, %r160;
	ld.global.u32 	%r162, [%rd67+12];
	mul.wide.s32 	%rd74, %r162, 4;
	add.s64 	%rd75, %rd2, %rd74;
	ld.global.u32 	%r163, [%rd75];
	setp.eq.s32 	%p37, %r163, -1;
	selp.u32 	%r164, 1, 0, %p37;
	add.s32 	%r216, %r161, %r164;
	add.s32 	%r208, %r208, 4;
$L__BB13_13:
	setp.eq.s32 	%p38, %r28, 0;
	@%p38 bra 	$L__BB13_17;
	mul.wide.s32 	%rd76, %r208, 4;
	add.s64 	%rd5, %rd1, %rd76;
	ld.global.u32 	%r165, [%rd5];
	mul.wide.s32 	%rd77, %r165, 4;
	add.s64 	%rd78, %rd2, %rd77;
	ld.global.u32 	%r166, [%rd78];
	setp.eq.s32 	%p39, %r166, -1;
	selp.u32 	%r167, 1, 0, %p39;
	add.s32 	%r216, %r216, %r167;
	setp.eq.s32 	%p40, %r28, 1;
	@%p40 bra 	$L__BB13_17;
	ld.global.u32 	%r168, [%rd5+4];
	mul.wide.s32 	%rd79, %r168, 4;
	add.s64 	%rd80, %rd2, %rd79;
	ld.global.u32 	%r169, [%rd80];
	setp.eq.s32 	%p41, %r169, -1;
	selp.u32 	%r170, 1, 0, %p41;
	add.s32 	%r216, %r216, %r170;
	setp.eq.s32 	%p42, %r28, 2;
	@%p42 bra 	$L__BB13_17;
	ld.global.u32 	%r171, [%rd5+8];
	mul.wide.s32 	%rd81, %r171, 4;
	add.s64 	%rd82, %rd2, %rd81;
	ld.global.u32 	%r172, [%rd82];
	setp.eq.s32 	%p43, %r172, -1;
	selp.u32 	%r173, 1, 0, %p43;
	add.s32 	%r216, %r216, %r173;
$L__BB13_17:
	add.s32 	%r202, %r202, %r5;
	setp.lt.s32 	%p44, %r202, %r44;
	@%p44 bra 	$L__BB13_2;
$L__BB13_18:
	bar.sync 	0;
	shfl.sync.down.b32	%r174|%p45, %r216, 16, 31, -1;
	add.s32 	%r175, %r174, %r216;
	shfl.sync.down.b32	%r176|%p46, %r175, 8, 31, -1;
	add.s32 	%r177, %r175, %r176;
	shfl.sync.down.b32	%r178|%p47, %r177, 4, 31, -1;
	add.s32 	%r179, %r177, %r178;
	shfl.sync.down.b32	%r180|%p48, %r179, 2, 31, -1;
	add.s32 	%r181, %r179, %r180;
	shfl.sync.down.b32	%r182|%p49, %r181, 1, 31, -1;
	add.s32 	%r40, %r181, %r182;
	and.b32  	%r183, %r3, 31;
	setp.ne.s32 	%p50, %r183, 0;
	@%p50 bra 	$L__BB13_20;
	shr.u32 	%r184, %r3, 3;
	mov.u32 	%r185, _ZZ6reduceiPiE8warp_sum;
	add.s32 	%r186, %r185, %r184;
	st.shared.u32 	[%r186], %r40;
$L__BB13_20:
	bar.sync 	0;
	setp.gt.u32 	%p51, %r3, 31;
	@%p51 bra 	$L__BB13_25;
	add.s32 	%r188, %r2, 31;
	shr.u32 	%r189, %r188, 5;
	setp.ge.u32 	%p52, %r3, %r189;
	mov.b32 	%r218, 0;
	@%p52 bra 	$L__BB13_23;
	shl.b32 	%r190, %r3, 2;
	mov.u32 	%r191, _ZZ6reduceiPiE8warp_sum;
	add.s32 	%r192, %r191, %r190;
	ld.shared.u32 	%r218, [%r192];
$L__BB13_23:
	shfl.sync.down.b32	%r193|%p53, %r218, 16, 31, -1;
	add.s32 	%r194, %r193, %r218;
	shfl.sync.down.b32	%r195|%p54, %r194, 8, 31, -1;
	add.s32 	%r196, %r194, %r195;
	shfl.sync.down.b32	%r197|%p55, %r196, 4, 31, -1;
	add.s32 	%r198, %r196, %r197;
	shfl.sync.down.b32	%r199|%p56, %r198, 2, 31, -1;
	add.s32 	%r200, %r198, %r199;
	shfl.sync.down.b32	%r201|%p57, %r200, 1, 31, -1;
	add.s32 	%r43, %r200, %r201;
	setp.ne.s32 	%p58, %r3, 0;
	@%p58 bra 	$L__BB13_25;
	cvta.to.global.u64 	%rd83, %rd7;
	mul.wide.u32 	%rd84, %r1, 4;
	add.s64 	%rd85, %rd83, %rd84;
	st.global.u32 	[%rd85], %r43;
$L__BB13_25:
	ret;

}
	// .globl	_Z22smallest_last_orderingPiS_iiiS_S_ifS_
.visible .entry _Z22smallest_last_orderingPiS_iiiS_S_ifS_(
	.param .u64 .ptr .align 1 _Z22smallest_last_orderingPiS_iiiS_S_ifS__param_0,
	.param .u64 .ptr .align 1 _Z22smallest_last_orderingPiS_iiiS_S_ifS__param_1,
	.param .u32 _Z22smallest_last_orderingPiS_iiiS_S_ifS__param_2,
	.param .u32 _Z22smallest_last_orderingPiS_iiiS_S_ifS__param_3,
	.param .u32 _Z22smallest_last_orderingPiS_iiiS_S_ifS__param_4,
	.param .u64 .ptr .align 1 _Z22smallest_last_orderingPiS_iiiS_S_ifS__param_5,
	.param .u64 .ptr .align 1 _Z22smallest_last_orderingPiS_iiiS_S_ifS__param_6,
	.param .u32 _Z22smallest_last_orderingPiS_iiiS_S_ifS__param_7,
	.param .f32 _Z22smallest_last_orderingPiS_iiiS_S_ifS__param_8,
	.param .u64 .ptr .align 1 _Z22smallest_last_orderingPiS_iiiS_S_ifS__param_9
)
{
	.reg .pred 	%p<19>;
	.reg .b32 	%r<58>;
	.reg .b32 	%f<5>;
	.reg .b64 	%rd<13>;

	ld.param.u32 	%r17, [_Z22smallest_last_orderingPiS_iiiS_S_ifS__param_2];
	ld.param.u32 	%r18, [_Z22smallest_last_orderingPiS_iiiS_S_ifS__param_4];
	ld.param.u64 	%rd4, [_Z22smallest_last_orderingPiS_iiiS_S_ifS__param_5];
	ld.param.u64 	%rd5, [_Z22smallest_last_orderingPiS_iiiS_S_ifS__param_6];
	ld.param.u32 	%r20, [_Z22smallest_last_orderingPiS_iiiS_S_ifS__param_7];
	ld.param.f32 	%f2, [_Z22smallest_last_orderingPiS_iiiS_S_ifS__param_8];
	ld.param.u64 	%rd6, [_Z22smallest_last_orderingPiS_iiiS_S_ifS__param_9];
	mov.u32 	%r1, %ctaid.x;
	mov.u32 	%r2, %ntid.x;
	mov.u32 	%r3, %tid.x;
	mad.lo.s32 	%r53, %r1, %r2, %r3;
	cvt.rn.f32.s32 	%f3, %r20;
	add.f32 	%f4, %f2, 0f3F800000;
	mul.f32 	%f1, %f4, %f3;
	setp.ge.s32 	%p1, %r53, %r17;
	mov.b32 	%r54, 0;
	@%p1 bra 	$L__BB14_6;
	cvt.rzi.s32.f32 	%r5, %f1;
	mov.u32 	%r22, %nctaid.x;
	mul.lo.s32 	%r6, %r2, %r22;
	cvta.to.global.u64 	%rd1, %rd4;
	cvta.to.global.u64 	%rd2, %rd5;
	mov.b32 	%r54, 0;
$L__BB14_2:
	mul.wide.s32 	%rd7, %r53, 4;
	add.s64 	%rd3, %rd1, %rd7;
	ld.global.u32 	%r23, [%rd3];
	setp.ne.s32 	%p2, %r23, -1;
	@%p2 bra 	$L__BB14_5;
	add.s64 	%rd9, %rd2, %rd7;
	ld.global.u32 	%r24, [%rd9];
	setp.gt.s32 	%p3, %r24, %r5;
	@%p3 bra 	$L__BB14_5;
	st.global.u32 	[%rd3], %r18;
	add.s32 	%r54, %r54, 1;
$L__BB14_5:
	add.s32 	%r53, %r53, %r6;
	setp.lt.s32 	%p4, %r53, %r17;
	@%p4 bra 	$L__BB14_2;
$L__BB14_6:
	bar.sync 	0;
	shfl.sync.down.b32	%r25|%p5, %r54, 16, 31, -1;
	add.s32 	%r26, %r25, %r54;
	shfl.sync.down.b32	%r27|%p6, %r26, 8, 31, -1;
	add.s32 	%r28, %r26, %r27;
	shfl.sync.down.b32	%r29|%p7, %r28, 4, 31, -1;
	add.s32 	%r30, %r28, %r29;
	shfl.sync.down.b32	%r31|%p8, %r30, 2, 31, -1;
	add.s32 	%r32, %r30, %r31;
	shfl.sync.down.b32	%r33|%p9, %r32, 1, 31, -1;
	add.s32 	%r13, %r32, %r33;
	and.b32  	%r34, %r3, 31;
	setp.ne.s32 	%p10, %r34, 0;
	@%p10 bra 	$L__BB14_8;
	shr.u32 	%r35, %r3, 3;
	mov.u32 	%r36, _ZZ6reduceiPiE8warp_sum;
	add.s32 	%r37, %r36, %r35;
	st.shared.u32 	[%r37], %r13;
$L__BB14_8:
	bar.sync 	0;
	setp.gt.u32 	%p11, %r3, 31;
	@%p11 bra 	$L__BB14_13;
	add.s32 	%r39, %r2, 31;
	shr.u32 	%r40, %r39, 5;
	setp.ge.u32 	%p12, %r3, %r40;
	mov.b32 	%r57, 0;
	@%p12 bra 	$L__BB14_11;
	shl.b32 	%r41, %r3, 2;
	mov.u32 	%r42, _ZZ6reduceiPiE8warp_sum;
	add.s32 	%r43, %r42, %r41;
	ld.shared.u32 	%r57, [%r43];
$L__BB14_11:
	shfl.sync.down.b32	%r44|%p13, %r57, 16, 31, -1;
	add.s32 	%r45, %r44, %r57;
	shfl.sync.down.b32	%r46|%p14, %r45, 8, 31, -1;
	add.s32 	%r47, %r45, %r46;
	shfl.sync.down.b32	%r48|%p15, %r47, 4, 31, -1;
	add.s32 	%r49, %r47, %r48;
	shfl.sync.down.b32	%r50|%p16, %r49, 2, 31, -1;
	add.s32 	%r51, %r49, %r50;
	shfl.sync.down.b32	%r52|%p17, %r51, 1, 31, -1;
	add.s32 	%r16, %r51, %r52;
	setp.ne.s32 	%p18, %r3, 0;
	@%p18 bra 	$L__BB14_13;
	cvta.to.global.u64 	%rd10, %rd6;
	mul.wide.u32 	%rd11, %r1, 4;
	add.s64 	%rd12, %rd10, %rd11;
	st.global.u32 	[%rd12], %r16;
$L__BB14_13:
	ret;

}
	// .globl	_Z14update_degreesPiS_iiS_S_
.visible .entry _Z14update_degreesPiS_iiS_S_(
	.param .u64 .ptr .align 1 _Z14update_degreesPiS_iiS_S__param_0,
	.param .u64 .ptr .align 1 _Z14update_degreesPiS_iiS_S__param_1,
	.param .u32 _Z14update_degreesPiS_iiS_S__param_2,
	.param .u32 _Z14update_degreesPiS_iiS_S__param_3,
	.param .u64 .ptr .align 1 _Z14update_degreesPiS_iiS_S__param_4,
	.param .u64 .ptr .align 1 _Z14update_degreesPiS_iiS_S__param_5
)
{
	.reg .pred 	%p<45>;
	.reg .b32 	%r<186>;
	.reg .b64 	%rd<86>;

	ld.param.u64 	%rd7, [_Z14update_degreesPiS_iiS_S__param_0];
	ld.param.u64 	%rd9, [_Z14update_degreesPiS_iiS_S__param_1];
	ld.param.u32 	%r36, [_Z14update_degreesPiS_iiS_S__param_2];
	ld.param.u32 	%r37, [_Z14update_degreesPiS_iiS_S__param_3];
	ld.param.u64 	%rd10, [_Z14update_degreesPiS_iiS_S__param_4];
	ld.param.u64 	%rd8, [_Z14update_degreesPiS_iiS_S__param_5];
	cvta.to.global.u64 	%rd1, %rd9;
	cvta.to.global.u64 	%rd2, %rd10;
	mov.u32 	%r38, %ctaid.x;
	mov.u32 	%r1, %ntid.x;
	mov.u32 	%r39, %tid.x;
	mad.lo.s32 	%r172, %r38, %r1, %r39;
	setp.ge.s32 	%p1, %r172, %r36;
	@%p1 bra 	$L__BB15_19;
	add.s64 	%rd3, %rd1, 32;
	mov.u32 	%r40, %nctaid.x;
	mul.lo.s32 	%r3, %r1, %r40;
	cvta.to.global.u64 	%rd4, %rd7;
	cvta.to.global.u64 	%rd5, %rd8;
$L__BB15_2:
	mul.wide.s32 	%rd11, %r172, 4;
	add.s64 	%rd12, %rd2, %rd11;
	ld.global.u32 	%r41, [%rd12];
	setp.ne.s32 	%p2, %r41, -1;
	@%p2 bra 	$L__BB15_18;
	add.s64 	%rd14, %rd4, %rd11;
	ld.global.u32 	%r177, [%rd14];
	ld.global.u32 	%r6, [%rd14+4];
	setp.ge.s32 	%p3, %r177, %r6;
	mov.b32 	%r185, 0;
	@%p3 bra 	$L__BB15_17;
	add.s32 	%r45, %r177, 1;
	max.s32 	%r46, %r6, %r45;
	sub.s32 	%r7, %r46, %r177;
	and.b32  	%r8, %r7, 15;
	sub.s32 	%r47, %r177, %r46;
	setp.gt.u32 	%p4, %r47, -16;
	mov.b32 	%r185, 0;
	@%p4 bra 	$L__BB15_7;
	and.b32  	%r49, %r7, -16;
	neg.s32 	%r173, %r49;
	mov.b32 	%r185, 0;
$L__BB15_6:
	.pragma "nounroll";
	mul.wide.s32 	%rd15, %r177, 4;
	add.s64 	%rd16, %rd3, %rd15;
	ld.global.u32 	%r50, [%rd16+-32];
	mul.wide.s32 	%rd17, %r50, 4;
	add.s64 	%rd18, %rd2, %rd17;
	ld.global.u32 	%r51, [%rd18];
	setp.eq.s32 	%p5, %r51, %r37;
	selp.u32 	%r52, 1, 0, %p5;
	add.s32 	%r53, %r185, %r52;
	ld.global.u32 	%r54, [%rd16+-28];
	mul.wide.s32 	%rd19, %r54, 4;
	add.s64 	%rd20, %rd2, %rd19;
	ld.global.u32 	%r55, [%rd20];
	setp.eq.s32 	%p6, %r55, %r37;
	selp.u32 	%r56, 1, 0, %p6;
	add.s32 	%r57, %r53, %r56;
	ld.global.u32 	%r58, [%rd16+-24];
	mul.wide.s32 	%rd21, %r58, 4;
	add.s64 	%rd22, %rd2, %rd21;
	ld.global.u32 	%r59, [%rd22];
	setp.eq.s32 	%p7, %r59, %r37;
	selp.u32 	%r60, 1, 0, %p7;
	add.s32 	%r61, %r57, %r60;
	ld.global.u32 	%r62, [%rd16+-20];
	mul.wide.s32 	%rd23, %r62, 4;
	add.s64 	%rd24, %rd2, %rd23;
	ld.global.u32 	%r63, [%rd24];
	setp.eq.s32 	%p8, %r63, %r37;
	selp.u32 	%r64, 1, 0, %p8;
	add.s32 	%r65, %r61, %r64;
	ld.global.u32 	%r66, [%rd16+-16];
	mul.wide.s32 	%rd25, %r66, 4;
	add.s64 	%rd26, %rd2, %rd25;
	ld.global.u32 	%r67, [%rd26];
	setp.eq.s32 	%p9, %r67, %r37;
	selp.u32 	%r68, 1, 0, %p9;
	add.s32 	%r69, %r65, %r68;
	ld.global.u32 	%r70, [%rd16+-12];
	mul.wide.s32 	%rd27, %r70, 4;
	add.s64 	%rd28, %rd2, %rd27;
	ld.global.u32 	%r71, [%rd28];
	setp.eq.s32 	%p10, %r71, %r37;
	selp.u32 	%r72, 1, 0, %p10;
	add.s32 	%r73, %r69, %r72;
	ld.global.u32 	%r74, [%rd16+-8];
	mul.wide.s32 	%rd29, %r74, 4;
	add.s64 	%rd30, %rd2, %rd29;
	ld.global.u32 	%r75, [%rd30];
	setp.eq.s32 	%p11, %r75, %r37;
	selp.u32 	%r76, 1, 0, %p11;
	add.s32 	%r77, %r73, %r76;
	ld.global.u32 	%r78, [%rd16+-4];
	mul.wide.s32 	%rd31, %r78, 4;
	add.s64 	%rd32, %rd2, %rd31;
	ld.global.u32 	%r79, [%rd32];
	setp.eq.s32 	%p12, %r79, %r37;
	selp.u32 	%r80, 1, 0, %p12;
	add.s32 	%r81, %r77, %r80;
	ld.global.u32 	%r82, [%rd16];
	mul.wide.s32 	%rd33, %r82, 4;
	add.s64 	%rd34, %rd2, %rd33;
	ld.global.u32 	%r83, [%rd34];
	setp.eq.s32 	%p13, %r83, %r37;
	selp.u32 	%r84, 1, 0, %p13;
	add.s32 	%r85, %r81, %r84;
	ld.global.u32 	%r86, [%rd16+4];
	mul.wide.s32 	%rd35, %r86, 4;
	add.s64 	%rd36, %rd2, %rd35;
	ld.global.u32 	%r87, [%rd36];
	setp.eq.s32 	%p14, %r87, %r37;
	selp.u32 	%r88, 1, 0, %p14;
	add.s32 	%r89, %r85, %r88;
	ld.global.u32 	%r90, [%rd16+8];
	mul.wide.s32 	%rd37, %r90, 4;
	add.s64 	%rd38, %rd2, %rd37;
	ld.global.u32 	%r91, [%rd38];
	setp.eq.s32 	%p15, %r91, %r37;
	selp.u32 	%r92, 1, 0, %p15;
	add.s32 	%r93, %r89, %r92;
	ld.global.u32 	%r94, [%rd16+12];
	mul.wide.s32 	%rd39, %r94, 4;
	add.s64 	%rd40, %rd2, %rd39;
	ld.global.u32 	%r95, [%rd40];
	setp.eq.s32 	%p16, %r95, %r37;
	selp.u32 	%r96, 1, 0, %p16;
	add.s32 	%r97, %r93, %r96;
	ld.global.u32 	%r98, [%rd16+16];
	mul.wide.s32 	%rd41, %r98, 4;
	add.s64 	%rd42, %rd2, %rd41;
	ld.global.u32 	%r99, [%rd42];
	setp.eq.s32 	%p17, %r99, %r37;
	selp.u32 	%r100, 1, 0, %p17;
	add.s32 	%r101, %r97, %r100;
	ld.global.u32 	%r102, [%rd16+20];
	mul.wide.s32 	%rd43, %r102, 4;
	add.s64 	%rd44, %rd2, %rd43;
	ld.global.u32 	%r103, [%rd44];
	setp.eq.s32 	%p18, %r103, %r37;
	selp.u32 	%r104, 1, 0, %p18;
	add.s32 	%r105, %r101, %r104;
	ld.global.u32 	%r106, [%rd16+24];
	mul.wide.s32 	%rd45, %r106, 4;
	add.s64 	%rd46, %rd2, %rd45;
	ld.global.u32 	%r107, [%rd46];
	setp.eq.s32 	%p19, %r107, %r37;
	selp.u32 	%r108, 1, 0, %p19;
	add.s32 	%r109, %r105, %r108;
	ld.global.u32 	%r110, [%rd16+28];
	mul.wide.s32 	%rd47, %r110, 4;
	add.s64 	%rd48, %rd2, %rd47;
	ld.global.u32 	%r111, [%rd48];
	setp.eq.s32 	%p20, %r111, %r37;
	selp.u32 	%r112, 1, 0, %p20;
	add.s32 	%r185, %r109, %r112;
	add.s32 	%r177, %r177, 16;
	add.s32 	%r173, %r173, 16;
	setp.ne.s32 	%p21, %r173, 0;
	@%p21 bra 	$L__BB15_6;
$L__BB15_7:
	setp.eq.s32 	%p22, %r8, 0;
	@%p22 bra 	$L__BB15_17;
	and.b32  	%r19, %r7, 7;
	setp.lt.u32 	%p23, %r8, 8;
	@%p23 bra 	$L__BB15_10;
	mul.wide.s32 	%rd49, %r177, 4;
	add.s64 	%rd50, %rd1, %rd49;
	ld.global.u32 	%r114, [%rd50];
	mul.wide.s32 	%rd51, %r114, 4;
	add.s64 	%rd52, %rd2, %rd51;
	ld.global.u32 	%r115, [%rd52];
	setp.eq.s32 	%p24, %r115, %r37;
	selp.u32 	%r116, 1, 0, %p24;
	add.s32 	%r117, %r185, %r116;
	ld.global.u32 	%r118, [%rd50+4];
	mul.wide.s32 	%rd53, %r118, 4;
	add.s64 	%rd54, %rd2, %rd53;
	ld.global.u32 	%r119, [%rd54];
	setp.eq.s32 	%p25, %r119, %r37;
	selp.u32 	%r120, 1, 0, %p25;
	add.s32 	%r121, %r117, %r120;
	ld.global.u32 	%r122, [%rd50+8];
	mul.wide.s32 	%rd55, %r122, 4;
	add.s64 	%rd56, %rd2, %rd55;
	ld.global.u32 	%r123, [%rd56];
	setp.eq.s32 	%p26, %r123, %r37;
	selp.u32 	%r124, 1, 0, %p26;
	add.s32 	%r125, %r121, %r124;
	ld.global.u32 	%r126, [%rd50+12];
	mul.wide.s32 	%rd57, %r126, 4;
	add.s64 	%rd58, %rd2, %rd57;
	ld.global.u32 	%r127, [%rd58];
	setp.eq.s32 	%p27, %r127, %r37;
	selp.u32 	%r128, 1, 0, %p27;
	add.s32 	%r129, %r125, %r128;
	ld.global.u32 	%r130, [%rd50+16];
	mul.wide.s32 	%rd59, %r130, 4;
	add.s64 	%rd60, %rd2, %rd59;
	ld.global.u32 	%r131, [%rd60];
	setp.eq.s32 	%p28, %r131, %r37;
	selp.u32 	%r132, 1, 0, %p28;
	add.s32 	%r133, %r129, %r132;
	ld.global.u32 	%r134, [%rd50+20];
	mul.wide.s32 	%rd61, %r134, 4;
	add.s64 	%rd62, %rd2, %rd61;
	ld.global.u32 	%r135, [%rd62];
	setp.eq.s32 	%p29, %r135, %r37;
	selp.u32 	%r136, 1, 0, %p29;
	add.s32 	%r137, %r133, %r136;
	ld.global.u32 	%r138, [%rd50+24];
	mul.wide.s32 	%rd63, %r138, 4;
	add.s64 	%rd64, %rd2, %rd63;
	ld.global.u32 	%r139, [%rd64];
	setp.eq.s32 	%p30, %r139, %r37;
	selp.u32 	%r140, 1, 0, %p30;
	add.s32 	%r141, %r137, %r140;
	ld.global.u32 	%r142, [%rd50+28];
	mul.wide.s32 	%rd65, %r142, 4;
	add.s64 	%rd66, %rd2, %rd65;
	ld.global.u32 	%r143, [%rd66];
	setp.eq.s32 	%p31, %r143, %r37;
	selp.u32 	%r144, 1, 0, %p31;
	add.s32 	%r185, %r141, %r144;
	add.s32 	%r177, %r177, 8;
$L__BB15_10:
	setp.eq.s32 	%p32, %r19, 0;
	@%p32 bra 	$L__BB15_17;
	and.b32  	%r25, %r7, 3;
	setp.lt.u32 	%p33, %r19, 4;
	@%p33 bra 	$L__BB15_13;
	mul.wide.s32 	%rd67, %r177, 4;
	add.s64 	%rd68, %rd1, %rd67;
	ld.global.u32 	%r146, [%rd68];
	mul.wide.s32 	%rd69, %r146, 4;
	add.s64 	%rd70, %rd2, %rd69;
	ld.global.u32 	%r147, [%rd70];
	setp.eq.s32 	%p34, %r147, %r37;
	selp.u32 	%r148, 1, 0, %p34;
	add.s32 	%r149, %r185, %r148;
	ld.global.u32 	%r150, [%rd68+4];
	mul.wide.s32 	%rd71, %r150, 4;
	add.s64 	%rd72, %rd2, %rd71;
	ld.global.u32 	%r151, [%rd72];
	setp.eq.s32 	%p35, %r151, %r37;
	selp.u32 	%r152, 1, 0, %p35;
	add.s32 	%r153, %r149, %r152;
	ld.global.u32 	%r154, [%rd68+8];
	mul.wide.s32 	%rd73, %r154, 4;
	add.s64 	%rd74, %rd2, %rd73;
	ld.global.u32 	%r155, [%rd74];
	setp.eq.s32 	%p36, %r155, %r37;
	selp.u32 	%r156, 1, 0, %p36;
	add.s32 	%r157, %r153, %r156;
	ld.global.u32 	%r158, [%rd68+12];
	mul.wide.s32 	%rd75, %r158, 4;
	add.s64 	%rd76, %rd2, %rd75;
	ld.global.u32 	%r159, [%rd76];
	setp.eq.s32 	%p37, %r159, %r37;
	selp.u32 	%r160, 1, 0, %p37;
	add.s32 	%r185, %r157, %r160;
	add.s32 	%r177, %r177, 4;
$L__BB15_13:
	setp.eq.s32 	%p38, %r25, 0;
	@%p38 bra 	$L__BB15_17;
	mul.wide.s32 	%rd77, %r177, 4;
	add.s64 	%rd6, %rd1, %rd77;
	ld.global.u32 	%r161, [%rd6];
	mul.wide.s32 	%rd78, %r161, 4;
	add.s64 	%rd79, %rd2, %rd78;
	ld.global.u32 	%r162, [%rd79];
	setp.eq.s32 	%p39, %r162, %r37;
	selp.u32 	%r163, 1, 0, %p39;
	add.s32 	%r185, %r185, %r163;
	setp.eq.s32 	%p40, %r25, 1;
	@%p40 bra 	$L__BB15_17;
	ld.global.u32 	%r164, [%rd6+4];
	mul.wide.s32 	%rd80, %r164, 4;
	add.s64 	%rd81, %rd2, %rd80;
	ld.global.u32 	%r165, [%rd81];
	setp.eq.s32 	%p41, %r165, %r37;
	selp.u32 	%r166, 1, 0, %p41;
	add.s32 	%r185, %r185, %r166;
	setp.eq.s32 	%p42, %r25, 2;
	@%p42 bra 	$L__BB15_17;
	ld.global.u32 	%r167, [%rd6+8];
	mul.wide.s32 	%rd82, %r167, 4;
	add.s64 	%rd83, %rd2, %rd82;
	ld.global.u32 	%r168, [%rd83];
	setp.eq.s32 	%p43, %r168, %r37;
	selp.u32 	%r169, 1, 0, %p43;
	add.s32 	%r185, %r185, %r169;
$L__BB15_17:
	add.s64 	%rd85, %rd5, %rd11;
	ld.global.u32 	%r170, [%rd85];
	sub.s32 	%r171, %r170, %r185;
	st.global.u32 	[%rd85], %r171;
$L__BB15_18:
	add.s32 	%r172, %r172, %r3;
	setp.lt.s32 	%p44, %r172, %r36;
	@%p44 bra 	$L__BB15_2;
$L__BB15_19:
	ret;

}
	// .globl	_Z21scatter_edges_by_permPiS_iS_S_S_S_S_
.visible .entry _Z21scatter_edges_by_permPiS_iS_S_S_S_S_(
	.param .u64 .ptr .align 1 _Z21scatter_edges_by_permPiS_iS_S_S_S_S__param_0,
	.param .u64 .ptr .align 1 _Z21scatter_edges_by_permPiS_iS_S_S_S_S__param_1,
	.param .u32 _Z21scatter_edges_by_permPiS_iS_S_S_S_S__param_2,
	.param .u64 .ptr .align 1 _Z21scatter_edges_by_permPiS_iS_S_S_S_S__param_3,
	.param .u64 .ptr .align 1 _Z21scatter_edges_by_permPiS_iS_S_S_S_S__param_4,
	.param .u64 .ptr .align 1 _Z21scatter_edges_by_permPiS_iS_S_S_S_S__param_5,
	.param .u64 .ptr .align 1 _Z21scatter_edges_by_permPiS_iS_S_S_S_S__param_6,
	.param .u64 .ptr .align 1 _Z21scatter_edges_by_permPiS_iS_S_S_S_S__param_7
)
{
	.reg .pred 	%p<9>;
	.reg .b32 	%r<49>;
	.reg .b64 	%rd<68>;

	ld.param.u64 	%rd13, [_Z21scatter_edges_by_permPiS_iS_S_S_S_S__param_0];
	ld.param.u64 	%rd17, [_Z21scatter_edges_by_permPiS_iS_S_S_S_S__param_1];
	ld.param.u32 	%r18, [_Z21scatter_edges_by_permPiS_iS_S_S_S_S__param_2];
	ld.param.u64 	%rd14, [_Z21scatter_edges_by_permPiS_iS_S_S_S_S__param_3];
	ld.param.u64 	%rd18, [_Z21scatter_edges_by_permPiS_iS_S_S_S_S__param_4];
	ld.param.u64 	%rd15, [_Z21scatter_edges_by_permPiS_iS_S_S_S_S__param_5];
	ld.param.u64 	%rd19, [_Z21scatter_edges_by_permPiS_iS_S_S_S_S__param_6];
	ld.param.u64 	%rd16, [_Z21scatter_edges_by_permPiS_iS_S_S_S_S__param_7];
	cvta.to.global.u64 	%rd1, %rd19;
	cvta.to.global.u64 	%rd2, %rd18;
	cvta.to.global.u64 	%rd3, %rd17;
	mov.u32 	%r19, %ctaid.x;
	mov.u32 	%r1, %ntid.x;
	mov.u32 	%r20, %tid.x;
	mad.lo.s32 	%r45, %r19, %r1, %r20;
	setp.ge.s32 	%p1, %r45, %r18;
	@%p1 bra 	$L__BB16_11;
	mov.u32 	%r21, %nctaid.x;
	mul.lo.s32 	%r3, %r1, %r21;
	cvta.to.global.u64 	%rd4, %rd14;
	cvta.to.global.u64 	%rd5, %rd13;
	cvta.to.global.u64 	%rd6, %rd16;
	cvta.to.global.u64 	%rd7, %rd15;
$L__BB16_2:
	mul.wide.s32 	%rd20, %r45, 4;
	add.s64 	%rd21, %rd4, %rd20;
	ld.global.u32 	%r22, [%rd21];
	mul.wide.s32 	%rd22, %r22, 4;
	add.s64 	%rd8, %rd5, %rd22;
	ld.global.u32 	%r5, [%rd8+4];
	ld.global.u32 	%r6, [%rd8];
	sub.s32 	%r7, %r5, %r6;
	add.s64 	%rd23, %rd6, %rd20;
	ld.global.u32 	%r8, [%rd23];
	add.s64 	%rd24, %rd7, %rd20;
	st.global.u32 	[%rd24], %r8;
	setp.lt.s32 	%p2, %r7, 1;
	@%p2 bra 	$L__BB16_10;
	and.b32  	%r9, %r7, 3;
	sub.s32 	%r24, %r6, %r5;
	setp.gt.u32 	%p3, %r24, -4;
	mov.b32 	%r48, 0;
	@%p3 bra 	$L__BB16_6;
	and.b32  	%r48, %r7, 2147483644;
	neg.s32 	%r47, %r48;
	mov.b64 	%rd67, 0;
	mov.u32 	%r46, %r8;
$L__BB16_5:
	cvt.u32.u64 	%r25, %rd67;
	mul.wide.s32 	%rd26, %r46, 4;
	add.s64 	%rd27, %rd1, %rd26;
	ld.global.u32 	%r26, [%rd8];
	add.s32 	%r27, %r26, %r25;
	mul.wide.s32 	%rd28, %r27, 4;
	add.s64 	%rd29, %rd3, %rd28;
	ld.global.u32 	%r28, [%rd29];
	mul.wide.s32 	%rd30, %r28, 4;
	add.s64 	%rd31, %rd2, %rd30;
	ld.global.u32 	%r29, [%rd31];
	st.global.u32 	[%rd27], %r29;
	ld.global.s32 	%rd32, [%rd8];
	add.s64 	%rd33, %rd67, %rd32;
	shl.b64 	%rd34, %rd33, 2;
	add.s64 	%rd35, %rd3, %rd34;
	ld.global.u32 	%r30, [%rd35+4];
	mul.wide.s32 	%rd36, %r30, 4;
	add.s64 	%rd37, %rd2, %rd36;
	ld.global.u32 	%r31, [%rd37];
	st.global.u32 	[%rd27+4], %r31;
	ld.global.s32 	%rd38, [%rd8];
	add.s64 	%rd39, %rd67, %rd38;
	shl.b64 	%rd40, %rd39, 2;
	add.s64 	%rd41, %rd3, %rd40;
	ld.global.u32 	%r32, [%rd41+8];
	mul.wide.s32 	%rd42, %r32, 4;
	add.s64 	%rd43, %rd2, %rd42;
	ld.global.u32 	%r33, [%rd43];
	st.global.u32 	[%rd27+8], %r33;
	ld.global.s32 	%rd44, [%rd8];
	add.s64 	%rd45, %rd67, %rd44;
	shl.b64 	%rd46, %rd45, 2;
	add.s64 	%rd47, %rd3, %rd46;
	ld.global.u32 	%r34, [%rd47+12];
	mul.wide.s32 	%rd48, %r34, 4;
	add.s64 	%rd49, %rd2, %rd48;
	ld.global.u32 	%r35, [%rd49];
	st.global.u32 	[%rd27+12], %r35;
	add.s64 	%rd67, %rd67, 4;
	add.s32 	%r47, %r47, 4;
	add.s32 	%r46, %r46, 4;
	setp.ne.s32 	%p4, %r47, 0;
	@%p4 bra 	$L__BB16_5;
$L__BB16_6:
	setp.eq.s32 	%p5, %r9, 0;
	@%p5 bra 	$L__BB16_10;
	ld.global.u32 	%r36, [%rd8];
	add.s32 	%r37, %r36, %r48;
	mul.wide.s32 	%rd50, %r37, 4;
	add.s64 	%rd51, %rd3, %rd50;
	ld.global.u32 	%r38, [%rd51];
	mul.wide.s32 	%rd52, %r38, 4;
	add.s64 	%rd53, %rd2, %rd52;
	ld.global.u32 	%r39, [%rd53];
	add.s32 	%r40, %r48, %r8;
	mul.wide.s32 	%rd54, %r40, 4;
	add.s64 	%rd11, %rd1, %rd54;
	st.global.u32 	[%rd11], %r39;
	setp.eq.s32 	%p6, %r9, 1;
	@%p6 bra 	$L__BB16_10;
	ld.global.s32 	%rd55, [%rd8];
	cvt.u64.u32 	%rd12, %r48;
	add.s64 	%rd56, %rd55, %rd12;
	shl.b64 	%rd57, %rd56, 2;
	add.s64 	%rd58, %rd3, %rd57;
	ld.global.u32 	%r41, [%rd58+4];
	mul.wide.s32 	%rd59, %r41, 4;
	add.s64 	%rd60, %rd2, %rd59;
	ld.global.u32 	%r42, [%rd60];
	st.global.u32 	[%rd11+4], %r42;
	setp.eq.s32 	%p7, %r9, 2;
	@%p7 bra 	$L__BB16_10;
	ld.global.s32 	%rd61, [%rd8];
	add.s64 	%rd62, %rd61, %rd12;
	shl.b64 	%rd63, %rd62, 2;
	add.s64 	%rd64, %rd3, %rd63;
	ld.global.u32 	%r43, [%rd64+8];
	mul.wide.s32 	%rd65, %r43, 4;
	add.s64 	%rd66, %rd2, %rd65;
	ld.global.u32 	%r44, [%rd66];
	st.global.u32 	[%rd11+8], %r44;
$L__BB16_10:
	add.s32 	%r45, %r45, %r3;
	setp.lt.s32 	%p8, %r45, %r18;
	@%p8 bra 	$L__BB16_2;
$L__BB16_11:
	ret;

}
	// .globl	_Z14unmap_coloringPiS_S_i
.visible .entry _Z14unmap_coloringPiS_S_i(
	.param .u64 .ptr .align 1 _Z14unmap_coloringPiS_S_i_param_0,
	.param .u64 .ptr .align 1 _Z14unmap_coloringPiS_S_i_param_1,
	.param .u64 .ptr .align 1 _Z14unmap_coloringPiS_S_i_param_2,
	.param .u32 _Z14unmap_coloringPiS_S_i_param_3
)
{
	.reg .pred 	%p<7>;
	.reg .b32 	%r<41>;
	.reg .b64 	%rd<30>;

	ld.param.u64 	%rd4, [_Z14unmap_coloringPiS_S_i_param_0];
	ld.param.u64 	%rd5, [_Z14unmap_coloringPiS_S_i_param_1];
	ld.param.u64 	%rd6, [_Z14unmap_coloringPiS_S_i_param_2];
	ld.param.u32 	%r12, [_Z14unmap_coloringPiS_S_i_param_3];
	cvta.to.global.u64 	%rd1, %rd5;
	cvta.to.global.u64 	%rd2, %rd4;
	cvta.to.global.u64 	%rd3, %rd6;
	mov.u32 	%r13, %ctaid.x;
	mov.u32 	%r14, %ntid.x;
	mov.u32 	%r15, %tid.x;
	mad.lo.s32 	%r39, %r13, %r14, %r15;
	mov.u32 	%r16, %nctaid.x;
	mul.lo.s32 	%r2, %r14, %r16;
	setp.ge.s32 	%p1, %r39, %r12;
	@%p1 bra 	$L__BB17_7;
	add.s32 	%r17, %r39, %r2;
	max.s32 	%r18, %r12, %r17;
	setp.lt.s32 	%p2, %r17, %r12;
	selp.u32 	%r19, 1, 0, %p2;
	add.s32 	%r20, %r17, %r19;
	sub.s32 	%r21, %r18, %r20;
	div.u32 	%r22, %r21, %r2;
	add.s32 	%r3, %r22, %r19;
	and.b32  	%r23, %r3, 3;
	setp.eq.s32 	%p3, %r23, 3;
	@%p3 bra 	$L__BB17_4;
	add.s32 	%r24, %r3, 1;
	and.b32  	%r25, %r24, 3;
	neg.s32 	%r37, %r25;
$L__BB17_3:
	.pragma "nounroll";
	mul.wide.s32 	%rd7, %r39, 4;
	add.s64 	%rd8, %rd2, %rd7;
	add.s64 	%rd9, %rd3, %rd7;
	ld.global.u32 	%r26, [%rd9];
	ld.global.u32 	%r27, [%rd8];
	mul.wide.s32 	%rd10, %r26, 4;
	add.s64 	%rd11, %rd1, %rd10;
	st.global.u32 	[%rd11], %r27;
	add.s32 	%r39, %r39, %r2;
	add.s32 	%r37, %r37, 1;
	setp.ne.s32 	%p4, %r37, 0;
	@%p4 bra 	$L__BB17_3;
$L__BB17_4:
	setp.lt.u32 	%p5, %r3, 3;
	@%p5 bra 	$L__BB17_7;
	mul.wide.s32 	%rd17, %r2, 4;
	shl.b32 	%r36, %r2, 2;
$L__BB17_6:
	mul.wide.s32 	%rd12, %r39, 4;
	add.s64 	%rd13, %rd3, %rd12;
	ld.global.u32 	%r28, [%rd13];
	add.s64 	%rd14, %rd2, %rd12;
	ld.global.u32 	%r29, [%rd14];
	mul.wide.s32 	%rd15, %r28, 4;
	add.s64 	%rd16, %rd1, %rd15;
	st.global.u32 	[%rd16], %r29;
	add.s64 	%rd18, %rd13, %rd17;
	ld.global.u32 	%r30, [%rd18];
	add.s64 	%rd19, %rd14, %rd17;
	ld.global.u32 	%r31, [%rd19];
	mul.wide.s32 	%rd20, %r30, 4;
	add.s64 	%rd21, %rd1, %rd20;
	st.global.u32 	[%rd21], %r31;
	add.s64 	%rd22, %rd18, %rd17;
	ld.global.u32 	%r32, [%rd22];
	add.s64 	%rd23, %rd19, %rd17;
	ld.global.u32 	%r33, [%rd23];
	mul.wide.s32 	%rd24, %r32, 4;
	add.s64 	%rd25, %rd1, %rd24;
	st.global.u32 	[%rd25], %r33;
	add.s64 	%rd26, %rd22, %rd17;
	ld.global.u32 	%r34, [%rd26];
	add.s64 	%rd27, %rd23, %rd17;
	ld.global.u32 	%r35, [%rd27];
	mul.wide.s32 	%rd28, %r34, 4;
	add.s64 	%rd29, %rd1, %rd28;
	st.global.u32 	[%rd29], %r35;
	add.s32 	%r39, %r36, %r39;
	setp.lt.s32 	%p6, %r39, %r12;
	@%p6 bra 	$L__BB17_6;
$L__BB17_7:
	ret;

}
	// .globl	_Z23compute_active_verticesPiiS_
.visible .entry _Z23compute_active_verticesPiiS_(
	.param .u64 .ptr .align 1 _Z23compute_active_verticesPiiS__param_0,
	.param .u32 _Z23compute_active_verticesPiiS__param_1,
	.param .u64 .ptr .align 1 _Z23compute_active_verticesPiiS__param_2
)
{
	.reg .pred 	%p<26>;
	.reg .b32 	%r<97>;
	.reg .b64 	%rd<15>;

	ld.param.u64 	%rd3, [_Z23compute_active_verticesPiiS__param_0];
	ld.param.u32 	%r31, [_Z23compute_active_verticesPiiS__param_1];
	ld.param.u64 	%rd2, [_Z23compute_active_verticesPiiS__param_2];
	cvta.to.global.u64 	%rd1, %rd3;
	mov.u32 	%r1, %ctaid.x;
	mov.u32 	%r2, %ntid.x;
	mov.u32 	%r3, %tid.x;
	mad.lo.s32 	%r90, %r1, %r2, %r3;
	mov.u32 	%r33, %nctaid.x;
	mul.lo.s32 	%r5, %r2, %r33;
	setp.ge.s32 	%p1, %r90, %r31;
	mov.b32 	%r95, 0;
	@%p1 bra 	$L__BB18_7;
	add.s32 	%r36, %r90, %r5;
	max.s32 	%r37, %r31, %r36;
	setp.lt.s32 	%p2, %r36, %r31;
	selp.u32 	%r38, 1, 0, %p2;
	add.s32 	%r39, %r36, %r38;
	sub.s32 	%r40, %r37, %r39;
	div.u32 	%r41, %r40, %r5;
	add.s32 	%r42, %r41, %r38;
	add.s32 	%r6, %r42, 1;
	and.b32  	%r7, %r6, 3;
	setp.lt.u32 	%p3, %r42, 3;
	mov.b32 	%r95, 0;
	@%p3 bra 	$L__BB18_4;
	and.b32  	%r44, %r6, -4;
	shl.b32 	%r8, %r5, 2;
	neg.s32 	%r86, %r44;
	mov.b32 	%r95, 0;
	mul.wide.s32 	%rd6, %r5, 4;
$L__BB18_3:
	mul.wide.s32 	%rd4, %r90, 4;
	add.s64 	%rd5, %rd1, %rd4;
	ld.global.u32 	%r45, [%rd5];
	setp.eq.s32 	%p4, %r45, -1;
	selp.u32 	%r46, 1, 0, %p4;
	add.s32 	%r47, %r95, %r46;
	add.s64 	%rd7, %rd5, %rd6;
	ld.global.u32 	%r48, [%rd7];
	setp.eq.s32 	%p5, %r48, -1;
	selp.u32 	%r49, 1, 0, %p5;
	add.s32 	%r50, %r47, %r49;
	add.s64 	%rd8, %rd7, %rd6;
	ld.global.u32 	%r51, [%rd8];
	setp.eq.s32 	%p6, %r51, -1;
	selp.u32 	%r52, 1, 0, %p6;
	add.s32 	%r53, %r50, %r52;
	add.s64 	%rd9, %rd8, %rd6;
	ld.global.u32 	%r54, [%rd9];
	setp.eq.s32 	%p7, %r54, -1;
	selp.u32 	%r55, 1, 0, %p7;
	add.s32 	%r95, %r53, %r55;
	add.s32 	%r90, %r90, %r8;
	add.s32 	%r86, %r86, 4;
	setp.ne.s32 	%p8, %r86, 0;
	@%p8 bra 	$L__BB18_3;
$L__BB18_4:
	setp.eq.s32 	%p9, %r7, 0;
	@%p9 bra 	$L__BB18_7;
	neg.s32 	%r92, %r7;
$L__BB18_6:
	.pragma "nounroll";
	mul.wide.s32 	%rd10, %r90, 4;
	add.s64 	%rd11, %rd1, %rd10;
	ld.global.u32 	%r56, [%rd11];
	setp.eq.s32 	%p10, %r56, -1;
	selp.u32 	%r57, 1, 0, %p10;
	add.s32 	%r95, %r95, %r57;
	add.s32 	%r90, %r90, %r5;
	add.s32 	%r92, %r92, 1;
	setp.ne.s32 	%p11, %r92, 0;
	@%p11 bra 	$L__BB18_6;
$L__BB18_7:
	bar.sync 	0;
	shfl.sync.down.b32	%r58|%p12, %r95, 16, 31, -1;
	add.s32 	%r59, %r58, %r95;
	shfl.sync.down.b32	%r60|%p13, %r59, 8, 31, -1;
	add.s32 	%r61, %r59, %r60;
	shfl.sync.down.b32	%r62|%p14, %r61, 4, 31, -1;
	add.s32 	%r63, %r61, %r62;
	shfl.sync.down.b32	%r64|%p15, %r63, 2, 31, -1;
	add.s32 	%r65, %r63, %r64;
	shfl.sync.down.b32	%r66|%p16, %r65, 1, 31, -1;
	add.s32 	%r27, %r65, %r66;
	and.b32  	%r67, %r3, 31;
	setp.ne.s32 	%p17, %r67, 0;
	@%p17 bra 	$L__BB18_9;
	shr.u32 	%r68, %r3, 3;
	mov.u32 	%r69, _ZZ6reduceiPiE8warp_sum;
	add.s32 	%r70, %r69, %r68;
	st.shared.u32 	[%r70], %r27;
$L__BB18_9:
	bar.sync 	0;
	setp.gt.u32 	%p18, %r3, 31;
	@%p18 bra 	$L__BB18_14;
	add.s32 	%r72, %r2, 31;
	shr.u32 	%r73, %r72, 5;
	setp.ge.u32 	%p19, %r3, %r73;
	mov.b32 	%r96, 0;
	@%p19 bra 	$L__BB18_12;
	shl.b32 	%r74, %r3, 2;
	mov.u32 	%r75, _ZZ6reduceiPiE8warp_sum;
	add.s32 	%r76, %r75, %r74;
	ld.shared.u32 	%r96, [%r76];
$L__BB18_12:
	shfl.sync.down.b32	%r77|%p20, %r96, 16, 31, -1;
	add.s32 	%r78, %r77, %r96;
	shfl.sync.down.b32	%r79|%p21, %r78, 8, 31, -1;
	add.s32 	%r80, %r78, %r79;
	shfl.sync.down.b32	%r81|%p22, %r80, 4, 31, -1;
	add.s32 	%r82, %r80, %r81;
	shfl.sync.down.b32	%r83|%p23, %r82, 2, 31, -1;
	add.s32 	%r84, %r82, %r83;
	shfl.sync.down.b32	%r85|%p24, %r84, 1, 31, -1;
	add.s32 	%r30, %r84, %r85;
	setp.ne.s32 	%p25, %r3, 0;
	@%p25 bra 	$L__BB18_14;
	cvta.to.global.u64 	%rd12, %rd2;
	mul.wide.u32 	%rd13, %r1, 4;
	add.s64 	%rd14, %rd12, %rd13;
	st.global.u32 	[%rd14], %r30;
$L__BB18_14:
	ret;

}
	// .globl	_ZN3cub18CUB_300001_SM_10006detail11EmptyKernelIvEEvv
.visible .entry _ZN3cub18CUB_300001_SM_10006detail11EmptyKernelIvEEvv()
{


	ret;

}
	// .globl	_ZN3cub18CUB_300001_SM_10006detail8for_each13static_kernelINS2_12policy_hub_t12policy_500_tElN6thrust24THRUST_300001_SM_1000_NS8cuda_cub10__tabulate7functorINS7_10device_ptrIiEENS7_6system6detail7generic6detail22compute_sequence_valueIivEElEEEEvT0_T1_
.visible .entry _ZN3cub18CUB_300001_SM_10006detail8for_each13static_kernelINS2_12policy_hub_t12policy_500_tElN6thrust24THRUST_300001_SM_1000_NS8cuda_cub10__tabulate7functorINS7_10device_ptrIiEENS7_6system6detail7generic6detail22compute_sequence_valueIivEElEEEEvT0_T1_(
	.param .u64 _ZN3cub18CUB_300001_SM_10006detail8for_each13static_kernelINS2_12policy_hub_t12policy_500_tElN6thrust24THRUST_300001_SM_1000_NS8cuda_cub10__tabulate7functorINS7_10device_ptrIiEENS7_6system6detail7generic6detail22compute_sequence_valueIivEElEEEEvT0_T1__param_0,
	.param .align 8 .b8 _ZN3cub18CUB_300001_SM_10006detail8for_each13static_kernelINS2_12policy_hub_t12policy_500_tElN6thrust24THRUST_300001_SM_1000_NS8cuda_cub10__tabulate7functorINS7_10device_ptrIiEENS7_6system6detail7generic6detail22compute_sequence_valueIivEElEEEEvT0_T1__param_1[16]
)
.maxntid 256
{
	.reg .pred 	%p<4>;
	.reg .b32 	%r<18>;
	.reg .b64 	%rd<20>;

	ld.param.u64 	%rd7, [_ZN3cub18CUB_300001_SM_10006detail8for_each13static_kernelINS2_12policy_hub_t12policy_500_tElN6thrust24THRUST_300001_SM_1000_NS8cuda_cub10__tabulate7functorINS7_10device_ptrIiEENS7_6system6detail7generic6detail22compute_sequence_valueIivEElEEEEvT0_T1__param_1];
	ld.param.u64 	%rd8, [_ZN3cub18CUB_300001_SM_10006detail8for_each13static_kernelINS2_12policy_hub_t12policy_500_tElN6thrust24THRUST_300001_SM_1000_NS8cuda_cub10__tabulate7functorINS7_10device_ptrIiEENS7_6system6detail7generic6detail22compute_sequence_valueIivEElEEEEvT0_T1__param_0];
	ld.param.v2.u32 	{%r3, %r4}, [_ZN3cub18CUB_300001_SM_10006detail8for_each13static_kernelINS2_12policy_hub_t12policy_500_tElN6thrust24THRUST_300001_SM_1000_NS8cuda_cub10__tabulate7functorINS7_10device_ptrIiEENS7_6system6detail7generic6detail22compute_sequence_valueIivEElEEEEvT0_T1__param_1+8];
	mov.u32 	%r5, %ctaid.x;
	mul.wide.u32 	%rd1, %r5, 512;
	sub.s64 	%rd2, %rd8, %rd1;
	setp.lt.s64 	%p1, %rd2, 512;
	@%p1 bra 	$L__BB20_2;
	mov.u32 	%r13, %tid.x;
	cvta.to.global.u64 	%rd15, %rd7;
	cvt.u64.u32 	%rd16, %r13;
	add.s64 	%rd17, %rd1, %rd16;
	cvt.u32.u64 	%r14, %rd17;
	mad.lo.s32 	%r15, %r4, %r14, %r3;
	shl.b64 	%rd18, %rd17, 2;
	add.s64 	%rd19, %rd15, %rd18;
	st.global.u32 	[%rd19], %r15;
	add.s32 	%r16, %r14, 256;
	mad.lo.s32 	%r17, %r4, %r16, %r3;
	st.global.u32 	[%rd19+1024], %r17;
	bra.uni 	$L__BB20_6;
$L__BB20_2:
	cvta.to.global.u64 	%rd3, %rd7;
	mov.u32 	%r6, %tid.x;
	cvt.s64.s32 	%rd4, %rd2;
	cvt.u64.u32 	%rd5, %r6;
	setp.le.s64 	%p2, %rd4, %rd5;
	@%p2 bra 	$L__BB20_4;
	add.s64 	%rd9, %rd1, %rd5;
	cvt.u32.u64 	%r7, %rd9;
	mad.lo.s32 	%r8, %r4, %r7, %r3;
	shl.b64 	%rd10, %rd9, 2;
	add.s64 	%rd11, %rd3, %rd10;
	st.global.u32 	[%rd11], %r8;
$L__BB20_4:
	cvt.u32.u64 	%r9, %rd5;
	add.s32 	%r10, %r9, 256;
	cvt.u64.u32 	%rd6, %r10;
	setp.le.s64 	%p3, %rd4, %rd6;
	@%p3 bra 	$L__BB20_6;
	add.s64 	%rd12, %rd1, %rd6;
	shl.b64 	%rd13, %rd12, 2;
	cvt.u32.u64 	%r11, %rd12;
	mad.lo.s32 	%r12, %r4, %r11, %r3;
	add.s64 	%rd14, %rd13, %rd3;
	st.global.u32 	[%rd14], %r12;
$L__BB20_6:
	ret;

}
	// .globl	_ZN3cub18CUB_300001_SM_10006detail9transform16transform_kernelINS2_10policy_hubILb1EN4cuda3std3__45tupleIJN6thrust24THRUST_300001_SM_1000_NS17counting_iteratorIiNSA_11use_defaultESC_SC_EEEEEE10policy1000EiNS7_10__identityENSA_20permutation_iteratorINSA_10device_ptrIiEESK_EEJSD_EEEvT0_iT1_T2_DpNS2_10kernel_argIT3_EE
.visible .entry _ZN3cub18CUB_300001_SM_10006detail9transform16transform_kernelINS2_10policy_hubILb1EN4cuda3std3__45tupleIJN6thrust24THRUST_300001_SM_1000_NS17counting_iteratorIiNSA_11use_defaultESC_SC_EEEEEE10policy1000EiNS7_10__identityENSA_20permutation_iteratorINSA_10device_ptrIiEESK_EEJSD_EEEvT0_iT1_T2_DpNS2_10kernel_argIT3_EE(
	.param .u32 _ZN3cub18CUB_300001_SM_10006detail9transform16transform_kernelINS2_10policy_hubILb1EN4cuda3std3__45tupleIJN6thrust24THRUST_300001_SM_1000_NS17counting_iteratorIiNSA_11use_defaultESC_SC_EEEEEE10policy1000EiNS7_10__identityENSA_20permutation_iteratorINSA_10device_ptrIiEESK_EEJSD_EEEvT0_iT1_T2_DpNS2_10kernel_argIT3_EE_param_0,
	.param .u32 _ZN3cub18CUB_300001_SM_10006detail9transform16transform_kernelINS2_10policy_hubILb1EN4cuda3std3__45tupleIJN6thrust24THRUST_300001_SM_1000_NS17counting_iteratorIiNSA_11use_defaultESC_SC_EEEEEE10policy1000EiNS7_10__identityENSA_20permutation_iteratorINSA_10device_ptrIiEESK_EEJSD_EEEvT0_iT1_T2_DpNS2_10kernel_argIT3_EE_param_1,
	.param .align 1 .b8 _ZN3cub18CUB_300001_SM_10006detail9transform16transform_kernelINS2_10policy_hubILb1EN4cuda3std3__45tupleIJN6thrust24THRUST_300001_SM_1000_NS17counting_iteratorIiNSA_11use_defaultESC_SC_EEEEEE10policy1000EiNS7_10__identityENSA_20permutation_iteratorINSA_10device_ptrIiEESK_EEJSD_EEEvT0_iT1_T2_DpNS2_10kernel_argIT3_EE_param_2[1],
	.param .align 8 .b8 _ZN3cub18CUB_300001_SM_10006detail9transform16transform_kernelINS2_10policy_hubILb1EN4cuda3std3__45tupleIJN6thrust24THRUST_300001_SM_1000_NS17counting_iteratorIiNSA_11use_defaultESC_SC_EEEEEE10policy1000EiNS7_10__identityENSA_20permutation_iteratorINSA_10device_ptrIiEESK_EEJSD_EEEvT0_iT1_T2_DpNS2_10kernel_argIT3_EE_param_3[16],
	.param .align 8 .b8 _ZN3cub18CUB_300001_SM_10006detail9transform16transform_kernelINS2_10policy_hubILb1EN4cuda3std3__45tupleIJN6thrust24THRUST_300001_SM_1000_NS17counting_iteratorIiNSA_11use_defaultESC_SC_EEEEEE10policy1000EiNS7_10__identityENSA_20permutation_iteratorINSA_10device_ptrIiEESK_EEJSD_EEEvT0_iT1_T2_DpNS2_10kernel_argIT3_EE_param_4[16]
)
.maxntid 128
{
	.reg .pred 	%p<35>;
	.reg .b32 	%r<180>;
	.reg .b64 	%rd<129>;

	ld.param.u32 	%r1, [_ZN3cub18CUB_300001_SM_10006detail9transform16transform_kernelINS2_10policy_hubILb1EN4cuda3std3__45tupleIJN6thrust24THRUST_300001_SM_1000_NS17counting_iteratorIiNSA_11use_defaultESC_SC_EEEEEE10policy1000EiNS7_10__identityENSA_20permutation_iteratorINSA_10device_ptrIiEESK_EEJSD_EEEvT0_iT1_T2_DpNS2_10kernel_argIT3_EE_param_4];
	ld.param.u32 	%r53, [_ZN3cub18CUB_300001_SM_10006detail9transform16transform_kernelINS2_10policy_hubILb1EN4cuda3std3__45tupleIJN6thrust24THRUST_300001_SM_1000_NS17counting_iteratorIiNSA_11use_defaultESC_SC_EEEEEE10policy1000EiNS7_10__identityENSA_20permutation_iteratorINSA_10device_ptrIiEESK_EEJSD_EEEvT0_iT1_T2_DpNS2_10kernel_argIT3_EE_param_0];
	ld.param.u64 	%rd8, [_ZN3cub18CUB_300001_SM_10006detail9transform16transform_kernelINS2_10policy_hubILb1EN4cuda3std3__45tupleIJN6thrust24THRUST_300001_SM_1000_NS17counting_iteratorIiNSA_11use_defaultESC_SC_EEEEEE10policy1000EiNS7_10__identityENSA_20permutation_iteratorINSA_10device_ptrIiEESK_EEJSD_EEEvT0_iT1_T2_DpNS2_10kernel_argIT3_EE_param_3+8];
	ld.param.u64 	%rd9, [_ZN3cub18CUB_300001_SM_10006detail9transform16transform_kernelINS2_10policy_hubILb1EN4cuda3std3__45tupleIJN6thrust24THRUST_300001_SM_1000_NS17counting_iteratorIiNSA_11use_defaultESC_SC_EEEEEE10policy1000EiNS7_10__identityENSA_20permutation_iteratorINSA_10device_ptrIiEESK_EEJSD_EEEvT0_iT1_T2_DpNS2_10kernel_argIT3_EE_param_3];
	ld.param.u32 	%r52, [_ZN3cub18CUB_300001_SM_10006detail9transform16transform_kernelINS2_10policy_hubILb1EN4cuda3std3__45tupleIJN6thrust24THRUST_300001_SM_1000_NS17counting_iteratorIiNSA_11use_defaultESC_SC_EEEEEE10policy1000EiNS7_10__identityENSA_20permutation_iteratorINSA_10device_ptrIiEESK_EEJSD_EEEvT0_iT1_T2_DpNS2_10kernel_argIT3_EE_param_1];
	cvta.to.global.u64 	%rd1, %rd9;
	cvta.to.global.u64 	%rd2, %rd8;
	shl.b32 	%r54, %r52, 7;
	mov.u32 	%r55, %ctaid.x;
	mul.lo.s32 	%r2, %r54, %r55;
	sub.s32 	%r56, %r53, %r2;
	min.s32 	%r3, %r54, %r56;
	add.s32 	%r4, %r1, %r2;
	mul.wide.s32 	%rd10, %r2, 4;
	add.s64 	%rd3, %rd1, %rd10;
	setp.gt.s32 	%p1, %r54, %r56;
	@%p1 bra 	$L__BB21_14;
	setp.lt.s32 	%p2, %r52, 1;
	@%p2 bra 	$L__BB21_55;
	mov.u32 	%r5, %tid.x;
	and.b32  	%r6, %r52, 15;
	setp.lt.u32 	%p3, %r52, 16;
	mov.b32 	%r174, 0;
	@%p3 bra 	$L__BB21_5;
	and.b32  	%r174, %r52, 2147483632;
	mov.b32 	%r169, 0;
$L__BB21_4:
	.pragma "nounroll";
	shl.b32 	%r59, %r169, 7;
	add.s32 	%r60, %r59, %r5;
	add.s32 	%r61, %r60, %r4;
	mul.wide.u32 	%rd11, %r60, 4;
	add.s64 	%rd12, %rd3, %rd11;
	ld.global.u32 	%r62, [%rd12];
	mul.wide.s32 	%rd13, %r62, 4;
	add.s64 	%rd14, %rd2, %rd13;
	st.global.u32 	[%rd14], %r61;
	add.s32 	%r63, %r61, 128;
	ld.global.u32 	%r64, [%rd12+512];
	mul.wide.s32 	%rd15, %r64, 4;
	add.s64 	%rd16, %rd2, %rd15;
	st.global.u32 	[%rd16], %r63;
	add.s32 	%r65, %r61, 256;
	ld.global.u32 	%r66, [%rd12+1024];
	mul.wide.s32 	%rd17, %r66, 4;
	add.s64 	%rd18, %rd2, %rd17;
	st.global.u32 	[%rd18], %r65;
	add.s32 	%r67, %r60, 384;
	add.s32 	%r68, %r61, 384;
	mul.wide.u32 	%rd19, %r67, 4;
	add.s64 	%rd20, %rd3, %rd19;
	ld.global.u32 	%r69, [%rd20];
	mul.wide.s32 	%rd21, %r69, 4;
	add.s64 	%rd22, %rd2, %rd21;
	st.global.u32 	[%rd22], %r68;
	add.s32 	%r70, %r60, 512;
	add.s32 	%r71, %r61, 512;
	mul.wide.u32 	%rd23, %r70, 4;
	add.s64 	%rd24, %rd3, %rd23;
	ld.global.u32 	%r72, [%rd24];
	mul.wide.s32 	%rd25, %r72, 4;
	add.s64 	%rd26, %rd2, %rd25;
	st.global.u32 	[%rd26], %r71;
	add.s32 	%r73, %r60, 640;
	add.s32 	%r74, %r61, 640;
	mul.wide.u32 	%rd27, %r73, 4;
	add.s64 	%rd28, %rd3, %rd27;
	ld.global.u32 	%r75, [%rd28];
	mul.wide.s32 	%rd29, %r75, 4;
	add.s64 	%rd30, %rd2, %rd29;
	st.global.u32 	[%rd30], %r74;
	add.s32 	%r76, %r60, 768;
	add.s32 	%r77, %r61, 768;
	mul.wide.u32 	%rd31, %r76, 4;
	add.s64 	%rd32, %rd3, %rd31;
	ld.global.u32 	%r78, [%rd32];
	mul.wide.s32 	%rd33, %r78, 4;
	add.s64 	%rd34, %rd2, %rd33;
	st.global.u32 	[%rd34], %r77;
	add.s32 	%r79, %r60, 896;
	add.s32 	%r80, %r61, 896;
	mul.wide.u32 	%rd35, %r79, 4;
	add.s64 	%rd36, %rd3, %rd35;
	ld.global.u32 	%r81, [%rd36];
	mul.wide.s32 	%rd37, %r81, 4;
	add.s64 	%rd38, %rd2, %rd37;
	st.global.u32 	[%rd38], %r80;
	add.s32 	%r82, %r60, 1024;
	add.s32 	%r83, %r61, 1024;
	mul.wide.u32 	%rd39, %r82, 4;
	add.s64 	%rd40, %rd3, %rd39;
	ld.global.u32 	%r84, [%rd40];
	mul.wide.s32 	%rd41, %r84, 4;
	add.s64 	%rd42, %rd2, %rd41;
	st.global.u32 	[%rd42], %r83;
	add.s32 	%r85, %r60, 1152;
	add.s32 	%r86, %r61, 1152;
	mul.wide.s32 	%rd43, %r85, 4;
	add.s64 	%rd44, %rd3, %rd43;
	ld.global.u32 	%r87, [%rd44];
	mul.wide.s32 	%rd45, %r87, 4;
	add.s64 	%rd46, %rd2, %rd45;
	st.global.u32 	[%rd46], %r86;
	add.s32 	%r88, %r61, 1280;
	ld.global.u32 	%r89, [%rd44+512];
	mul.wide.s32 	%rd47, %r89, 4;
	add.s64 	%rd48, %rd2, %rd47;
	st.global.u32 	[%rd48], %r88;
	add.s32 	%r90, %r61, 1408;
	ld.global.u32 	%r91, [%rd44+1024];
	mul.wide.s32 	%rd49, %r91, 4;
	add.s64 	%rd50, %rd2, %rd49;
	st.global.u32 	[%rd50], %r90;
	add.s32 	%r92, %r61, 1536;
	ld.global.u32 	%r93, [%rd44+1536];
	mul.wide.s32 	%rd51, %r93, 4;
	add.s64 	%rd52, %rd2, %rd51;
	st.global.u32 	[%rd52], %r92;
	add.s32 	%r94, %r61, 1664;
	ld.global.u32 	%r95, [%rd44+2048];
	mul.wide.s32 	%rd53, %r95, 4;
	add.s64 	%rd54, %rd2, %rd53;
	st.global.u32 	[%rd54], %r94;
	add.s32 	%r96, %r61, 1792;
	ld.global.u32 	%r97, [%rd44+2560];
	mul.wide.s32 	%rd55, %r97, 4;
	add.s64 	%rd56, %rd2, %rd55;
	st.global.u32 	[%rd56], %r96;
	add.s32 	%r98, %r61, 1920;
	ld.global.u32 	%r99, [%rd44+3072];
	mul.wide.s32 	%rd57, %r99, 4;
	add.s64 	%rd58, %rd2, %rd57;
	st.global.u32 	[%rd58], %r98;
	add.s32 	%r169, %r169, 16;
	setp.eq.s32 	%p4, %r169, %r174;
	@%p4 bra 	$L__BB21_5;
	bra.uni 	$L__BB21_4;
$L__BB21_5:
	setp.eq.s32 	%p5, %r6, 0;
	@%p5 bra 	$L__BB21_55;
	and.b32  	%r37, %r52, 7;
	setp.lt.u32 	%p6, %r6, 8;
	@%p6 bra 	$L__BB21_8;
	shl.b32 	%r100, %r174, 7;
	add.s32 	%r101, %r100, %r5;
	add.s32 	%r102, %r101, %r4;
	mul.wide.s32 	%rd59, %r101, 4;
	add.s64 	%rd60, %rd3, %rd59;
	ld.global.u32 	%r103, [%rd60];
	mul.wide.s32 	%rd61, %r103, 4;
	add.s64 	%rd62, %rd2, %rd61;
	st.global.u32 	[%rd62], %r102;
	add.s32 	%r104, %r102, 128;
	ld.global.u32 	%r105, [%rd60+512];
	mul.wide.s32 	%rd63, %r105, 4;
	add.s64 	%rd64, %rd2, %rd63;
	st.global.u32 	[%rd64], %r104;
	add.s32 	%r106, %r102, 256;
	ld.global.u32 	%r107, [%rd60+1024];
	mul.wide.s32 	%rd65, %r107, 4;
	add.s64 	%rd66, %rd2, %rd65;
	st.global.u32 	[%rd66], %r106;
	add.s32 	%r108, %r102, 384;
	ld.global.u32 	%r109, [%rd60+1536];
	mul.wide.s32 	%rd67, %r109, 4;
	add.s64 	%rd68, %rd2, %rd67;
	st.global.u32 	[%rd68], %r108;
	add.s32 	%r110, %r102, 512;
	ld.global.u32 	%r111, [%rd60+2048];
	mul.wide.s32 	%rd69, %r111, 4;
	add.s64 	%rd70, %rd2, %rd69;
	st.global.u32 	[%rd70], %r110;
	add.s32 	%r112, %r102, 640;
	ld.global.u32 	%r113, [%rd60+2560];
	mul.wide.s32 	%rd71, %r113, 4;
	add.s64 	%rd72, %rd2, %rd71;
	st.global.u32 	[%rd72], %r112;
	add.s32 	%r114, %r102, 768;
	ld.global.u32 	%r115, [%rd60+3072];
	mul.wide.s32 	%rd73, %r115, 4;
	add.s64 	%rd74, %rd2, %rd73;
	st.global.u32 	[%rd74], %r114;
	add.s32 	%r116, %r102, 896;
	ld.global.u32 	%r117, [%rd60+3584];
	mul.wide.s32 	%rd75, %r117, 4;
	add.s64 	%rd76, %rd2, %rd75;
	st.global.u32 	[%rd76], %r116;
	add.s32 	%r174, %r174, 8;
$L__BB21_8:
	setp.eq.s32 	%p7, %r37, 0;
	@%p7 bra 	$L__BB21_55;
	and.b32  	%r40, %r52, 3;
	setp.lt.u32 	%p8, %r37, 4;
	@%p8 bra 	$L__BB21_11;
	shl.b32 	%r118, %r174, 7;
	add.s32 	%r119, %r118, %r5;
	add.s32 	%r120, %r119, %r4;
	mul.wide.s32 	%rd77, %r119, 4;
	add.s64 	%rd78, %rd3, %rd77;
	ld.global.u32 	%r121, [%rd78];
	mul.wide.s32 	%rd79, %r121, 4;
	add.s64 	%rd80, %rd2, %rd79;
	st.global.u32 	[%rd80], %r120;
	add.s32 	%r122, %r120, 128;
	ld.global.u32 	%r123, [%rd78+512];
	mul.wide.s32 	%rd81, %r123, 4;
	add.s64 	%rd82, %rd2, %rd81;
	st.global.u32 	[%rd82], %r122;
	add.s32 	%r124, %r120, 256;
	ld.global.u32 	%r125, [%rd78+1024];
	mul.wide.s32 	%rd83, %r125, 4;
	add.s64 	%rd84, %rd2, %rd83;
	st.global.u32 	[%rd84], %r124;
	add.s32 	%r126, %r120, 384;
	ld.global.u32 	%r127, [%rd78+1536];
	mul.wide.s32 	%rd85, %r127, 4;
	add.s64 	%rd86, %rd2, %rd85;
	st.global.u32 	[%rd86], %r126;
	add.s32 	%r174, %r174, 4;
$L__BB21_11:
	setp.eq.s32 	%p9, %r40, 0;
	@%p9 bra 	$L__BB21_55;
	shl.b32 	%r128, %r174, 7;
	add.s32 	%r179, %r5, %r128;
	add.s32 	%r129, %r1, %r5;
	add.s32 	%r130, %r129, %r2;
	add.s32 	%r178, %r130, %r128;
	neg.s32 	%r177, %r40;
$L__BB21_13:
	.pragma "nounroll";
	mul.wide.s32 	%rd88, %r179, 4;
	add.s64 	%rd89, %rd3, %rd88;
	ld.global.u32 	%r131, [%rd89];
	mul.wide.s32 	%rd90, %r131, 4;
	add.s64 	%rd91, %rd2, %rd90;
	st.global.u32 	[%rd91], %r178;
	add.s32 	%r179, %r179, 128;
	add.s32 	%r178, %r178, 128;
	add.s32 	%r177, %r177, 1;
	setp.ne.s32 	%p10, %r177, 0;
	@%p10 bra 	$L__BB21_13;
	bra.uni 	$L__BB21_55;
$L__BB21_14:
	setp.lt.s32 	%p11, %r52, 1;
	@%p11 bra 	$L__BB21_55;
	mov.u32 	%r8, %tid.x;
	and.b32  	%r9, %r52, 7;
	setp.lt.u32 	%p12, %r52, 8;
	mov.b32 	%r171, 0;
	@%p12 bra 	$L__BB21_34;
	and.b32  	%r171, %r52, 2147483640;
	mov.b32 	%r170, 0;
$L__BB21_17:
	.pragma "nounroll";
	shl.b32 	%r134, %r170, 7;
	add.s32 	%r14, %r134, %r8;
	setp.ge.s32 	%p13, %r14, %r3;
	@%p13 bra 	$L__BB21_19;
	add.s32 	%r135, %r14, %r4;
	mul.wide.u32 	%rd92, %r14, 4;
	add.s64 	%rd93, %rd3, %rd92;
	ld.global.u32 	%r136, [%rd93];
	mul.wide.s32 	%rd94, %r136, 4;
	add.s64 	%rd95, %rd2, %rd94;
	st.global.u32 	[%rd95], %r135;
$L__BB21_19:
	add.s32 	%r15, %r14, 128;
	setp.ge.s32 	%p14, %r15, %r3;
	mul.wide.s32 	%rd96, %r15, 4;
	add.s64 	%rd4, %rd3, %rd96;
	@%p14 bra 	$L__BB21_21;
	add.s32 	%r137, %r15, %r4;
	ld.global.u32 	%r138, [%rd4];
	mul.wide.s32 	%rd97, %r138, 4;
	add.s64 	%rd98, %rd2, %rd97;
	st.global.u32 	[%rd98], %r137;
$L__BB21_21:
	add.s32 	%r16, %r14, 256;
	setp.ge.s32 	%p15, %r16, %r3;
	@%p15 bra 	$L__BB21_23;
	add.s32 	%r139, %r16, %r4;
	ld.global.u32 	%r140, [%rd4+512];
	mul.wide.s32 	%rd99, %r140, 4;
	add.s64 	%rd100, %rd2, %rd99;
	st.global.u32 	[%rd100], %r139;
$L__BB21_23:
	add.s32 	%r17, %r14, 384;
	setp.ge.s32 	%p16, %r17, %r3;
	@%p16 bra 	$L__BB21_25;
	add.s32 	%r141, %r17, %r4;
	ld.global.u32 	%r142, [%rd4+1024];
	mul.wide.s32 	%rd101, %r142, 4;
	add.s64 	%rd102, %rd2, %rd101;
	st.global.u32 	[%rd102], %r141;
$L__BB21_25:
	add.s32 	%r18, %r14, 512;
	setp.ge.s32 	%p17, %r18, %r3;
	@%p17 bra 	$L__BB21_27;
	add.s32 	%r143, %r18, %r4;
	ld.global.u32 	%r144, [%rd4+1536];
	mul.wide.s32 	%rd103, %r144, 4;
	add.s64 	%rd104, %rd2, %rd103;
	st.global.u32 	[%rd104], %r143;
$L__BB21_27:
	add.s32 	%r19, %r14, 640;
	setp.ge.s32 	%p18, %r19, %r3;
	@%p18 bra 	$L__BB21_29;
	add.s32 	%r145, %r19, %r4;
	ld.global.u32 	%r146, [%rd4+2048];
	mul.wide.s32 	%rd105, %r146, 4;
	add.s64 	%rd106, %rd2, %rd105;
	st.global.u32 	[%rd106], %r145;
$L__BB21_29:
	add.s32 	%r20, %r14, 768;
	setp.ge.s32 	%p19, %r20, %r3;
	@%p19 bra 	$L__BB21_31;
	add.s32 	%r147, %r20, %r4;
	ld.global.u32 	%r148, [%rd4+2560];
	mul.wide.s32 	%rd107, %r148, 4;
	add.s64 	%rd108, %rd2, %rd107;
	st.global.u32 	[%rd108], %r147;
$L__BB21_31:
	add.s32 	%r21, %r14, 896;
	setp.ge.s32 	%p20, %r21, %r3;
	@%p20 bra 	$L__BB21_33;
	add.s32 	%r149, %r21, %r4;
	ld.global.u32 	%r150, [%rd4+3072];
	mul.wide.s32 	%rd109, %r150, 4;
	add.s64 	%rd110, %rd2, %rd109;
	st.global.u32 	[%rd110], %r149;
$L__BB21_33:
	add.s32 	%r170, %r170, 8;
	setp.ne.s32 	%p21, %r170, %r171;
	@%p21 bra 	$L__BB21_17;
$L__BB21_34:
	setp.eq.s32 	%p22, %r9, 0;
	@%p22 bra 	$L__BB21_55;
	and.b32  	%r24, %r52, 3;
	setp.lt.u32 	%p23, %r9, 4;
	@%p23 bra 	$L__BB21_45;
	shl.b32 	%r151, %r171, 7;
	add.s32 	%r25, %r151, %r8;
	setp.ge.s32 	%p24, %r25, %r3;
	mul.wide.s32 	%rd111, %r25, 4;
	add.s64 	%rd5, %rd3, %rd111;
	@%p24 bra 	$L__BB21_38;
	add.s32 	%r152, %r25, %r4;
	ld.global.u32 	%r153, [%rd5];
	mul.wide.s32 	%rd112, %r153, 4;
	add.s64 	%rd113, %rd2, %rd112;
	st.global.u32 	[%rd113], %r152;
$L__BB21_38:
	add.s32 	%r26, %r25, 128;
	setp.ge.s32 	%p25, %r26, %r3;
	@%p25 bra 	$L__BB21_40;
	add.s32 	%r154, %r26, %r4;
	ld.global.u32 	%r155, [%rd5+512];
	mul.wide.s32 	%rd114, %r155, 4;
	add.s64 	%rd115, %rd2, %rd114;
	st.global.u32 	[%rd115], %r154;
$L__BB21_40:
	add.s32 	%r27, %r25, 256;
	setp.ge.s32 	%p26, %r27, %r3;
	@%p26 bra 	$L__BB21_42;
	add.s32 	%r156, %r27, %r4;
	ld.global.u32 	%r157, [%rd5+1024];
	mul.wide.s32 	%rd116, %r157, 4;
	add.s64 	%rd117, %rd2, %rd116;
	st.global.u32 	[%rd117], %r156;
$L__BB21_42:
	add.s32 	%r28, %r25, 384;
	setp.ge.s32 	%p27, %r28, %r3;
	@%p27 bra 	$L__BB21_44;
	add.s32 	%r158, %r28, %r4;
	ld.global.u32 	%r159, [%rd5+1536];
	mul.wide.s32 	%rd118, %r159, 4;
	add.s64 	%rd119, %rd2, %rd118;
	st.global.u32 	[%rd119], %r158;
$L__BB21_44:
	add.s32 	%r171, %r171, 4;
$L__BB21_45:
	setp.eq.s32 	%p28, %r24, 0;
	@%p28 bra 	$L__BB21_55;
	setp.eq.s32 	%p29, %r24, 1;
	@%p29 bra 	$L__BB21_52;
	shl.b32 	%r160, %r171, 7;
	add.s32 	%r31, %r160, %r8;
	setp.ge.s32 	%p30, %r31, %r3;
	mul.wide.s32 	%rd120, %r31, 4;
	add.s64 	%rd6, %rd3, %rd120;
	@%p30 bra 	$L__BB21_49;
	add.s32 	%r161, %r31, %r4;
	ld.global.u32 	%r162, [%rd6];
	mul.wide.s32 	%rd121, %r162, 4;
	add.s64 	%rd122, %rd2, %rd121;
	st.global.u32 	[%rd122], %r161;
$L__BB21_49:
	add.s32 	%r32, %r31, 128;
	setp.ge.s32 	%p31, %r32, %r3;
	@%p31 bra 	$L__BB21_51;
	add.s32 	%r163, %r32, %r4;
	ld.global.u32 	%r164, [%rd6+512];
	mul.wide.s32 	%rd123, %r164, 4;
	add.s64 	%rd124, %rd2, %rd123;
	st.global.u32 	[%rd124], %r163;
$L__BB21_51:
	add.s32 	%r171, %r171, 2;
$L__BB21_52:
	and.b32  	%r165, %r52, 1;
	setp.eq.b32 	%p32, %r165, 1;
	not.pred 	%p33, %p32;
	@%p33 bra 	$L__BB21_55;
	shl.b32 	%r166, %r171, 7;
	add.s32 	%r35, %r166, %r8;
	setp.ge.s32 	%p34, %r35, %r3;
	@%p34 bra 	$L__BB21_55;
	add.s32 	%r167, %r35, %r4;
	mul.wide.s32 	%rd125, %r35, 4;
	add.s64 	%rd126, %rd3, %rd125;
	ld.global.u32 	%r168, [%rd126];
	mul.wide.s32 	%rd127, %r168, 4;
	add.s64 	%rd128, %rd2, %rd127;
	st.global.u32 	[%rd128], %r167;
$L__BB21_55:
	ret;

}
	// .globl	_ZN3cub18CUB_300001_SM_10006detail9transform16transform_kernelINS2_10policy_hubILb1EN4cuda3std3__45tupleIJN6thrust24THRUST_300001_SM_1000_NS17counting_iteratorIiNSA_11use_defaultESC_SC_EEEEEE10policy1000ElNS7_10__identityENSA_20permutation_iteratorINSA_10device_ptrIiEESK_EEJSD_EEEvT0_iT1_T2_DpNS2_10kernel_argIT3_EE
.visible .entry _ZN3cub18CUB_300001_SM_10006detail9transform16transform_kernelINS2_10policy_hubILb1EN4cuda3std3__45tupleIJN6thrust24THRUST_300001_SM_1000_NS17counting_iteratorIiNSA_11use_defaultESC_SC_EEEEEE10policy1000ElNS7_10__identityENSA_20permutation_iteratorINSA_10device_ptrIiEESK_EEJSD_EEEvT0_iT1_T2_DpNS2_10kernel_argIT3_EE(
	.param .u64 _ZN3cub18CUB_300001_SM_10006detail9transform16transform_kernelINS2_10policy_hubILb1EN4cuda3std3__45tupleIJN6thrust24THRUST_300001_SM_1000_NS17counting_iteratorIiNSA_11use_defaultESC_SC_EEEEEE10policy1000ElNS7_10__identityENSA_20permutation_iteratorINSA_10device_ptrIiEESK_EEJSD_EEEvT0_iT1_T2_DpNS2_10kernel_argIT3_EE_param_0,
	.param .u32 _ZN3cub18CUB_300001_SM_10006detail9transform16transform_kernelINS2_10policy_hubILb1EN4cuda3std3__45tupleIJN6thrust24THRUST_300001_SM_1000_NS17counting_iteratorIiNSA_11use_defaultESC_SC_EEEEEE10policy1000ElNS7_10__identityENSA_20permutation_iteratorINSA_10device_ptrIiEESK_EEJSD_EEEvT0_iT1_T2_DpNS2_10kernel_argIT3_EE_param_1,
	.param .align 1 .b8 _ZN3cub18CUB_300001_SM_10006detail9transform16transform_kernelINS2_10policy_hubILb1EN4cuda3std3__45tupleIJN6thrust24THRUST_300001_SM_1000_NS17counting_iteratorIiNSA_11use_defaultESC_SC_EEEEEE10policy1000ElNS7_10__identityENSA_20permutation_iteratorINSA_10device_ptrIiEESK_EEJSD_EEEvT0_iT1_T2_DpNS2_10kernel_argIT3_EE_param_2[1],
	.param .align 8 .b8 _ZN3cub18CUB_300001_SM_10006detail9transform16transform_kernelINS2_10policy_hubILb1EN4cuda3std3__45tupleIJN6thrust24THRUST_300001_SM_1000_NS17counting_iteratorIiNSA_11use_defaultESC_SC_EEEEEE10policy1000ElNS7_10__identityENSA_20permutation_iteratorINSA_10device_ptrIiEESK_EEJSD_EEEvT0_iT1_T2_DpNS2_10kernel_argIT3_EE_param_3[16],
	.param .align 8 .b8 _ZN3cub18CUB_300001_SM_10006detail9transform16transform_kernelINS2_10policy_hubILb1EN4cuda3std3__45tupleIJN6thrust24THRUST_300001_SM_1000_NS17counting_iteratorIiNSA_11use_defaultESC_SC_EEEEEE10policy1000ElNS7_10__identityENSA_20permutation_iteratorINSA_10device_ptrIiEESK_EEJSD_EEEvT0_iT1_T2_DpNS2_10kernel_argIT3_EE_param_4[16]
)
.maxntid 128
{
	.reg .pred 	%p<35>;
	.reg .b32 	%r<178>;
	.reg .b64 	%rd<135>;

	ld.param.u32 	%r1, [_ZN3cub18CUB_300001_SM_10006detail9transform16transform_kernelINS2_10policy_hubILb1EN4cuda3std3__45tupleIJN6thrust24THRUST_300001_SM_1000_NS17counting_iteratorIiNSA_11use_defaultESC_SC_EEEEEE10policy1000ElNS7_10__identityENSA_20permutation_iteratorINSA_10device_ptrIiEESK_EEJSD_EEEvT0_iT1_T2_DpNS2_10kernel_argIT3_EE_param_4];
	ld.param.u64 	%rd9, [_ZN3cub18CUB_300001_SM_10006detail9transform16transform_kernelINS2_10policy_hubILb1EN4cuda3std3__45tupleIJN6thrust24THRUST_300001_SM_1000_NS17counting_iteratorIiNSA_11use_defaultESC_SC_EEEEEE10policy1000ElNS7_10__identityENSA_20permutation_iteratorINSA_10device_ptrIiEESK_EEJSD_EEEvT0_iT1_T2_DpNS2_10kernel_argIT3_EE_param_0];
	ld.param.u64 	%rd10, [_ZN3cub18CUB_300001_SM_10006detail9transform16transform_kernelINS2_10policy_hubILb1EN4cuda3std3__45tupleIJN6thrust24THRUST_300001_SM_1000_NS17counting_iteratorIiNSA_11use_defaultESC_SC_EEEEEE10policy1000ElNS7_10__identityENSA_20permutation_iteratorINSA_10device_ptrIiEESK_EEJSD_EEEvT0_iT1_T2_DpNS2_10kernel_argIT3_EE_param_3+8];
	ld.param.u64 	%rd11, [_ZN3cub18CUB_300001_SM_10006detail9transform16transform_kernelINS2_10policy_hubILb1EN4cuda3std3__45tupleIJN6thrust24THRUST_300001_SM_1000_NS17counting_iteratorIiNSA_11use_defaultESC_SC_EEEEEE10policy1000ElNS7_10__identityENSA_20permutation_iteratorINSA_10device_ptrIiEESK_EEJSD_EEEvT0_iT1_T2_DpNS2_10kernel_argIT3_EE_param_3];
	ld.param.u32 	%r52, [_ZN3cub18CUB_300001_SM_10006detail9transform16transform_kernelINS2_10policy_hubILb1EN4cuda3std3__45tupleIJN6thrust24THRUST_300001_SM_1000_NS17counting_iteratorIiNSA_11use_defaultESC_SC_EEEEEE10policy1000ElNS7_10__identityENSA_20permutation_iteratorINSA_10device_ptrIiEESK_EEJSD_EEEvT0_iT1_T2_DpNS2_10kernel_argIT3_EE_param_1];
	cvta.to.global.u64 	%rd1, %rd11;
	cvta.to.global.u64 	%rd2, %rd10;
	shl.b32 	%r53, %r52, 7;
	mov.u32 	%r54, %ctaid.x;
	cvt.u64.u32 	%rd12, %r54;
	cvt.s64.s32 	%rd13, %r53;
	mul.lo.s64 	%rd3, %rd13, %rd12;
	sub.s64 	%rd14, %rd9, %rd3;
	min.s64 	%rd15, %rd14, %rd13;
	cvt.u32.u64 	%r2, %rd15;
	cvt.u32.u64 	%r3, %rd3;
	add.s32 	%r4, %r1, %r3;
	shl.b64 	%rd16, %rd3, 2;
	add.s64 	%rd4, %rd1, %rd16;
	setp.eq.s32 	%p1, %r53, %r2;
	@%p1 bra 	$L__BB22_42;
	setp.lt.s32 	%p2, %r52, 1;
	@%p2 bra 	$L__BB22_55;
	mov.u32 	%r5, %tid.x;
	and.b32  	%r6, %r52, 7;
	setp.lt.u32 	%p3, %r52, 8;
	mov.b32 	%r175, 0;
	@%p3 bra 	$L__BB22_21;
	and.b32  	%r175, %r52, 2147483640;
	mov.b32 	%r168, 0;
$L__BB22_4:
	.pragma "nounroll";
	shl.b32 	%r57, %r168, 7;
	add.s32 	%r14, %r57, %r5;
	setp.ge.s32 	%p4, %r14, %r2;
	@%p4 bra 	$L__BB22_6;
	add.s32 	%r58, %r14, %r4;
	mul.wide.u32 	%rd17, %r14, 4;
	add.s64 	%rd18, %rd4, %rd17;
	ld.global.u32 	%r59, [%rd18];
	mul.wide.s32 	%rd19, %r59, 4;
	add.s64 	%rd20, %rd2, %rd19;
	st.global.u32 	[%rd20], %r58;
$L__BB22_6:
	add.s32 	%r15, %r14, 128;
	setp.ge.s32 	%p5, %r15, %r2;
	mul.wide.s32 	%rd21, %r15, 4;
	add.s64 	%rd5, %rd4, %rd21;
	@%p5 bra 	$L__BB22_8;
	add.s32 	%r60, %r15, %r4;
	ld.global.u32 	%r61, [%rd5];
	mul.wide.s32 	%rd22, %r61, 4;
	add.s64 	%rd23, %rd2, %rd22;
	st.global.u32 	[%rd23], %r60;
$L__BB22_8:
	add.s32 	%r16, %r14, 256;
	setp.ge.s32 	%p6, %r16, %r2;
	@%p6 bra 	$L__BB22_10;
	add.s32 	%r62, %r16, %r4;
	ld.global.u32 	%r63, [%rd5+512];
	mul.wide.s32 	%rd24, %r63, 4;
	add.s64 	%rd25, %rd2, %rd24;
	st.global.u32 	[%rd25], %r62;
$L__BB22_10:
	add.s32 	%r17, %r14, 384;
	setp.ge.s32 	%p7, %r17, %r2;
	@%p7 bra 	$L__BB22_12;
	add.s32 	%r64, %r17, %r4;
	ld.global.u32 	%r65, [%rd5+1024];
	mul.wide.s32 	%rd26, %r65, 4;
	add.s64 	%rd27, %rd2, %rd26;
	st.global.u32 	[%rd27], %r64;
$L__BB22_12:
	add.s32 	%r18, %r14, 512;
	setp.ge.s32 	%p8, %r18, %r2;
	@%p8 bra 	$L__BB22_14;
	add.s32 	%r66, %r18, %r4;
	ld.global.u32 	%r67, [%rd5+1536];
	mul.wide.s32 	%rd28, %r67, 4;
	add.s64 	%rd29, %rd2, %rd28;
	st.global.u32 	[%rd29], %r66;
$L__BB22_14:
	add.s32 	%r19, %r14, 640;
	setp.ge.s32 	%p9, %r19, %r2;
	@%p9 bra 	$L__BB22_16;
	add.s32 	%r68, %r19, %r4;
	ld.global.u32 	%r69, [%rd5+2048];
	mul.wide.s32 	%rd30, %r69, 4;
	add.s64 	%rd31, %rd2, %rd30;
	st.global.u32 	[%rd31], %r68;
$L__BB22_16:
	add.s32 	%r20, %r14, 768;
	setp.ge.s32 	%p10, %r20, %r2;
	@%p10 bra 	$L__BB22_18;
	add.s32 	%r70, %r20, %r4;
	ld.global.u32 	%r71, [%rd5+2560];
	mul.wide.s32 	%rd32, %r71, 4;
	add.s64 	%rd33, %rd2, %rd32;
	st.global.u32 	[%rd33], %r70;
$L__BB22_18:
	add.s32 	%r21, %r14, 896;
	setp.ge.s32 	%p11, %r21, %r2;
	@%p11 bra 	$L__BB22_20;
	add.s32 	%r72, %r21, %r4;
	ld.global.u32 	%r73, [%rd5+3072];
	mul.wide.s32 	%rd34, %r73, 4;
	add.s64 	%rd35, %rd2, %rd34;
	st.global.u32 	[%rd35], %r72;
$L__BB22_20:
	add.s32 	%r168, %r168, 8;
	setp.eq.s32 	%p12, %r168, %r175;
	@%p12 bra 	$L__BB22_21;
	bra.uni 	$L__BB22_4;
$L__BB22_21:
	setp.eq.s32 	%p13, %r6, 0;
	@%p13 bra 	$L__BB22_55;
	and.b32  	%r40, %r52, 3;
	setp.lt.u32 	%p14, %r6, 4;
	@%p14 bra 	$L__BB22_32;
	shl.b32 	%r74, %r175, 7;
	add.s32 	%r41, %r74, %r5;
	setp.ge.s32 	%p15, %r41, %r2;
	mul.wide.s32 	%rd36, %r41, 4;
	add.s64 	%rd7, %rd4, %rd36;
	@%p15 bra 	$L__BB22_25;
	add.s32 	%r75, %r41, %r4;
	ld.global.u32 	%r76, [%rd7];
	mul.wide.s32 	%rd37, %r76, 4;
	add.s64 	%rd38, %rd2, %rd37;
	st.global.u32 	[%rd38], %r75;
$L__BB22_25:
	add.s32 	%r42, %r41, 128;
	setp.ge.s32 	%p16, %r42, %r2;
	@%p16 bra 	$L__BB22_27;
	add.s32 	%r77, %r42, %r4;
	ld.global.u32 	%r78, [%rd7+512];
	mul.wide.s32 	%rd39, %r78, 4;
	add.s64 	%rd40, %rd2, %rd39;
	st.global.u32 	[%rd40], %r77;
$L__BB22_27:
	add.s32 	%r43, %r41, 256;
	setp.ge.s32 	%p17, %r43, %r2;
	@%p17 bra 	$L__BB22_29;
	add.s32 	%r79, %r43, %r4;
	ld.global.u32 	%r80, [%rd7+1024];
	mul.wide.s32 	%rd41, %r80, 4;
	add.s64 	%rd42, %rd2, %rd41;
	st.global.u32 	[%rd42], %r79;
$L__BB22_29:
	add.s32 	%r44, %r41, 384;
	setp.ge.s32 	%p18, %r44, %r2;
	@%p18 bra 	$L__BB22_31;
	add.s32 	%r81, %r44, %r4;
	ld.global.u32 	%r82, [%rd7+1536];
	mul.wide.s32 	%rd43, %r82, 4;
	add.s64 	%rd44, %rd2, %rd43;
	st.global.u32 	[%rd44], %r81;
$L__BB22_31:
	add.s32 	%r175, %r175, 4;
$L__BB22_32:
	setp.eq.s32 	%p19, %r40, 0;
	@%p19 bra 	$L__BB22_55;
	setp.eq.s32 	%p20, %r40, 1;
	@%p20 bra 	$L__BB22_39;
	shl.b32 	%r83, %r175, 7;
	add.s32 	%r47, %r83, %r5;
	setp.ge.s32 	%p21, %r47, %r2;
	mul.wide.s32 	%rd45, %r47, 4;
	add.s64 	%rd8, %rd4, %rd45;
	@%p21 bra 	$L__BB22_36;
	add.s32 	%r84, %r47, %r4;
	ld.global.u32 	%r85, [%rd8];
	mul.wide.s32 	%rd46, %r85, 4;
	add.s64 	%rd47, %rd2, %rd46;
	st.global.u32 	[%rd47], %r84;
$L__BB22_36:
	add.s32 	%r48, %r47, 128;
	setp.ge.s32 	%p22, %r48, %r2;
	@%p22 bra 	$L__BB22_38;
	add.s32 	%r86, %r48, %r4;
	ld.global.u32 	%r87, [%rd8+512];
	mul.wide.s32 	%rd48, %r87, 4;
	add.s64 	%rd49, %rd2, %rd48;
	st.global.u32 	[%rd49], %r86;
$L__BB22_38:
	add.s32 	%r175, %r175, 2;
$L__BB22_39:
	and.b32  	%r88, %r52, 1;
	setp.eq.b32 	%p23, %r88, 1;
	not.pred 	%p24, %p23;
	@%p24 bra 	$L__BB22_55;
	shl.b32 	%r89, %r175, 7;
	add.s32 	%r51, %r89, %r5;
	setp.ge.s32 	%p25, %r51, %r2;
	@%p25 bra 	$L__BB22_55;
	add.s32 	%r90, %r51, %r4;
	mul.wide.s32 	%rd50, %r51, 4;
	add.s64 	%rd51, %rd4, %rd50;
	ld.global.u32 	%r91, [%rd51];
	mul.wide.s32 	%rd52, %r91, 4;
	add.s64 	%rd53, %rd2, %rd52;
	st.global.u32 	[%rd53], %r90;
	bra.uni 	$L__BB22_55;
$L__BB22_42:
	setp.lt.s32 	%p26, %r52, 1;
	@%p26 bra 	$L__BB22_55;
	mov.u32 	%r8, %tid.x;
	and.b32  	%r9, %r52, 15;
	setp.lt.u32 	%p27, %r52, 16;
	mov.b32 	%r170, 0;
	@%p27 bra 	$L__BB22_46;
	and.b32  	%r170, %r52, 2147483632;
	mov.b32 	%r167, 0;
$L__BB22_45:
	.pragma "nounroll";
	shl.b32 	%r94, %r167, 7;
	add.s32 	%r95, %r94, %r8;
	add.s32 	%r96, %r95, %r4;
	mul.wide.u32 	%rd54, %r95, 4;
	add.s64 	%rd55, %rd4, %rd54;
	ld.global.u32 	%r97, [%rd55];
	mul.wide.s32 	%rd56, %r97, 4;
	add.s64 	%rd57, %rd2, %rd56;
	st.global.u32 	[%rd57], %r96;
	add.s32 	%r98, %r96, 128;
	ld.global.u32 	%r99, [%rd55+512];
	mul.wide.s32 	%rd58, %r99, 4;
	add.s64 	%rd59, %rd2, %rd58;
	st.global.u32 	[%rd59], %r98;
	add.s32 	%r100, %r96, 256;
	ld.global.u32 	%r101, [%rd55+1024];
	mul.wide.s32 	%rd60, %r101, 4;
	add.s64 	%rd61, %rd2, %rd60;
	st.global.u32 	[%rd61], %r100;
	add.s32 	%r102, %r95, 384;
	add.s32 	%r103, %r96, 384;
	mul.wide.u32 	%rd62, %r102, 4;
	add.s64 	%rd63, %rd4, %rd62;
	ld.global.u32 	%r104, [%rd63];
	mul.wide.s32 	%rd64, %r104, 4;
	add.s64 	%rd65, %rd2, %rd64;
	st.global.u32 	[%rd65], %r103;
	add.s32 	%r105, %r95, 512;
	add.s32 	%r106, %r96, 512;
	mul.wide.u32 	%rd66, %r105, 4;
	add.s64 	%rd67, %rd4, %rd66;
	ld.global.u32 	%r107, [%rd67];
	mul.wide.s32 	%rd68, %r107, 4;
	add.s64 	%rd69, %rd2, %rd68;
	st.global.u32 	[%rd69], %r106;
	add.s32 	%r108, %r95, 640;
	add.s32 	%r109, %r96, 640;
	mul.wide.u32 	%rd70, %r108, 4;
	add.s64 	%rd71, %rd4, %rd70;
	ld.global.u32 	%r110, [%rd71];
	mul.wide.s32 	%rd72, %r110, 4;
	add.s64 	%rd73, %rd2, %rd72;
	st.global.u32 	[%rd73], %r109;
	add.s32 	%r111, %r95, 768;
	add.s32 	%r112, %r96, 768;
	mul.wide.u32 	%rd74, %r111, 4;
	add.s64 	%rd75, %rd4, %rd74;
	ld.global.u32 	%r113, [%rd75];
	mul.wide.s32 	%rd76, %r113, 4;
	add.s64 	%rd77, %rd2, %rd76;
	st.global.u32 	[%rd77], %r112;
	add.s32 	%r114, %r95, 896;
	add.s32 	%r115, %r96, 896;
	mul.wide.u32 	%rd78, %r114, 4;
	add.s64 	%rd79, %rd4, %rd78;
	ld.global.u32 	%r116, [%rd79];
	mul.wide.s32 	%rd80, %r116, 4;
	add.s64 	%rd81, %rd2, %rd80;
	st.global.u32 	[%rd81], %r115;
	add.s32 	%r117, %r95, 1024;
	add.s32 	%r118, %r96, 1024;
	mul.wide.u32 	%rd82, %r117, 4;
	add.s64 	%rd83, %rd4, %rd82;
	ld.global.u32 	%r119, [%rd83];
	mul.wide.s32 	%rd84, %r119, 4;
	add.s64 	%rd85, %rd2, %rd84;
	st.global.u32 	[%rd85], %r118;
	add.s32 	%r120, %r95, 1152;
	add.s32 	%r121, %r96, 1152;
	mul.wide.s32 	%rd86, %r120, 4;
	add.s64 	%rd87, %rd4, %rd86;
	ld.global.u32 	%r122, [%rd87];
	mul.wide.s32 	%rd88, %r122, 4;
	add.s64 	%rd89, %rd2, %rd88;
	st.global.u32 	[%rd89], %r121;
	add.s32 	%r123, %r96, 1280;
	ld.global.u32 	%r124, [%rd87+512];
	mul.wide.s32 	%rd90, %r124, 4;
	add.s64 	%rd91, %rd2, %rd90;
	st.global.u32 	[%rd91], %r123;
	add.s32 	%r125, %r96, 1408;
	ld.global.u32 	%r126, [%rd87+1024];
	mul.wide.s32 	%rd92, %r126, 4;
	add.s64 	%rd93, %rd2, %rd92;
	st.global.u32 	[%rd93], %r125;
	add.s32 	%r127, %r96, 1536;
	ld.global.u32 	%r128, [%rd87+1536];
	mul.wide.s32 	%rd94, %r128, 4;
	add.s64 	%rd95, %rd2, %rd94;
	st.global.u32 	[%rd95], %r127;
	add.s32 	%r129, %r96, 1664;
	ld.global.u32 	%r130, [%rd87+2048];
	mul.wide.s32 	%rd96, %r130, 4;
	add.s64 	%rd97, %rd2, %rd96;
	st.global.u32 	[%rd97], %r129;
	add.s32 	%r131, %r96, 1792;
	ld.global.u32 	%r132, [%rd87+2560];
	mul.wide.s32 	%rd98, %r132, 4;
	add.s64 	%rd99, %rd2, %rd98;
	st.global.u32 	[%rd99], %r131;
	add.s32 	%r133, %r96, 1920;
	ld.global.u32 	%r134, [%rd87+3072];
	mul.wide.s32 	%rd100, %r134, 4;
	add.s64 	%rd101, %rd2, %rd100;
	st.global.u32 	[%rd101], %r133;
	add.s32 	%r167, %r167, 16;
	setp.eq.s32 	%p28, %r167, %r170;
	@%p28 bra 	$L__BB22_46;
	bra.uni 	$L__BB22_45;
$L__BB22_46:
	setp.eq.s32 	%p29, %r9, 0;
	@%p29 bra 	$L__BB22_55;
	and.b32  	%r24, %r52, 7;
	setp.lt.u32 	%p30, %r9, 8;
	@%p30 bra 	$L__BB22_49;
	shl.b32 	%r135, %r170, 7;
	add.s32 	%r136, %r135, %r8;
	add.s32 	%r137, %r136, %r4;
	mul.wide.s32 	%rd102, %r136, 4;
	add.s64 	%rd103, %rd4, %rd102;
	ld.global.u32 	%r138, [%rd103];
	mul.wide.s32 	%rd104, %r138, 4;
	add.s64 	%rd105, %rd2, %rd104;
	st.global.u32 	[%rd105], %r137;
	add.s32 	%r139, %r137, 128;
	ld.global.u32 	%r140, [%rd103+512];
	mul.wide.s32 	%rd106, %r140, 4;
	add.s64 	%rd107, %rd2, %rd106;
	st.global.u32 	[%rd107], %r139;
	add.s32 	%r141, %r137, 256;
	ld.global.u32 	%r142, [%rd103+1024];
	mul.wide.s32 	%rd108, %r142, 4;
	add.s64 	%rd109, %rd2, %rd108;
	st.global.u32 	[%rd109], %r141;
	add.s32 	%r143, %r137, 384;
	ld.global.u32 	%r144, [%rd103+1536];
	mul.wide.s32 	%rd110, %r144, 4;
	add.s64 	%rd111, %rd2, %rd110;
	st.global.u32 	[%rd111], %r143;
	add.s32 	%r145, %r137, 512;
	ld.global.u32 	%r146, [%rd103+2048];
	mul.wide.s32 	%rd112, %r146, 4;
	add.s64 	%rd113, %rd2, %rd112;
	st.global.u32 	[%rd113], %r145;
	add.s32 	%r147, %r137, 640;
	ld.global.u32 	%r148, [%rd103+2560];
	mul.wide.s32 	%rd114, %r148, 4;
	add.s64 	%rd115, %rd2, %rd114;
	st.global.u32 	[%rd115], %r147;
	add.s32 	%r149, %r137, 768;
	ld.global.u32 	%r150, [%rd103+3072];
	mul.wide.s32 	%rd116, %r150, 4;
	add.s64 	%rd117, %rd2, %rd116;
	st.global.u32 	[%rd117], %r149;
	add.s32 	%r151, %r137, 896;
	ld.global.u32 	%r152, [%rd103+3584];
	mul.wide.s32 	%rd118, %r152, 4;
	add.s64 	%rd119, %rd2, %rd118;
	st.global.u32 	[%rd119], %r151;
	add.s32 	%r170, %r170, 8;
$L__BB22_49:
	setp.eq.s32 	%p31, %r24, 0;
	@%p31 bra 	$L__BB22_55;
	and.b32  	%r27, %r52, 3;
	setp.lt.u32 	%p32, %r24, 4;
	@%p32 bra 	$L__BB22_52;
	shl.b32 	%r153, %r170, 7;
	add.s32 	%r154, %r153, %r8;
	add.s32 	%r155, %r154, %r4;
	mul.wide.s32 	%rd120, %r154, 4;
	add.s64 	%rd121, %rd4, %rd120;
	ld.global.u32 	%r156, [%rd121];
	mul.wide.s32 	%rd122, %r156, 4;
	add.s64 	%rd123, %rd2, %rd122;
	st.global.u32 	[%rd123], %r155;
	add.s32 	%r157, %r155, 128;
	ld.global.u32 	%r158, [%rd121+512];
	mul.wide.s32 	%rd124, %r158, 4;
	add.s64 	%rd125, %rd2, %rd124;
	st.global.u32 	[%rd125], %r157;
	add.s32 	%r159, %r155, 256;
	ld.global.u32 	%r160, [%rd121+1024];
	mul.wide.s32 	%rd126, %r160, 4;
	add.s64 	%rd127, %rd2, %rd126;
	st.global.u32 	[%rd127], %r159;
	add.s32 	%r161, %r155, 384;
	ld.global.u32 	%r162, [%rd121+1536];
	mul.wide.s32 	%rd128, %r162, 4;
	add.s64 	%rd129, %rd2, %rd128;
	st.global.u32 	[%rd129], %r161;
	add.s32 	%r170, %r170, 4;
$L__BB22_52:
	setp.eq.s32 	%p33, %r27, 0;
	@%p33 bra 	$L__BB22_55;
	shl.b32 	%r163, %r170, 7;
	add.s32 	%r174, %r8, %r163;
	add.s32 	%r164, %r1, %r8;
	add.s32 	%r165, %r164, %r3;
	add.s32 	%r173, %r165, %r163;
	neg.s32 	%r172, %r27;
$L__BB22_54:
	.pragma "nounroll";
	mul.wide.s32 	%rd131, %r174, 4;
	add.s64 	%rd132, %rd4, %rd131;
	ld.global.u32 	%r166, [%rd132];
	mul.wide.s32 	%rd133, %r166, 4;
	add.s64 	%rd134, %rd2, %rd133;
	st.global.u32 	[%rd134], %r173;
	add.s32 	%r174, %r174, 128;
	add.s32 	%r173, %r173, 128;
	add.s32 	%r172, %r172, 1;
	setp.eq.s32 	%p34, %r172, 0;
	@%p34 bra 	$L__BB22_55;
	bra.uni 	$L__BB22_54;
$L__BB22_55:
	ret;

}
	// .globl	_ZN3cub18CUB_300001_SM_10006detail9transform16transform_kernelINS2_10policy_hubILb0EN4cuda3std3__45tupleIJN6thrust24THRUST_300001_SM_1000_NS20permutation_iteratorINSA_10device_ptrIiEESD_EESE_EEEE10policy1000EiNS7_5minusIiEESD_JSE_SE_EEEvT0_iT1_T2_DpNS2_10kernel_argIT3_EE
.visible .entry _ZN3cub18CUB_300001_SM_10006detail9transform16transform_kernelINS2_10policy_hubILb0EN4cuda3std3__45tupleIJN6thrust24THRUST_300001_SM_1000_NS20permutation_iteratorINSA_10device_ptrIiEESD_EESE_EEEE10policy1000EiNS7_5minusIiEESD_JSE_SE_EEEvT0_iT1_T2_DpNS2_10kernel_argIT3_EE(
	.param .u32 _ZN3cub18CUB_300001_SM_10006detail9transform16transform_kernelINS2_10policy_hubILb0EN4cuda3std3__45tupleIJN6thrust24THRUST_300001_SM_1000_NS20permutation_iteratorINSA_10device_ptrIiEESD_EESE_EEEE10policy1000EiNS7_5minusIiEESD_JSE_SE_EEEvT0_iT1_T2_DpNS2_10kernel_argIT3_EE_param_0,
	.param .u32 _ZN3cub18CUB_300001_SM_10006detail9transform16transform_kernelINS2_10policy_hubILb0EN4cuda3std3__45tupleIJN6thrust24THRUST_300001_SM_1000_NS20permutation_iteratorINSA_10device_ptrIiEESD_EESE_EEEE10policy1000EiNS7_5minusIiEESD_JSE_SE_EEEvT0_iT1_T2_DpNS2_10kernel_argIT3_EE_param_1,
	.param .align 1 .b8 _ZN3cub18CUB_300001_SM_10006detail9transform16transform_kernelINS2_10policy_hubILb0EN4cuda3std3__45tupleIJN6thrust24THRUST_300001_SM_1000_NS20permutation_iteratorINSA_10device_ptrIiEESD_EESE_EEEE10policy1000EiNS7_5minusIiEESD_JSE_SE_EEEvT0_iT1_T2_DpNS2_10kernel_argIT3_EE_param_2[1],
	.param .align 8 .b8 _ZN3cub18CUB_300001_SM_10006detail9transform16transform_kernelINS2_10policy_hubILb0EN4cuda3std3__45tupleIJN6thrust24THRUST_300001_SM_1000_NS20permutation_iteratorINSA_10device_ptrIiEESD_EESE_EEEE10policy1000EiNS7_5minusIiEESD_JSE_SE_EEEvT0_iT1_T2_DpNS2_10kernel_argIT3_EE_param_3[8],
	.param .align 8 .b8 _ZN3cub18CUB_300001_SM_10006detail9transform16transform_kernelINS2_10policy_hubILb0EN4cuda3std3__45tupleIJN6thrust24THRUST_300001_SM_1000_NS20permutation_iteratorINSA_10device_ptrIiEESD_EESE_EEEE10policy1000EiNS7_5minusIiEESD_JSE_SE_EEEvT0_iT1_T2_DpNS2_10kernel_argIT3_EE_param_4[16],
	.param .align 8 .b8 _ZN3cub18CUB_300001_SM_10006detail9transform16transform_kernelINS2_10policy_hubILb0EN4cuda3std3__45tupleIJN6thrust24THRUST_300001_SM_1000_NS20permutation_iteratorINSA_10device_ptrIiEESD_EESE_EEEE10policy1000EiNS7_5minusIiEESD_JSE_SE_EEEvT0_iT1_T2_DpNS2_10kernel_argIT3_EE_param_5[16]
)
.maxntid 128
{
	.reg .pred 	%p<35>;
	.reg .b32 	%r<223>;
	.reg .b64 	%rd<204>;

	ld.param.u32 	%r38, [_ZN3cub18CUB_300001_SM_10006detail9transform16transform_kernelINS2_10policy_hubILb0EN4cuda3std3__45tupleIJN6thrust24THRUST_300001_SM_1000_NS20permutation_iteratorINSA_10device_ptrIiEESD_EESE_EEEE10policy1000EiNS7_5minusIiEESD_JSE_SE_EEEvT0_iT1_T2_DpNS2_10kernel_argIT3_EE_param_0];
	ld.param.u64 	%rd22, [_ZN3cub18CUB_300001_SM_10006detail9transform16transform_kernelINS2_10policy_hubILb0EN4cuda3std3__45tupleIJN6thrust24THRUST_300001_SM_1000_NS20permutation_iteratorINSA_10device_ptrIiEESD_EESE_EEEE10policy1000EiNS7_5minusIiEESD_JSE_SE_EEEvT0_iT1_T2_DpNS2_10kernel_argIT3_EE_param_5+8];
	ld.param.u64 	%rd23, [_ZN3cub18CUB_300001_SM_10006detail9transform16transform_kernelINS2_10policy_hubILb0EN4cuda3std3__45tupleIJN6thrust24THRUST_300001_SM_1000_NS20permutation_iteratorINSA_10device_ptrIiEESD_EESE_EEEE10policy1000EiNS7_5minusIiEESD_JSE_SE_EEEvT0_iT1_T2_DpNS2_10kernel_argIT3_EE_param_5];
	ld.param.u64 	%rd21, [_ZN3cub18CUB_300001_SM_10006detail9transform16transform_kernelINS2_10policy_hubILb0EN4cuda3std3__45tupleIJN6thrust24THRUST_300001_SM_1000_NS20permutation_iteratorINSA_10device_ptrIiEESD_EESE_EEEE10policy1000EiNS7_5minusIiEESD_JSE_SE_EEEvT0_iT1_T2_DpNS2_10kernel_argIT3_EE_param_4+8];
	ld.param.u64 	%rd20, [_ZN3cub18CUB_300001_SM_10006detail9transform16transform_kernelINS2_10policy_hubILb0EN4cuda3std3__45tupleIJN6thrust24THRUST_300001_SM_1000_NS20permutation_iteratorINSA_10device_ptrIiEESD_EESE_EEEE10policy1000EiNS7_5minusIiEESD_JSE_SE_EEEvT0_iT1_T2_DpNS2_10kernel_argIT3_EE_param_4];
	ld.param.u64 	%rd24, [_ZN3cub18CUB_300001_SM_10006detail9transform16transform_kernelINS2_10policy_hubILb0EN4cuda3std3__45tupleIJN6thrust24THRUST_300001_SM_1000_NS20permutation_iteratorINSA_10device_ptrIiEESD_EESE_EEEE10policy1000EiNS7_5minusIiEESD_JSE_SE_EEEvT0_iT1_T2_DpNS2_10kernel_argIT3_EE_param_3];
	ld.param.u32 	%r37, [_ZN3cub18CUB_300001_SM_10006detail9transform16transform_kernelINS2_10policy_hubILb0EN4cuda3std3__45tupleIJN6thrust24THRUST_300001_SM_1000_NS20permutation_iteratorINSA_10device_ptrIiEESD_EESE_EEEE10policy1000EiNS7_5minusIiEESD_JSE_SE_EEEvT0_iT1_T2_DpNS2_10kernel_argIT3_EE_param_1];
	cvta.to.global.u64 	%rd1, %rd24;
	cvta.to.global.u64 	%rd2, %rd20;
	cvta.to.global.u64 	%rd3, %rd21;
	cvta.to.global.u64 	%rd4, %rd23;
	cvta.to.global.u64 	%rd5, %rd22;
	shl.b32 	%r39, %r37, 7;
	mov.u32 	%r40, %ctaid.x;
	mul.lo.s32 	%r1, %r39, %r40;
	sub.s32 	%r41, %r38, %r1;
	min.s32 	%r2, %r39, %r41;
	mul.wide.s32 	%rd203, %r1, 4;
	add.s64 	%rd6, %rd2, %rd203;
	add.s64 	%rd7, %rd4, %rd203;
	add.s64 	%rd8, %rd1, %rd203;
	setp.gt.s32 	%p1, %r39, %r41;
	@%p1 bra 	$L__BB23_13;
	setp.lt.s32 	%p2, %r37, 1;
	@%p2 bra 	$L__BB23_54;
	mov.u32 	%r3, %tid.x;
	and.b32  	%r4, %r37, 7;
	setp.lt.u32 	%p3, %r37, 8;
	mov.b32 	%r220, 0;
	@%p3 bra 	$L__BB23_5;
	and.b32  	%r220, %r37, 2147483640;
	neg.s32 	%r215, %r220;
	mul.wide.u32 	%rd26, %r3, 4;
	add.s64 	%rd9, %rd1, %rd26;
	add.s64 	%rd11, %rd4, %rd26;
	add.s64 	%rd27, %rd203, 1536;
	add.s64 	%rd12, %rd2, %rd27;
	add.s32 	%r214, %r3, 128;
	add.s64 	%rd13, %rd4, %rd27;
	add.s64 	%rd14, %rd1, %rd27;
$L__BB23_4:
	.pragma "nounroll";
	mul.wide.s32 	%rd28, %r214, 4;
	add.s64 	%rd29, %rd12, %rd28;
	add.s64 	%rd30, %rd13, %rd28;
	add.s64 	%rd31, %rd14, %rd28;
	cvta.to.global.u64 	%rd32, %rd20;
	mul.wide.u32 	%rd33, %r3, 4;
	add.s64 	%rd34, %rd32, %rd33;
	add.s64 	%rd35, %rd34, %rd203;
	ld.global.u32 	%r43, [%rd35];
	mul.wide.s32 	%rd36, %r43, 4;
	add.s64 	%rd37, %rd3, %rd36;
	add.s64 	%rd38, %rd11, %rd203;
	ld.global.u32 	%r44, [%rd38];
	mul.wide.s32 	%rd39, %r44, 4;
	add.s64 	%rd40, %rd5, %rd39;
	ld.global.u32 	%r45, [%rd37];
	ld.global.u32 	%r46, [%rd40];
	sub.s32 	%r47, %r45, %r46;
	add.s64 	%rd41, %rd9, %rd203;
	st.global.u32 	[%rd41], %r47;
	ld.global.u32 	%r48, [%rd29+-1536];
	mul.wide.s32 	%rd42, %r48, 4;
	add.s64 	%rd43, %rd3, %rd42;
	ld.global.u32 	%r49, [%rd30+-1536];
	mul.wide.s32 	%rd44, %r49, 4;
	add.s64 	%rd45, %rd5, %rd44;
	ld.global.u32 	%r50, [%rd43];
	ld.global.u32 	%r51, [%rd45];
	sub.s32 	%r52, %r50, %r51;
	st.global.u32 	[%rd31+-1536], %r52;
	ld.global.u32 	%r53, [%rd29+-1024];
	mul.wide.s32 	%rd46, %r53, 4;
	add.s64 	%rd47, %rd3, %rd46;
	ld.global.u32 	%r54, [%rd30+-1024];
	mul.wide.s32 	%rd48, %r54, 4;
	add.s64 	%rd49, %rd5, %rd48;
	ld.global.u32 	%r55, [%rd47];
	ld.global.u32 	%r56, [%rd49];
	sub.s32 	%r57, %r55, %r56;
	st.global.u32 	[%rd31+-1024], %r57;
	ld.global.u32 	%r58, [%rd29+-512];
	mul.wide.s32 	%rd50, %r58, 4;
	add.s64 	%rd51, %rd3, %rd50;
	ld.global.u32 	%r59, [%rd30+-512];
	mul.wide.s32 	%rd52, %r59, 4;
	add.s64 	%rd53, %rd5, %rd52;
	ld.global.u32 	%r60, [%rd51];
	ld.global.u32 	%r61, [%rd53];
	sub.s32 	%r62, %r60, %r61;
	st.global.u32 	[%rd31+-512], %r62;
	ld.global.u32 	%r63, [%rd29];
	mul.wide.s32 	%rd54, %r63, 4;
	add.s64 	%rd55, %rd3, %rd54;
	ld.global.u32 	%r64, [%rd30];
	mul.wide.s32 	%rd56, %r64, 4;
	add.s64 	%rd57, %rd5, %rd56;
	ld.global.u32 	%r65, [%rd55];
	ld.global.u32 	%r66, [%rd57];
	sub.s32 	%r67, %r65, %r66;
	st.global.u32 	[%rd31], %r67;
	ld.global.u32 	%r68, [%rd29+512];
	mul.wide.s32 	%rd58, %r68, 4;
	add.s64 	%rd59, %rd3, %rd58;
	ld.global.u32 	%r69, [%rd30+512];
	mul.wide.s32 	%rd60, %r69, 4;
	add.s64 	%rd61, %rd5, %rd60;
	ld.global.u32 	%r70, [%rd59];
	ld.global.u32 	%r71, [%rd61];
	sub.s32 	%r72, %r70, %r71;
	st.global.u32 	[%rd31+512], %r72;
	ld.global.u32 	%r73, [%rd29+1024];
	mul.wide.s32 	%rd62, %r73, 4;
	add.s64 	%rd63, %rd3, %rd62;
	ld.global.u32 	%r74, [%rd30+1024];
	mul.wide.s32 	%rd64, %r74, 4;
	add.s64 	%rd65, %rd5, %rd64;
	ld.global.u32 	%r75, [%rd63];
	ld.global.u32 	%r76, [%rd65];
	sub.s32 	%r77, %r75, %r76;
	st.global.u32 	[%rd31+1024], %r77;
	ld.global.u32 	%r78, [%rd29+1536];
	mul.wide.s32 	%rd66, %r78, 4;
	add.s64 	%rd67, %rd3, %rd66;
	ld.global.u32 	%r79, [%rd30+1536];
	mul.wide.s32 	%rd68, %r79, 4;
	add.s64 	%rd69, %rd5, %rd68;
	ld.global.u32 	%r80, [%rd67];
	ld.global.u32 	%r81, [%rd69];
	sub.s32 	%r82, %r80, %r81;
	st.global.u32 	[%rd31+1536], %r82;
	add.s32 	%r215, %r215, 8;
	add.s64 	%rd203, %rd203, 4096;
	add.s32 	%r214, %r214, 1024;
	setp.eq.s32 	%p4, %r215, 0;
	@%p4 bra 	$L__BB23_5;
	bra.uni 	$L__BB23_4;
$L__BB23_5:
	setp.eq.s32 	%p5, %r4, 0;
	@%p5 bra 	$L__BB23_54;
	and.b32  	%r32, %r37, 3;
	setp.lt.u32 	%p6, %r4, 4;
	@%p6 bra 	$L__BB23_8;
	shl.b32 	%r83, %r220, 7;
	add.s32 	%r84, %r83, %r3;
	mul.wide.s32 	%rd70, %r84, 4;
	add.s64 	%rd71, %rd6, %rd70;
	ld.global.u32 	%r85, [%rd71];
	mul.wide.s32 	%rd72, %r85, 4;
	add.s64 	%rd73, %rd3, %rd72;
	add.s64 	%rd74, %rd7, %rd70;
	ld.global.u32 	%r86, [%rd74];
	mul.wide.s32 	%rd75, %r86, 4;
	add.s64 	%rd76, %rd5, %rd75;
	ld.global.u32 	%r87, [%rd73];
	ld.global.u32 	%r88, [%rd76];
	sub.s32 	%r89, %r87, %r88;
	add.s64 	%rd77, %rd8, %rd70;
	st.global.u32 	[%rd77], %r89;
	ld.global.u32 	%r90, [%rd71+512];
	mul.wide.s32 	%rd78, %r90, 4;
	add.s64 	%rd79, %rd3, %rd78;
	ld.global.u32 	%r91, [%rd74+512];
	mul.wide.s32 	%rd80, %r91, 4;
	add.s64 	%rd81, %rd5, %rd80;
	ld.global.u32 	%r92, [%rd79];
	ld.global.u32 	%r93, [%rd81];
	sub.s32 	%r94, %r92, %r93;
	st.global.u32 	[%rd77+512], %r94;
	ld.global.u32 	%r95, [%rd71+1024];
	mul.wide.s32 	%rd82, %r95, 4;
	add.s64 	%rd83, %rd3, %rd82;
	ld.global.u32 	%r96, [%rd74+1024];
	mul.wide.s32 	%rd84, %r96, 4;
	add.s64 	%rd85, %rd5, %rd84;
	ld.global.u32 	%r97, [%rd83];
	ld.global.u32 	%r98, [%rd85];
	sub.s32 	%r99, %r97, %r98;
	st.global.u32 	[%rd77+1024], %r99;
	ld.global.u32 	%r100, [%rd71+1536];
	mul.wide.s32 	%rd86, %r100, 4;
	add.s64 	%rd87, %rd3, %rd86;
	ld.global.u32 	%r101, [%rd74+1536];
	mul.wide.s32 	%rd88, %r101, 4;
	add.s64 	%rd89, %rd5, %rd88;
	ld.global.u32 	%r102, [%rd87];
	ld.global.u32 	%r103, [%rd89];
	sub.s32 	%r104, %r102, %r103;
	st.global.u32 	[%rd77+1536], %r104;
	add.s32 	%r220, %r220, 4;
$L__BB23_8:
	setp.eq.s32 	%p7, %r32, 0;
	@%p7 bra 	$L__BB23_54;
	setp.eq.s32 	%p8, %r32, 1;
	@%p8 bra 	$L__BB23_11;
	shl.b32 	%r105, %r220, 7;
	add.s32 	%r106, %r105, %r3;
	mul.wide.s32 	%rd90, %r106, 4;
	add.s64 	%rd91, %rd6, %rd90;
	ld.global.u32 	%r107, [%rd91];
	mul.wide.s32 	%rd92, %r107, 4;
	add.s64 	%rd93, %rd3, %rd92;
	add.s64 	%rd94, %rd7, %rd90;
	ld.global.u32 	%r108, [%rd94];
	mul.wide.s32 	%rd95, %r108, 4;
	add.s64 	%rd96, %rd5, %rd95;
	ld.global.u32 	%r109, [%rd93];
	ld.global.u32 	%r110, [%rd96];
	sub.s32 	%r111, %r109, %r110;
	add.s64 	%rd97, %rd8, %rd90;
	st.global.u32 	[%rd97], %r111;
	ld.global.u32 	%r112, [%rd91+512];
	mul.wide.s32 	%rd98, %r112, 4;
	add.s64 	%rd99, %rd3, %rd98;
	ld.global.u32 	%r113, [%rd94+512];
	mul.wide.s32 	%rd100, %r113, 4;
	add.s64 	%rd101, %rd5, %rd100;
	ld.global.u32 	%r114, [%rd99];
	ld.global.u32 	%r115, [%rd101];
	sub.s32 	%r116, %r114, %r115;
	st.global.u32 	[%rd97+512], %r116;
	add.s32 	%r220, %r220, 2;
$L__BB23_11:
	and.b32  	%r117, %r37, 1;
	setp.eq.b32 	%p9, %r117, 1;
	not.pred 	%p10, %p9;
	@%p10 bra 	$L__BB23_54;
	shl.b32 	%r118, %r220, 7;
	add.s32 	%r119, %r118, %r3;
	mul.wide.s32 	%rd102, %r119, 4;
	add.s64 	%rd103, %rd6, %rd102;
	ld.global.u32 	%r120, [%rd103];
	mul.wide.s32 	%rd104, %r120, 4;
	add.s64 	%rd105, %rd3, %rd104;
	add.s64 	%rd106, %rd7, %rd102;
	ld.global.u32 	%r121, [%rd106];
	mul.wide.s32 	%rd107, %r121, 4;
	add.s64 	%rd108, %rd5, %rd107;
	ld.global.u32 	%r122, [%rd105];
	ld.global.u32 	%r123, [%rd108];
	sub.s32 	%r124, %r122, %r123;
	add.s64 	%rd109, %rd8, %rd102;
	st.global.u32 	[%rd109], %r124;
	bra.uni 	$L__BB23_54;
$L__BB23_13:
	setp.lt.s32 	%p11, %r37, 1;
	@%p11 bra 	$L__BB23_54;
	mov.u32 	%r8, %tid.x;
	and.b32  	%r9, %r37, 7;
	setp.lt.u32 	%p12, %r37, 8;
	mov.b32 	%r217, 0;
	@%p12 bra 	$L__BB23_33;
	and.b32  	%r217, %r37, 2147483640;
	mov.b32 	%r216, 0;
$L__BB23_16:
	.pragma "nounroll";
	shl.b32 	%r127, %r216, 7;
	add.s32 	%r16, %r127, %r8;
	setp.ge.s32 	%p13, %r16, %r2;
	@%p13 bra 	$L__BB23_18;
	mul.wide.u32 	%rd110, %r16, 4;
	add.s64 	%rd111, %rd6, %rd110;
	ld.global.u32 	%r128, [%rd111];
	mul.wide.s32 	%rd112, %r128, 4;
	add.s64 	%rd113, %rd3, %rd112;
	add.s64 	%rd114, %rd7, %rd110;
	ld.global.u32 	%r129, [%rd114];
	mul.wide.s32 	%rd115, %r129, 4;
	add.s64 	%rd116, %rd5, %rd115;
	ld.global.u32 	%r130, [%rd113];
	ld.global.u32 	%r131, [%rd116];
	sub.s32 	%r132, %r130, %r131;
	add.s64 	%rd117, %rd8, %rd110;
	st.global.u32 	[%rd117], %r132;
$L__BB23_18:
	add.s32 	%r133, %r16, 128;
	setp.ge.s32 	%p14, %r133, %r2;
	mul.wide.s32 	%rd118, %r133, 4;
	add.s64 	%rd17, %rd6, %rd118;
	add.s64 	%rd18, %rd7, %rd118;
	add.s64 	%rd19, %rd8, %rd118;
	@%p14 bra 	$L__BB23_20;
	ld.global.u32 	%r134, [%rd17];
	mul.wide.s32 	%rd119, %r134, 4;
	add.s64 	%rd120, %rd3, %rd119;
	ld.global.u32 	%r135, [%rd18];
	mul.wide.s32 	%rd121, %r135, 4;
	add.s64 	%rd122, %rd5, %rd121;
	ld.global.u32 	%r136, [%rd120];
	ld.global.u32 	%r137, [%rd122];
	sub.s32 	%r138, %r136, %r137;
	st.global.u32 	[%rd19], %r138;
$L__BB23_20:
	add.s32 	%r139, %r16, 256;
	setp.ge.s32 	%p15, %r139, %r2;
	@%p15 bra 	$L__BB23_22;
	ld.global.u32 	%r140, [%rd17+512];
	mul.wide.s32 	%rd123, %r140, 4;
	add.s64 	%rd124, %rd3, %rd123;
	ld.global.u32 	%r141, [%rd18+512];
	mul.wide.s32 	%rd125, %r141, 4;
	add.s64 	%rd126, %rd5, %rd125;
	ld.global.u32 	%r142, [%rd124];
	ld.global.u32 	%r143, [%rd126];
	sub.s32 	%r144, %r142, %r143;
	st.global.u32 	[%rd19+512], %r144;
$L__BB23_22:
	add.s32 	%r145, %r16, 384;
	setp.ge.s32 	%p16, %r145, %r2;
	@%p16 bra 	$L__BB23_24;
	ld.global.u32 	%r146, [%rd17+1024];
	mul.wide.s32 	%rd127, %r146, 4;
	add.s64 	%rd128, %rd3, %rd127;
	ld.global.u32 	%r147, [%rd18+1024];
	mul.wide.s32 	%rd129, %r147, 4;
	add.s64 	%rd130, %rd5, %rd129;
	ld.global.u32 	%r148, [%rd128];
	ld.global.u32 	%r149, [%rd130];
	sub.s32 	%r150, %r148, %r149;
	st.global.u32 	[%rd19+1024], %r150;
$L__BB23_24:
	add.s32 	%r151, %r16, 512;
	setp.ge.s32 	%p17, %r151, %r2;
	@%p17 bra 	$L__BB23_26;
	ld.global.u32 	%r152, [%rd17+1536];
	mul.wide.s32 	%rd131, %r152, 4;
	add.s64 	%rd132, %rd3, %rd131;
	ld.global.u32 	%r153, [%rd18+1536];
	mul.wide.s32 	%rd133, %r153, 4;
	add.s64 	%rd134, %rd5, %rd133;
	ld.global.u32 	%r154, [%rd132];
	ld.global.u32 	%r155, [%rd134];
	sub.s32 	%r156, %r154, %r155;
	st.global.u32 	[%rd19+1536], %r156;
$L__BB23_26:
	add.s32 	%r157, %r16, 640;
	setp.ge.s32 	%p18, %r157, %r2;
	@%p18 bra 	$L__BB23_28;
	ld.global.u32 	%r158, [%rd17+2048];
	mul.wide.s32 	%rd135, %r158, 4;
	add.s64 	%rd136, %rd3, %rd135;
	ld.global.u32 	%r159, [%rd18+2048];
	mul.wide.s32 	%rd137, %r159, 4;
	add.s64 	%rd138, %rd5, %rd137;
	ld.global.u32 	%r160, [%rd136];
	ld.global.u32 	%r161, [%rd138];
	sub.s32 	%r162, %r160, %r161;
	st.global.u32 	[%rd19+2048], %r162;
$L__BB23_28:
	add.s32 	%r163, %r16, 768;
	setp.ge.s32 	%p19, %r163, %r2;
	@%p19 bra 	$L__BB23_30;
	ld.global.u32 	%r164, [%rd17+2560];
	mul.wide.s32 	%rd139, %r164, 4;
	add.s64 	%rd140, %rd3, %rd139;
	ld.global.u32 	%r165, [%rd18+2560];
	mul.wide.s32 	%rd141, %r165, 4;
	add.s64 	%rd142, %rd5, %rd141;
	ld.global.u32 	%r166, [%rd140];
	ld.global.u32 	%r167, [%rd142];
	sub.s32 	%r168, %r166, %r167;
	st.global.u32 	[%rd19+2560], %r168;
$L__BB23_30:
	add.s32 	%r169, %r16, 896;
	setp.ge.s32 	%p20, %r169, %r2;
	@%p20 bra 	$L__BB23_32;
	ld.global.u32 	%r170, [%rd17+3072];
	mul.wide.s32 	%rd143, %r170, 4;
	add.s64 	%rd144, %rd3, %rd143;
	ld.global.u32 	%r171, [%rd18+3072];
	mul.wide.s32 	%rd145, %r171, 4;
	add.s64 	%rd146, %rd5, %rd145;
	ld.global.u32 	%r172, [%rd144];
	ld.global.u32 	%r173, [%rd146];
	sub.s32 	%r174, %r172, %r173;
	st.global.u32 	[%rd19+3072], %r174;
$L__BB23_32:
	add.s32 	%r216, %r216, 8;
	setp.ne.s32 	%p21, %r216, %r217;
	@%p21 bra 	$L__BB23_16;
$L__BB23_33:
	setp.eq.s32 	%p22, %r9, 0;
	@%p22 bra 	$L__BB23_54;
	and.b32  	%r19, %r37, 3;
	setp.lt.u32 	%p23, %r9, 4;
	@%p23 bra 	$L__BB23_44;
	shl.b32 	%r175, %r217, 7;
	add.s32 	%r20, %r175, %r8;
	setp.ge.s32 	%p24, %r20, %r2;
	@%p24 bra 	$L__BB23_37;
	mul.wide.s32 	%rd147, %r20, 4;
	add.s64 	%rd148, %rd6, %rd147;
	ld.global.u32 	%r176, [%rd148];
	mul.wide.s32 	%rd149, %r176, 4;
	add.s64 	%rd150, %rd3, %rd149;
	add.s64 	%rd151, %rd7, %rd147;
	ld.global.u32 	%r177, [%rd151];
	mul.wide.s32 	%rd152, %r177, 4;
	add.s64 	%rd153, %rd5, %rd152;
	ld.global.u32 	%r178, [%rd150];
	ld.global.u32 	%r179, [%rd153];
	sub.s32 	%r180, %r178, %r179;
	add.s64 	%rd154, %rd8, %rd147;
	st.global.u32 	[%rd154], %r180;
$L__BB23_37:
	add.s32 	%r21, %r20, 128;
	setp.ge.s32 	%p25, %r21, %r2;
	@%p25 bra 	$L__BB23_39;
	mul.wide.s32 	%rd155, %r21, 4;
	add.s64 	%rd156, %rd6, %rd155;
	ld.global.u32 	%r181, [%rd156];
	mul.wide.s32 	%rd157, %r181, 4;
	add.s64 	%rd158, %rd3, %rd157;
	add.s64 	%rd159, %rd7, %rd155;
	ld.global.u32 	%r182, [%rd159];
	mul.wide.s32 	%rd160, %r182, 4;
	add.s64 	%rd161, %rd5, %rd160;
	ld.global.u32 	%r183, [%rd158];
	ld.global.u32 	%r184, [%rd161];
	sub.s32 	%r185, %r183, %r184;
	add.s64 	%rd162, %rd8, %rd155;
	st.global.u32 	[%rd162], %r185;
$L__BB23_39:
	add.s32 	%r22, %r20, 256;
	setp.ge.s32 	%p26, %r22, %r2;
	@%p26 bra 	$L__BB23_41;
	mul.wide.s32 	%rd163, %r22, 4;
	add.s64 	%rd164, %rd6, %rd163;
	ld.global.u32 	%r186, [%rd164];
	mul.wide.s32 	%rd165, %r186, 4;
	add.s64 	%rd166, %rd3, %rd165;
	add.s64 	%rd167, %rd7, %rd163;
	ld.global.u32 	%r187, [%rd167];
	mul.wide.s32 	%rd168, %r187, 4;
	add.s64 	%rd169, %rd5, %rd168;
	ld.global.u32 	%r188, [%rd166];
	ld.global.u32 	%r189, [%rd169];
	sub.s32 	%r190, %r188, %r189;
	add.s64 	%rd170, %rd8, %rd163;
	st.global.u32 	[%rd170], %r190;
$L__BB23_41:
	add.s32 	%r23, %r20, 384;
	setp.ge.s32 	%p27, %r23, %r2;
	@%p27 bra 	$L__BB23_43;
	mul.wide.s32 	%rd171, %r23, 4;
	add.s64 	%rd172, %rd6, %rd171;
	ld.global.u32 	%r191, [%rd172];
	mul.wide.s32 	%rd173, %r191, 4;
	add.s64 	%rd174, %rd3, %rd173;
	add.s64 	%rd175, %rd7, %rd171;
	ld.global.u32 	%r192, [%rd175];
	mul.wide.s32 	%rd176, %r192, 4;
	add.s64 	%rd177, %rd5, %rd176;
	ld.global.u32 	%r193, [%rd174];
	ld.global.u32 	%r194, [%rd177];
	sub.s32 	%r195, %r193, %r194;
	add.s64 	%rd178, %rd8, %rd171;
	st.global.u32 	[%rd178], %r195;
$L__BB23_43:
	add.s32 	%r217, %r217, 4;
$L__BB23_44:
	setp.eq.s32 	%p28, %r19, 0;
	@%p28 bra 	$L__BB23_54;
	setp.eq.s32 	%p29, %r19, 1;
	@%p29 bra 	$L__BB23_51;
	shl.b32 	%r196, %r217, 7;
	add.s32 	%r26, %r196, %r8;
	setp.ge.s32 	%p30, %r26, %r2;
	@%p30 bra 	$L__BB23_48;
	mul.wide.s32 	%rd179, %r26, 4;
	add.s64 	%rd180, %rd6, %rd179;
	ld.global.u32 	%r197, [%rd180];
	mul.wide.s32 	%rd181, %r197, 4;
	add.s64 	%rd182, %rd3, %rd181;
	add.s64 	%rd183, %rd7, %rd179;
	ld.global.u32 	%r198, [%rd183];
	mul.wide.s32 	%rd184, %r198, 4;
	add.s64 	%rd185, %rd5, %rd184;
	ld.global.u32 	%r199, [%rd182];
	ld.global.u32 	%r200, [%rd185];
	sub.s32 	%r201, %r199, %r200;
	add.s64 	%rd186, %rd8, %rd179;
	st.global.u32 	[%rd186], %r201;
$L__BB23_48:
	add.s32 	%r27, %r26, 128;
	setp.ge.s32 	%p31, %r27, %r2;
	@%p31 bra 	$L__BB23_50;
	mul.wide.s32 	%rd187, %r27, 4;
	add.s64 	%rd188, %rd6, %rd187;
	ld.global.u32 	%r202, [%rd188];
	mul.wide.s32 	%rd189, %r202, 4;
	add.s64 	%rd190, %rd3, %rd189;
	add.s64 	%rd191, %rd7, %rd187;
	ld.global.u32 	%r203, [%rd191];
	mul.wide.s32 	%rd192, %r203, 4;
	add.s64 	%rd193, %rd5, %rd192;
	ld.global.u32 	%r204, [%rd190];
	ld.global.u32 	%r205, [%rd193];
	sub.s32 	%r206, %r204, %r205;
	add.s64 	%rd194, %rd8, %rd187;
	st.global.u32 	[%rd194], %r206;
$L__BB23_50:
	add.s32 	%r217, %r217, 2;
$L__BB23_51:
	and.b32  	%r207, %r37, 1;
	setp.eq.b32 	%p32, %r207, 1;
	not.pred 	%p33, %p32;
	@%p33 bra 	$L__BB23_54;
	shl.b32 	%r208, %r217, 7;
	add.s32 	%r30, %r208, %r8;
	setp.ge.s32 	%p34, %r30, %r2;
	@%p34 bra 	$L__BB23_54;
	mul.wide.s32 	%rd195, %r30, 4;
	add.s64 	%rd196, %rd6, %rd195;
	ld.global.u32 	%r209, [%rd196];
	mul.wide.s32 	%rd197, %r209, 4;
	add.s64 	%rd198, %rd3, %rd197;
	add.s64 	%rd199, %rd7, %rd195;
	ld.global.u32 	%r210, [%rd199];
	mul.wide.s32 	%rd200, %r210, 4;
	add.s64 	%rd201, %rd5, %rd200;
	ld.global.u32 	%r211, [%rd198];
	ld.global.u32 	%r212, [%rd201];
	sub.s32 	%r213, %r211, %r212;
	add.s64 	%rd202, %rd8, %rd195;
	st.global.u32 	[%rd202], %r213;
$L__BB23_54:
	ret;

}
	// .globl	_ZN3cub18CUB_300001_SM_10006detail9transform16transform_kernelINS2_10policy_hubILb0EN4cuda3std3__45tupleIJN6thrust24THRUST_300001_SM_1000_NS20permutation_iteratorINSA_10device_ptrIiEESD_EESE_EEEE10policy1000ElNS7_5minusIiEESD_JSE_SE_EEEvT0_iT1_T2_DpNS2_10kernel_argIT3_EE
.visible .entry _ZN3cub18CUB_300001_SM_10006detail9transform16transform_kernelINS2_10policy_hubILb0EN4cuda3std3__45tupleIJN6thrust24THRUST_300001_SM_1000_NS20permutation_iteratorINSA_10device_ptrIiEESD_EESE_EEEE10policy1000ElNS7_5minusIiEESD_JSE_SE_EEEvT0_iT1_T2_DpNS2_10kernel_argIT3_EE(
	.param .u64 _ZN3cub18CUB_300001_SM_10006detail9transform16transform_kernelINS2_10policy_hubILb0EN4cuda3std3__45tupleIJN6thrust24THRUST_300001_SM_1000_NS20permutation_iteratorINSA_10device_ptrIiEESD_EESE_EEEE10policy1000ElNS7_5minusIiEESD_JSE_SE_EEEvT0_iT1_T2_DpNS2_10kernel_argIT3_EE_param_0,
	.param .u32 _ZN3cub18CUB_300001_SM_10006detail9transform16transform_kernelINS2_10policy_hubILb0EN4cuda3std3__45tupleIJN6thrust24THRUST_300001_SM_1000_NS20permutation_iteratorINSA_10device_ptrIiEESD_EESE_EEEE10policy1000ElNS7_5minusIiEESD_JSE_SE_EEEvT0_iT1_T2_DpNS2_10kernel_argIT3_EE_param_1,
	.param .align 1 .b8 _ZN3cub18CUB_300001_SM_10006detail9transform16transform_kernelINS2_10policy_hubILb0EN4cuda3std3__45tupleIJN6thrust24THRUST_300001_SM_1000_NS20permutation_iteratorINSA_10device_ptrIiEESD_EESE_EEEE10policy1000ElNS7_5minusIiEESD_JSE_SE_EEEvT0_iT1_T2_DpNS2_10kernel_argIT3_EE_param_2[1],
	.param .align 8 .b8 _ZN3cub18CUB_300001_SM_10006detail9transform16transform_kernelINS2_10policy_hubILb0EN4cuda3std3__45tupleIJN6thrust24THRUST_300001_SM_1000_NS20permutation_iteratorINSA_10device_ptrIiEESD_EESE_EEEE10policy1000ElNS7_5minusIiEESD_JSE_SE_EEEvT0_iT1_T2_DpNS2_10kernel_argIT3_EE_param_3[8],
	.param .align 8 .b8 _ZN3cub18CUB_300001_SM_10006detail9transform16transform_kernelINS2_10policy_hubILb0EN4cuda3std3__45tupleIJN6thrust24THRUST_300001_SM_1000_NS20permutation_iteratorINSA_10device_ptrIiEESD_EESE_EEEE10policy1000ElNS7_5minusIiEESD_JSE_SE_EEEvT0_iT1_T2_DpNS2_10kernel_argIT3_EE_param_4[16],
	.param .align 8 .b8 _ZN3cub18CUB_300001_SM_10006detail9transform16transform_kernelINS2_10policy_hubILb0EN4cuda3std3__45tupleIJN6thrust24THRUST_300001_SM_1000_NS20permutation_iteratorINSA_10device_ptrIiEESD_EESE_EEEE10policy1000ElNS7_5minusIiEESD_JSE_SE_EEEvT0_iT1_T2_DpNS2_10kernel_argIT3_EE_param_5[16]
)
.maxntid 128
{
	.reg .pred 	%p<35>;
	.reg .b32 	%r<220>;
	.reg .b64 	%rd<210>;

	ld.param.u64 	%rd23, [_ZN3cub18CUB_300001_SM_10006detail9transform16transform_kernelINS2_10policy_hubILb0EN4cuda3std3__45tupleIJN6thrust24THRUST_300001_SM_1000_NS20permutation_iteratorINSA_10device_ptrIiEESD_EESE_EEEE10policy1000ElNS7_5minusIiEESD_JSE_SE_EEEvT0_iT1_T2_DpNS2_10kernel_argIT3_EE_param_0];
	ld.param.u64 	%rd24, [_ZN3cub18CUB_300001_SM_10006detail9transform16transform_kernelINS2_10policy_hubILb0EN4cuda3std3__45tupleIJN6thrust24THRUST_300001_SM_1000_NS20permutation_iteratorINSA_10device_ptrIiEESD_EESE_EEEE10policy1000ElNS7_5minusIiEESD_JSE_SE_EEEvT0_iT1_T2_DpNS2_10kernel_argIT3_EE_param_5+8];
	ld.param.u64 	%rd25, [_ZN3cub18CUB_300001_SM_10006detail9transform16transform_kernelINS2_10policy_hubILb0EN4cuda3std3__45tupleIJN6thrust24THRUST_300001_SM_1000_NS20permutation_iteratorINSA_10device_ptrIiEESD_EESE_EEEE10policy1000ElNS7_5minusIiEESD_JSE_SE_EEEvT0_iT1_T2_DpNS2_10kernel_argIT3_EE_param_5];
	ld.param.u64 	%rd22, [_ZN3cub18CUB_300001_SM_10006detail9transform16transform_kernelINS2_10policy_hubILb0EN4cuda3std3__45tupleIJN6thrust24THRUST_300001_SM_1000_NS20permutation_iteratorINSA_10device_ptrIiEESD_EESE_EEEE10policy1000ElNS7_5minusIiEESD_JSE_SE_EEEvT0_iT1_T2_DpNS2_10kernel_argIT3_EE_param_4+8];
	ld.param.u64 	%rd21, [_ZN3cub18CUB_300001_SM_10006detail9transform16transform_kernelINS2_10policy_hubILb0EN4cuda3std3__45tupleIJN6thrust24THRUST_300001_SM_1000_NS20permutation_iteratorINSA_10device_ptrIiEESD_EESE_EEEE10policy1000ElNS7_5minusIiEESD_JSE_SE_EEEvT0_iT1_T2_DpNS2_10kernel_argIT3_EE_param_4];
	ld.param.u64 	%rd26, [_ZN3cub18CUB_300001_SM_10006detail9transform16transform_kernelINS2_10policy_hubILb0EN4cuda3std3__45tupleIJN6thrust24THRUST_300001_SM_1000_NS20permutation_iteratorINSA_10device_ptrIiEESD_EESE_EEEE10policy1000ElNS7_5minusIiEESD_JSE_SE_EEEvT0_iT1_T2_DpNS2_10kernel_argIT3_EE_param_3];
	ld.param.u32 	%r36, [_ZN3cub18CUB_300001_SM_10006detail9transform16transform_kernelINS2_10policy_hubILb0EN4cuda3std3__45tupleIJN6thrust24THRUST_300001_SM_1000_NS20permutation_iteratorINSA_10device_ptrIiEESD_EESE_EEEE10policy1000ElNS7_5minusIiEESD_JSE_SE_EEEvT0_iT1_T2_DpNS2_10kernel_argIT3_EE_param_1];
	cvta.to.global.u64 	%rd1, %rd26;
	cvta.to.global.u64 	%rd2, %rd21;
	cvta.to.global.u64 	%rd3, %rd22;
	cvta.to.global.u64 	%rd4, %rd25;
	cvta.to.global.u64 	%rd5, %rd24;
	shl.b32 	%r37, %r36, 7;
	mov.u32 	%r38, %ctaid.x;
	cvt.u64.u32 	%rd27, %r38;
	cvt.s64.s32 	%rd28, %r37;
	mul.lo.s64 	%rd6, %rd28, %rd27;
	sub.s64 	%rd29, %rd23, %rd6;
	min.s64 	%rd30, %rd29, %rd28;
	cvt.u32.u64 	%r1, %rd30;
	shl.b64 	%rd209, %rd6, 2;
	add.s64 	%rd7, %rd2, %rd209;
	add.s64 	%rd8, %rd4, %rd209;
	add.s64 	%rd9, %rd1, %rd209;
	setp.eq.s32 	%p1, %r37, %r1;
	@%p1 bra 	$L__BB24_42;
	setp.lt.s32 	%p2, %r36, 1;
	@%p2 bra 	$L__BB24_54;
	mov.u32 	%r2, %tid.x;
	and.b32  	%r3, %r36, 7;
	setp.lt.u32 	%p3, %r36, 8;
	mov.b32 	%r217, 0;
	@%p3 bra 	$L__BB24_21;
	and.b32  	%r217, %r36, 2147483640;
	mov.b32 	%r213, 0;
$L__BB24_4:
	.pragma "nounroll";
	shl.b32 	%r41, %r213, 7;
	add.s32 	%r15, %r41, %r2;
	setp.ge.s32 	%p4, %r15, %r1;
	@%p4 bra 	$L__BB24_6;
	mul.wide.u32 	%rd32, %r15, 4;
	add.s64 	%rd33, %rd7, %rd32;
	ld.global.u32 	%r42, [%rd33];
	mul.wide.s32 	%rd34, %r42, 4;
	add.s64 	%rd35, %rd3, %rd34;
	add.s64 	%rd36, %rd8, %rd32;
	ld.global.u32 	%r43, [%rd36];
	mul.wide.s32 	%rd37, %r43, 4;
	add.s64 	%rd38, %rd5, %rd37;
	ld.global.u32 	%r44, [%rd35];
	ld.global.u32 	%r45, [%rd38];
	sub.s32 	%r46, %r44, %r45;
	add.s64 	%rd39, %rd9, %rd32;
	st.global.u32 	[%rd39], %r46;
$L__BB24_6:
	add.s32 	%r47, %r15, 128;
	setp.ge.s32 	%p5, %r47, %r1;
	mul.wide.s32 	%rd40, %r47, 4;
	add.s64 	%rd18, %rd7, %rd40;
	add.s64 	%rd19, %rd8, %rd40;
	add.s64 	%rd20, %rd9, %rd40;
	@%p5 bra 	$L__BB24_8;
	ld.global.u32 	%r48, [%rd18];
	mul.wide.s32 	%rd41, %r48, 4;
	add.s64 	%rd42, %rd3, %rd41;
	ld.global.u32 	%r49, [%rd19];
	mul.wide.s32 	%rd43, %r49, 4;
	add.s64 	%rd44, %rd5, %rd43;
	ld.global.u32 	%r50, [%rd42];
	ld.global.u32 	%r51, [%rd44];
	sub.s32 	%r52, %r50, %r51;
	st.global.u32 	[%rd20], %r52;
$L__BB24_8:
	add.s32 	%r53, %r15, 256;
	setp.ge.s32 	%p6, %r53, %r1;
	@%p6 bra 	$L__BB24_10;
	ld.global.u32 	%r54, [%rd18+512];
	mul.wide.s32 	%rd45, %r54, 4;
	add.s64 	%rd46, %rd3, %rd45;
	ld.global.u32 	%r55, [%rd19+512];
	mul.wide.s32 	%rd47, %r55, 4;
	add.s64 	%rd48, %rd5, %rd47;
	ld.global.u32 	%r56, [%rd46];
	ld.global.u32 	%r57, [%rd48];
	sub.s32 	%r58, %r56, %r57;
	st.global.u32 	[%rd20+512], %r58;
$L__BB24_10:
	add.s32 	%r59, %r15, 384;
	setp.ge.s32 	%p7, %r59, %r1;
	@%p7 bra 	$L__BB24_12;
	ld.global.u32 	%r60, [%rd18+1024];
	mul.wide.s32 	%rd49, %r60, 4;
	add.s64 	%rd50, %rd3, %rd49;
	ld.global.u32 	%r61, [%rd19+1024];
	mul.wide.s32 	%rd51, %r61, 4;
	add.s64 	%rd52, %rd5, %rd51;
	ld.global.u32 	%r62, [%rd50];
	ld.global.u32 	%r63, [%rd52];
	sub.s32 	%r64, %r62, %r63;
	st.global.u32 	[%rd20+1024], %r64;
$L__BB24_12:
	add.s32 	%r65, %r15, 512;
	setp.ge.s32 	%p8, %r65, %r1;
	@%p8 bra 	$L__BB24_14;
	ld.global.u32 	%r66, [%rd18+1536];
	mul.wide.s32 	%rd53, %r66, 4;
	add.s64 	%rd54, %rd3, %rd53;
	ld.global.u32 	%r67, [%rd19+1536];
	mul.wide.s32 	%rd55, %r67, 4;
	add.s64 	%rd56, %rd5, %rd55;
	ld.global.u32 	%r68, [%rd54];
	ld.global.u32 	%r69, [%rd56];
	sub.s32 	%r70, %r68, %r69;
	st.global.u32 	[%rd20+1536], %r70;
$L__BB24_14:
	add.s32 	%r71, %r15, 640;
	setp.ge.s32 	%p9, %r71, %r1;
	@%p9 bra 	$L__BB24_16;
	ld.global.u32 	%r72, [%rd18+2048];
	mul.wide.s32 	%rd57, %r72, 4;
	add.s64 	%rd58, %rd3, %rd57;
	ld.global.u32 	%r73, [%rd19+2048];
	mul.wide.s32 	%rd59, %r73, 4;
	add.s64 	%rd60, %rd5, %rd59;
	ld.global.u32 	%r74, [%rd58];
	ld.global.u32 	%r75, [%rd60];
	sub.s32 	%r76, %r74, %r75;
	st.global.u32 	[%rd20+2048], %r76;
$L__BB24_16:
	add.s32 	%r77, %r15, 768;
	setp.ge.s32 	%p10, %r77, %r1;
	@%p10 bra 	$L__BB24_18;
	ld.global.u32 	%r78, [%rd18+2560];
	mul.wide.s32 	%rd61, %r78, 4;
	add.s64 	%rd62, %rd3, %rd61;
	ld.global.u32 	%r79, [%rd19+2560];
	mul.wide.s32 	%rd63, %r79, 4;
	add.s64 	%rd64, %rd5, %rd63;
	ld.global.u32 	%r80, [%rd62];
	ld.global.u32 	%r81, [%rd64];
	sub.s32 	%r82, %r80, %r81;
	st.global.u32 	[%rd20+2560], %r82;
$L__BB24_18:
	add.s32 	%r83, %r15, 896;
	setp.ge.s32 	%p11, %r83, %r1;
	@%p11 bra 	$L__BB24_20;
	ld.global.u32 	%r84, [%rd18+3072];
	mul.wide.s32 	%rd65, %r84, 4;
	add.s64 	%rd66, %rd3, %rd65;
	ld.global.u32 	%r85, [%rd19+3072];
	mul.wide.s32 	%rd67, %r85, 4;
	add.s64 	%rd68, %rd5, %rd67;
	ld.global.u32 	%r86, [%rd66];
	ld.global.u32 	%r87, [%rd68];
	sub.s32 	%r88, %r86, %r87;
	st.global.u32 	[%rd20+3072], %r88;
$L__BB24_20:
	add.s32 	%r213, %r213, 8;
	setp.eq.s32 	%p12, %r213, %r217;
	@%p12 bra 	$L__BB24_21;
	bra.uni 	$L__BB24_4;
$L__BB24_21:
	setp.eq.s32 	%p13, %r3, 0;
	@%p13 bra 	$L__BB24_54;
	and.b32  	%r24, %r36, 3;
	setp.lt.u32 	%p14, %r3, 4;
	@%p14 bra 	$L__BB24_32;
	shl.b32 	%r89, %r217, 7;
	add.s32 	%r25, %r89, %r2;
	setp.ge.s32 	%p15, %r25, %r1;
	@%p15 bra 	$L__BB24_25;
	mul.wide.s32 	%rd69, %r25, 4;
	add.s64 	%rd70, %rd7, %rd69;
	ld.global.u32 	%r90, [%rd70];
	mul.wide.s32 	%rd71, %r90, 4;
	add.s64 	%rd72, %rd3, %rd71;
	add.s64 	%rd73, %rd8, %rd69;
	ld.global.u32 	%r91, [%rd73];
	mul.wide.s32 	%rd74, %r91, 4;
	add.s64 	%rd75, %rd5, %rd74;
	ld.global.u32 	%r92, [%rd72];
	ld.global.u32 	%r93, [%rd75];
	sub.s32 	%r94, %r92, %r93;
	add.s64 	%rd76, %rd9, %rd69;
	st.global.u32 	[%rd76], %r94;
$L__BB24_25:
	add.s32 	%r26, %r25, 128;
	setp.ge.s32 	%p16, %r26, %r1;
	@%p16 bra 	$L__BB24_27;
	mul.wide.s32 	%rd77, %r26, 4;
	add.s64 	%rd78, %rd7, %rd77;
	ld.global.u32 	%r95, [%rd78];
	mul.wide.s32 	%rd79, %r95, 4;
	add.s64 	%rd80, %rd3, %rd79;
	add.s64 	%rd81, %rd8, %rd77;
	ld.global.u32 	%r96, [%rd81];
	mul.wide.s32 	%rd82, %r96, 4;
	add.s64 	%rd83, %rd5, %rd82;
	ld.global.u32 	%r97, [%rd80];
	ld.global.u32 	%r98, [%rd83];
	sub.s32 	%r99, %r97, %r98;
	add.s64 	%rd84, %rd9, %rd77;
	st.global.u32 	[%rd84], %r99;
$L__BB24_27:
	add.s32 	%r27, %r25, 256;
	setp.ge.s32 	%p17, %r27, %r1;
	@%p17 bra 	$L__BB24_29;
	mul.wide.s32 	%rd85, %r27, 4;
	add.s64 	%rd86, %rd7, %rd85;
	ld.global.u32 	%r100, [%rd86];
	mul.wide.s32 	%rd87, %r100, 4;
	add.s64 	%rd88, %rd3, %rd87;
	add.s64 	%rd89, %rd8, %rd85;
	ld.global.u32 	%r101, [%rd89];
	mul.wide.s32 	%rd90, %r101, 4;
	add.s64 	%rd91, %rd5, %rd90;
	ld.global.u32 	%r102, [%rd88];
	ld.global.u32 	%r103, [%rd91];
	sub.s32 	%r104, %r102, %r103;
	add.s64 	%rd92, %rd9, %rd85;
	st.global.u32 	[%rd92], %r104;
$L__BB24_29:
	add.s32 	%r28, %r25, 384;
	setp.ge.s32 	%p18, %r28, %r1;
	@%p18 bra 	$L__BB24_31;
	mul.wide.s32 	%rd93, %r28, 4;
	add.s64 	%rd94, %rd7, %rd93;
	ld.global.u32 	%r105, [%rd94];
	mul.wide.s32 	%rd95, %r105, 4;
	add.s64 	%rd96, %rd3, %rd95;
	add.s64 	%rd97, %rd8, %rd93;
	ld.global.u32 	%r106, [%rd97];
	mul.wide.s32 	%rd98, %r106, 4;
	add.s64 	%rd99, %rd5, %rd98;
	ld.global.u32 	%r107, [%rd96];
	ld.global.u32 	%r108, [%rd99];
	sub.s32 	%r109, %r107, %r108;
	add.s64 	%rd100, %rd9, %rd93;
	st.global.u32 	[%rd100], %r109;
$L__BB24_31:
	add.s32 	%r217, %r217, 4;
$L__BB24_32:
	setp.eq.s32 	%p19, %r24, 0;
	@%p19 bra 	$L__BB24_54;
	setp.eq.s32 	%p20, %r24, 1;
	@%p20 bra 	$L__BB24_39;
	shl.b32 	%r110, %r217, 7;
	add.s32 	%r31, %r110, %r2;
	setp.ge.s32 	%p21, %r31, %r1;
	@%p21 bra 	$L__BB24_36;
	mul.wide.s32 	%rd101, %r31, 4;
	add.s64 	%rd102, %rd7, %rd101;
	ld.global.u32 	%r111, [%rd102];
	mul.wide.s32 	%rd103, %r111, 4;
	add.s64 	%rd104, %rd3, %rd103;
	add.s64 	%rd105, %rd8, %rd101;
	ld.global.u32 	%r112, [%rd105];
	mul.wide.s32 	%rd106, %r112, 4;
	add.s64 	%rd107, %rd5, %rd106;
	ld.global.u32 	%r113, [%rd104];
	ld.global.u32 	%r114, [%rd107];
	sub.s32 	%r115, %r113, %r114;
	add.s64 	%rd108, %rd9, %rd101;
	st.global.u32 	[%rd108], %r115;
$L__BB24_36:
	add.s32 	%r32, %r31, 128;
	setp.ge.s32 	%p22, %r32, %r1;
	@%p22 bra 	$L__BB24_38;
	mul.wide.s32 	%rd109, %r32, 4;
	add.s64 	%rd110, %rd7, %rd109;
	ld.global.u32 	%r116, [%rd110];
	mul.wide.s32 	%rd111, %r116, 4;
	add.s64 	%rd112, %rd3, %rd111;
	add.s64 	%rd113, %rd8, %rd109;
	ld.global.u32 	%r117, [%rd113];
	mul.wide.s32 	%rd114, %r117, 4;
	add.s64 	%rd115, %rd5, %rd114;
	ld.global.u32 	%r118, [%rd112];
	ld.global.u32 	%r119, [%rd115];
	sub.s32 	%r120, %r118, %r119;
	add.s64 	%rd116, %rd9, %rd109;
	st.global.u32 	[%rd116], %r120;
$L__BB24_38:
	add.s32 	%r217, %r217, 2;
$L__BB24_39:
	and.b32  	%r121, %r36, 1;
	setp.eq.b32 	%p23, %r121, 1;
	not.pred 	%p24, %p23;
	@%p24 bra 	$L__BB24_54;
	shl.b32 	%r122, %r217, 7;
	add.s32 	%r35, %r122, %r2;
	setp.ge.s32 	%p25, %r35, %r1;
	@%p25 bra 	$L__BB24_54;
	mul.wide.s32 	%rd117, %r35, 4;
	add.s64 	%rd118, %rd7, %rd117;
	ld.global.u32 	%r123, [%rd118];
	mul.wide.s32 	%rd119, %r123, 4;
	add.s64 	%rd120, %rd3, %rd119;
	add.s64 	%rd121, %rd8, %rd117;
	ld.global.u32 	%r124, [%rd121];
	mul.wide.s32 	%rd122, %r124, 4;
	add.s64 	%rd123, %rd5, %rd122;
	ld.global.u32 	%r125, [%rd120];
	ld.global.u32 	%r126, [%rd123];
	sub.s32 	%r127, %r125, %r126;
	add.s64 	%rd124, %rd9, %rd117;
	st.global.u32 	[%rd124], %r127;
	bra.uni 	$L__BB24_54;
$L__BB24_42:
	setp.lt.s32 	%p26, %r36, 1;
	@%p26 bra 	$L__BB24_54;
	mov.u32 	%r5, %tid.x;
	and.b32  	%r6, %r36, 7;
	setp.lt.u32 	%p27, %r36, 8;
	mov.b32 	%r215, 0;
	@%p27 bra 	$L__BB24_46;
	and.b32  	%r215, %r36, 2147483640;
	neg.s32 	%r212, %r215;
	mul.wide.u32 	%rd125, %r5, 4;
	add.s64 	%rd10, %rd1, %rd125;
	add.s64 	%rd12, %rd4, %rd125;
	add.s64 	%rd126, %rd209, 1536;
	add.s64 	%rd13, %rd2, %rd126;
	add.s32 	%r211, %r5, 128;
	add.s64 	%rd14, %rd4, %rd126;
	add.s64 	%rd15, %rd1, %rd126;
$L__BB24_45:
	.pragma "nounroll";
	mul.wide.s32 	%rd127, %r211, 4;
	add.s64 	%rd128, %rd13, %rd127;
	add.s64 	%rd129, %rd14, %rd127;
	add.s64 	%rd130, %rd15, %rd127;
	cvta.to.global.u64 	%rd131, %rd21;
	mul.wide.u32 	%rd132, %r5, 4;
	add.s64 	%rd133, %rd131, %rd132;
	add.s64 	%rd134, %rd133, %rd209;
	ld.global.u32 	%r129, [%rd134];
	mul.wide.s32 	%rd135, %r129, 4;
	add.s64 	%rd136, %rd3, %rd135;
	add.s64 	%rd137, %rd12, %rd209;
	ld.global.u32 	%r130, [%rd137];
	mul.wide.s32 	%rd138, %r130, 4;
	add.s64 	%rd139, %rd5, %rd138;
	ld.global.u32 	%r131, [%rd136];
	ld.global.u32 	%r132, [%rd139];
	sub.s32 	%r133, %r131, %r132;
	add.s64 	%rd140, %rd10, %rd209;
	st.global.u32 	[%rd140], %r133;
	ld.global.u32 	%r134, [%rd128+-1536];
	mul.wide.s32 	%rd141, %r134, 4;
	add.s64 	%rd142, %rd3, %rd141;
	ld.global.u32 	%r135, [%rd129+-1536];
	mul.wide.s32 	%rd143, %r135, 4;
	add.s64 	%rd144, %rd5, %rd143;
	ld.global.u32 	%r136, [%rd142];
	ld.global.u32 	%r137, [%rd144];
	sub.s32 	%r138, %r136, %r137;
	st.global.u32 	[%rd130+-1536], %r138;
	ld.global.u32 	%r139, [%rd128+-1024];
	mul.wide.s32 	%rd145, %r139, 4;
	add.s64 	%rd146, %rd3, %rd145;
	ld.global.u32 	%r140, [%rd129+-1024];
	mul.wide.s32 	%rd147, %r140, 4;
	add.s64 	%rd148, %rd5, %rd147;
	ld.global.u32 	%r141, [%rd146];
	ld.global.u32 	%r142, [%rd148];
	sub.s32 	%r143, %r141, %r142;
	st.global.u32 	[%rd130+-1024], %r143;
	ld.global.u32 	%r144, [%rd128+-512];
	mul.wide.s32 	%rd149, %r144, 4;
	add.s64 	%rd150, %rd3, %rd149;
	ld.global.u32 	%r145, [%rd129+-512];
	mul.wide.s32 	%rd151, %r145, 4;
	add.s64 	%rd152, %rd5, %rd151;
	ld.global.u32 	%r146, [%rd150];
	ld.global.u32 	%r147, [%rd152];
	sub.s32 	%r148, %r146, %r147;
	st.global.u32 	[%rd130+-512], %r148;
	ld.global.u32 	%r149, [%rd128];
	mul.wide.s32 	%rd153, %r149, 4;
	add.s64 	%rd154, %rd3, %rd153;
	ld.global.u32 	%r150, [%rd129];
	mul.wide.s32 	%rd155, %r150, 4;
	add.s64 	%rd156, %rd5, %rd155;
	ld.global.u32 	%r151, [%rd154];
	ld.global.u32 	%r152, [%rd156];
	sub.s32 	%r153, %r151, %r152;
	st.global.u32 	[%rd130], %r153;
	ld.global.u32 	%r154, [%rd128+512];
	mul.wide.s32 	%rd157, %r154, 4;
	add.s64 	%rd158, %rd3, %rd157;
	ld.global.u32 	%r155, [%rd129+512];
	mul.wide.s32 	%rd159, %r155, 4;
	add.s64 	%rd160, %rd5, %rd159;
	ld.global.u32 	%r156, [%rd158];
	ld.global.u32 	%r157, [%rd160];
	sub.s32 	%r158, %r156, %r157;
	st.global.u32 	[%rd130+512], %r158;
	ld.global.u32 	%r159, [%rd128+1024];
	mul.wide.s32 	%rd161, %r159, 4;
	add.s64 	%rd162, %rd3, %rd161;
	ld.global.u32 	%r160, [%rd129+1024];
	mul.wide.s32 	%rd163, %r160, 4;
	add.s64 	%rd164, %rd5, %rd163;
	ld.global.u32 	%r161, [%rd162];
	ld.global.u32 	%r162, [%rd164];
	sub.s32 	%r163, %r161, %r162;
	st.global.u32 	[%rd130+1024], %r163;
	ld.global.u32 	%r164, [%rd128+1536];
	mul.wide.s32 	%rd165, %r164, 4;
	add.s64 	%rd166, %rd3, %rd165;
	ld.global.u32 	%r165, [%rd129+1536];
	mul.wide.s32 	%rd167, %r165, 4;
	add.s64 	%rd168, %rd5, %rd167;
	ld.global.u32 	%r166, [%rd166];
	ld.global.u32 	%r167, [%rd168];
	sub.s32 	%r168, %r166, %r167;
	st.global.u32 	[%rd130+1536], %r168;
	add.s32 	%r212, %r212, 8;
	add.s64 	%rd209, %rd209, 4096;
	add.s32 	%r211, %r211, 1024;
	setp.eq.s32 	%p28, %r212, 0;
	@%p28 bra 	$L__BB24_46;
	bra.uni 	$L__BB24_45;
$L__BB24_46:
	setp.eq.s32 	%p29, %r6, 0;
	@%p29 bra 	$L__BB24_54;
	and.b32  	%r18, %r36, 3;
	setp.lt.u32 	%p30, %r6, 4;
	@%p30 bra 	$L__BB24_49;
	shl.b32 	%r169, %r215, 7;
	add.s32 	%r170, %r169, %r5;
	mul.wide.s32 	%rd169, %r170, 4;
	add.s64 	%rd170, %rd7, %rd169;
	ld.global.u32 	%r171, [%rd170];
	mul.wide.s32 	%rd171, %r171, 4;
	add.s64 	%rd172, %rd3, %rd171;
	add.s64 	%rd173, %rd8, %rd169;
	ld.global.u32 	%r172, [%rd173];
	mul.wide.s32 	%rd174, %r172, 4;
	add.s64 	%rd175, %rd5, %rd174;
	ld.global.u32 	%r173, [%rd172];
	ld.global.u32 	%r174, [%rd175];
	sub.s32 	%r175, %r173, %r174;
	add.s64 	%rd176, %rd9, %rd169;
	st.global.u32 	[%rd176], %r175;
	ld.global.u32 	%r176, [%rd170+512];
	mul.wide.s32 	%rd177, %r176, 4;
	add.s64 	%rd178, %rd3, %rd177;
	ld.global.u32 	%r177, [%rd173+512];
	mul.wide.s32 	%rd179, %r177, 4;
	add.s64 	%rd180, %rd5, %rd179;
	ld.global.u32 	%r178, [%rd178];
	ld.global.u32 	%r179, [%rd180];
	sub.s32 	%r180, %r178, %r179;
	st.global.u32 	[%rd176+512], %r180;
	ld.global.u32 	%r181, [%rd170+1024];
	mul.wide.s32 	%rd181, %r181, 4;
	add.s64 	%rd182, %rd3, %rd181;
	ld.global.u32 	%r182, [%rd173+1024];
	mul.wide.s32 	%rd183, %r182, 4;
	add.s64 	%rd184, %rd5, %rd183;
	ld.global.u32 	%r183, [%rd182];
	ld.global.u32 	%r184, [%rd184];
	sub.s32 	%r185, %r183, %r184;
	st.global.u32 	[%rd176+1024], %r185;
	ld.global.u32 	%r186, [%rd170+1536];
	mul.wide.s32 	%rd185, %r186, 4;
	add.s64 	%rd186, %rd3, %rd185;
	ld.global.u32 	%r187, [%rd173+1536];
	mul.wide.s32 	%rd187, %r187, 4;
	add.s64 	%rd188, %rd5, %rd187;
	ld.global.u32 	%r188, [%rd186];
	ld.global.u32 	%r189, [%rd188];
	sub.s32 	%r190, %r188, %r189;
	st.global.u32 	[%rd176+1536], %r190;
	add.s32 	%r215, %r215, 4;
$L__BB24_49:
	setp.eq.s32 	%p31, %r18, 0;
	@%p31 bra 	$L__BB24_54;
	setp.eq.s32 	%p32, %r18, 1;
	@%p32 bra 	$L__BB24_52;
	shl.b32 	%r191, %r215, 7;
	add.s32 	%r192, %r191, %r5;
	mul.wide.s32 	%rd189, %r192, 4;
	add.s64 	%rd190, %rd7, %rd189;
	ld.global.u32 	%r193, [%rd190];
	mul.wide.s32 	%rd191, %r193, 4;
	add.s64 	%rd192, %rd3, %rd191;
	add.s64 	%rd193, %rd8, %rd189;
	ld.global.u32 	%r194, [%rd193];
	mul.wide.s32 	%rd194, %r194, 4;
	add.s64 	%rd195, %rd5, %rd194;
	ld.global.u32 	%r195, [%rd192];
	ld.global.u32 	%r196, [%rd195];
	sub.s32 	%r197, %r195, %r196;
	add.s64 	%rd196, %rd9, %rd189;
	st.global.u32 	[%rd196], %r197;
	ld.global.u32 	%r198, [%rd190+512];
	mul.wide.s32 	%rd197, %r198, 4;
	add.s64 	%rd198, %rd3, %rd197;
	ld.global.u32 	%r199, [%rd193+512];
	mul.wide.s32 	%rd199, %r199, 4;
	add.s64 	%rd200, %rd5, %rd199;
	ld.global.u32 	%r200, [%rd198];
	ld.global.u32 	%r201, [%rd200];
	sub.s32 	%r202, %r200, %r201;
	st.global.u32 	[%rd196+512], %r202;
	add.s32 	%r215, %r215, 2;
$L__BB24_52:
	and.b32  	%r203, %r36, 1;
	setp.eq.b32 	%p33, %r203, 1;
	not.pred 	%p34, %p33;
	@%p34 bra 	$L__BB24_54;
	shl.b32 	%r204, %r215, 7;
	add.s32 	%r205, %r204, %r5;
	mul.wide.s32 	%rd201, %r205, 4;
	add.s64 	%rd202, %rd7, %rd201;
	ld.global.u32 	%r206, [%rd202];
	mul.wide.s32 	%rd203, %r206, 4;
	add.s64 	%rd204, %rd3, %rd203;
	add.s64 	%rd205, %rd8, %rd201;
	ld.global.u32 	%r207, [%rd205];
	mul.wide.s32 	%rd206, %r207, 4;
	add.s64 	%rd207, %rd5, %rd206;
	ld.global.u32 	%r208, [%rd204];
	ld.global.u32 	%r209, [%rd207];
	sub.s32 	%r210, %r208, %r209;
	add.s64 	%rd208, %rd9, %rd201;
	st.global.u32 	[%rd208], %r210;
$L__BB24_54:
	ret;

}
	// .globl	_ZN3cub18CUB_300001_SM_10006detail9transform16transform_kernelINS2_10policy_hubILb0EN4cuda3std3__45tupleIJN6thrust24THRUST_300001_SM_1000_NS10device_ptrIiEESC_EEEE10policy1000EiNS7_5minusIiEESC_JPiSI_EEEvT0_iT1_T2_DpNS2_10kernel_argIT3_EE
.visible .entry _ZN3cub18CUB_300001_SM_10006detail9transform16transform_kernelINS2_10policy_hubILb0EN4cuda3std3__45tupleIJN6thrust24THRUST_300001_SM_1000_NS10device_ptrIiEESC_EEEE10policy1000EiNS7_5minusIiEESC_JPiSI_EEEvT0_iT1_T2_DpNS2_10kernel_argIT3_EE(
	.param .u32 _ZN3cub18CUB_300001_SM_10006detail9transform16transform_kernelINS2_10policy_hubILb0EN4cuda3std3__45tupleIJN6thrust24THRUST_300001_SM_1000_NS10device_ptrIiEESC_EEEE10policy1000EiNS7_5minusIiEESC_JPiSI_EEEvT0_iT1_T2_DpNS2_10kernel_argIT3_EE_param_0,
	.param .u32 _ZN3cub18CUB_300001_SM_10006detail9transform16transform_kernelINS2_10policy_hubILb0EN4cuda3std3__45tupleIJN6thrust24THRUST_300001_SM_1000_NS10device_ptrIiEESC_EEEE10policy1000EiNS7_5minusIiEESC_JPiSI_EEEvT0_iT1_T2_DpNS2_10kernel_argIT3_EE_param_1,
	.param .align 1 .b8 _ZN3cub18CUB_300001_SM_10006detail9transform16transform_kernelINS2_10policy_hubILb0EN4cuda3std3__45tupleIJN6thrust24THRUST_300001_SM_1000_NS10device_ptrIiEESC_EEEE10policy1000EiNS7_5minusIiEESC_JPiSI_EEEvT0_iT1_T2_DpNS2_10kernel_argIT3_EE_param_2[1],
	.param .align 8 .b8 _ZN3cub18CUB_300001_SM_10006detail9transform16transform_kernelINS2_10policy_hubILb0EN4cuda3std3__45tupleIJN6thrust24THRUST_300001_SM_1000_NS10device_ptrIiEESC_EEEE10policy1000EiNS7_5minusIiEESC_JPiSI_EEEvT0_iT1_T2_DpNS2_10kernel_argIT3_EE_param_3[8],
	.param .align 8 .b8 _ZN3cub18CUB_300001_SM_10006detail9transform16transform_kernelINS2_10policy_hubILb0EN4cuda3std3__45tupleIJN6thrust24THRUST_300001_SM_1000_NS10device_ptrIiEESC_EEEE10policy1000EiNS7_5minusIiEESC_JPiSI_EEEvT0_iT1_T2_DpNS2_10kernel_argIT3_EE_param_4[16],
	.param .align 8 .b8 _ZN3cub18CUB_300001_SM_10006detail9transform16transform_kernelINS2_10policy_hubILb0EN4cuda3std3__45tupleIJN6thrust24THRUST_300001_SM_1000_NS10device_ptrIiEESC_EEEE10policy1000EiNS7_5minusIiEESC_JPiSI_EEEvT0_iT1_T2_DpNS2_10kernel_argIT3_EE_param_5[16]
)
.maxntid 128
{
	.reg .pred 	%p<28>;
	.reg .b32 	%r<194>;
	.reg .b64 	%rd<143>;
	// demoted variable
	.shared .align 8 .u64 _ZZN3cub18CUB_300001_SM_10006detail9transform23transform_kernel_ublkcpINS2_19async_copy_policy_tILi128EEEiN4cuda3std3__45minusIiEEN6thrust24THRUST_300001_SM_1000_NS10device_ptrIiEEJiiEEEvT0_iT1_T2_DpNS2_16aligned_base_ptrIT3_EEE3bar;
	ld.param.u64 	%rd66, [_ZN3cub18CUB_300001_SM_10006detail9transform16transform_kernelINS2_10policy_hubILb0EN4cuda3std3__45tupleIJN6thrust24THRUST_300001_SM_1000_NS10device_ptrIiEESC_EEEE10policy1000EiNS7_5minusIiEESC_JPiSI_EEEvT0_iT1_T2_DpNS2_10kernel_argIT3_EE_param_5];
	ld.param.u64 	%rd64, [_ZN3cub18CUB_300001_SM_10006detail9transform16transform_kernelINS2_10policy_hubILb0EN4cuda3std3__45tupleIJN6thrust24THRUST_300001_SM_1000_NS10device_ptrIiEESC_EEEE10policy1000EiNS7_5minusIiEESC_JPiSI_EEEvT0_iT1_T2_DpNS2_10kernel_argIT3_EE_param_4];
	ld.param.u32 	%r71, [_ZN3cub18CUB_300001_SM_10006detail9transform16transform_kernelINS2_10policy_hubILb0EN4cuda3std3__45tupleIJN6thrust24THRUST_300001_SM_1000_NS10device_ptrIiEESC_EEEE10policy1000EiNS7_5minusIiEESC_JPiSI_EEEvT0_iT1_T2_DpNS2_10kernel_argIT3_EE_param_0];
	ld.param.u64 	%rd67, [_ZN3cub18CUB_300001_SM_10006detail9transform16transform_kernelINS2_10policy_hubILb0EN4cuda3std3__45tupleIJN6thrust24THRUST_300001_SM_1000_NS10device_ptrIiEESC_EEEE10policy1000EiNS7_5minusIiEESC_JPiSI_EEEvT0_iT1_T2_DpNS2_10kernel_argIT3_EE_param_5+8];
	ld.param.u64 	%rd65, [_ZN3cub18CUB_300001_SM_10006detail9transform16transform_kernelINS2_10policy_hubILb0EN4cuda3std3__45tupleIJN6thrust24THRUST_300001_SM_1000_NS10device_ptrIiEESC_EEEE10policy1000EiNS7_5minusIiEESC_JPiSI_EEEvT0_iT1_T2_DpNS2_10kernel_argIT3_EE_param_4+8];
	ld.param.u64 	%rd68, [_ZN3cub18CUB_300001_SM_10006detail9transform16transform_kernelINS2_10policy_hubILb0EN4cuda3std3__45tupleIJN6thrust24THRUST_300001_SM_1000_NS10device_ptrIiEESC_EEEE10policy1000EiNS7_5minusIiEESC_JPiSI_EEEvT0_iT1_T2_DpNS2_10kernel_argIT3_EE_param_3];
	ld.param.u32 	%r70, [_ZN3cub18CUB_300001_SM_10006detail9transform16transform_kernelINS2_10policy_hubILb0EN4cuda3std3__45tupleIJN6thrust24THRUST_300001_SM_1000_NS10device_ptrIiEESC_EEEE10policy1000EiNS7_5minusIiEESC_JPiSI_EEEvT0_iT1_T2_DpNS2_10kernel_argIT3_EE_param_1];
	cvta.to.global.u64 	%rd1, %rd68;
	cvt.u32.u64 	%r1, %rd65;
	cvt.u32.u64 	%r2, %rd67;
	shl.b32 	%r3, %r70, 7;
	mov.u32 	%r72, %ctaid.x;
	mul.lo.s32 	%r4, %r3, %r72;
	sub.s32 	%r5, %r71, %r4;
	min.s32 	%r6, %r3, %r5;
	setp.eq.s32 	%p1, %r72, 0;
	add.s32 	%r74, %r72, 2;
	mov.u32 	%r75, %nctaid.x;
	setp.ge.u32 	%p2, %r74, %r75;
	shl.b32 	%r7, %r70, 9;
	or.pred  	%p3, %p1, %p2;
	@%p3 bra 	$L__BB25_5;
	mov.b32 	%r139, -1;
	// begin inline asm
	{
	 .reg .pred P_OUT; 
	elect.sync _|P_OUT, %r139;
	selp.b32 %r138, 1, 0, P_OUT; 
}
	// end inline asm
	mov.u32 	%r140, %tid.x;
	setp.gt.u32 	%p18, %r140, 31;
	setp.eq.s32 	%p19, %r138, 0;
	or.pred  	%p20, %p18, %p19;
	@%p20 bra 	$L__BB25_3;
	mov.u32 	%r141, _ZZN3cub18CUB_300001_SM_10006detail9transform23transform_kernel_ublkcpINS2_19async_copy_policy_tILi128EEEiN4cuda3std3__45minusIiEEN6thrust24THRUST_300001_SM_1000_NS10device_ptrIiEEJiiEEEvT0_iT1_T2_DpNS2_16aligned_base_ptrIT3_EEE3bar;
	mov.b32 	%r142, 1;
	// begin inline asm
	mbarrier.init.shared.b64 [%r141], %r142;
	// end inline asm
	// begin inline asm
	fence.proxy.async.shared::cta; // 6.
	// end inline asm
	mul.wide.s32 	%rd120, %r4, 4;
	add.s32 	%r151, %r7, 15;
	add.s32 	%r152, %r151, %r1;
	and.b32  	%r144, %r152, -16;
	cvta.to.global.u64 	%rd121, %rd64;
	add.s64 	%rd117, %rd121, %rd120;
	mov.u32 	%r143, _ZN3cub18CUB_300001_SM_10006detail9transform4smemE;
	// begin inline asm
	cp.async.bulk.shared::cluster.global.mbarrier::complete_tx::bytes [%r143], [%rd117], %r144, [%r141];
	// end inline asm
	add.s32 	%r153, %r151, %r2;
	and.b32  	%r147, %r153, -16;
	add.s32 	%r154, %r143, %r7;
	add.s32 	%r146, %r154, 128;
	cvta.to.global.u64 	%rd122, %rd66;
	add.s64 	%rd118, %rd122, %rd120;
	// begin inline asm
	cp.async.bulk.shared::cluster.global.mbarrier::complete_tx::bytes [%r146], [%rd118], %r147, [%r141];
	// end inline asm
	add.s32 	%r150, %r147, %r144;
	// begin inline asm
	mbarrier.arrive.expect_tx.release.cta.shared::cta.b64 %rd119, [%r141], %r150; // 8. 
	// end inline asm
$L__BB25_3:
	bar.sync 	0;
	mov.u32 	%r156, _ZZN3cub18CUB_300001_SM_10006detail9transform23transform_kernel_ublkcpINS2_19async_copy_policy_tILi128EEEiN4cuda3std3__45minusIiEEN6thrust24THRUST_300001_SM_1000_NS10device_ptrIiEEJiiEEEvT0_iT1_T2_DpNS2_16aligned_base_ptrIT3_EEE3bar;
$L__BB25_4:
	mov.b32 	%r157, 0;
	// begin inline asm
	{
	 .reg .pred P_OUT; 
	mbarrier.try_wait.parity.shared::cta.b64  P_OUT, [%r156], %r157;                                // 7a. 
	selp.b32 %r155, 1, 0, P_OUT; 
}
	// end inline asm
	setp.eq.s32 	%p21, %r155, 0;
	@%p21 bra 	$L__BB25_4;
	bra.uni 	$L__BB25_26;
$L__BB25_5:
	cvt.s64.s32 	%rd4, %r1;
	cvt.s64.s32 	%rd5, %r4;
	shl.b32 	%r77, %r6, 2;
	cvt.s64.s32 	%rd69, %r77;
	shr.u64 	%rd6, %rd69, 2;
	mov.u32 	%r8, %ntid.x;
	mov.u32 	%r9, %ntid.y;
	mul.lo.s32 	%r78, %r8, %r9;
	mov.u32 	%r10, %ntid.z;
	mul.lo.s32 	%r11, %r78, %r10;
	mov.u32 	%r79, %tid.x;
	mov.u32 	%r80, %tid.y;
	mov.u32 	%r81, %tid.z;
	mad.lo.s32 	%r82, %r81, %r9, %r80;
	mad.lo.s32 	%r83, %r82, %r8, %r79;
	cvt.u64.u32 	%rd140, %r83;
	setp.le.u64 	%p4, %rd6, %rd140;
	@%p4 bra 	$L__BB25_15;
	cvt.u32.u64 	%r84, %rd140;
	cvt.u64.u32 	%rd8, %r11;
	add.s32 	%r85, %r84, %r11;
	cvt.u64.u32 	%rd70, %r85;
	max.u64 	%rd71, %rd6, %rd70;
	setp.gt.u64 	%p5, %rd6, %rd70;
	selp.u64 	%rd9, 1, 0, %p5;
	add.s64 	%rd72, %rd9, %rd70;
	sub.s64 	%rd10, %rd71, %rd72;
	and.b64  	%rd73, %rd10, -4294967296;
	setp.ne.s64 	%p6, %rd73, 0;
	@%p6 bra 	$L__BB25_8;
	cvt.u32.u64 	%r86, %rd8;
	cvt.u32.u64 	%r87, %rd10;
	div.u32 	%r88, %r87, %r86;
	cvt.u64.u32 	%rd129, %r88;
	bra.uni 	$L__BB25_9;
$L__BB25_8:
	div.u64 	%rd129, %rd10, %rd8;
$L__BB25_9:
	add.s64 	%rd14, %rd129, %rd9;
	and.b64  	%rd74, %rd14, 3;
	setp.eq.s64 	%p7, %rd74, 3;
	mov.u64 	%rd133, %rd140;
	@%p7 bra 	$L__BB25_12;
	shl.b64 	%rd75, %rd140, 2;
	shl.b64 	%rd76, %rd5, 2;
	add.s64 	%rd77, %rd75, %rd76;
	add.s64 	%rd78, %rd77, %rd4;
	add.s64 	%rd131, %rd64, %rd78;
	mov.u32 	%r90, _ZN3cub18CUB_300001_SM_10006detail9transform4smemE;
	add.s32 	%r91, %r1, %r90;
	shl.b32 	%r92, %r84, 2;
	add.s32 	%r176, %r91, %r92;
	mul.lo.s32 	%r93, %r10, %r9;
	mul.lo.s32 	%r94, %r93, %r8;
	shl.b32 	%r13, %r94, 2;
	add.s64 	%rd79, %rd14, 1;
	and.b64  	%rd80, %rd79, 3;
	neg.s64 	%rd130, %rd80;
	mov.u64 	%rd133, %rd140;
$L__BB25_11:
	.pragma "nounroll";
	// begin inline asm
	cp.async.ca.shared.global [%r176], [%rd131], 4, 4;
	// end inline asm
	add.s64 	%rd133, %rd133, %rd8;
	shl.b64 	%rd82, %rd8, 2;
	add.s64 	%rd131, %rd131, %rd82;
	add.s32 	%r176, %r176, %r13;
	add.s64 	%rd130, %rd130, 1;
	setp.ne.s64 	%p8, %rd130, 0;
	@%p8 bra 	$L__BB25_11;
$L__BB25_12:
	setp.lt.u64 	%p9, %rd14, 3;
	@%p9 bra 	$L__BB25_15;
	shl.b64 	%rd24, %rd8, 2;
	shl.b64 	%rd83, %rd133, 2;
	shl.b64 	%rd84, %rd5, 2;
	add.s64 	%rd25, %rd83, %rd84;
	shl.b64 	%rd85, %rd8, 3;
	add.s64 	%rd26, %rd25, %rd85;
	add.s64 	%rd86, %rd133, %rd5;
	shl.b64 	%rd87, %rd86, 2;
	mad.lo.s64 	%rd27, %rd8, 12, %rd87;
	cvt.u32.u64 	%r96, %rd65;
	mov.u32 	%r97, _ZN3cub18CUB_300001_SM_10006detail9transform4smemE;
	add.s32 	%r98, %r96, %r97;
	mul.lo.s32 	%r99, %r10, %r9;
	mul.lo.s32 	%r100, %r99, %r8;
	shl.b32 	%r101, %r100, 2;
	cvt.u32.u64 	%r102, %rd133;
	shl.b32 	%r103, %r102, 2;
	add.s32 	%r177, %r98, %r103;
	add.s32 	%r180, %r177, %r101;
	shl.b32 	%r104, %r100, 3;
	add.s32 	%r179, %r177, %r104;
	mad.lo.s32 	%r178, %r100, 12, %r177;
	cvt.s64.s32 	%rd88, %rd65;
	add.s64 	%rd134, %rd64, %rd88;
$L__BB25_14:
	add.s64 	%rd89, %rd134, %rd25;
	// begin inline asm
	cp.async.ca.shared.global [%r177], [%rd89], 4, 4;
	// end inline asm
	add.s64 	%rd93, %rd25, %rd24;
	add.s64 	%rd90, %rd134, %rd93;
	// begin inline asm
	cp.async.ca.shared.global [%r180], [%rd90], 4, 4;
	// end inline asm
	add.s64 	%rd91, %rd134, %rd26;
	// begin inline asm
	cp.async.ca.shared.global [%r179], [%rd91], 4, 4;
	// end inline asm
	add.s64 	%rd92, %rd134, %rd27;
	// begin inline asm
	cp.async.ca.shared.global [%r178], [%rd92], 4, 4;
	// end inline asm
	add.s64 	%rd133, %rd133, %rd24;
	mul.wide.u32 	%rd94, %r11, 16;
	add.s64 	%rd134, %rd134, %rd94;
	mul.lo.s32 	%r109, %r10, %r9;
	mul.lo.s32 	%r110, %r109, %r8;
	shl.b32 	%r111, %r110, 4;
	add.s32 	%r180, %r180, %r111;
	add.s32 	%r179, %r179, %r111;
	add.s32 	%r178, %r178, %r111;
	add.s32 	%r177, %r177, %r111;
	setp.lt.u64 	%p10, %rd133, %rd6;
	@%p10 bra 	$L__BB25_14;
$L__BB25_15:
	setp.le.u64 	%p11, %rd6, %rd140;
	// begin inline asm
	cp.async.commit_group;
	// end inline asm
	cvt.s64.s32 	%rd33, %r2;
	@%p11 bra 	$L__BB25_25;
	cvt.u32.u64 	%r112, %rd140;
	cvt.u64.u32 	%rd34, %r11;
	add.s32 	%r113, %r112, %r11;
	cvt.u64.u32 	%rd95, %r113;
	max.u64 	%rd96, %rd6, %rd95;
	setp.gt.u64 	%p12, %rd6, %rd95;
	selp.u64 	%rd35, 1, 0, %p12;
	add.s64 	%rd97, %rd35, %rd95;
	sub.s64 	%rd36, %rd96, %rd97;
	and.b64  	%rd98, %rd36, -4294967296;
	setp.ne.s64 	%p13, %rd98, 0;
	@%p13 bra 	$L__BB25_18;
	cvt.u32.u64 	%r114, %rd34;
	cvt.u32.u64 	%r115, %rd36;
	div.u32 	%r116, %r115, %r114;
	cvt.u64.u32 	%rd136, %r116;
	bra.uni 	$L__BB25_19;
$L__BB25_18:
	div.u64 	%rd136, %rd36, %rd34;
$L__BB25_19:
	add.s64 	%rd40, %rd136, %rd35;
	and.b64  	%rd99, %rd40, 3;
	setp.eq.s64 	%p14, %rd99, 3;
	@%p14 bra 	$L__BB25_22;
	shl.b64 	%rd100, %rd140, 2;
	shl.b64 	%rd101, %rd5, 2;
	add.s64 	%rd102, %rd100, %rd101;
	add.s64 	%rd103, %rd102, %rd33;
	add.s64 	%rd138, %rd66, %rd103;
	shl.b64 	%rd42, %rd34, 2;
	mov.u32 	%r118, _ZN3cub18CUB_300001_SM_10006detail9transform4smemE;
	add.s32 	%r119, %r2, %r118;
	add.s32 	%r120, %r119, %r7;
	shl.b32 	%r121, %r112, 2;
	add.s32 	%r181, %r120, %r121;
	mul.lo.s32 	%r122, %r10, %r9;
	mul.lo.s32 	%r123, %r122, %r8;
	shl.b32 	%r29, %r123, 2;
	add.s64 	%rd104, %rd40, 1;
	and.b64  	%rd105, %rd104, 3;
	neg.s64 	%rd137, %rd105;
$L__BB25_21:
	.pragma "nounroll";
	add.s32 	%r124, %r181, 128;
	// begin inline asm
	cp.async.ca.shared.global [%r124], [%rd138], 4, 4;
	// end inline asm
	add.s64 	%rd140, %rd140, %rd34;
	add.s64 	%rd138, %rd138, %rd42;
	add.s32 	%r181, %r181, %r29;
	add.s64 	%rd137, %rd137, 1;
	setp.ne.s64 	%p15, %rd137, 0;
	@%p15 bra 	$L__BB25_21;
$L__BB25_22:
	setp.lt.u64 	%p16, %rd40, 3;
	@%p16 bra 	$L__BB25_25;
	shl.b64 	%rd51, %rd34, 2;
	shl.b64 	%rd107, %rd140, 2;
	shl.b64 	%rd108, %rd5, 2;
	add.s64 	%rd52, %rd107, %rd108;
	add.s64 	%rd53, %rd52, %rd51;
	shl.b64 	%rd54, %rd34, 4;
	shl.b64 	%rd109, %rd34, 3;
	add.s64 	%rd55, %rd52, %rd109;
	add.s64 	%rd110, %rd140, %rd5;
	shl.b64 	%rd111, %rd110, 2;
	mad.lo.s64 	%rd56, %rd34, 12, %rd111;
	mov.u32 	%r125, _ZN3cub18CUB_300001_SM_10006detail9transform4smemE;
	add.s32 	%r126, %r2, %r125;
	mul.lo.s32 	%r127, %r10, %r9;
	mul.lo.s32 	%r128, %r127, %r8;
	shl.b32 	%r129, %r128, 2;
	cvt.u32.u64 	%r130, %rd140;
	shl.b32 	%r131, %r130, 2;
	add.s32 	%r132, %r126, %r7;
	add.s32 	%r182, %r132, %r131;
	add.s32 	%r185, %r182, %r129;
	shl.b32 	%r33, %r128, 4;
	shl.b32 	%r133, %r128, 3;
	add.s32 	%r184, %r182, %r133;
	mad.lo.s32 	%r183, %r128, 12, %r182;
	add.s64 	%rd141, %rd66, %rd33;
$L__BB25_24:
	add.s64 	%rd113, %rd141, %rd52;
	add.s32 	%r134, %r182, 128;
	// begin inline asm
	cp.async.ca.shared.global [%r134], [%rd113], 4, 4;
	// end inline asm
	add.s64 	%rd114, %rd141, %rd53;
	add.s32 	%r135, %r185, 128;
	// begin inline asm
	cp.async.ca.shared.global [%r135], [%rd114], 4, 4;
	// end inline asm
	add.s64 	%rd115, %rd141, %rd55;
	add.s32 	%r136, %r184, 128;
	// begin inline asm
	cp.async.ca.shared.global [%r136], [%rd115], 4, 4;
	// end inline asm
	add.s64 	%rd116, %rd141, %rd56;
	add.s32 	%r137, %r183, 128;
	// begin inline asm
	cp.async.ca.shared.global [%r137], [%rd116], 4, 4;
	// end inline asm
	add.s64 	%rd140, %rd140, %rd51;
	add.s64 	%rd141, %rd141, %rd54;
	add.s32 	%r185, %r185, %r33;
	add.s32 	%r184, %r184, %r33;
	add.s32 	%r183, %r183, %r33;
	add.s32 	%r182, %r182, %r33;
	setp.lt.u64 	%p17, %rd140, %rd6;
	@%p17 bra 	$L__BB25_24;
$L__BB25_25:
	// begin inline asm
	cp.async.commit_group;
	// end inline asm
	// begin inline asm
	cp.async.wait_group 0;
	// end inline asm
	barrier.sync 	0;
$L__BB25_26:
	cvt.u32.u64 	%r45, %rd65;
	setp.gt.s32 	%p22, %r3, %r5;
	@%p22 bra 	$L__BB25_30;
	setp.lt.s32 	%p23, %r70, 1;
	@%p23 bra 	$L__BB25_35;
	mov.u32 	%r186, %tid.x;
	neg.s32 	%r189, %r70;
	add.s32 	%r158, %r2, %r7;
	shl.b32 	%r159, %r186, 2;
	add.s32 	%r160, %r158, %r159;
	mov.u32 	%r161, _ZN3cub18CUB_300001_SM_10006detail9transform4smemE;
	add.s32 	%r162, %r160, %r161;
	add.s32 	%r188, %r162, 128;
	add.s32 	%r163, %r45, %r159;
	add.s32 	%r187, %r161, %r163;
	mul.wide.s32 	%rd123, %r4, 4;
	add.s64 	%rd62, %rd1, %rd123;
$L__BB25_29:
	.pragma "nounroll";
	mul.wide.s32 	%rd124, %r186, 4;
	add.s64 	%rd125, %rd62, %rd124;
	ld.shared.u32 	%r164, [%r187];
	ld.shared.u32 	%r165, [%r188];
	sub.s32 	%r166, %r164, %r165;
	st.global.u32 	[%rd125], %r166;
	add.s32 	%r189, %r189, 1;
	setp.eq.s32 	%p24, %r189, 0;
	add.s32 	%r188, %r188, 512;
	add.s32 	%r187, %r187, 512;
	add.s32 	%r186, %r186, 128;
	@%p24 bra 	$L__BB25_35;
	bra.uni 	$L__BB25_29;
$L__BB25_30:
	setp.lt.s32 	%p25, %r70, 1;
	@%p25 bra 	$L__BB25_35;
	mov.u32 	%r190, %tid.x;
	neg.s32 	%r193, %r70;
	add.s32 	%r167, %r2, %r7;
	shl.b32 	%r168, %r190, 2;
	add.s32 	%r169, %r167, %r168;
	mov.u32 	%r170, _ZN3cub18CUB_300001_SM_10006detail9transform4smemE;
	add.s32 	%r171, %r169, %r170;
	add.s32 	%r192, %r171, 128;
	add.s32 	%r172, %r45, %r168;
	add.s32 	%r191, %r170, %r172;
	mul.wide.s32 	%rd126, %r4, 4;
	add.s64 	%rd63, %rd1, %rd126;
$L__BB25_32:
	.pragma "nounroll";
	setp.ge.s32 	%p26, %r190, %r6;
	@%p26 bra 	$L__BB25_34;
	ld.shared.u32 	%r173, [%r191];
	ld.shared.u32 	%r174, [%r192];
	sub.s32 	%r175, %r173, %r174;
	mul.wide.s32 	%rd127, %r190, 4;
	add.s64 	%rd128, %rd63, %rd127;
	st.global.u32 	[%rd128], %r175;
$L__BB25_34:
	add.s32 	%r193, %r193, 1;
	setp.ne.s32 	%p27, %r193, 0;
	add.s32 	%r192, %r192, 512;
	add.s32 	%r191, %r191, 512;
	add.s32 	%r190, %r190, 128;
	@%p27 bra 	$L__BB25_32;
$L__BB25_35:
	ret;

}
	// .globl	_ZN3cub18CUB_300001_SM_10006detail9transform16transform_kernelINS2_10policy_hubILb0EN4cuda3std3__45tupleIJN6thrust24THRUST_300001_SM_1000_NS10device_ptrIiEESC_EEEE10policy1000ElNS7_5minusIiEESC_JPiSI_EEEvT0_iT1_T2_DpNS2_10kernel_argIT3_EE
.visible .entry _ZN3cub18CUB_300001_SM_10006detail9transform16transform_kernelINS2_10policy_hubILb0EN4cuda3std3__45tupleIJN6thrust24THRUST_300001_SM_1000_NS10device_ptrIiEESC_EEEE10policy1000ElNS7_5minusIiEESC_JPiSI_EEEvT0_iT1_T2_DpNS2_10kernel_argIT3_EE(
	.param .u64 _ZN3cub18CUB_300001_SM_10006detail9transform16transform_kernelINS2_10policy_hubILb0EN4cuda3std3__45tupleIJN6thrust24THRUST_300001_SM_1000_NS10device_ptrIiEESC_EEEE10policy1000ElNS7_5minusIiEESC_JPiSI_EEEvT0_iT1_T2_DpNS2_10kernel_argIT3_EE_param_0,
	.param .u32 _ZN3cub18CUB_300001_SM_10006detail9transform16transform_kernelINS2_10policy_hubILb0EN4cuda3std3__45tupleIJN6thrust24THRUST_300001_SM_1000_NS10device_ptrIiEESC_EEEE10policy1000ElNS7_5minusIiEESC_JPiSI_EEEvT0_iT1_T2_DpNS2_10kernel_argIT3_EE_param_1,
	.param .align 1 .b8 _ZN3cub18CUB_300001_SM_10006detail9transform16transform_kernelINS2_10policy_hubILb0EN4cuda3std3__45tupleIJN6thrust24THRUST_300001_SM_1000_NS10device_ptrIiEESC_EEEE10policy1000ElNS7_5minusIiEESC_JPiSI_EEEvT0_iT1_T2_DpNS2_10kernel_argIT3_EE_param_2[1],
	.param .align 8 .b8 _ZN3cub18CUB_300001_SM_10006detail9transform16transform_kernelINS2_10policy_hubILb0EN4cuda3std3__45tupleIJN6thrust24THRUST_300001_SM_1000_NS10device_ptrIiEESC_EEEE10policy1000ElNS7_5minusIiEESC_JPiSI_EEEvT0_iT1_T2_DpNS2_10kernel_argIT3_EE_param_3[8],
	.param .align 8 .b8 _ZN3cub18CUB_300001_SM_10006detail9transform16transform_kernelINS2_10policy_hubILb0EN4cuda3std3__45tupleIJN6thrust24THRUST_300001_SM_1000_NS10device_ptrIiEESC_EEEE10policy1000ElNS7_5minusIiEESC_JPiSI_EEEvT0_iT1_T2_DpNS2_10kernel_argIT3_EE_param_4[16],
	.param .align 8 .b8 _ZN3cub18CUB_300001_SM_10006detail9transform16transform_kernelINS2_10policy_hubILb0EN4cuda3std3__45tupleIJN6thrust24THRUST_300001_SM_1000_NS10device_ptrIiEESC_EEEE10policy1000ElNS7_5minusIiEESC_JPiSI_EEEvT0_iT1_T2_DpNS2_10kernel_argIT3_EE_param_5[16]
)
.maxntid 128
{
	.reg .pred 	%p<28>;
	.reg .b32 	%r<187>;
	.reg .b64 	%rd<147>;
	// demoted variable
	.shared .align 8 .u64 _ZZN3cub18CUB_300001_SM_10006detail9transform23transform_kernel_ublkcpINS2_19async_copy_policy_tILi128EEElN4cuda3std3__45minusIiEEN6thrust24THRUST_300001_SM_1000_NS10device_ptrIiEEJiiEEEvT0_iT1_T2_DpNS2_16aligned_base_ptrIT3_EEE3bar;
	ld.param.u64 	%rd68, [_ZN3cub18CUB_300001_SM_10006detail9transform16transform_kernelINS2_10policy_hubILb0EN4cuda3std3__45tupleIJN6thrust24THRUST_300001_SM_1000_NS10device_ptrIiEESC_EEEE10policy1000ElNS7_5minusIiEESC_JPiSI_EEEvT0_iT1_T2_DpNS2_10kernel_argIT3_EE_param_5];
	ld.param.u64 	%rd66, [_ZN3cub18CUB_300001_SM_10006detail9transform16transform_kernelINS2_10policy_hubILb0EN4cuda3std3__45tupleIJN6thrust24THRUST_300001_SM_1000_NS10device_ptrIiEESC_EEEE10policy1000ElNS7_5minusIiEESC_JPiSI_EEEvT0_iT1_T2_DpNS2_10kernel_argIT3_EE_param_4];
	ld.param.u64 	%rd70, [_ZN3cub18CUB_300001_SM_10006detail9transform16transform_kernelINS2_10policy_hubILb0EN4cuda3std3__45tupleIJN6thrust24THRUST_300001_SM_1000_NS10device_ptrIiEESC_EEEE10policy1000ElNS7_5minusIiEESC_JPiSI_EEEvT0_iT1_T2_DpNS2_10kernel_argIT3_EE_param_0];
	ld.param.u64 	%rd69, [_ZN3cub18CUB_300001_SM_10006detail9transform16transform_kernelINS2_10policy_hubILb0EN4cuda3std3__45tupleIJN6thrust24THRUST_300001_SM_1000_NS10device_ptrIiEESC_EEEE10policy1000ElNS7_5minusIiEESC_JPiSI_EEEvT0_iT1_T2_DpNS2_10kernel_argIT3_EE_param_5+8];
	ld.param.u64 	%rd67, [_ZN3cub18CUB_300001_SM_10006detail9transform16transform_kernelINS2_10policy_hubILb0EN4cuda3std3__45tupleIJN6thrust24THRUST_300001_SM_1000_NS10device_ptrIiEESC_EEEE10policy1000ElNS7_5minusIiEESC_JPiSI_EEEvT0_iT1_T2_DpNS2_10kernel_argIT3_EE_param_4+8];
	ld.param.u64 	%rd71, [_ZN3cub18CUB_300001_SM_10006detail9transform16transform_kernelINS2_10policy_hubILb0EN4cuda3std3__45tupleIJN6thrust24THRUST_300001_SM_1000_NS10device_ptrIiEESC_EEEE10policy1000ElNS7_5minusIiEESC_JPiSI_EEEvT0_iT1_T2_DpNS2_10kernel_argIT3_EE_param_3];
	ld.param.u32 	%r68, [_ZN3cub18CUB_300001_SM_10006detail9transform16transform_kernelINS2_10policy_hubILb0EN4cuda3std3__45tupleIJN6thrust24THRUST_300001_SM_1000_NS10device_ptrIiEESC_EEEE10policy1000ElNS7_5minusIiEESC_JPiSI_EEEvT0_iT1_T2_DpNS2_10kernel_argIT3_EE_param_1];
	cvta.to.global.u64 	%rd1, %rd71;
	cvt.u32.u64 	%r1, %rd67;
	cvt.u32.u64 	%r2, %rd69;
	shl.b32 	%r3, %r68, 7;
	mov.u32 	%r69, %ctaid.x;
	cvt.u64.u32 	%rd72, %r69;
	cvt.s64.s32 	%rd73, %r3;
	mul.lo.s64 	%rd4, %rd73, %rd72;
	sub.s64 	%rd74, %rd70, %rd4;
	min.s64 	%rd75, %rd74, %rd73;
	cvt.u32.u64 	%r4, %rd75;
	setp.eq.s32 	%p1, %r69, 0;
	add.s32 	%r71, %r69, 2;
	mov.u32 	%r72, %nctaid.x;
	setp.ge.u32 	%p2, %r71, %r72;
	shl.b32 	%r5, %r68, 9;
	or.pred  	%p3, %p1, %p2;
	@%p3 bra 	$L__BB26_5;
	mov.b32 	%r132, -1;
	// begin inline asm
	{
	 .reg .pred P_OUT; 
	elect.sync _|P_OUT, %r132;
	selp.b32 %r131, 1, 0, P_OUT; 
}
	// end inline asm
	mov.u32 	%r133, %tid.x;
	setp.gt.u32 	%p18, %r133, 31;
	setp.eq.s32 	%p19, %r131, 0;
	or.pred  	%p20, %p18, %p19;
	@%p20 bra 	$L__BB26_3;
	mov.u32 	%r134, _ZZN3cub18CUB_300001_SM_10006detail9transform23transform_kernel_ublkcpINS2_19async_copy_policy_tILi128EEElN4cuda3std3__45minusIiEEN6thrust24THRUST_300001_SM_1000_NS10device_ptrIiEEJiiEEEvT0_iT1_T2_DpNS2_16aligned_base_ptrIT3_EEE3bar;
	mov.b32 	%r135, 1;
	// begin inline asm
	mbarrier.init.shared.b64 [%r134], %r135;
	// end inline asm
	// begin inline asm
	fence.proxy.async.shared::cta; // 6.
	// end inline asm
	shl.b64 	%rd124, %rd4, 2;
	add.s32 	%r144, %r5, 15;
	add.s32 	%r145, %r144, %r1;
	and.b32  	%r137, %r145, -16;
	cvta.to.global.u64 	%rd125, %rd66;
	add.s64 	%rd121, %rd125, %rd124;
	mov.u32 	%r136, _ZN3cub18CUB_300001_SM_10006detail9transform4smemE;
	// begin inline asm
	cp.async.bulk.shared::cluster.global.mbarrier::complete_tx::bytes [%r136], [%rd121], %r137, [%r134];
	// end inline asm
	add.s32 	%r146, %r144, %r2;
	and.b32  	%r140, %r146, -16;
	add.s32 	%r147, %r136, %r5;
	add.s32 	%r139, %r147, 128;
	cvta.to.global.u64 	%rd126, %rd68;
	add.s64 	%rd122, %rd126, %rd124;
	// begin inline asm
	cp.async.bulk.shared::cluster.global.mbarrier::complete_tx::bytes [%r139], [%rd122], %r140, [%r134];
	// end inline asm
	add.s32 	%r143, %r140, %r137;
	// begin inline asm
	mbarrier.arrive.expect_tx.release.cta.shared::cta.b64 %rd123, [%r134], %r143; // 8. 
	// end inline asm
$L__BB26_3:
	bar.sync 	0;
	mov.u32 	%r149, _ZZN3cub18CUB_300001_SM_10006detail9transform23transform_kernel_ublkcpINS2_19async_copy_policy_tILi128EEElN4cuda3std3__45minusIiEEN6thrust24THRUST_300001_SM_1000_NS10device_ptrIiEEJiiEEEvT0_iT1_T2_DpNS2_16aligned_base_ptrIT3_EEE3bar;
$L__BB26_4:
	mov.b32 	%r150, 0;
	// begin inline asm
	{
	 .reg .pred P_OUT; 
	mbarrier.try_wait.parity.shared::cta.b64  P_OUT, [%r149], %r150;                                // 7a. 
	selp.b32 %r148, 1, 0, P_OUT; 
}
	// end inline asm
	setp.eq.s32 	%p21, %r148, 0;
	@%p21 bra 	$L__BB26_4;
	bra.uni 	$L__BB26_26;
$L__BB26_5:
	cvt.s64.s32 	%rd5, %r1;
	shl.b32 	%r74, %r4, 2;
	cvt.s64.s32 	%rd76, %r74;
	shr.u64 	%rd6, %rd76, 2;
	mov.u32 	%r6, %ntid.x;
	mov.u32 	%r7, %ntid.y;
	mul.lo.s32 	%r75, %r6, %r7;
	mov.u32 	%r8, %ntid.z;
	mul.lo.s32 	%r9, %r75, %r8;
	mov.u32 	%r76, %tid.x;
	mov.u32 	%r77, %tid.y;
	mov.u32 	%r78, %tid.z;
	mad.lo.s32 	%r79, %r78, %r7, %r77;
	mad.lo.s32 	%r80, %r79, %r6, %r76;
	cvt.u64.u32 	%rd144, %r80;
	setp.le.u64 	%p4, %rd6, %rd144;
	@%p4 bra 	$L__BB26_15;
	cvt.u32.u64 	%r81, %rd144;
	cvt.u64.u32 	%rd8, %r9;
	add.s32 	%r82, %r81, %r9;
	cvt.u64.u32 	%rd77, %r82;
	max.u64 	%rd78, %rd6, %rd77;
	setp.gt.u64 	%p5, %rd6, %rd77;
	selp.u64 	%rd9, 1, 0, %p5;
	add.s64 	%rd79, %rd9, %rd77;
	sub.s64 	%rd10, %rd78, %rd79;
	and.b64  	%rd80, %rd10, -4294967296;
	setp.ne.s64 	%p6, %rd80, 0;
	@%p6 bra 	$L__BB26_8;
	cvt.u32.u64 	%r83, %rd8;
	cvt.u32.u64 	%r84, %rd10;
	div.u32 	%r85, %r84, %r83;
	cvt.u64.u32 	%rd133, %r85;
	bra.uni 	$L__BB26_9;
$L__BB26_8:
	div.u64 	%rd133, %rd10, %rd8;
$L__BB26_9:
	add.s64 	%rd14, %rd133, %rd9;
	and.b64  	%rd81, %rd14, 3;
	setp.eq.s64 	%p7, %rd81, 3;
	mov.u64 	%rd137, %rd144;
	@%p7 bra 	$L__BB26_12;
	shl.b64 	%rd82, %rd4, 2;
	shl.b64 	%rd83, %rd144, 2;
	add.s64 	%rd84, %rd82, %rd83;
	add.s64 	%rd85, %rd84, %rd5;
	add.s64 	%rd135, %rd66, %rd85;
	shl.b64 	%rd16, %rd8, 2;
	mov.u32 	%r87, _ZN3cub18CUB_300001_SM_10006detail9transform4smemE;
	add.s32 	%r88, %r1, %r87;
	shl.b32 	%r89, %r81, 2;
	add.s32 	%r169, %r88, %r89;
	mul.lo.s32 	%r90, %r8, %r7;
	mul.lo.s32 	%r91, %r90, %r6;
	shl.b32 	%r11, %r91, 2;
	add.s64 	%rd86, %rd14, 1;
	and.b64  	%rd87, %rd86, 3;
	neg.s64 	%rd134, %rd87;
	mov.u64 	%rd137, %rd144;
$L__BB26_11:
	.pragma "nounroll";
	// begin inline asm
	cp.async.ca.shared.global [%r169], [%rd135], 4, 4;
	// end inline asm
	add.s64 	%rd137, %rd137, %rd8;
	add.s64 	%rd135, %rd135, %rd16;
	add.s32 	%r169, %r169, %r11;
	add.s64 	%rd134, %rd134, 1;
	setp.ne.s64 	%p8, %rd134, 0;
	@%p8 bra 	$L__BB26_11;
$L__BB26_12:
	setp.lt.u64 	%p9, %rd14, 3;
	@%p9 bra 	$L__BB26_15;
	shl.b64 	%rd25, %rd8, 2;
	shl.b64 	%rd89, %rd4, 2;
	shl.b64 	%rd90, %rd137, 2;
	add.s64 	%rd26, %rd89, %rd90;
	shl.b64 	%rd27, %rd8, 4;
	shl.b64 	%rd91, %rd8, 3;
	add.s64 	%rd28, %rd26, %rd91;
	add.s64 	%rd92, %rd137, %rd4;
	shl.b64 	%rd93, %rd92, 2;
	mad.lo.s64 	%rd29, %rd8, 12, %rd93;
	mov.u32 	%r93, _ZN3cub18CUB_300001_SM_10006detail9transform4smemE;
	add.s32 	%r94, %r1, %r93;
	mul.lo.s32 	%r95, %r8, %r7;
	mul.lo.s32 	%r96, %r95, %r6;
	shl.b32 	%r97, %r96, 2;
	cvt.u32.u64 	%r98, %rd137;
	shl.b32 	%r99, %r98, 2;
	add.s32 	%r170, %r94, %r99;
	add.s32 	%r173, %r170, %r97;
	shl.b32 	%r15, %r96, 4;
	shl.b32 	%r100, %r96, 3;
	add.s32 	%r172, %r170, %r100;
	mad.lo.s32 	%r171, %r96, 12, %r170;
	cvt.s64.s32 	%rd94, %r1;
	add.s64 	%rd138, %rd66, %rd94;
$L__BB26_14:
	add.s64 	%rd95, %rd138, %rd26;
	// begin inline asm
	cp.async.ca.shared.global [%r170], [%rd95], 4, 4;
	// end inline asm
	add.s64 	%rd99, %rd26, %rd25;
	add.s64 	%rd96, %rd138, %rd99;
	// begin inline asm
	cp.async.ca.shared.global [%r173], [%rd96], 4, 4;
	// end inline asm
	add.s64 	%rd97, %rd138, %rd28;
	// begin inline asm
	cp.async.ca.shared.global [%r172], [%rd97], 4, 4;
	// end inline asm
	add.s64 	%rd98, %rd138, %rd29;
	// begin inline asm
	cp.async.ca.shared.global [%r171], [%rd98], 4, 4;
	// end inline asm
	add.s64 	%rd137, %rd137, %rd25;
	add.s64 	%rd138, %rd138, %rd27;
	add.s32 	%r173, %r173, %r15;
	add.s32 	%r172, %r172, %r15;
	add.s32 	%r171, %r171, %r15;
	add.s32 	%r170, %r170, %r15;
	setp.lt.u64 	%p10, %rd137, %rd6;
	@%p10 bra 	$L__BB26_14;
$L__BB26_15:
	setp.le.u64 	%p11, %rd6, %rd144;
	// begin inline asm
	cp.async.commit_group;
	// end inline asm
	cvt.s64.s32 	%rd35, %r2;
	@%p11 bra 	$L__BB26_25;
	cvt.u32.u64 	%r105, %rd144;
	cvt.u64.u32 	%rd36, %r9;
	add.s32 	%r106, %r105, %r9;
	cvt.u64.u32 	%rd100, %r106;
	max.u64 	%rd101, %rd6, %rd100;
	setp.gt.u64 	%p12, %rd6, %rd100;
	selp.u64 	%rd37, 1, 0, %p12;
	add.s64 	%rd102, %rd37, %rd100;
	sub.s64 	%rd38, %rd101, %rd102;
	and.b64  	%rd103, %rd38, -4294967296;
	setp.ne.s64 	%p13, %rd103, 0;
	@%p13 bra 	$L__BB26_18;
	cvt.u32.u64 	%r107, %rd36;
	cvt.u32.u64 	%r108, %rd38;
	div.u32 	%r109, %r108, %r107;
	cvt.u64.u32 	%rd140, %r109;
	bra.uni 	$L__BB26_19;
$L__BB26_18:
	div.u64 	%rd140, %rd38, %rd36;
$L__BB26_19:
	add.s64 	%rd42, %rd140, %rd37;
	and.b64  	%rd104, %rd42, 3;
	setp.eq.s64 	%p14, %rd104, 3;
	@%p14 bra 	$L__BB26_22;
	shl.b64 	%rd105, %rd4, 2;
	shl.b64 	%rd106, %rd144, 2;
	add.s64 	%rd107, %rd105, %rd106;
	add.s64 	%rd108, %rd107, %rd35;
	add.s64 	%rd142, %rd68, %rd108;
	shl.b64 	%rd44, %rd36, 2;
	mov.u32 	%r111, _ZN3cub18CUB_300001_SM_10006detail9transform4smemE;
	add.s32 	%r112, %r2, %r111;
	add.s32 	%r113, %r112, %r5;
	shl.b32 	%r114, %r105, 2;
	add.s32 	%r174, %r113, %r114;
	mul.lo.s32 	%r115, %r8, %r7;
	mul.lo.s32 	%r116, %r115, %r6;
	shl.b32 	%r28, %r116, 2;
	add.s64 	%rd109, %rd42, 1;
	and.b64  	%rd110, %rd109, 3;
	neg.s64 	%rd141, %rd110;
$L__BB26_21:
	.pragma "nounroll";
	add.s32 	%r117, %r174, 128;
	// begin inline asm
	cp.async.ca.shared.global [%r117], [%rd142], 4, 4;
	// end inline asm
	add.s64 	%rd144, %rd144, %rd36;
	add.s64 	%rd142, %rd142, %rd44;
	add.s32 	%r174, %r174, %r28;
	add.s64 	%rd141, %rd141, 1;
	setp.ne.s64 	%p15, %rd141, 0;
	@%p15 bra 	$L__BB26_21;
$L__BB26_22:
	setp.lt.u64 	%p16, %rd42, 3;
	@%p16 bra 	$L__BB26_25;
	shl.b64 	%rd53, %rd36, 2;
	shl.b64 	%rd112, %rd4, 2;
	shl.b64 	%rd113, %rd144, 2;
	add.s64 	%rd54, %rd112, %rd113;
	add.s64 	%rd55, %rd54, %rd53;
	shl.b64 	%rd56, %rd36, 4;
	shl.b64 	%rd114, %rd36, 3;
	add.s64 	%rd57, %rd54, %rd114;
	add.s64 	%rd115, %rd144, %rd4;
	shl.b64 	%rd116, %rd115, 2;
	mad.lo.s64 	%rd58, %rd36, 12, %rd116;
	mov.u32 	%r118, _ZN3cub18CUB_300001_SM_10006detail9transform4smemE;
	add.s32 	%r119, %r2, %r118;
	mul.lo.s32 	%r120, %r8, %r7;
	mul.lo.s32 	%r121, %r120, %r6;
	shl.b32 	%r122, %r121, 2;
	cvt.u32.u64 	%r123, %rd144;
	shl.b32 	%r124, %r123, 2;
	add.s32 	%r125, %r119, %r5;
	add.s32 	%r175, %r125, %r124;
	add.s32 	%r178, %r175, %r122;
	shl.b32 	%r32, %r121, 4;
	shl.b32 	%r126, %r121, 3;
	add.s32 	%r177, %r175, %r126;
	mad.lo.s32 	%r176, %r121, 12, %r175;
	add.s64 	%rd145, %rd68, %rd35;
$L__BB26_24:
	add.s64 	%rd117, %rd145, %rd54;
	add.s32 	%r127, %r175, 128;
	// begin inline asm
	cp.async.ca.shared.global [%r127], [%rd117], 4, 4;
	// end inline asm
	add.s64 	%rd118, %rd145, %rd55;
	add.s32 	%r128, %r178, 128;
	// begin inline asm
	cp.async.ca.shared.global [%r128], [%rd118], 4, 4;
	// end inline asm
	add.s64 	%rd119, %rd145, %rd57;
	add.s32 	%r129, %r177, 128;
	// begin inline asm
	cp.async.ca.shared.global [%r129], [%rd119], 4, 4;
	// end inline asm
	add.s64 	%rd120, %rd145, %rd58;
	add.s32 	%r130, %r176, 128;
	// begin inline asm
	cp.async.ca.shared.global [%r130], [%rd120], 4, 4;
	// end inline asm
	add.s64 	%rd144, %rd144, %rd53;
	add.s64 	%rd145, %rd145, %rd56;
	add.s32 	%r178, %r178, %r32;
	add.s32 	%r177, %r177, %r32;
	add.s32 	%r176, %r176, %r32;
	add.s32 	%r175, %r175, %r32;
	setp.lt.u64 	%p17, %rd144, %rd6;
	@%p17 bra 	$L__BB26_24;
$L__BB26_25:
	// begin inline asm
	cp.async.commit_group;
	// end inline asm
	// begin inline asm
	cp.async.wait_group 0;
	// end inline asm
	barrier.sync 	0;
$L__BB26_26:
	setp.eq.s32 	%p22, %r3, %r4;
	@%p22 bra 	$L__BB26_32;
	setp.lt.s32 	%p23, %r68, 1;
	@%p23 bra 	$L__BB26_35;
	mov.u32 	%r183, %tid.x;
	neg.s32 	%r186, %r68;
	add.s32 	%r151, %r2, %r5;
	shl.b32 	%r152, %r183, 2;
	add.s32 	%r153, %r151, %r152;
	mov.u32 	%r154, _ZN3cub18CUB_300001_SM_10006detail9transform4smemE;
	add.s32 	%r155, %r153, %r154;
	add.s32 	%r185, %r155, 128;
	add.s32 	%r156, %r1, %r152;
	add.s32 	%r184, %r154, %r156;
	shl.b64 	%rd127, %rd4, 2;
	add.s64 	%rd64, %rd1, %rd127;
$L__BB26_29:
	.pragma "nounroll";
	setp.ge.s32 	%p24, %r183, %r4;
	@%p24 bra 	$L__BB26_31;
	ld.shared.u32 	%r157, [%r184];
	ld.shared.u32 	%r158, [%r185];
	sub.s32 	%r159, %r157, %r158;
	mul.wide.s32 	%rd128, %r183, 4;
	add.s64 	%rd129, %rd64, %rd128;
	st.global.u32 	[%rd129], %r159;
$L__BB26_31:
	add.s32 	%r186, %r186, 1;
	setp.ne.s32 	%p25, %r186, 0;
	add.s32 	%r185, %r185, 512;
	add.s32 	%r184, %r184, 512;
	add.s32 	%r183, %r183, 128;
	@%p25 bra 	$L__BB26_29;
	bra.uni 	$L__BB26_35;
$L__BB26_32:
	setp.lt.s32 	%p26, %r68, 1;
	@%p26 bra 	$L__BB26_35;
	mov.u32 	%r179, %tid.x;
	neg.s32 	%r182, %r68;
	add.s32 	%r160, %r2, %r5;
	shl.b32 	%r161, %r179, 2;
	add.s32 	%r162, %r160, %r161;
	mov.u32 	%r163, _ZN3cub18CUB_300001_SM_10006detail9transform4smemE;
	add.s32 	%r164, %r162, %r163;
	add.s32 	%r181, %r164, 128;
	add.s32 	%r165, %r1, %r161;
	add.s32 	%r180, %r163, %r165;
	shl.b64 	%rd130, %rd4, 2;
	add.s64 	%rd65, %rd1, %rd130;
$L__BB26_34:
	.pragma "nounroll";
	mul.wide.s32 	%rd131, %r179, 4;
	add.s64 	%rd132, %rd65, %rd131;
	ld.shared.u32 	%r166, [%r180];
	ld.shared.u32 	%r167, [%r181];
	sub.s32 	%r168, %r166, %r167;
	st.global.u32 	[%rd132], %r168;
	add.s32 	%r182, %r182, 1;
	setp.eq.s32 	%p27, %r182, 0;
	add.s32 	%r181, %r181, 512;
	add.s32 	%r180, %r180, 512;
	add.s32 	%r179, %r179, 128;
	@%p27 bra 	$L__BB26_35;
	bra.uni 	$L__BB26_34;
$L__BB26_35:
	ret;

}
	// .globl	_ZN3cub18CUB_300001_SM_10006detail9transform16transform_kernelINS2_10policy_hubILb1EN4cuda3std3__45tupleIJN6thrust24THRUST_300001_SM_1000_NS10device_ptrIiEEEEEE10policy1000Ei14claimed_any_isSC_JPiEEEvT0_iT1_T2_DpNS2_10kernel_argIT3_EE
.visible .entry _ZN3cub18CUB_300001_SM_10006detail9transform16transform_kernelINS2_10policy_hubILb1EN4cuda3std3__45tupleIJN6thrust24THRUST_300001_SM_1000_NS10device_ptrIiEEEEEE10policy1000Ei14claimed_any_isSC_JPiEEEvT0_iT1_T2_DpNS2_10kernel_argIT3_EE(
	.param .u32 _ZN3cub18CUB_300001_SM_10006detail9transform16transform_kernelINS2_10policy_hubILb1EN4cuda3std3__45tupleIJN6thrust24THRUST_300001_SM_1000_NS10device_ptrIiEEEEEE10policy1000Ei14claimed_any_isSC_JPiEEEvT0_iT1_T2_DpNS2_10kernel_argIT3_EE_param_0,
	.param .u32 _ZN3cub18CUB_300001_SM_10006detail9transform16transform_kernelINS2_10policy_hubILb1EN4cuda3std3__45tupleIJN6thrust24THRUST_300001_SM_1000_NS10device_ptrIiEEEEEE10policy1000Ei14claimed_any_isSC_JPiEEEvT0_iT1_T2_DpNS2_10kernel_argIT3_EE_param_1,
	.param .align 8 .b8 _ZN3cub18CUB_300001_SM_10006detail9transform16transform_kernelINS2_10policy_hubILb1EN4cuda3std3__45tupleIJN6thrust24THRUST_300001_SM_1000_NS10device_ptrIiEEEEEE10policy1000Ei14claimed_any_isSC_JPiEEEvT0_iT1_T2_DpNS2_10kernel_argIT3_EE_param_2[16],
	.param .align 8 .b8 _ZN3cub18CUB_300001_SM_10006detail9transform16transform_kernelINS2_10policy_hubILb1EN4cuda3std3__45tupleIJN6thrust24THRUST_300001_SM_1000_NS10device_ptrIiEEEEEE10policy1000Ei14claimed_any_isSC_JPiEEEvT0_iT1_T2_DpNS2_10kernel_argIT3_EE_param_3[8],
	.param .align 8 .b8 _ZN3cub18CUB_300001_SM_10006detail9transform16transform_kernelINS2_10policy_hubILb1EN4cuda3std3__45tupleIJN6thrust24THRUST_300001_SM_1000_NS10device_ptrIiEEEEEE10policy1000Ei14claimed_any_isSC_JPiEEEvT0_iT1_T2_DpNS2_10kernel_argIT3_EE_param_4[16]
)
.maxntid 128
{
	.reg .pred 	%p<67>;
	.reg .b32 	%r<168>;
	.reg .b64 	%rd<126>;

	ld.param.u32 	%r1, [_ZN3cub18CUB_300001_SM_10006detail9transform16transform_kernelINS2_10policy_hubILb1EN4cuda3std3__45tupleIJN6thrust24THRUST_300001_SM_1000_NS10device_ptrIiEEEEEE10policy1000Ei14claimed_any_isSC_JPiEEEvT0_iT1_T2_DpNS2_10kernel_argIT3_EE_param_2+8];
	ld.param.u32 	%r44, [_ZN3cub18CUB_300001_SM_10006detail9transform16transform_kernelINS2_10policy_hubILb1EN4cuda3std3__45tupleIJN6thrust24THRUST_300001_SM_1000_NS10device_ptrIiEEEEEE10policy1000Ei14claimed_any_isSC_JPiEEEvT0_iT1_T2_DpNS2_10kernel_argIT3_EE_param_0];
	ld.param.u64 	%rd15, [_ZN3cub18CUB_300001_SM_10006detail9transform16transform_kernelINS2_10policy_hubILb1EN4cuda3std3__45tupleIJN6thrust24THRUST_300001_SM_1000_NS10device_ptrIiEEEEEE10policy1000Ei14claimed_any_isSC_JPiEEEvT0_iT1_T2_DpNS2_10kernel_argIT3_EE_param_4];
	ld.param.u64 	%rd16, [_ZN3cub18CUB_300001_SM_10006detail9transform16transform_kernelINS2_10policy_hubILb1EN4cuda3std3__45tupleIJN6thrust24THRUST_300001_SM_1000_NS10device_ptrIiEEEEEE10policy1000Ei14claimed_any_isSC_JPiEEEvT0_iT1_T2_DpNS2_10kernel_argIT3_EE_param_3];
	ld.param.u64 	%rd17, [_ZN3cub18CUB_300001_SM_10006detail9transform16transform_kernelINS2_10policy_hubILb1EN4cuda3std3__45tupleIJN6thrust24THRUST_300001_SM_1000_NS10device_ptrIiEEEEEE10policy1000Ei14claimed_any_isSC_JPiEEEvT0_iT1_T2_DpNS2_10kernel_argIT3_EE_param_2];
	ld.param.u32 	%r43, [_ZN3cub18CUB_300001_SM_10006detail9transform16transform_kernelINS2_10policy_hubILb1EN4cuda3std3__45tupleIJN6thrust24THRUST_300001_SM_1000_NS10device_ptrIiEEEEEE10policy1000Ei14claimed_any_isSC_JPiEEEvT0_iT1_T2_DpNS2_10kernel_argIT3_EE_param_1];
	cvta.to.global.u64 	%rd1, %rd17;
	cvta.to.global.u64 	%rd2, %rd16;
	cvta.to.global.u64 	%rd3, %rd15;
	shl.b32 	%r2, %r43, 7;
	mov.u32 	%r45, %ctaid.x;
	mul.lo.s32 	%r3, %r2, %r45;
	sub.s32 	%r4, %r44, %r3;
	min.s32 	%r5, %r2, %r4;
	shl.b32 	%r6, %r5, 2;
	mov.u32 	%r7, %tid.x;
	shl.b32 	%r158, %r7, 7;
	setp.ge.s32 	%p1, %r158, %r6;
	@%p1 bra 	$L__BB27_3;
	mul.wide.u32 	%rd18, %r7, 128;
	add.s64 	%rd19, %rd3, %rd18;
	mul.wide.s32 	%rd20, %r3, 4;
	add.s64 	%rd124, %rd19, %rd20;
$L__BB27_2:
	.pragma "nounroll";
	// begin inline asm
	prefetch.global.L2 [%rd124];
	// end inline asm
	add.s32 	%r158, %r158, 16384;
	add.s64 	%rd124, %rd124, 16384;
	setp.lt.s32 	%p2, %r158, %r6;
	@%p2 bra 	$L__BB27_2;
$L__BB27_3:
	mul.wide.s32 	%rd22, %r3, 4;
	add.s64 	%rd7, %rd3, %rd22;
	add.s64 	%rd8, %rd2, %rd22;
	setp.gt.s32 	%p3, %r2, %r4;
	@%p3 bra 	$L__BB27_16;
	setp.lt.s32 	%p4, %r43, 1;
	@%p4 bra 	$L__BB27_57;
	and.b32  	%r11, %r43, 7;
	setp.lt.u32 	%p5, %r43, 8;
	mov.b32 	%r165, 0;
	@%p5 bra 	$L__BB27_8;
	and.b32  	%r165, %r43, 2147483640;
	neg.s32 	%r160, %r165;
	mul.wide.u32 	%rd23, %r7, 4;
	add.s64 	%rd125, %rd22, %rd23;
	add.s32 	%r159, %r7, 128;
$L__BB27_7:
	.pragma "nounroll";
	mul.wide.s32 	%rd24, %r159, 4;
	add.s64 	%rd25, %rd22, %rd24;
	add.s64 	%rd26, %rd3, %rd125;
	ld.global.u32 	%r47, [%rd26];
	mul.wide.s32 	%rd27, %r47, 4;
	add.s64 	%rd28, %rd1, %rd27;
	ld.global.u32 	%r48, [%rd28];
	setp.ge.s32 	%p6, %r48, %r1;
	selp.u32 	%r49, 1, 0, %p6;
	add.s64 	%rd29, %rd2, %rd125;
	st.global.u32 	[%rd29], %r49;
	add.s64 	%rd30, %rd3, %rd25;
	ld.global.u32 	%r50, [%rd30];
	mul.wide.s32 	%rd31, %r50, 4;
	add.s64 	%rd32, %rd1, %rd31;
	ld.global.u32 	%r51, [%rd32];
	setp.ge.s32 	%p7, %r51, %r1;
	selp.u32 	%r52, 1, 0, %p7;
	add.s64 	%rd33, %rd2, %rd25;
	st.global.u32 	[%rd33], %r52;
	ld.global.u32 	%r53, [%rd30+512];
	mul.wide.s32 	%rd34, %r53, 4;
	add.s64 	%rd35, %rd1, %rd34;
	ld.global.u32 	%r54, [%rd35];
	setp.ge.s32 	%p8, %r54, %r1;
	selp.u32 	%r55, 1, 0, %p8;
	st.global.u32 	[%rd33+512], %r55;
	ld.global.u32 	%r56, [%rd30+1024];
	mul.wide.s32 	%rd36, %r56, 4;
	add.s64 	%rd37, %rd1, %rd36;
	ld.global.u32 	%r57, [%rd37];
	setp.ge.s32 	%p9, %r57, %r1;
	selp.u32 	%r58, 1, 0, %p9;
	st.global.u32 	[%rd33+1024], %r58;
	ld.global.u32 	%r59, [%rd30+1536];
	mul.wide.s32 	%rd38, %r59, 4;
	add.s64 	%rd39, %rd1, %rd38;
	ld.global.u32 	%r60, [%rd39];
	setp.ge.s32 	%p10, %r60, %r1;
	selp.u32 	%r61, 1, 0, %p10;
	st.global.u32 	[%rd33+1536], %r61;
	ld.global.u32 	%r62, [%rd30+2048];
	mul.wide.s32 	%rd40, %r62, 4;
	add.s64 	%rd41, %rd1, %rd40;
	ld.global.u32 	%r63, [%rd41];
	setp.ge.s32 	%p11, %r63, %r1;
	selp.u32 	%r64, 1, 0, %p11;
	st.global.u32 	[%rd33+2048], %r64;
	ld.global.u32 	%r65, [%rd30+2560];
	mul.wide.s32 	%rd42, %r65, 4;
	add.s64 	%rd43, %rd1, %rd42;
	ld.global.u32 	%r66, [%rd43];
	setp.ge.s32 	%p12, %r66, %r1;
	selp.u32 	%r67, 1, 0, %p12;
	st.global.u32 	[%rd33+2560], %r67;
	ld.global.u32 	%r68, [%rd30+3072];
	mul.wide.s32 	%rd44, %r68, 4;
	add.s64 	%rd45, %rd1, %rd44;
	ld.global.u32 	%r69, [%rd45];
	setp.ge.s32 	%p13, %r69, %r1;
	selp.u32 	%r70, 1, 0, %p13;
	st.global.u32 	[%rd33+3072], %r70;
	add.s32 	%r160, %r160, 8;
	add.s64 	%rd125, %rd125, 4096;
	add.s32 	%r159, %r159, 1024;
	setp.eq.s32 	%p14, %r160, 0;
	@%p14 bra 	$L__BB27_8;
	bra.uni 	$L__BB27_7;
$L__BB27_8:
	setp.eq.s32 	%p15, %r11, 0;
	@%p15 bra 	$L__BB27_57;
	and.b32  	%r38, %r43, 3;
	setp.lt.u32 	%p16, %r11, 4;
	@%p16 bra 	$L__BB27_11;
	shl.b32 	%r71, %r165, 7;
	add.s32 	%r72, %r71, %r7;
	mul.wide.s32 	%rd46, %r72, 4;
	add.s64 	%rd47, %rd7, %rd46;
	ld.global.u32 	%r73, [%rd47];
	mul.wide.s32 	%rd48, %r73, 4;
	add.s64 	%rd49, %rd1, %rd48;
	ld.global.u32 	%r74, [%rd49];
	setp.ge.s32 	%p17, %r74, %r1;
	selp.u32 	%r75, 1, 0, %p17;
	add.s64 	%rd50, %rd8, %rd46;
	st.global.u32 	[%rd50], %r75;
	ld.global.u32 	%r76, [%rd47+512];
	mul.wide.s32 	%rd51, %r76, 4;
	add.s64 	%rd52, %rd1, %rd51;
	ld.global.u32 	%r77, [%rd52];
	setp.ge.s32 	%p18, %r77, %r1;
	selp.u32 	%r78, 1, 0, %p18;
	st.global.u32 	[%rd50+512], %r78;
	ld.global.u32 	%r79, [%rd47+1024];
	mul.wide.s32 	%rd53, %r79, 4;
	add.s64 	%rd54, %rd1, %rd53;
	ld.global.u32 	%r80, [%rd54];
	setp.ge.s32 	%p19, %r80, %r1;
	selp.u32 	%r81, 1, 0, %p19;
	st.global.u32 	[%rd50+1024], %r81;
	ld.global.u32 	%r82, [%rd47+1536];
	mul.wide.s32 	%rd55, %r82, 4;
	add.s64 	%rd56, %rd1, %rd55;
	ld.global.u32 	%r83, [%rd56];
	setp.ge.s32 	%p20, %r83, %r1;
	selp.u32 	%r84, 1, 0, %p20;
	st.global.u32 	[%rd50+1536], %r84;
	add.s32 	%r165, %r165, 4;
$L__BB27_11:
	setp.eq.s32 	%p21, %r38, 0;
	@%p21 bra 	$L__BB27_57;
	setp.eq.s32 	%p22, %r38, 1;
	@%p22 bra 	$L__BB27_14;
	shl.b32 	%r85, %r165, 7;
	add.s32 	%r86, %r85, %r7;
	mul.wide.s32 	%rd57, %r86, 4;
	add.s64 	%rd58, %rd7, %rd57;
	ld.global.u32 	%r87, [%rd58];
	mul.wide.s32 	%rd59, %r87, 4;
	add.s64 	%rd60, %rd1, %rd59;
	ld.global.u32 	%r88, [%rd60];
	setp.ge.s32 	%p23, %r88, %r1;
	selp.u32 	%r89, 1, 0, %p23;
	add.s64 	%rd61, %rd8, %rd57;
	st.global.u32 	[%rd61], %r89;
	ld.global.u32 	%r90, [%rd58+512];
	mul.wide.s32 	%rd62, %r90, 4;
	add.s64 	%rd63, %rd1, %rd62;
	ld.global.u32 	%r91, [%rd63];
	setp.ge.s32 	%p24, %r91, %r1;
	selp.u32 	%r92, 1, 0, %p24;
	st.global.u32 	[%rd61+512], %r92;
	add.s32 	%r165, %r165, 2;
$L__BB27_14:
	and.b32  	%r93, %r43, 1;
	setp.eq.b32 	%p25, %r93, 1;
	not.pred 	%p26, %p25;
	@%p26 bra 	$L__BB27_57;
	shl.b32 	%r94, %r165, 7;
	add.s32 	%r95, %r94, %r7;
	mul.wide.s32 	%rd64, %r95, 4;
	add.s64 	%rd65, %rd7, %rd64;
	ld.global.u32 	%r96, [%rd65];
	mul.wide.s32 	%rd66, %r96, 4;
	add.s64 	%rd67, %rd1, %rd66;
	ld.global.u32 	%r97, [%rd67];
	setp.ge.s32 	%p27, %r97, %r1;
	selp.u32 	%r98, 1, 0, %p27;
	add.s64 	%rd68, %rd8, %rd64;
	st.global.u32 	[%rd68], %r98;
	bra.uni 	$L__BB27_57;
$L__BB27_16:
	setp.lt.s32 	%p28, %r43, 1;
	@%p28 bra 	$L__BB27_57;
	and.b32  	%r15, %r43, 7;
	setp.lt.u32 	%p29, %r43, 8;
	mov.b32 	%r162, 0;
	@%p29 bra 	$L__BB27_36;
	and.b32  	%r162, %r43, 2147483640;
	mov.b32 	%r161, 0;
$L__BB27_19:
	.pragma "nounroll";
	shl.b32 	%r101, %r161, 7;
	add.s32 	%r22, %r101, %r7;
	setp.ge.s32 	%p30, %r22, %r5;
	@%p30 bra 	$L__BB27_21;
	mul.wide.u32 	%rd69, %r22, 4;
	add.s64 	%rd70, %rd7, %rd69;
	ld.global.u32 	%r102, [%rd70];
	mul.wide.s32 	%rd71, %r102, 4;
	add.s64 	%rd72, %rd1, %rd71;
	ld.global.u32 	%r103, [%rd72];
	setp.ge.s32 	%p31, %r103, %r1;
	selp.u32 	%r104, 1, 0, %p31;
	add.s64 	%rd73, %rd8, %rd69;
	st.global.u32 	[%rd73], %r104;
$L__BB27_21:
	add.s32 	%r105, %r22, 128;
	setp.ge.s32 	%p32, %r105, %r5;
	mul.wide.s32 	%rd74, %r105, 4;
	add.s64 	%rd13, %rd7, %rd74;
	add.s64 	%rd14, %rd8, %rd74;
	@%p32 bra 	$L__BB27_23;
	ld.global.u32 	%r106, [%rd13];
	mul.wide.s32 	%rd75, %r106, 4;
	add.s64 	%rd76, %rd1, %rd75;
	ld.global.u32 	%r107, [%rd76];
	setp.ge.s32 	%p33, %r107, %r1;
	selp.u32 	%r108, 1, 0, %p33;
	st.global.u32 	[%rd14], %r108;
$L__BB27_23:
	add.s32 	%r109, %r22, 256;
	setp.ge.s32 	%p34, %r109, %r5;
	@%p34 bra 	$L__BB27_25;
	ld.global.u32 	%r110, [%rd13+512];
	mul.wide.s32 	%rd77, %r110, 4;
	add.s64 	%rd78, %rd1, %rd77;
	ld.global.u32 	%r111, [%rd78];
	setp.ge.s32 	%p35, %r111, %r1;
	selp.u32 	%r112, 1, 0, %p35;
	st.global.u32 	[%rd14+512], %r112;
$L__BB27_25:
	add.s32 	%r113, %r22, 384;
	setp.ge.s32 	%p36, %r113, %r5;
	@%p36 bra 	$L__BB27_27;
	ld.global.u32 	%r114, [%rd13+1024];
	mul.wide.s32 	%rd79, %r114, 4;
	add.s64 	%rd80, %rd1, %rd79;
	ld.global.u32 	%r115, [%rd80];
	setp.ge.s32 	%p37, %r115, %r1;
	selp.u32 	%r116, 1, 0, %p37;
	st.global.u32 	[%rd14+1024], %r116;
$L__BB27_27:
	add.s32 	%r117, %r22, 512;
	setp.ge.s32 	%p38, %r117, %r5;
	@%p38 bra 	$L__BB27_29;
	ld.global.u32 	%r118, [%rd13+1536];
	mul.wide.s32 	%rd81, %r118, 4;
	add.s64 	%rd82, %rd1, %rd81;
	ld.global.u32 	%r119, [%rd82];
	setp.ge.s32 	%p39, %r119, %r1;
	selp.u32 	%r120, 1, 0, %p39;
	st.global.u32 	[%rd14+1536], %r120;
$L__BB27_29:
	add.s32 	%r121, %r22, 640;
	setp.ge.s32 	%p40, %r121, %r5;
	@%p40 bra 	$L__BB27_31;
	ld.global.u32 	%r122, [%rd13+2048];
	mul.wide.s32 	%rd83, %r122, 4;
	add.s64 	%rd84, %rd1, %rd83;
	ld.global.u32 	%r123, [%rd84];
	setp.ge.s32 	%p41, %r123, %r1;
	selp.u32 	%r124, 1, 0, %p41;
	st.global.u32 	[%rd14+2048], %r124;
$L__BB27_31:
	add.s32 	%r125, %r22, 768;
	setp.ge.s32 	%p42, %r125, %r5;
	@%p42 bra 	$L__BB27_33;
	ld.global.u32 	%r126, [%rd13+2560];
	mul.wide.s32 	%rd85, %r126, 4;
	add.s64 	%rd86, %rd1, %rd85;
	ld.global.u32 	%r127, [%rd86];
	setp.ge.s32 	%p43, %r127, %r1;
	selp.u32 	%r128, 1, 0, %p43;
	st.global.u32 	[%rd14+2560], %r128;
$L__BB27_33:
	add.s32 	%r129, %r22, 896;
	setp.ge.s32 	%p44, %r129, %r5;
	@%p44 bra 	$L__BB27_35;
	ld.global.u32 	%r130, [%rd13+3072];
	mul.wide.s32 	%rd87, %r130, 4;
	add.s64 	%rd88, %rd1, %rd87;
	ld.global.u32 	%r131, [%rd88];
	setp.ge.s32 	%p45, %r131, %r1;
	selp.u32 	%r132, 1, 0, %p45;
	st.global.u32 	[%rd14+3072], %r132;
$L__BB27_35:
	add.s32 	%r161, %r161, 8;
	setp.ne.s32 	%p46, %r161, %r162;
	@%p46 bra 	$L__BB27_19;
$L__BB27_36:
	setp.eq.s32 	%p47, %r15, 0;
	@%p47 bra 	$L__BB27_57;
	and.b32  	%r25, %r43, 3;
	setp.lt.u32 	%p48, %r15, 4;
	@%p48 bra 	$L__BB27_47;
	shl.b32 	%r133, %r162, 7;
	add.s32 	%r26, %r133, %r7;
	setp.ge.s32 	%p49, %r26, %r5;
	@%p49 bra 	$L__BB27_40;
	mul.wide.s32 	%rd89, %r26, 4;
	add.s64 	%rd90, %rd7, %rd89;
	ld.global.u32 	%r134, [%rd90];
	mul.wide.s32 	%rd91, %r134, 4;
	add.s64 	%rd92, %rd1, %rd91;
	ld.global.u32 	%r135, [%rd92];
	setp.ge.s32 	%p50, %r135, %r1;
	selp.u32 	%r136, 1, 0, %p50;
	add.s64 	%rd93, %rd8, %rd89;
	st.global.u32 	[%rd93], %r136;
$L__BB27_40:
	add.s32 	%r27, %r26, 128;
	setp.ge.s32 	%p51, %r27, %r5;
	@%p51 bra 	$L__BB27_42;
	mul.wide.s32 	%rd94, %r27, 4;
	add.s64 	%rd95, %rd7, %rd94;
	ld.global.u32 	%r137, [%rd95];
	mul.wide.s32 	%rd96, %r137, 4;
	add.s64 	%rd97, %rd1, %rd96;
	ld.global.u32 	%r138, [%rd97];
	setp.ge.s32 	%p52, %r138, %r1;
	selp.u32 	%r139, 1, 0, %p52;
	add.s64 	%rd98, %rd8, %rd94;
	st.global.u32 	[%rd98], %r139;
$L__BB27_42:
	add.s32 	%r28, %r26, 256;
	setp.ge.s32 	%p53, %r28, %r5;
	@%p53 bra 	$L__BB27_44;
	mul.wide.s32 	%rd99, %r28, 4;
	add.s64 	%rd100, %rd7, %rd99;
	ld.global.u32 	%r140, [%rd100];
	mul.wide.s32 	%rd101, %r140, 4;
	add.s64 	%rd102, %rd1, %rd101;
	ld.global.u32 	%r141, [%rd102];
	setp.ge.s32 	%p54, %r141, %r1;
	selp.u32 	%r142, 1, 0, %p54;
	add.s64 	%rd103, %rd8, %rd99;
	st.global.u32 	[%rd103], %r142;
$L__BB27_44:
	add.s32 	%r29, %r26, 384;
	setp.ge.s32 	%p55, %r29, %r5;
	@%p55 bra 	$L__BB27_46;
	mul.wide.s32 	%rd104, %r29, 4;
	add.s64 	%rd105, %rd7, %rd104;
	ld.global.u32 	%r143, [%rd105];
	mul.wide.s32 	%rd106, %r143, 4;
	add.s64 	%rd107, %rd1, %rd106;
	ld.global.u32 	%r144, [%rd107];
	setp.ge.s32 	%p56, %r144, %r1;
	selp.u32 	%r145, 1, 0, %p56;
	add.s64 	%rd108, %rd8, %rd104;
	st.global.u32 	[%rd108], %r145;
$L__BB27_46:
	add.s32 	%r162, %r162, 4;
$L__BB27_47:
	setp.eq.s32 	%p57, %r25, 0;
	@%p57 bra 	$L__BB27_57;
	setp.eq.s32 	%p58, %r25, 1;
	@%p58 bra 	$L__BB27_54;
	shl.b32 	%r146, %r162, 7;
	add.s32 	%r32, %r146, %r7;
	setp.ge.s32 	%p59, %r32, %r5;
	@%p59 bra 	$L__BB27_51;
	mul.wide.s32 	%rd109, %r32, 4;
	add.s64 	%rd110, %rd7, %rd109;
	ld.global.u32 	%r147, [%rd110];
	mul.wide.s32 	%rd111, %r147, 4;
	add.s64 	%rd112, %rd1, %rd111;
	ld.global.u32 	%r148, [%rd112];
	setp.ge.s32 	%p60, %r148, %r1;
	selp.u32 	%r149, 1, 0, %p60;
	add.s64 	%rd113, %rd8, %rd109;
	st.global.u32 	[%rd113], %r149;
$L__BB27_51:
	add.s32 	%r33, %r32, 128;
	setp.ge.s32 	%p61, %r33, %r5;
	@%p61 bra 	$L__BB27_53;
	mul.wide.s32 	%rd114, %r33, 4;
	add.s64 	%rd115, %rd7, %rd114;
	ld.global.u32 	%r150, [%rd115];
	mul.wide.s32 	%rd116, %r150, 4;
	add.s64 	%rd117, %rd1, %rd116;
	ld.global.u32 	%r151, [%rd117];
	setp.ge.s32 	%p62, %r151, %r1;
	selp.u32 	%r152, 1, 0, %p62;
	add.s64 	%rd118, %rd8, %rd114;
	st.global.u32 	[%rd118], %r152;
$L__BB27_53:
	add.s32 	%r162, %r162, 2;
$L__BB27_54:
	and.b32  	%r153, %r43, 1;
	setp.eq.b32 	%p63, %r153, 1;
	not.pred 	%p64, %p63;
	@%p64 bra 	$L__BB27_57;
	shl.b32 	%r154, %r162, 7;
	add.s32 	%r36, %r154, %r7;
	setp.ge.s32 	%p65, %r36, %r5;
	@%p65 bra 	$L__BB27_57;
	mul.wide.s32 	%rd119, %r36, 4;
	add.s64 	%rd120, %rd7, %rd119;
	ld.global.u32 	%r155, [%rd120];
	mul.wide.s32 	%rd121, %r155, 4;
	add.s64 	%rd122, %rd1, %rd121;
	ld.global.u32 	%r156, [%rd122];
	setp.ge.s32 	%p66, %r156, %r1;
	selp.u32 	%r157, 1, 0, %p66;
	add.s64 	%rd123, %rd8, %rd119;
	st.global.u32 	[%rd123], %r157;
$L__BB27_57:
	ret;

}
	// .globl	_ZN3cub18CUB_300001_SM_10006detail9transform16transform_kernelINS2_10policy_hubILb1EN4cuda3std3__45tupleIJN6thrust24THRUST_300001_SM_1000_NS10device_ptrIiEEEEEE10policy1000El14claimed_any_isSC_JPiEEEvT0_iT1_T2_DpNS2_10kernel_argIT3_EE
.visible .entry _ZN3cub18CUB_300001_SM_10006detail9transform16transform_kernelINS2_10policy_hubILb1EN4cuda3std3__45tupleIJN6thrust24THRUST_300001_SM_1000_NS10device_ptrIiEEEEEE10policy1000El14claimed_any_isSC_JPiEEEvT0_iT1_T2_DpNS2_10kernel_argIT3_EE(
	.param .u64 _ZN3cub18CUB_300001_SM_10006detail9transform16transform_kernelINS2_10policy_hubILb1EN4cuda3std3__45tupleIJN6thrust24THRUST_300001_SM_1000_NS10device_ptrIiEEEEEE10policy1000El14claimed_any_isSC_JPiEEEvT0_iT1_T2_DpNS2_10kernel_argIT3_EE_param_0,
	.param .u32 _ZN3cub18CUB_300001_SM_10006detail9transform16transform_kernelINS2_10policy_hubILb1EN4cuda3std3__45tupleIJN6thrust24THRUST_300001_SM_1000_NS10device_ptrIiEEEEEE10policy1000El14claimed_any_isSC_JPiEEEvT0_iT1_T2_DpNS2_10kernel_argIT3_EE_param_1,
	.param .align 8 .b8 _ZN3cub18CUB_300001_SM_10006detail9transform16transform_kernelINS2_10policy_hubILb1EN4cuda3std3__45tupleIJN6thrust24THRUST_300001_SM_1000_NS10device_ptrIiEEEEEE10policy1000El14claimed_any_isSC_JPiEEEvT0_iT1_T2_DpNS2_10kernel_argIT3_EE_param_2[16],
	.param .align 8 .b8 _ZN3cub18CUB_300001_SM_10006detail9transform16transform_kernelINS2_10policy_hubILb1EN4cuda3std3__45tupleIJN6thrust24THRUST_300001_SM_1000_NS10device_ptrIiEEEEEE10policy1000El14claimed_any_isSC_JPiEEEvT0_iT1_T2_DpNS2_10kernel_argIT3_EE_param_3[8],
	.param .align 8 .b8 _ZN3cub18CUB_300001_SM_10006detail9transform16transform_kernelINS2_10policy_hubILb1EN4cuda3std3__45tupleIJN6thrust24THRUST_300001_SM_1000_NS10device_ptrIiEEEEEE10policy1000El14claimed_any_isSC_JPiEEEvT0_iT1_T2_DpNS2_10kernel_argIT3_EE_param_4[16]
)
.maxntid 128
{
	.reg .pred 	%p<67>;
	.reg .b32 	%r<165>;
	.reg .b64 	%rd<132>;

	ld.param.u32 	%r1, [_ZN3cub18CUB_300001_SM_10006detail9transform16transform_kernelINS2_10policy_hubILb1EN4cuda3std3__45tupleIJN6thrust24THRUST_300001_SM_1000_NS10device_ptrIiEEEEEE10policy1000El14claimed_any_isSC_JPiEEEvT0_iT1_T2_DpNS2_10kernel_argIT3_EE_param_2+8];
	ld.param.u64 	%rd16, [_ZN3cub18CUB_300001_SM_10006detail9transform16transform_kernelINS2_10policy_hubILb1EN4cuda3std3__45tupleIJN6thrust24THRUST_300001_SM_1000_NS10device_ptrIiEEEEEE10policy1000El14claimed_any_isSC_JPiEEEvT0_iT1_T2_DpNS2_10kernel_argIT3_EE_param_0];
	ld.param.u64 	%rd17, [_ZN3cub18CUB_300001_SM_10006detail9transform16transform_kernelINS2_10policy_hubILb1EN4cuda3std3__45tupleIJN6thrust24THRUST_300001_SM_1000_NS10device_ptrIiEEEEEE10policy1000El14claimed_any_isSC_JPiEEEvT0_iT1_T2_DpNS2_10kernel_argIT3_EE_param_4];
	ld.param.u64 	%rd18, [_ZN3cub18CUB_300001_SM_10006detail9transform16transform_kernelINS2_10policy_hubILb1EN4cuda3std3__45tupleIJN6thrust24THRUST_300001_SM_1000_NS10device_ptrIiEEEEEE10policy1000El14claimed_any_isSC_JPiEEEvT0_iT1_T2_DpNS2_10kernel_argIT3_EE_param_3];
	ld.param.u64 	%rd19, [_ZN3cub18CUB_300001_SM_10006detail9transform16transform_kernelINS2_10policy_hubILb1EN4cuda3std3__45tupleIJN6thrust24THRUST_300001_SM_1000_NS10device_ptrIiEEEEEE10policy1000El14claimed_any_isSC_JPiEEEvT0_iT1_T2_DpNS2_10kernel_argIT3_EE_param_2];
	ld.param.u32 	%r41, [_ZN3cub18CUB_300001_SM_10006detail9transform16transform_kernelINS2_10policy_hubILb1EN4cuda3std3__45tupleIJN6thrust24THRUST_300001_SM_1000_NS10device_ptrIiEEEEEE10policy1000El14claimed_any_isSC_JPiEEEvT0_iT1_T2_DpNS2_10kernel_argIT3_EE_param_1];
	cvta.to.global.u64 	%rd1, %rd19;
	cvta.to.global.u64 	%rd2, %rd18;
	cvta.to.global.u64 	%rd3, %rd17;
	shl.b32 	%r2, %r41, 7;
	mov.u32 	%r42, %ctaid.x;
	cvt.u64.u32 	%rd20, %r42;
	cvt.s64.s32 	%rd21, %r2;
	mul.lo.s64 	%rd4, %rd21, %rd20;
	sub.s64 	%rd22, %rd16, %rd4;
	min.s64 	%rd23, %rd22, %rd21;
	cvt.u32.u64 	%r3, %rd23;
	shl.b32 	%r4, %r3, 2;
	mov.u32 	%r5, %tid.x;
	shl.b32 	%r155, %r5, 7;
	setp.ge.s32 	%p1, %r155, %r4;
	@%p1 bra 	$L__BB28_3;
	shl.b64 	%rd24, %rd4, 2;
	add.s64 	%rd25, %rd3, %rd24;
	mul.wide.u32 	%rd26, %r5, 128;
	add.s64 	%rd130, %rd25, %rd26;
$L__BB28_2:
	.pragma "nounroll";
	// begin inline asm
	prefetch.global.L2 [%rd130];
	// end inline asm
	add.s32 	%r155, %r155, 16384;
	add.s64 	%rd130, %rd130, 16384;
	setp.lt.s32 	%p2, %r155, %r4;
	@%p2 bra 	$L__BB28_2;
$L__BB28_3:
	shl.b64 	%rd28, %rd4, 2;
	add.s64 	%rd8, %rd3, %rd28;
	add.s64 	%rd9, %rd2, %rd28;
	setp.eq.s32 	%p3, %r2, %r3;
	@%p3 bra 	$L__BB28_45;
	setp.lt.s32 	%p4, %r41, 1;
	@%p4 bra 	$L__BB28_57;
	and.b32  	%r9, %r41, 7;
	setp.lt.u32 	%p5, %r41, 8;
	mov.b32 	%r162, 0;
	@%p5 bra 	$L__BB28_24;
	and.b32  	%r162, %r41, 2147483640;
	mov.b32 	%r158, 0;
$L__BB28_7:
	.pragma "nounroll";
	shl.b32 	%r45, %r158, 7;
	add.s32 	%r20, %r45, %r5;
	setp.ge.s32 	%p6, %r20, %r3;
	@%p6 bra 	$L__BB28_9;
	mul.wide.u32 	%rd29, %r20, 4;
	add.s64 	%rd30, %rd8, %rd29;
	ld.global.u32 	%r46, [%rd30];
	mul.wide.s32 	%rd31, %r46, 4;
	add.s64 	%rd32, %rd1, %rd31;
	ld.global.u32 	%r47, [%rd32];
	setp.ge.s32 	%p7, %r47, %r1;
	selp.u32 	%r48, 1, 0, %p7;
	add.s64 	%rd33, %rd9, %rd29;
	st.global.u32 	[%rd33], %r48;
$L__BB28_9:
	add.s32 	%r49, %r20, 128;
	setp.ge.s32 	%p8, %r49, %r3;
	mul.wide.s32 	%rd34, %r49, 4;
	add.s64 	%rd14, %rd8, %rd34;
	add.s64 	%rd15, %rd9, %rd34;
	@%p8 bra 	$L__BB28_11;
	ld.global.u32 	%r50, [%rd14];
	mul.wide.s32 	%rd35, %r50, 4;
	add.s64 	%rd36, %rd1, %rd35;
	ld.global.u32 	%r51, [%rd36];
	setp.ge.s32 	%p9, %r51, %r1;
	selp.u32 	%r52, 1, 0, %p9;
	st.global.u32 	[%rd15], %r52;
$L__BB28_11:
	add.s32 	%r53, %r20, 256;
	setp.ge.s32 	%p10, %r53, %r3;
	@%p10 bra 	$L__BB28_13;
	ld.global.u32 	%r54, [%rd14+512];
	mul.wide.s32 	%rd37, %r54, 4;
	add.s64 	%rd38, %rd1, %rd37;
	ld.global.u32 	%r55, [%rd38];
	setp.ge.s32 	%p11, %r55, %r1;
	selp.u32 	%r56, 1, 0, %p11;
	st.global.u32 	[%rd15+512], %r56;
$L__BB28_13:
	add.s32 	%r57, %r20, 384;
	setp.ge.s32 	%p12, %r57, %r3;
	@%p12 bra 	$L__BB28_15;
	ld.global.u32 	%r58, [%rd14+1024];
	mul.wide.s32 	%rd39, %r58, 4;
	add.s64 	%rd40, %rd1, %rd39;
	ld.global.u32 	%r59, [%rd40];
	setp.ge.s32 	%p13, %r59, %r1;
	selp.u32 	%r60, 1, 0, %p13;
	st.global.u32 	[%rd15+1024], %r60;
$L__BB28_15:
	add.s32 	%r61, %r20, 512;
	setp.ge.s32 	%p14, %r61, %r3;
	@%p14 bra 	$L__BB28_17;
	ld.global.u32 	%r62, [%rd14+1536];
	mul.wide.s32 	%rd41, %r62, 4;
	add.s64 	%rd42, %rd1, %rd41;
	ld.global.u32 	%r63, [%rd42];
	setp.ge.s32 	%p15, %r63, %r1;
	selp.u32 	%r64, 1, 0, %p15;
	st.global.u32 	[%rd15+1536], %r64;
$L__BB28_17:
	add.s32 	%r65, %r20, 640;
	setp.ge.s32 	%p16, %r65, %r3;
	@%p16 bra 	$L__BB28_19;
	ld.global.u32 	%r66, [%rd14+2048];
	mul.wide.s32 	%rd43, %r66, 4;
	add.s64 	%rd44, %rd1, %rd43;
	ld.global.u32 	%r67, [%rd44];
	setp.ge.s32 	%p17, %r67, %r1;
	selp.u32 	%r68, 1, 0, %p17;
	st.global.u32 	[%rd15+2048], %r68;
$L__BB28_19:
	add.s32 	%r69, %r20, 768;
	setp.ge.s32 	%p18, %r69, %r3;
	@%p18 bra 	$L__BB28_21;
	ld.global.u32 	%r70, [%rd14+2560];
	mul.wide.s32 	%rd45, %r70, 4;
	add.s64 	%rd46, %rd1, %rd45;
	ld.global.u32 	%r71, [%rd46];
	setp.ge.s32 	%p19, %r71, %r1;
	selp.u32 	%r72, 1, 0, %p19;
	st.global.u32 	[%rd15+2560], %r72;
$L__BB28_21:
	add.s32 	%r73, %r20, 896;
	setp.ge.s32 	%p20, %r73, %r3;
	@%p20 bra 	$L__BB28_23;
	ld.global.u32 	%r74, [%rd14+3072];
	mul.wide.s32 	%rd47, %r74, 4;
	add.s64 	%rd48, %rd1, %rd47;
	ld.global.u32 	%r75, [%rd48];
	setp.ge.s32 	%p21, %r75, %r1;
	selp.u32 	%r76, 1, 0, %p21;
	st.global.u32 	[%rd15+3072], %r76;
$L__BB28_23:
	add.s32 	%r158, %r158, 8;
	setp.eq.s32 	%p22, %r158, %r162;
	@%p22 bra 	$L__BB28_24;
	bra.uni 	$L__BB28_7;
$L__BB28_24:
	setp.eq.s32 	%p23, %r9, 0;
	@%p23 bra 	$L__BB28_57;
	and.b32  	%r29, %r41, 3;
	setp.lt.u32 	%p24, %r9, 4;
	@%p24 bra 	$L__BB28_35;
	shl.b32 	%r77, %r162, 7;
	add.s32 	%r30, %r77, %r5;
	setp.ge.s32 	%p25, %r30, %r3;
	@%p25 bra 	$L__BB28_28;
	mul.wide.s32 	%rd49, %r30, 4;
	add.s64 	%rd50, %rd8, %rd49;
	ld.global.u32 	%r78, [%rd50];
	mul.wide.s32 	%rd51, %r78, 4;
	add.s64 	%rd52, %rd1, %rd51;
	ld.global.u32 	%r79, [%rd52];
	setp.ge.s32 	%p26, %r79, %r1;
	selp.u32 	%r80, 1, 0, %p26;
	add.s64 	%rd53, %rd9, %rd49;
	st.global.u32 	[%rd53], %r80;
$L__BB28_28:
	add.s32 	%r31, %r30, 128;
	setp.ge.s32 	%p27, %r31, %r3;
	@%p27 bra 	$L__BB28_30;
	mul.wide.s32 	%rd54, %r31, 4;
	add.s64 	%rd55, %rd8, %rd54;
	ld.global.u32 	%r81, [%rd55];
	mul.wide.s32 	%rd56, %r81, 4;
	add.s64 	%rd57, %rd1, %rd56;
	ld.global.u32 	%r82, [%rd57];
	setp.ge.s32 	%p28, %r82, %r1;
	selp.u32 	%r83, 1, 0, %p28;
	add.s64 	%rd58, %rd9, %rd54;
	st.global.u32 	[%rd58], %r83;
$L__BB28_30:
	add.s32 	%r32, %r30, 256;
	setp.ge.s32 	%p29, %r32, %r3;
	@%p29 bra 	$L__BB28_32;
	mul.wide.s32 	%rd59, %r32, 4;
	add.s64 	%rd60, %rd8, %rd59;
	ld.global.u32 	%r84, [%rd60];
	mul.wide.s32 	%rd61, %r84, 4;
	add.s64 	%rd62, %rd1, %rd61;
	ld.global.u32 	%r85, [%rd62];
	setp.ge.s32 	%p30, %r85, %r1;
	selp.u32 	%r86, 1, 0, %p30;
	add.s64 	%rd63, %rd9, %rd59;
	st.global.u32 	[%rd63], %r86;
$L__BB28_32:
	add.s32 	%r33, %r30, 384;
	setp.ge.s32 	%p31, %r33, %r3;
	@%p31 bra 	$L__BB28_34;
	mul.wide.s32 	%rd64, %r33, 4;
	add.s64 	%rd65, %rd8, %rd64;
	ld.global.u32 	%r87, [%rd65];
	mul.wide.s32 	%rd66, %r87, 4;
	add.s64 	%rd67, %rd1, %rd66;
	ld.global.u32 	%r88, [%rd67];
	setp.ge.s32 	%p32, %r88, %r1;
	selp.u32 	%r89, 1, 0, %p32;
	add.s64 	%rd68, %rd9, %rd64;
	st.global.u32 	[%rd68], %r89;
$L__BB28_34:
	add.s32 	%r162, %r162, 4;
$L__BB28_35:
	setp.eq.s32 	%p33, %r29, 0;
	@%p33 bra 	$L__BB28_57;
	setp.eq.s32 	%p34, %r29, 1;
	@%p34 bra 	$L__BB28_42;
	shl.b32 	%r90, %r162, 7;
	add.s32 	%r36, %r90, %r5;
	setp.ge.s32 	%p35, %r36, %r3;
	@%p35 bra 	$L__BB28_39;
	mul.wide.s32 	%rd69, %r36, 4;
	add.s64 	%rd70, %rd8, %rd69;
	ld.global.u32 	%r91, [%rd70];
	mul.wide.s32 	%rd71, %r91, 4;
	add.s64 	%rd72, %rd1, %rd71;
	ld.global.u32 	%r92, [%rd72];
	setp.ge.s32 	%p36, %r92, %r1;
	selp.u32 	%r93, 1, 0, %p36;
	add.s64 	%rd73, %rd9, %rd69;
	st.global.u32 	[%rd73], %r93;
$L__BB28_39:
	add.s32 	%r37, %r36, 128;
	setp.ge.s32 	%p37, %r37, %r3;
	@%p37 bra 	$L__BB28_41;
	mul.wide.s32 	%rd74, %r37, 4;
	add.s64 	%rd75, %rd8, %rd74;
	ld.global.u32 	%r94, [%rd75];
	mul.wide.s32 	%rd76, %r94, 4;
	add.s64 	%rd77, %rd1, %rd76;
	ld.global.u32 	%r95, [%rd77];
	setp.ge.s32 	%p38, %r95, %r1;
	selp.u32 	%r96, 1, 0, %p38;
	add.s64 	%rd78, %rd9, %rd74;
	st.global.u32 	[%rd78], %r96;
$L__BB28_41:
	add.s32 	%r162, %r162, 2;
$L__BB28_42:
	and.b32  	%r97, %r41, 1;
	setp.eq.b32 	%p39, %r97, 1;
	not.pred 	%p40, %p39;
	@%p40 bra 	$L__BB28_57;
	shl.b32 	%r98, %r162, 7;
	add.s32 	%r40, %r98, %r5;
	setp.ge.s32 	%p41, %r40, %r3;
	@%p41 bra 	$L__BB28_57;
	mul.wide.s32 	%rd79, %r40, 4;
	add.s64 	%rd80, %rd8, %rd79;
	ld.global.u32 	%r99, [%rd80];
	mul.wide.s32 	%rd81, %r99, 4;
	add.s64 	%rd82, %rd1, %rd81;
	ld.global.u32 	%r100, [%rd82];
	setp.ge.s32 	%p42, %r100, %r1;
	selp.u32 	%r101, 1, 0, %p42;
	add.s64 	%rd83, %rd9, %rd79;
	st.global.u32 	[%rd83], %r101;
	bra.uni 	$L__BB28_57;
$L__BB28_45:
	setp.lt.s32 	%p43, %r41, 1;
	@%p43 bra 	$L__BB28_57;
	and.b32  	%r11, %r41, 7;
	setp.lt.u32 	%p44, %r41, 8;
	mov.b32 	%r160, 0;
	@%p44 bra 	$L__BB28_49;
	and.b32  	%r160, %r41, 2147483640;
	neg.s32 	%r157, %r160;
	mul.wide.u32 	%rd84, %r5, 4;
	add.s64 	%rd131, %rd28, %rd84;
	add.s32 	%r156, %r5, 128;
$L__BB28_48:
	.pragma "nounroll";
	mul.wide.s32 	%rd85, %r156, 4;
	add.s64 	%rd86, %rd28, %rd85;
	add.s64 	%rd87, %rd3, %rd131;
	ld.global.u32 	%r103, [%rd87];
	mul.wide.s32 	%rd88, %r103, 4;
	add.s64 	%rd89, %rd1, %rd88;
	ld.global.u32 	%r104, [%rd89];
	setp.ge.s32 	%p45, %r104, %r1;
	selp.u32 	%r105, 1, 0, %p45;
	add.s64 	%rd90, %rd2, %rd131;
	st.global.u32 	[%rd90], %r105;
	add.s64 	%rd91, %rd3, %rd86;
	ld.global.u32 	%r106, [%rd91];
	mul.wide.s32 	%rd92, %r106, 4;
	add.s64 	%rd93, %rd1, %rd92;
	ld.global.u32 	%r107, [%rd93];
	setp.ge.s32 	%p46, %r107, %r1;
	selp.u32 	%r108, 1, 0, %p46;
	add.s64 	%rd94, %rd2, %rd86;
	st.global.u32 	[%rd94], %r108;
	ld.global.u32 	%r109, [%rd91+512];
	mul.wide.s32 	%rd95, %r109, 4;
	add.s64 	%rd96, %rd1, %rd95;
	ld.global.u32 	%r110, [%rd96];
	setp.ge.s32 	%p47, %r110, %r1;
	selp.u32 	%r111, 1, 0, %p47;
	st.global.u32 	[%rd94+512], %r111;
	ld.global.u32 	%r112, [%rd91+1024];
	mul.wide.s32 	%rd97, %r112, 4;
	add.s64 	%rd98, %rd1, %rd97;
	ld.global.u32 	%r113, [%rd98];
	setp.ge.s32 	%p48, %r113, %r1;
	selp.u32 	%r114, 1, 0, %p48;
	st.global.u32 	[%rd94+1024], %r114;
	ld.global.u32 	%r115, [%rd91+1536];
	mul.wide.s32 	%rd99, %r115, 4;
	add.s64 	%rd100, %rd1, %rd99;
	ld.global.u32 	%r116, [%rd100];
	setp.ge.s32 	%p49, %r116, %r1;
	selp.u32 	%r117, 1, 0, %p49;
	st.global.u32 	[%rd94+1536], %r117;
	ld.global.u32 	%r118, [%rd91+2048];
	mul.wide.s32 	%rd101, %r118, 4;
	add.s64 	%rd102, %rd1, %rd101;
	ld.global.u32 	%r119, [%rd102];
	setp.ge.s32 	%p50, %r119, %r1;
	selp.u32 	%r120, 1, 0, %p50;
	st.global.u32 	[%rd94+2048], %r120;
	ld.global.u32 	%r121, [%rd91+2560];
	mul.wide.s32 	%rd103, %r121, 4;
	add.s64 	%rd104, %rd1, %rd103;
	ld.global.u32 	%r122, [%rd104];
	setp.ge.s32 	%p51, %r122, %r1;
	selp.u32 	%r123, 1, 0, %p51;
	st.global.u32 	[%rd94+2560], %r123;
	ld.global.u32 	%r124, [%rd91+3072];
	mul.wide.s32 	%rd105, %r124, 4;
	add.s64 	%rd106, %rd1, %rd105;
	ld.global.u32 	%r125, [%rd106];
	setp.ge.s32 	%p52, %r125, %r1;
	selp.u32 	%r126, 1, 0, %p52;
	st.global.u32 	[%rd94+3072], %r126;
	add.s32 	%r157, %r157, 8;
	add.s64 	%rd131, %rd131, 4096;
	add.s32 	%r156, %r156, 1024;
	setp.eq.s32 	%p53, %r157, 0;
	@%p53 bra 	$L__BB28_49;
	bra.uni 	$L__BB28_48;
$L__BB28_49:
	setp.eq.s32 	%p54, %r11, 0;
	@%p54 bra 	$L__BB28_57;
	and.b32  	%r23, %r41, 3;
	setp.lt.u32 	%p55, %r11, 4;
	@%p55 bra 	$L__BB28_52;
	shl.b32 	%r127, %r160, 7;
	add.s32 	%r128, %r127, %r5;
	mul.wide.s32 	%rd107, %r128, 4;
	add.s64 	%rd108, %rd8, %rd107;
	ld.global.u32 	%r129, [%rd108];
	mul.wide.s32 	%rd109, %r129, 4;
	add.s64 	%rd110, %rd1, %rd109;
	ld.global.u32 	%r130, [%rd110];
	setp.ge.s32 	%p56, %r130, %r1;
	selp.u32 	%r131, 1, 0, %p56;
	add.s64 	%rd111, %rd9, %rd107;
	st.global.u32 	[%rd111], %r131;
	ld.global.u32 	%r132, [%rd108+512];
	mul.wide.s32 	%rd112, %r132, 4;
	add.s64 	%rd113, %rd1, %rd112;
	ld.global.u32 	%r133, [%rd113];
	setp.ge.s32 	%p57, %r133, %r1;
	selp.u32 	%r134, 1, 0, %p57;
	st.global.u32 	[%rd111+512], %r134;
	ld.global.u32 	%r135, [%rd108+1024];
	mul.wide.s32 	%rd114, %r135, 4;
	add.s64 	%rd115, %rd1, %rd114;
	ld.global.u32 	%r136, [%rd115];
	setp.ge.s32 	%p58, %r136, %r1;
	selp.u32 	%r137, 1, 0, %p58;
	st.global.u32 	[%rd111+1024], %r137;
	ld.global.u32 	%r138, [%rd108+1536];
	mul.wide.s32 	%rd116, %r138, 4;
	add.s64 	%rd117, %rd1, %rd116;
	ld.global.u32 	%r139, [%rd117];
	setp.ge.s32 	%p59, %r139, %r1;
	selp.u32 	%r140, 1, 0, %p59;
	st.global.u32 	[%rd111+1536], %r140;
	add.s32 	%r160, %r160, 4;
$L__BB28_52:
	setp.eq.s32 	%p60, %r23, 0;
	@%p60 bra 	$L__BB28_57;
	setp.eq.s32 	%p61, %r23, 1;
	@%p61 bra 	$L__BB28_55;
	shl.b32 	%r141, %r160, 7;
	add.s32 	%r142, %r141, %r5;
	mul.wide.s32 	%rd118, %r142, 4;
	add.s64 	%rd119, %rd8, %rd118;
	ld.global.u32 	%r143, [%rd119];
	mul.wide.s32 	%rd120, %r143, 4;
	add.s64 	%rd121, %rd1, %rd120;
	ld.global.u32 	%r144, [%rd121];
	setp.ge.s32 	%p62, %r144, %r1;
	selp.u32 	%r145, 1, 0, %p62;
	add.s64 	%rd122, %rd9, %rd118;
	st.global.u32 	[%rd122], %r145;
	ld.global.u32 	%r146, [%rd119+512];
	mul.wide.s32 	%rd123, %r146, 4;
	add.s64 	%rd124, %rd1, %rd123;
	ld.global.u32 	%r147, [%rd124];
	setp.ge.s32 	%p63, %r147, %r1;
	selp.u32 	%r148, 1, 0, %p63;
	st.global.u32 	[%rd122+512], %r148;
	add.s32 	%r160, %r160, 2;
$L__BB28_55:
	and.b32  	%r149, %r41, 1;
	setp.eq.b32 	%p64, %r149, 1;
	not.pred 	%p65, %p64;
	@%p65 bra 	$L__BB28_57;
	shl.b32 	%r150, %r160, 7;
	add.s32 	%r151, %r150, %r5;
	mul.wide.s32 	%rd125, %r151, 4;
	add.s64 	%rd126, %rd8, %rd125;
	ld.global.u32 	%r152, [%rd126];
	mul.wide.s32 	%rd127, %r152, 4;
	add.s64 	%rd128, %rd1, %rd127;
	ld.global.u32 	%r153, [%rd128];
	setp.ge.s32 	%p66, %r153, %r1;
	selp.u32 	%r154, 1, 0, %p66;
	add.s64 	%rd129, %rd9, %rd125;
	st.global.u32 	[%rd129], %r154;
$L__BB28_57:
	ret;

}
	// .globl	_ZN3cub18CUB_300001_SM_10006detail6reduce28DeviceReduceSingleTileKernelINS2_10policy_hubIljN4cuda3std3__44plusIlEEE10Policy1000EN6thrust24THRUST_300001_SM_1000_NS18transform_iteratorI9is_activeNSD_10device_ptrIiEEllEEPljS9_llNS7_10__identityEEEvT0_T1_T2_T3_T4_T6_
.visible .entry _ZN3cub18CUB_300001_SM_10006detail6reduce28DeviceReduceSingleTileKernelINS2_10policy_hubIljN4cuda3std3__44plusIlEEE10Policy1000EN6thrust24THRUST_300001_SM_1000_NS18transform_iteratorI9is_activeNSD_10device_ptrIiEEllEEPljS9_llNS7_10__identityEEEvT0_T1_T2_T3_T4_T6_(
	.param .align 8 .b8 _ZN3cub18CUB_300001_SM_10006detail6reduce28DeviceReduceSingleTileKernelINS2_10policy_hubIljN4cuda3std3__44plusIlEEE10Policy1000EN6thrust24THRUST_300001_SM_1000_NS18transform_iteratorI9is_activeNSD_10device_ptrIiEEllEEPljS9_llNS7_10__identityEEEvT0_T1_T2_T3_T4_T6__param_0[16],
	.param .u64 .ptr .align 1 _ZN3cub18CUB_300001_SM_10006detail6reduce28DeviceReduceSingleTileKernelINS2_10policy_hubIljN4cuda3std3__44plusIlEEE10Policy1000EN6thrust24THRUST_300001_SM_1000_NS18transform_iteratorI9is_activeNSD_10device_ptrIiEEllEEPljS9_llNS7_10__identityEEEvT0_T1_T2_T3_T4_T6__param_1,
	.param .u32 _ZN3cub18CUB_300001_SM_10006detail6reduce28DeviceReduceSingleTileKernelINS2_10policy_hubIljN4cuda3std3__44plusIlEEE10Policy1000EN6thrust24THRUST_300001_SM_1000_NS18transform_iteratorI9is_activeNSD_10device_ptrIiEEllEEPljS9_llNS7_10__identityEEEvT0_T1_T2_T3_T4_T6__param_2,
	.param .align 1 .b8 _ZN3cub18CUB_300001_SM_10006detail6reduce28DeviceReduceSingleTileKernelINS2_10policy_hubIljN4cuda3std3__44plusIlEEE10Policy1000EN6thrust24THRUST_300001_SM_1000_NS18transform_iteratorI9is_activeNSD_10device_ptrIiEEllEEPljS9_llNS7_10__identityEEEvT0_T1_T2_T3_T4_T6__param_3[1],
	.param .u64 _ZN3cub18CUB_300001_SM_10006detail6reduce28DeviceReduceSingleTileKernelINS2_10policy_hubIljN4cuda3std3__44plusIlEEE10Policy1000EN6thrust24THRUST_300001_SM_1000_NS18transform_iteratorI9is_activeNSD_10device_ptrIiEEllEEPljS9_llNS7_10__identityEEEvT0_T1_T2_T3_T4_T6__param_4,
	.param .align 1 .b8 _ZN3cub18CUB_300001_SM_10006detail6reduce28DeviceReduceSingleTileKernelINS2_10policy_hubIljN4cuda3std3__44plusIlEEE10Policy1000EN6thrust24THRUST_300001_SM_1000_NS18transform_iteratorI9is_activeNSD_10device_ptrIiEEllEEPljS9_llNS7_10__identityEEEvT0_T1_T2_T3_T4_T6__param_5[1]
)
.maxntid 512
.minnctapersm 1
{
	.reg .pred 	%p<140>;
	.reg .b16 	%rs<9>;
	.reg .b32 	%r<368>;
	.reg .b64 	%rd<431>;
	// demoted variable
	.shared .align 8 .b8 _ZZN3cub18CUB_300001_SM_10006detail6reduce28DeviceReduceSingleTileKernelINS2_10policy_hubIljN4cuda3std3__44plusIlEEE10Policy1000EN6thrust24THRUST_300001_SM_1000_NS18transform_iteratorI9is_activeNSD_10device_ptrIiEEllEEPljS9_llNS7_10__identityEEEvT0_T1_T2_T3_T4_T6_E12temp_storage[152];
	ld.param.u64 	%rd49, [_ZN3cub18CUB_300001_SM_10006detail6reduce28DeviceReduceSingleTileKernelINS2_10policy_hubIljN4cuda3std3__44plusIlEEE10Policy1000EN6thrust24THRUST_300001_SM_1000_NS18transform_iteratorI9is_activeNSD_10device_ptrIiEEllEEPljS9_llNS7_10__identityEEEvT0_T1_T2_T3_T4_T6__param_0];
	ld.param.u64 	%rd51, [_ZN3cub18CUB_300001_SM_10006detail6reduce28DeviceReduceSingleTileKernelINS2_10policy_hubIljN4cuda3std3__44plusIlEEE10Policy1000EN6thrust24THRUST_300001_SM_1000_NS18transform_iteratorI9is_activeNSD_10device_ptrIiEEllEEPljS9_llNS7_10__identityEEEvT0_T1_T2_T3_T4_T6__param_1];
	ld.param.u32 	%r51, [_ZN3cub18CUB_300001_SM_10006detail6reduce28DeviceReduceSingleTileKernelINS2_10policy_hubIljN4cuda3std3__44plusIlEEE10Policy1000EN6thrust24THRUST_300001_SM_1000_NS18transform_iteratorI9is_activeNSD_10device_ptrIiEEllEEPljS9_llNS7_10__identityEEEvT0_T1_T2_T3_T4_T6__param_2];
	ld.param.u64 	%rd50, [_ZN3cub18CUB_300001_SM_10006detail6reduce28DeviceReduceSingleTileKernelINS2_10policy_hubIljN4cuda3std3__44plusIlEEE10Policy1000EN6thrust24THRUST_300001_SM_1000_NS18transform_iteratorI9is_activeNSD_10device_ptrIiEEllEEPljS9_llNS7_10__identityEEEvT0_T1_T2_T3_T4_T6__param_4];
	cvta.to.global.u64 	%rd1, %rd51;
	setp.ne.s32 	%p1, %r51, 0;
	@%p1 bra 	$L__BB29_3;
	mov.u32 	%r350, %tid.x;
	setp.ne.s32 	%p139, %r350, 0;
	@%p139 bra 	$L__BB29_52;
	st.global.u64 	[%rd1], %rd50;
	bra.uni 	$L__BB29_52;
$L__BB29_3:
	cvta.to.global.u64 	%rd2, %rd49;
	setp.gt.u32 	%p2, %r51, 3583;
	@%p2 bra 	$L__BB29_28;
	mov.u32 	%r1, %tid.x;
	setp.ge.u32 	%p67, %r1, %r51;
	mov.b64 	%rd418, 0;
	mov.u32 	%r354, %r1;
	@%p67 bra 	$L__BB29_6;
	mul.wide.u32 	%rd239, %r1, 4;
	add.s64 	%rd240, %rd2, %rd239;
	ld.global.u32 	%r197, [%rd240];
	setp.eq.s32 	%p68, %r197, -1;
	selp.u64 	%rd418, 1, 0, %p68;
	add.s32 	%r354, %r1, 512;
$L__BB29_6:
	setp.ge.u32 	%p69, %r354, %r51;
	@%p69 bra 	$L__BB29_19;
	not.b32 	%r198, %r354;
	add.s32 	%r199, %r51, %r198;
	shr.u32 	%r200, %r199, 9;
	add.s32 	%r4, %r200, 1;
	and.b32  	%r5, %r4, 15;
	setp.lt.u32 	%p70, %r199, 7680;
	@%p70 bra 	$L__BB29_10;
	and.b32  	%r201, %r4, 16777200;
	neg.s32 	%r352, %r201;
	mul.wide.u32 	%rd242, %r354, 4;
	add.s64 	%rd243, %rd242, %rd2;
	add.s64 	%rd408, %rd243, 16384;
$L__BB29_9:
	.pragma "nounroll";
	ld.global.u32 	%r202, [%rd408+-16384];
	setp.eq.s32 	%p71, %r202, -1;
	selp.u64 	%rd244, 1, 0, %p71;
	add.s64 	%rd245, %rd418, %rd244;
	ld.global.u32 	%r203, [%rd408+-14336];
	setp.eq.s32 	%p72, %r203, -1;
	selp.u64 	%rd246, 1, 0, %p72;
	add.s64 	%rd247, %rd245, %rd246;
	ld.global.u32 	%r204, [%rd408+-12288];
	setp.eq.s32 	%p73, %r204, -1;
	selp.u64 	%rd248, 1, 0, %p73;
	add.s64 	%rd249, %rd247, %rd248;
	ld.global.u32 	%r205, [%rd408+-10240];
	setp.eq.s32 	%p74, %r205, -1;
	selp.u64 	%rd250, 1, 0, %p74;
	add.s64 	%rd251, %rd249, %rd250;
	ld.global.u32 	%r206, [%rd408+-8192];
	setp.eq.s32 	%p75, %r206, -1;
	selp.u64 	%rd252, 1, 0, %p75;
	add.s64 	%rd253, %rd251, %rd252;
	ld.global.u32 	%r207, [%rd408+-6144];
	setp.eq.s32 	%p76, %r207, -1;
	selp.u64 	%rd254, 1, 0, %p76;
	add.s64 	%rd255, %rd253, %rd254;
	ld.global.u32 	%r208, [%rd408+-4096];
	setp.eq.s32 	%p77, %r208, -1;
	selp.u64 	%rd256, 1, 0, %p77;
	add.s64 	%rd257, %rd255, %rd256;
	ld.global.u32 	%r209, [%rd408+-2048];
	setp.eq.s32 	%p78, %r209, -1;
	selp.u64 	%rd258, 1, 0, %p78;
	add.s64 	%rd259, %rd257, %rd258;
	ld.global.u32 	%r210, [%rd408];
	setp.eq.s32 	%p79, %r210, -1;
	selp.u64 	%rd260, 1, 0, %p79;
	add.s64 	%rd261, %rd259, %rd260;
	ld.global.u32 	%r211, [%rd408+2048];
	setp.eq.s32 	%p80, %r211, -1;
	selp.u64 	%rd262, 1, 0, %p80;
	add.s64 	%rd263, %rd261, %rd262;
	ld.global.u32 	%r212, [%rd408+4096];
	setp.eq.s32 	%p81, %r212, -1;
	selp.u64 	%rd264, 1, 0, %p81;
	add.s64 	%rd265, %rd263, %rd264;
	ld.global.u32 	%r213, [%rd408+6144];
	setp.eq.s32 	%p82, %r213, -1;
	selp.u64 	%rd266, 1, 0, %p82;
	add.s64 	%rd267, %rd265, %rd266;
	ld.global.u32 	%r214, [%rd408+8192];
	setp.eq.s32 	%p83, %r214, -1;
	selp.u64 	%rd268, 1, 0, %p83;
	add.s64 	%rd269, %rd267, %rd268;
	ld.global.u32 	%r215, [%rd408+10240];
	setp.eq.s32 	%p84, %r215, -1;
	selp.u64 	%rd270, 1, 0, %p84;
	add.s64 	%rd271, %rd269, %rd270;
	ld.global.u32 	%r216, [%rd408+12288];
	setp.eq.s32 	%p85, %r216, -1;
	selp.u64 	%rd272, 1, 0, %p85;
	add.s64 	%rd273, %rd271, %rd272;
	ld.global.u32 	%r217, [%rd408+14336];
	setp.eq.s32 	%p86, %r217, -1;
	selp.u64 	%rd274, 1, 0, %p86;
	add.s64 	%rd418, %rd273, %rd274;
	add.s32 	%r354, %r354, 8192;
	add.s32 	%r352, %r352, 16;
	add.s64 	%rd408, %rd408, 32768;
	setp.ne.s32 	%p87, %r352, 0;
	@%p87 bra 	$L__BB29_9;
$L__BB29_10:
	setp.eq.s32 	%p88, %r5, 0;
	@%p88 bra 	$L__BB29_19;
	and.b32  	%r12, %r4, 7;
	setp.lt.u32 	%p89, %r5, 8;
	@%p89 bra 	$L__BB29_13;
	mul.wide.u32 	%rd276, %r354, 4;
	add.s64 	%rd277, %rd2, %rd276;
	ld.global.u32 	%r218, [%rd277];
	setp.eq.s32 	%p90, %r218, -1;
	selp.u64 	%rd278, 1, 0, %p90;
	add.s64 	%rd279, %rd418, %rd278;
	ld.global.u32 	%r219, [%rd277+2048];
	setp.eq.s32 	%p91, %r219, -1;
	selp.u64 	%rd280, 1, 0, %p91;
	add.s64 	%rd281, %rd279, %rd280;
	ld.global.u32 	%r220, [%rd277+4096];
	setp.eq.s32 	%p92, %r220, -1;
	selp.u64 	%rd282, 1, 0, %p92;
	add.s64 	%rd283, %rd281, %rd282;
	ld.global.u32 	%r221, [%rd277+6144];
	setp.eq.s32 	%p93, %r221, -1;
	selp.u64 	%rd284, 1, 0, %p93;
	add.s64 	%rd285, %rd283, %rd284;
	ld.global.u32 	%r222, [%rd277+8192];
	setp.eq.s32 	%p94, %r222, -1;
	selp.u64 	%rd286, 1, 0, %p94;
	add.s64 	%rd287, %rd285, %rd286;
	ld.global.u32 	%r223, [%rd277+10240];
	setp.eq.s32 	%p95, %r223, -1;
	selp.u64 	%rd288, 1, 0, %p95;
	add.s64 	%rd289, %rd287, %rd288;
	ld.global.u32 	%r224, [%rd277+12288];
	setp.eq.s32 	%p96, %r224, -1;
	selp.u64 	%rd290, 1, 0, %p96;
	add.s64 	%rd291, %rd289, %rd290;
	ld.global.u32 	%r225, [%rd277+14336];
	setp.eq.s32 	%p97, %r225, -1;
	selp.u64 	%rd292, 1, 0, %p97;
	add.s64 	%rd418, %rd291, %rd292;
	add.s32 	%r354, %r354, 4096;
$L__BB29_13:
	setp.eq.s32 	%p98, %r12, 0;
	@%p98 bra 	$L__BB29_19;
	and.b32  	%r15, %r4, 3;
	setp.lt.u32 	%p99, %r12, 4;
	@%p99 bra 	$L__BB29_16;
	mul.wide.u32 	%rd294, %r354, 4;
	add.s64 	%rd295, %rd2, %rd294;
	ld.global.u32 	%r226, [%rd295];
	setp.eq.s32 	%p100, %r226, -1;
	selp.u64 	%rd296, 1, 0, %p100;
	add.s64 	%rd297, %rd418, %rd296;
	ld.global.u32 	%r227, [%rd295+2048];
	setp.eq.s32 	%p101, %r227, -1;
	selp.u64 	%rd298, 1, 0, %p101;
	add.s64 	%rd299, %rd297, %rd298;
	ld.global.u32 	%r228, [%rd295+4096];
	setp.eq.s32 	%p102, %r228, -1;
	selp.u64 	%rd300, 1, 0, %p102;
	add.s64 	%rd301, %rd299, %rd300;
	ld.global.u32 	%r229, [%rd295+6144];
	setp.eq.s32 	%p103, %r229, -1;
	selp.u64 	%rd302, 1, 0, %p103;
	add.s64 	%rd418, %rd301, %rd302;
	add.s32 	%r354, %r354, 2048;
$L__BB29_16:
	setp.eq.s32 	%p104, %r15, 0;
	@%p104 bra 	$L__BB29_19;
	mul.wide.u32 	%rd303, %r354, 4;
	add.s64 	%rd416, %rd2, %rd303;
	neg.s32 	%r357, %r15;
$L__BB29_18:
	.pragma "nounroll";
	ld.global.u32 	%r230, [%rd416];
	setp.eq.s32 	%p105, %r230, -1;
	selp.u64 	%rd304, 1, 0, %p105;
	add.s64 	%rd418, %rd418, %rd304;
	add.s64 	%rd416, %rd416, 2048;
	add.s32 	%r357, %r357, 1;
	setp.ne.s32 	%p106, %r357, 0;
	@%p106 bra 	$L__BB29_18;
$L__BB29_19:
	setp.lt.u32 	%p107, %r51, 512;
	@%p107 bra 	$L__BB29_24;
	// begin inline asm
	mov.u32 %r294, %laneid;
	// end inline asm
	mov.b64 	{%r296, %r301}, %rd418;
	mov.b32 	%r302, 1;
	mov.b32 	%r343, 31;
	mov.b32 	%r344, -1;
	// begin inline asm
	shfl.sync.down.b32 %r295, %r296, %r302, %r343, %r344;
	// end inline asm
	// begin inline asm
	shfl.sync.down.b32 %r300, %r301, %r302, %r343, %r344;
	// end inline asm
	mov.b64 	%rd363, {%r295, %r300};
	setp.gt.s32 	%p131, %r294, 30;
	selp.b64 	%rd364, 0, %rd363, %p131;
	add.s64 	%rd365, %rd364, %rd418;
	mov.b64 	{%r306, %r311}, %rd365;
	mov.b32 	%r312, 2;
	// begin inline asm
	shfl.sync.down.b32 %r305, %r306, %r312, %r343, %r344;
	// end inline asm
	// begin inline asm
	shfl.sync.down.b32 %r310, %r311, %r312, %r343, %r344;
	// end inline asm
	mov.b64 	%rd366, {%r305, %r310};
	setp.gt.s32 	%p132, %r294, 29;
	selp.b64 	%rd367, 0, %rd366, %p132;
	add.s64 	%rd368, %rd367, %rd365;
	mov.b64 	{%r316, %r321}, %rd368;
	mov.b32 	%r322, 4;
	// begin inline asm
	shfl.sync.down.b32 %r315, %r316, %r322, %r343, %r344;
	// end inline asm
	// begin inline asm
	shfl.sync.down.b32 %r320, %r321, %r322, %r343, %r344;
	// end inline asm
	mov.b64 	%rd369, {%r315, %r320};
	setp.gt.s32 	%p133, %r294, 27;
	selp.b64 	%rd370, 0, %rd369, %p133;
	add.s64 	%rd371, %rd370, %rd368;
	mov.b64 	{%r326, %r331}, %rd371;
	mov.b32 	%r332, 8;
	// begin inline asm
	shfl.sync.down.b32 %r325, %r326, %r332, %r343, %r344;
	// end inline asm
	// begin inline asm
	shfl.sync.down.b32 %r330, %r331, %r332, %r343, %r344;
	// end inline asm
	mov.b64 	%rd372, {%r325, %r330};
	setp.gt.s32 	%p134, %r294, 23;
	selp.b64 	%rd373, 0, %rd372, %p134;
	add.s64 	%rd374, %rd373, %rd371;
	mov.b64 	{%r336, %r341}, %rd374;
	mov.b32 	%r342, 16;
	// begin inline asm
	shfl.sync.down.b32 %r335, %r336, %r342, %r343, %r344;
	// end inline asm
	// begin inline asm
	shfl.sync.down.b32 %r340, %r341, %r342, %r343, %r344;
	// end inline asm
	mov.b64 	%rd375, {%r335, %r340};
	setp.gt.s32 	%p135, %r294, 15;
	selp.b64 	%rd376, 0, %rd375, %p135;
	add.s64 	%rd430, %rd376, %rd374;
	setp.ne.s32 	%p136, %r294, 0;
	@%p136 bra 	$L__BB29_22;
	shr.u32 	%r345, %r1, 2;
	and.b32  	%r346, %r345, 248;
	mov.u32 	%r347, _ZZN3cub18CUB_300001_SM_10006detail6reduce28DeviceReduceSingleTileKernelINS2_10policy_hubIljN4cuda3std3__44plusIlEEE10Policy1000EN6thrust24THRUST_300001_SM_1000_NS18transform_iteratorI9is_activeNSD_10device_ptrIiEEllEEPljS9_llNS7_10__identityEEEvT0_T1_T2_T3_T4_T6_E12temp_storage;
	add.s32 	%r348, %r347, %r346;
	st.shared.u64 	[%r348+16], %rd430;
$L__BB29_22:
	bar.sync 	0;
	setp.ne.s32 	%p137, %r1, 0;
	@%p137 bra 	$L__BB29_50;
	ld.shared.u64 	%rd377, [_ZZN3cub18CUB_300001_SM_10006detail6reduce28DeviceReduceSingleTileKernelINS2_10policy_hubIljN4cuda3std3__44plusIlEEE10Policy1000EN6thrust24THRUST_300001_SM_1000_NS18transform_iteratorI9is_activeNSD_10device_ptrIiEEllEEPljS9_llNS7_10__identityEEEvT0_T1_T2_T3_T4_T6_E12temp_storage+24];
	add.s64 	%rd378, %rd377, %rd430;
	ld.shared.u64 	%rd379, [_ZZN3cub18CUB_300001_SM_10006detail6reduce28DeviceReduceSingleTileKernelINS2_10policy_hubIljN4cuda3std3__44plusIlEEE10Policy1000EN6thrust24THRUST_300001_SM_1000_NS18transform_iteratorI9is_activeNSD_10device_ptrIiEEllEEPljS9_llNS7_10__identityEEEvT0_T1_T2_T3_T4_T6_E12temp_storage+32];
	add.s64 	%rd380, %rd378, %rd379;
	ld.shared.u64 	%rd381, [_ZZN3cub18CUB_300001_SM_10006detail6reduce28DeviceReduceSingleTileKernelINS2_10policy_hubIljN4cuda3std3__44plusIlEEE10Policy1000EN6thrust24THRUST_300001_SM_1000_NS18transform_iteratorI9is_activeNSD_10device_ptrIiEEllEEPljS9_llNS7_10__identityEEEvT0_T1_T2_T3_T4_T6_E12temp_storage+40];
	add.s64 	%rd382, %rd380, %rd381;
	ld.shared.u64 	%rd383, [_ZZN3cub18CUB_300001_SM_10006detail6reduce28DeviceReduceSingleTileKernelINS2_10policy_hubIljN4cuda3std3__44plusIlEEE10Policy1000EN6thrust24THRUST_300001_SM_1000_NS18transform_iteratorI9is_activeNSD_10device_ptrIiEEllEEPljS9_llNS7_10__identityEEEvT0_T1_T2_T3_T4_T6_E12temp_storage+48];
	add.s64 	%rd384, %rd382, %rd383;
	ld.shared.u64 	%rd385, [_ZZN3cub18CUB_300001_SM_10006detail6reduce28DeviceReduceSingleTileKernelINS2_10policy_hubIljN4cuda3std3__44plusIlEEE10Policy1000EN6thrust24THRUST_300001_SM_1000_NS18transform_iteratorI9is_activeNSD_10device_ptrIiEEllEEPljS9_llNS7_10__identityEEEvT0_T1_T2_T3_T4_T6_E12temp_storage+56];
	add.s64 	%rd386, %rd384, %rd385;
	ld.shared.u64 	%rd387, [_ZZN3cub18CUB_300001_SM_10006detail6reduce28DeviceReduceSingleTileKernelINS2_10policy_hubIljN4cuda3std3__44plusIlEEE10Policy1000EN6thrust24THRUST_300001_SM_1000_NS18transform_iteratorI9is_activeNSD_10device_ptrIiEEllEEPljS9_llNS7_10__identityEEEvT0_T1_T2_T3_T4_T6_E12temp_storage+64];
	add.s64 	%rd388, %rd386, %rd387;
	ld.shared.u64 	%rd389, [_ZZN3cub18CUB_300001_SM_10006detail6reduce28DeviceReduceSingleTileKernelINS2_10policy_hubIljN4cuda3std3__44plusIlEEE10Policy1000EN6thrust24THRUST_300001_SM_1000_NS18transform_iteratorI9is_activeNSD_10device_ptrIiEEllEEPljS9_llNS7_10__identityEEEvT0_T1_T2_T3_T4_T6_E12temp_storage+72];
	add.s64 	%rd390, %rd388, %rd389;
	ld.shared.u64 	%rd391, [_ZZN3cub18CUB_300001_SM_10006detail6reduce28DeviceReduceSingleTileKernelINS2_10policy_hubIljN4cuda3std3__44plusIlEEE10Policy1000EN6thrust24THRUST_300001_SM_1000_NS18transform_iteratorI9is_activeNSD_10device_ptrIiEEllEEPljS9_llNS7_10__identityEEEvT0_T1_T2_T3_T4_T6_E12temp_storage+80];
	add.s64 	%rd392, %rd390, %rd391;
	ld.shared.u64 	%rd393, [_ZZN3cub18CUB_300001_SM_10006detail6reduce28DeviceReduceSingleTileKernelINS2_10policy_hubIljN4cuda3std3__44plusIlEEE10Policy1000EN6thrust24THRUST_300001_SM_1000_NS18transform_iteratorI9is_activeNSD_10device_ptrIiEEllEEPljS9_llNS7_10__identityEEEvT0_T1_T2_T3_T4_T6_E12temp_storage+88];
	add.s64 	%rd394, %rd392, %rd393;
	ld.shared.u64 	%rd395, [_ZZN3cub18CUB_300001_SM_10006detail6reduce28DeviceReduceSingleTileKernelINS2_10policy_hubIljN4cuda3std3__44plusIlEEE10Policy1000EN6thrust24THRUST_300001_SM_1000_NS18transform_iteratorI9is_activeNSD_10device_ptrIiEEllEEPljS9_llNS7_10__identityEEEvT0_T1_T2_T3_T4_T6_E12temp_storage+96];
	add.s64 	%rd396, %rd394, %rd395;
	ld.shared.u64 	%rd397, [_ZZN3cub18CUB_300001_SM_10006detail6reduce28DeviceReduceSingleTileKernelINS2_10policy_hubIljN4cuda3std3__44plusIlEEE10Policy1000EN6thrust24THRUST_300001_SM_1000_NS18transform_iteratorI9is_activeNSD_10device_ptrIiEEllEEPljS9_llNS7_10__identityEEEvT0_T1_T2_T3_T4_T6_E12temp_storage+104];
	add.s64 	%rd398, %rd396, %rd397;
	ld.shared.u64 	%rd399, [_ZZN3cub18CUB_300001_SM_10006detail6reduce28DeviceReduceSingleTileKernelINS2_10policy_hubIljN4cuda3std3__44plusIlEEE10Policy1000EN6thrust24THRUST_300001_SM_1000_NS18transform_iteratorI9is_activeNSD_10device_ptrIiEEllEEPljS9_llNS7_10__identityEEEvT0_T1_T2_T3_T4_T6_E12temp_storage+112];
	add.s64 	%rd400, %rd398, %rd399;
	ld.shared.u64 	%rd401, [_ZZN3cub18CUB_300001_SM_10006detail6reduce28DeviceReduceSingleTileKernelINS2_10policy_hubIljN4cuda3std3__44plusIlEEE10Policy1000EN6thrust24THRUST_300001_SM_1000_NS18transform_iteratorI9is_activeNSD_10device_ptrIiEEllEEPljS9_llNS7_10__identityEEEvT0_T1_T2_T3_T4_T6_E12temp_storage+120];
	add.s64 	%rd402, %rd400, %rd401;
	ld.shared.u64 	%rd403, [_ZZN3cub18CUB_300001_SM_10006detail6reduce28DeviceReduceSingleTileKernelINS2_10policy_hubIljN4cuda3std3__44plusIlEEE10Policy1000EN6thrust24THRUST_300001_SM_1000_NS18transform_iteratorI9is_activeNSD_10device_ptrIiEEllEEPljS9_llNS7_10__identityEEEvT0_T1_T2_T3_T4_T6_E12temp_storage+128];
	add.s64 	%rd404, %rd402, %rd403;
	ld.shared.u64 	%rd405, [_ZZN3cub18CUB_300001_SM_10006detail6reduce28DeviceReduceSingleTileKernelINS2_10policy_hubIljN4cuda3std3__44plusIlEEE10Policy1000EN6thrust24THRUST_300001_SM_1000_NS18transform_iteratorI9is_activeNSD_10device_ptrIiEEllEEPljS9_llNS7_10__identityEEEvT0_T1_T2_T3_T4_T6_E12temp_storage+136];
	add.s64 	%rd430, %rd404, %rd405;
	bra.uni 	$L__BB29_50;
$L__BB29_24:
	// begin inline asm
	mov.u32 %r231, %laneid;
	// end inline asm
	and.b32  	%r282, %r1, 992;
	add.s32 	%r283, %r282, 32;
	setp.gt.u32 	%p108, %r283, %r51;
	not.b32 	%r284, %r282;
	add.s32 	%r285, %r51, %r284;
	selp.b32 	%r280, %r285, 31, %p108;
	mov.b64 	{%r233, %r238}, %rd418;
	mov.b32 	%r239, 1;
	mov.b32 	%r281, -1;
	// begin inline asm
	shfl.sync.down.b32 %r232, %r233, %r239, %r280, %r281;
	// end inline asm
	// begin inline asm
	shfl.sync.down.b32 %r237, %r238, %r239, %r280, %r281;
	// end inline asm
	mov.b64 	%rd305, {%r232, %r237};
	setp.lt.s32 	%p109, %r231, %r280;
	selp.b64 	%rd306, %rd305, 0, %p109;
	add.s64 	%rd307, %rd306, %rd418;
	mov.b64 	{%r243, %r248}, %rd307;
	mov.b32 	%r249, 2;
	// begin inline asm
	shfl.sync.down.b32 %r242, %r243, %r249, %r280, %r281;
	// end inline asm
	// begin inline asm
	shfl.sync.down.b32 %r247, %r248, %r249, %r280, %r281;
	// end inline asm
	mov.b64 	%rd308, {%r242, %r247};
	add.s32 	%r286, %r231, 2;
	setp.gt.s32 	%p110, %r286, %r280;
	selp.b64 	%rd309, 0, %rd308, %p110;
	add.s64 	%rd310, %rd309, %rd307;
	mov.b64 	{%r253, %r258}, %rd310;
	mov.b32 	%r259, 4;
	// begin inline asm
	shfl.sync.down.b32 %r252, %r253, %r259, %r280, %r281;
	// end inline asm
	// begin inline asm
	shfl.sync.down.b32 %r257, %r258, %r259, %r280, %r281;
	// end inline asm
	mov.b64 	%rd311, {%r252, %r257};
	add.s32 	%r287, %r231, 4;
	setp.gt.s32 	%p111, %r287, %r280;
	selp.b64 	%rd312, 0, %rd311, %p111;
	add.s64 	%rd313, %rd312, %rd310;
	mov.b64 	{%r263, %r268}, %rd313;
	mov.b32 	%r269, 8;
	// begin inline asm
	shfl.sync.down.b32 %r262, %r263, %r269, %r280, %r281;
	// end inline asm
	// begin inline asm
	shfl.sync.down.b32 %r267, %r268, %r269, %r280, %r281;
	// end inline asm
	mov.b64 	%rd314, {%r262, %r267};
	add.s32 	%r288, %r231, 8;
	setp.gt.s32 	%p112, %r288, %r280;
	selp.b64 	%rd315, 0, %rd314, %p112;
	add.s64 	%rd316, %rd315, %rd313;
	mov.b64 	{%r273, %r278}, %rd316;
	mov.b32 	%r279, 16;
	// begin inline asm
	shfl.sync.down.b32 %r272, %r273, %r279, %r280, %r281;
	// end inline asm
	// begin inline asm
	shfl.sync.down.b32 %r277, %r278, %r279, %r280, %r281;
	// end inline asm
	mov.b64 	%rd317, {%r272, %r277};
	add.s32 	%r289, %r231, 16;
	setp.gt.s32 	%p113, %r289, %r280;
	selp.b64 	%rd318, 0, %rd317, %p113;
	add.s64 	%rd430, %rd318, %rd316;
	setp.ne.s32 	%p114, %r231, 0;
	@%p114 bra 	$L__BB29_26;
	shr.u32 	%r290, %r1, 2;
	and.b32  	%r291, %r290, 248;
	mov.u32 	%r292, _ZZN3cub18CUB_300001_SM_10006detail6reduce28DeviceReduceSingleTileKernelINS2_10policy_hubIljN4cuda3std3__44plusIlEEE10Policy1000EN6thrust24THRUST_300001_SM_1000_NS18transform_iteratorI9is_activeNSD_10device_ptrIiEEllEEPljS9_llNS7_10__identityEEEvT0_T1_T2_T3_T4_T6_E12temp_storage;
	add.s32 	%r293, %r292, %r291;
	st.shared.u64 	[%r293+16], %rd430;
$L__BB29_26:
	bar.sync 	0;
	setp.ne.s32 	%p115, %r1, 0;
	@%p115 bra 	$L__BB29_50;
	setp.gt.u32 	%p116, %r51, 32;
	ld.shared.u64 	%rd319, [_ZZN3cub18CUB_300001_SM_10006detail6reduce28DeviceReduceSingleTileKernelINS2_10policy_hubIljN4cuda3std3__44plusIlEEE10Policy1000EN6thrust24THRUST_300001_SM_1000_NS18transform_iteratorI9is_activeNSD_10device_ptrIiEEllEEPljS9_llNS7_10__identityEEEvT0_T1_T2_T3_T4_T6_E12temp_storage+24];
	selp.b64 	%rd320, %rd319, 0, %p116;
	add.s64 	%rd321, %rd320, %rd430;
	setp.gt.u32 	%p117, %r51, 64;
	ld.shared.u64 	%rd322, [_ZZN3cub18CUB_300001_SM_10006detail6reduce28DeviceReduceSingleTileKernelINS2_10policy_hubIljN4cuda3std3__44plusIlEEE10Policy1000EN6thrust24THRUST_300001_SM_1000_NS18transform_iteratorI9is_activeNSD_10device_ptrIiEEllEEPljS9_llNS7_10__identityEEEvT0_T1_T2_T3_T4_T6_E12temp_storage+32];
	selp.b64 	%rd323, %rd322, 0, %p117;
	add.s64 	%rd324, %rd321, %rd323;
	setp.gt.u32 	%p118, %r51, 96;
	ld.shared.u64 	%rd325, [_ZZN3cub18CUB_300001_SM_10006detail6reduce28DeviceReduceSingleTileKernelINS2_10policy_hubIljN4cuda3std3__44plusIlEEE10Policy1000EN6thrust24THRUST_300001_SM_1000_NS18transform_iteratorI9is_activeNSD_10device_ptrIiEEllEEPljS9_llNS7_10__identityEEEvT0_T1_T2_T3_T4_T6_E12temp_storage+40];
	selp.b64 	%rd326, %rd325, 0, %p118;
	add.s64 	%rd327, %rd324, %rd326;
	setp.gt.u32 	%p119, %r51, 128;
	ld.shared.u64 	%rd328, [_ZZN3cub18CUB_300001_SM_10006detail6reduce28DeviceReduceSingleTileKernelINS2_10policy_hubIljN4cuda3std3__44plusIlEEE10Policy1000EN6thrust24THRUST_300001_SM_1000_NS18transform_iteratorI9is_activeNSD_10device_ptrIiEEllEEPljS9_llNS7_10__identityEEEvT0_T1_T2_T3_T4_T6_E12temp_storage+48];
	selp.b64 	%rd329, %rd328, 0, %p119;
	add.s64 	%rd330, %rd327, %rd329;
	setp.gt.u32 	%p120, %r51, 160;
	ld.shared.u64 	%rd331, [_ZZN3cub18CUB_300001_SM_10006detail6reduce28DeviceReduceSingleTileKernelINS2_10policy_hubIljN4cuda3std3__44plusIlEEE10Policy1000EN6thrust24THRUST_300001_SM_1000_NS18transform_iteratorI9is_activeNSD_10device_ptrIiEEllEEPljS9_llNS7_10__identityEEEvT0_T1_T2_T3_T4_T6_E12temp_storage+56];
	selp.b64 	%rd332, %rd331, 0, %p120;
	add.s64 	%rd333, %rd330, %rd332;
	setp.gt.u32 	%p121, %r51, 192;
	ld.shared.u64 	%rd334, [_ZZN3cub18CUB_300001_SM_10006detail6reduce28DeviceReduceSingleTileKernelINS2_10policy_hubIljN4cuda3std3__44plusIlEEE10Policy1000EN6thrust24THRUST_300001_SM_1000_NS18transform_iteratorI9is_activeNSD_10device_ptrIiEEllEEPljS9_llNS7_10__identityEEEvT0_T1_T2_T3_T4_T6_E12temp_storage+64];
	selp.b64 	%rd335, %rd334, 0, %p121;
	add.s64 	%rd336, %rd333, %rd335;
	setp.gt.u32 	%p122, %r51, 224;
	ld.shared.u64 	%rd337, [_ZZN3cub18CUB_300001_SM_10006detail6reduce28DeviceReduceSingleTileKernelINS2_10policy_hubIljN4cuda3std3__44plusIlEEE10Policy1000EN6thrust24THRUST_300001_SM_1000_NS18transform_iteratorI9is_activeNSD_10device_ptrIiEEllEEPljS9_llNS7_10__identityEEEvT0_T1_T2_T3_T4_T6_E12temp_storage+72];
	selp.b64 	%rd338, %rd337, 0, %p122;
	add.s64 	%rd339, %rd336, %rd338;
	setp.gt.u32 	%p123, %r51, 256;
	ld.shared.u64 	%rd340, [_ZZN3cub18CUB_300001_SM_10006detail6reduce28DeviceReduceSingleTileKernelINS2_10policy_hubIljN4cuda3std3__44plusIlEEE10Policy1000EN6thrust24THRUST_300001_SM_1000_NS18transform_iteratorI9is_activeNSD_10device_ptrIiEEllEEPljS9_llNS7_10__identityEEEvT0_T1_T2_T3_T4_T6_E12temp_storage+80];
	selp.b64 	%rd341, %rd340, 0, %p123;
	add.s64 	%rd342, %rd339, %rd341;
	setp.gt.u32 	%p124, %r51, 288;
	ld.shared.u64 	%rd343, [_ZZN3cub18CUB_300001_SM_10006detail6reduce28DeviceReduceSingleTileKernelINS2_10policy_hubIljN4cuda3std3__44plusIlEEE10Policy1000EN6thrust24THRUST_300001_SM_1000_NS18transform_iteratorI9is_activeNSD_10device_ptrIiEEllEEPljS9_llNS7_10__identityEEEvT0_T1_T2_T3_T4_T6_E12temp_storage+88];
	selp.b64 	%rd344, %rd343, 0, %p124;
	add.s64 	%rd345, %rd342, %rd344;
	setp.gt.u32 	%p125, %r51, 320;
	ld.shared.u64 	%rd346, [_ZZN3cub18CUB_300001_SM_10006detail6reduce28DeviceReduceSingleTileKernelINS2_10policy_hubIljN4cuda3std3__44plusIlEEE10Policy1000EN6thrust24THRUST_300001_SM_1000_NS18transform_iteratorI9is_activeNSD_10device_ptrIiEEllEEPljS9_llNS7_10__identityEEEvT0_T1_T2_T3_T4_T6_E12temp_storage+96];
	selp.b64 	%rd347, %rd346, 0, %p125;
	add.s64 	%rd348, %rd345, %rd347;
	setp.gt.u32 	%p126, %r51, 352;
	ld.shared.u64 	%rd349, [_ZZN3cub18CUB_300001_SM_10006detail6reduce28DeviceReduceSingleTileKernelINS2_10policy_hubIljN4cuda3std3__44plusIlEEE10Policy1000EN6thrust24THRUST_300001_SM_1000_NS18transform_iteratorI9is_activeNSD_10device_ptrIiEEllEEPljS9_llNS7_10__identityEEEvT0_T1_T2_T3_T4_T6_E12temp_storage+104];
	selp.b64 	%rd350, %rd349, 0, %p126;
	add.s64 	%rd351, %rd348, %rd350;
	setp.gt.u32 	%p127, %r51, 384;
	ld.shared.u64 	%rd352, [_ZZN3cub18CUB_300001_SM_10006detail6reduce28DeviceReduceSingleTileKernelINS2_10policy_hubIljN4cuda3std3__44plusIlEEE10Policy1000EN6thrust24THRUST_300001_SM_1000_NS18transform_iteratorI9is_activeNSD_10device_ptrIiEEllEEPljS9_llNS7_10__identityEEEvT0_T1_T2_T3_T4_T6_E12temp_storage+112];
	selp.b64 	%rd353, %rd352, 0, %p127;
	add.s64 	%rd354, %rd351, %rd353;
	setp.gt.u32 	%p128, %r51, 416;
	ld.shared.u64 	%rd355, [_ZZN3cub18CUB_300001_SM_10006detail6reduce28DeviceReduceSingleTileKernelINS2_10policy_hubIljN4cuda3std3__44plusIlEEE10Policy1000EN6thrust24THRUST_300001_SM_1000_NS18transform_iteratorI9is_activeNSD_10device_ptrIiEEllEEPljS9_llNS7_10__identityEEEvT0_T1_T2_T3_T4_T6_E12temp_storage+120];
	selp.b64 	%rd356, %rd355, 0, %p128;
	add.s64 	%rd357, %rd354, %rd356;
	setp.gt.u32 	%p129, %r51, 448;
	ld.shared.u64 	%rd358, [_ZZN3cub18CUB_300001_SM_10006detail6reduce28DeviceReduceSingleTileKernelINS2_10policy_hubIljN4cuda3std3__44plusIlEEE10Policy1000EN6thrust24THRUST_300001_SM_1000_NS18transform_iteratorI9is_activeNSD_10device_ptrIiEEllEEPljS9_llNS7_10__identityEEEvT0_T1_T2_T3_T4_T6_E12temp_storage+128];
	selp.b64 	%rd359, %rd358, 0, %p129;
	add.s64 	%rd360, %rd357, %rd359;
	setp.gt.u32 	%p130, %r51, 480;
	ld.shared.u64 	%rd361, [_ZZN3cub18CUB_300001_SM_10006detail6reduce28DeviceReduceSingleTileKernelINS2_10policy_hubIljN4cuda3std3__44plusIlEEE10Policy1000EN6thrust24THRUST_300001_SM_1000_NS18transform_iteratorI9is_activeNSD_10device_ptrIiEEllEEPljS9_llNS7_10__identityEEEvT0_T1_T2_T3_T4_T6_E12temp_storage+136];
	selp.b64 	%rd362, %rd361, 0, %p130;
	add.s64 	%rd430, %rd360, %rd362;
	bra.uni 	$L__BB29_50;
$L__BB29_28:
	mov.u32 	%r21, %tid.x;
	mul.wide.u32 	%rd52, %r21, 4;
	add.s64 	%rd28, %rd2, %rd52;
	ld.global.u32 	%r63, [%rd28];
	setp.eq.s32 	%p3, %r63, -1;
	selp.u64 	%rd53, 1, 0, %p3;
	ld.global.u32 	%r64, [%rd28+2048];
	setp.eq.s32 	%p4, %r64, -1;
	selp.u64 	%rd54, 1, 0, %p4;
	ld.global.u32 	%r65, [%rd28+4096];
	setp.eq.s32 	%p5, %r65, -1;
	selp.u64 	%rd55, 1, 0, %p5;
	ld.global.u32 	%r66, [%rd28+6144];
	setp.eq.s32 	%p6, %r66, -1;
	selp.u64 	%rd56, 1, 0, %p6;
	ld.global.u32 	%r67, [%rd28+8192];
	setp.eq.s32 	%p7, %r67, -1;
	selp.u64 	%rd57, 1, 0, %p7;
	ld.global.u32 	%r68, [%rd28+10240];
	setp.eq.s32 	%p8, %r68, -1;
	selp.u64 	%rd58, 1, 0, %p8;
	ld.global.u32 	%r69, [%rd28+12288];
	setp.eq.s32 	%p9, %r69, -1;
	selp.u64 	%rd59, 1, 0, %p9;
	add.s64 	%rd60, %rd54, %rd53;
	add.s64 	%rd61, %rd60, %rd55;
	add.s64 	%rd62, %rd61, %rd56;
	add.s64 	%rd63, %rd62, %rd57;
	add.s64 	%rd64, %rd63, %rd58;
	add.s64 	%rd429, %rd64, %rd59;
	add.s32 	%r22, %r51, -3584;
	setp.lt.u32 	%p10, %r22, 3584;
	mov.b32 	%r359, 3584;
	@%p10 bra 	$L__BB29_32;
	mov.b32 	%r359, 3584;
$L__BB29_30:
	mul.wide.u32 	%rd65, %r359, 4;
	add.s64 	%rd66, %rd28, %rd65;
	ld.global.u32 	%r71, [%rd66];
	setp.eq.s32 	%p11, %r71, -1;
	selp.u64 	%rd67, 1, 0, %p11;
	ld.global.u32 	%r72, [%rd66+2048];
	setp.eq.s32 	%p12, %r72, -1;
	selp.u64 	%rd68, 1, 0, %p12;
	ld.global.u32 	%r73, [%rd66+4096];
	setp.eq.s32 	%p13, %r73, -1;
	selp.u64 	%rd69, 1, 0, %p13;
	ld.global.u32 	%r74, [%rd66+6144];
	setp.eq.s32 	%p14, %r74, -1;
	selp.u64 	%rd70, 1, 0, %p14;
	ld.global.u32 	%r75, [%rd66+8192];
	setp.eq.s32 	%p15, %r75, -1;
	selp.u64 	%rd71, 1, 0, %p15;
	ld.global.u32 	%r76, [%rd66+10240];
	setp.eq.s32 	%p16, %r76, -1;
	selp.u64 	%rd72, 1, 0, %p16;
	ld.global.u32 	%r77, [%rd66+12288];
	setp.eq.s32 	%p17, %r77, -1;
	selp.u64 	%rd73, 1, 0, %p17;
	add.s64 	%rd74, %rd429, %rd67;
	add.s64 	%rd75, %rd74, %rd68;
	add.s64 	%rd76, %rd75, %rd69;
	add.s64 	%rd77, %rd76, %rd70;
	add.s64 	%rd78, %rd77, %rd71;
	add.s64 	%rd79, %rd78, %rd72;
	add.s64 	%rd429, %rd79, %rd73;
	sub.s32 	%r78, %r51, %r359;
	setp.lt.u32 	%p18, %r78, 3584;
	@%p18 bra 	$L__BB29_46;
	add.s32 	%r359, %r359, 3584;
	setp.le.u32 	%p19, %r359, %r22;
	@%p19 bra 	$L__BB29_30;
$L__BB29_32:
	setp.le.u32 	%p20, %r51, %r359;
	sub.s32 	%r79, %r51, %r359;
	setp.ge.s32 	%p21, %r21, %r79;
	or.pred  	%p22, %p20, %p21;
	@%p22 bra 	$L__BB29_46;
	not.b32 	%r81, %r21;
	add.s32 	%r82, %r51, %r81;
	sub.s32 	%r83, %r82, %r359;
	shr.u32 	%r84, %r83, 9;
	add.s32 	%r26, %r84, 1;
	and.b32  	%r27, %r26, 15;
	setp.lt.u32 	%p23, %r83, 7680;
	mov.u32 	%r364, %r21;
	@%p23 bra 	$L__BB29_37;
	or.b32  	%r362, %r21, 4096;
	add.s32 	%r361, %r21, %r359;
	and.b32  	%r85, %r26, 16777200;
	neg.s32 	%r360, %r85;
$L__BB29_35:
	.pragma "nounroll";
	mul.wide.u32 	%rd81, %r361, 4;
	add.s64 	%rd82, %rd2, %rd81;
	ld.global.u32 	%r86, [%rd82];
	setp.eq.s32 	%p24, %r86, -1;
	selp.u64 	%rd83, 1, 0, %p24;
	add.s64 	%rd84, %rd429, %rd83;
	add.s32 	%r87, %r361, 512;
	mul.wide.u32 	%rd85, %r87, 4;
	add.s64 	%rd86, %rd2, %rd85;
	ld.global.u32 	%r88, [%rd86];
	setp.eq.s32 	%p25, %r88, -1;
	selp.u64 	%rd87, 1, 0, %p25;
	add.s64 	%rd88, %rd84, %rd87;
	add.s32 	%r89, %r361, 1024;
	mul.wide.u32 	%rd89, %r89, 4;
	add.s64 	%rd90, %rd2, %rd89;
	ld.global.u32 	%r90, [%rd90];
	setp.eq.s32 	%p26, %r90, -1;
	selp.u64 	%rd91, 1, 0, %p26;
	add.s64 	%rd92, %rd88, %rd91;
	add.s32 	%r91, %r361, 1536;
	mul.wide.u32 	%rd93, %r91, 4;
	add.s64 	%rd94, %rd2, %rd93;
	ld.global.u32 	%r92, [%rd94];
	setp.eq.s32 	%p27, %r92, -1;
	selp.u64 	%rd95, 1, 0, %p27;
	add.s64 	%rd96, %rd92, %rd95;
	add.s32 	%r93, %r361, 2048;
	mul.wide.u32 	%rd97, %r93, 4;
	add.s64 	%rd98, %rd2, %rd97;
	ld.global.u32 	%r94, [%rd98];
	setp.eq.s32 	%p28, %r94, -1;
	selp.u64 	%rd99, 1, 0, %p28;
	add.s64 	%rd100, %rd96, %rd99;
	add.s32 	%r95, %r361, 2560;
	mul.wide.u32 	%rd101, %r95, 4;
	add.s64 	%rd102, %rd2, %rd101;
	ld.global.u32 	%r96, [%rd102];
	setp.eq.s32 	%p29, %r96, -1;
	selp.u64 	%rd103, 1, 0, %p29;
	add.s64 	%rd104, %rd100, %rd103;
	add.s32 	%r97, %r361, 3072;
	mul.wide.u32 	%rd105, %r97, 4;
	add.s64 	%rd106, %rd2, %rd105;
	ld.global.u32 	%r98, [%rd106];
	setp.eq.s32 	%p30, %r98, -1;
	selp.u64 	%rd107, 1, 0, %p30;
	add.s64 	%rd108, %rd104, %rd107;
	add.s32 	%r99, %r361, 3584;
	mul.wide.u32 	%rd109, %r99, 4;
	add.s64 	%rd110, %rd2, %rd109;
	ld.global.u32 	%r100, [%rd110];
	setp.eq.s32 	%p31, %r100, -1;
	selp.u64 	%rd111, 1, 0, %p31;
	add.s64 	%rd112, %rd108, %rd111;
	add.s32 	%r101, %r361, 4096;
	mul.wide.u32 	%rd113, %r101, 4;
	add.s64 	%rd114, %rd2, %rd113;
	ld.global.u32 	%r102, [%rd114];
	setp.eq.s32 	%p32, %r102, -1;
	selp.u64 	%rd115, 1, 0, %p32;
	add.s64 	%rd116, %rd112, %rd115;
	add.s32 	%r103, %r361, 4608;
	mul.wide.u32 	%rd117, %r103, 4;
	add.s64 	%rd118, %rd2, %rd117;
	ld.global.u32 	%r104, [%rd118];
	setp.eq.s32 	%p33, %r104, -1;
	selp.u64 	%rd119, 1, 0, %p33;
	add.s64 	%rd120, %rd116, %rd119;
	add.s32 	%r105, %r361, 5120;
	mul.wide.u32 	%rd121, %r105, 4;
	add.s64 	%rd122, %rd2, %rd121;
	ld.global.u32 	%r106, [%rd122];
	setp.eq.s32 	%p34, %r106, -1;
	selp.u64 	%rd123, 1, 0, %p34;
	add.s64 	%rd124, %rd120, %rd123;
	add.s32 	%r107, %r361, 5632;
	mul.wide.u32 	%rd125, %r107, 4;
	add.s64 	%rd126, %rd2, %rd125;
	ld.global.u32 	%r108, [%rd126];
	setp.eq.s32 	%p35, %r108, -1;
	selp.u64 	%rd127, 1, 0, %p35;
	add.s64 	%rd128, %rd124, %rd127;
	add.s32 	%r109, %r361, 6144;
	mul.wide.u32 	%rd129, %r109, 4;
	add.s64 	%rd130, %rd2, %rd129;
	ld.global.u32 	%r110, [%rd130];
	setp.eq.s32 	%p36, %r110, -1;
	selp.u64 	%rd131, 1, 0, %p36;
	add.s64 	%rd132, %rd128, %rd131;
	add.s32 	%r111, %r361, 6656;
	mul.wide.u32 	%rd133, %r111, 4;
	add.s64 	%rd134, %rd2, %rd133;
	ld.global.u32 	%r112, [%rd134];
	setp.eq.s32 	%p37, %r112, -1;
	selp.u64 	%rd135, 1, 0, %p37;
	add.s64 	%rd136, %rd132, %rd135;
	add.s32 	%r113, %r361, 7168;
	mul.wide.u32 	%rd137, %r113, 4;
	add.s64 	%rd138, %rd2, %rd137;
	ld.global.u32 	%r114, [%rd138];
	setp.eq.s32 	%p38, %r114, -1;
	selp.u64 	%rd139, 1, 0, %p38;
	add.s64 	%rd140, %rd136, %rd139;
	add.s32 	%r115, %r361, 7680;
	mul.wide.u32 	%rd141, %r115, 4;
	add.s64 	%rd142, %rd2, %rd141;
	ld.global.u32 	%r116, [%rd142];
	setp.eq.s32 	%p39, %r116, -1;
	selp.u64 	%rd143, 1, 0, %p39;
	add.s64 	%rd429, %rd140, %rd143;
	add.s32 	%r362, %r362, 8192;
	add.s32 	%r361, %r361, 8192;
	add.s32 	%r360, %r360, 16;
	setp.ne.s32 	%p40, %r360, 0;
	@%p40 bra 	$L__BB29_35;
	add.s32 	%r364, %r362, -4096;
$L__BB29_37:
	setp.eq.s32 	%p41, %r27, 0;
	@%p41 bra 	$L__BB29_46;
	and.b32  	%r39, %r26, 7;
	setp.lt.u32 	%p42, %r27, 8;
	@%p42 bra 	$L__BB29_40;
	add.s32 	%r117, %r364, %r359;
	mul.wide.u32 	%rd145, %r117, 4;
	add.s64 	%rd146, %rd2, %rd145;
	ld.global.u32 	%r118, [%rd146];
	setp.eq.s32 	%p43, %r118, -1;
	selp.u64 	%rd147, 1, 0, %p43;
	add.s64 	%rd148, %rd429, %rd147;
	add.s32 	%r119, %r117, 512;
	mul.wide.u32 	%rd149, %r119, 4;
	add.s64 	%rd150, %rd2, %rd149;
	ld.global.u32 	%r120, [%rd150];
	setp.eq.s32 	%p44, %r120, -1;
	selp.u64 	%rd151, 1, 0, %p44;
	add.s64 	%rd152, %rd148, %rd151;
	add.s32 	%r121, %r117, 1024;
	mul.wide.u32 	%rd153, %r121, 4;
	add.s64 	%rd154, %rd2, %rd153;
	ld.global.u32 	%r122, [%rd154];
	setp.eq.s32 	%p45, %r122, -1;
	selp.u64 	%rd155, 1, 0, %p45;
	add.s64 	%rd156, %rd152, %rd155;
	add.s32 	%r123, %r117, 1536;
	mul.wide.u32 	%rd157, %r123, 4;
	add.s64 	%rd158, %rd2, %rd157;
	ld.global.u32 	%r124, [%rd158];
	setp.eq.s32 	%p46, %r124, -1;
	selp.u64 	%rd159, 1, 0, %p46;
	add.s64 	%rd160, %rd156, %rd159;
	add.s32 	%r125, %r117, 2048;
	mul.wide.u32 	%rd161, %r125, 4;
	add.s64 	%rd162, %rd2, %rd161;
	ld.global.u32 	%r126, [%rd162];
	setp.eq.s32 	%p47, %r126, -1;
	selp.u64 	%rd163, 1, 0, %p47;
	add.s64 	%rd164, %rd160, %rd163;
	add.s32 	%r127, %r117, 2560;
	mul.wide.u32 	%rd165, %r127, 4;
	add.s64 	%rd166, %rd2, %rd165;
	ld.global.u32 	%r128, [%rd166];
	setp.eq.s32 	%p48, %r128, -1;
	selp.u64 	%rd167, 1, 0, %p48;
	add.s64 	%rd168, %rd164, %rd167;
	add.s32 	%r129, %r117, 3072;
	mul.wide.u32 	%rd169, %r129, 4;
	add.s64 	%rd170, %rd2, %rd169;
	ld.global.u32 	%r130, [%rd170];
	setp.eq.s32 	%p49, %r130, -1;
	selp.u64 	%rd171, 1, 0, %p49;
	add.s64 	%rd172, %rd168, %rd171;
	add.s32 	%r131, %r117, 3584;
	mul.wide.u32 	%rd173, %r131, 4;
	add.s64 	%rd174, %rd2, %rd173;
	ld.global.u32 	%r132, [%rd174];
	setp.eq.s32 	%p50, %r132, -1;
	selp.u64 	%rd175, 1, 0, %p50;
	add.s64 	%rd429, %rd172, %rd175;
	add.s32 	%r364, %r364, 4096;
$L__BB29_40:
	setp.eq.s32 	%p51, %r39, 0;
	@%p51 bra 	$L__BB29_46;
	and.b32  	%r42, %r26, 3;
	setp.lt.u32 	%p52, %r39, 4;
	@%p52 bra 	$L__BB29_43;
	add.s32 	%r133, %r364, %r359;
	mul.wide.u32 	%rd177, %r133, 4;
	add.s64 	%rd178, %rd2, %rd177;
	ld.global.u32 	%r134, [%rd178];
	setp.eq.s32 	%p53, %r134, -1;
	selp.u64 	%rd179, 1, 0, %p53;
	add.s64 	%rd180, %rd429, %rd179;
	add.s32 	%r135, %r133, 512;
	mul.wide.u32 	%rd181, %r135, 4;
	add.s64 	%rd182, %rd2, %rd181;
	ld.global.u32 	%r136, [%rd182];
	setp.eq.s32 	%p54, %r136, -1;
	selp.u64 	%rd183, 1, 0, %p54;
	add.s64 	%rd184, %rd180, %rd183;
	add.s32 	%r137, %r133, 1024;
	mul.wide.u32 	%rd185, %r137, 4;
	add.s64 	%rd186, %rd2, %rd185;
	ld.global.u32 	%r138, [%rd186];
	setp.eq.s32 	%p55, %r138, -1;
	selp.u64 	%rd187, 1, 0, %p55;
	add.s64 	%rd188, %rd184, %rd187;
	add.s32 	%r139, %r133, 1536;
	mul.wide.u32 	%rd189, %r139, 4;
	add.s64 	%rd190, %rd2, %rd189;
	ld.global.u32 	%r140, [%rd190];
	setp.eq.s32 	%p56, %r140, -1;
	selp.u64 	%rd191, 1, 0, %p56;
	add.s64 	%rd429, %rd188, %rd191;
	add.s32 	%r364, %r364, 2048;
$L__BB29_43:
	setp.eq.s32 	%p57, %r42, 0;
	@%p57 bra 	$L__BB29_46;
	add.s32 	%r367, %r364, %r359;
	neg.s32 	%r366, %r42;
$L__BB29_45:
	.pragma "nounroll";
	mul.wide.u32 	%rd192, %r367, 4;
	add.s64 	%rd193, %rd2, %rd192;
	ld.global.u32 	%r141, [%rd193];
	setp.eq.s32 	%p58, %r141, -1;
	selp.u64 	%rd194, 1, 0, %p58;
	add.s64 	%rd429, %rd429, %rd194;
	add.s32 	%r367, %r367, 512;
	add.s32 	%r366, %r366, 1;
	setp.ne.s32 	%p59, %r366, 0;
	@%p59 bra 	$L__BB29_45;
$L__BB29_46:
	// begin inline asm
	mov.u32 %r142, %laneid;
	// end inline asm
	mov.b64 	{%r144, %r149}, %rd429;
	mov.b32 	%r150, 1;
	mov.b32 	%r191, 31;
	mov.b32 	%r192, -1;
	// begin inline asm
	shfl.sync.down.b32 %r143, %r144, %r150, %r191, %r192;
	// end inline asm
	// begin inline asm
	shfl.sync.down.b32 %r148, %r149, %r150, %r191, %r192;
	// end inline asm
	mov.b64 	%rd195, {%r143, %r148};
	setp.gt.s32 	%p60, %r142, 30;
	selp.b64 	%rd196, 0, %rd195, %p60;
	add.s64 	%rd197, %rd196, %rd429;
	mov.b64 	{%r154, %r159}, %rd197;
	mov.b32 	%r160, 2;
	// begin inline asm
	shfl.sync.down.b32 %r153, %r154, %r160, %r191, %r192;
	// end inline asm
	// begin inline asm
	shfl.sync.down.b32 %r158, %r159, %r160, %r191, %r192;
	// end inline asm
	mov.b64 	%rd198, {%r153, %r158};
	setp.gt.s32 	%p61, %r142, 29;
	selp.b64 	%rd199, 0, %rd198, %p61;
	add.s64 	%rd200, %rd199, %rd197;
	mov.b64 	{%r164, %r169}, %rd200;
	mov.b32 	%r170, 4;
	// begin inline asm
	shfl.sync.down.b32 %r163, %r164, %r170, %r191, %r192;
	// end inline asm
	// begin inline asm
	shfl.sync.down.b32 %r168, %r169, %r170, %r191, %r192;
	// end inline asm
	mov.b64 	%rd201, {%r163, %r168};
	setp.gt.s32 	%p62, %r142, 27;
	selp.b64 	%rd202, 0, %rd201, %p62;
	add.s64 	%rd203, %rd202, %rd200;
	mov.b64 	{%r174, %r179}, %rd203;
	mov.b32 	%r180, 8;
	// begin inline asm
	shfl.sync.down.b32 %r173, %r174, %r180, %r191, %r192;
	// end inline asm
	// begin inline asm
	shfl.sync.down.b32 %r178, %r179, %r180, %r191, %r192;
	// end inline asm
	mov.b64 	%rd204, {%r173, %r178};
	setp.gt.s32 	%p63, %r142, 23;
	selp.b64 	%rd205, 0, %rd204, %p63;
	add.s64 	%rd206, %rd205, %rd203;
	mov.b64 	{%r184, %r189}, %rd206;
	mov.b32 	%r190, 16;
	// begin inline asm
	shfl.sync.down.b32 %r183, %r184, %r190, %r191, %r192;
	// end inline asm
	// begin inline asm
	shfl.sync.down.b32 %r188, %r189, %r190, %r191, %r192;
	// end inline asm
	mov.b64 	%rd207, {%r183, %r188};
	setp.gt.s32 	%p64, %r142, 15;
	selp.b64 	%rd208, 0, %rd207, %p64;
	add.s64 	%rd430, %rd208, %rd206;
	setp.ne.s32 	%p65, %r142, 0;
	@%p65 bra 	$L__BB29_48;
	shr.u32 	%r193, %r21, 2;
	and.b32  	%r194, %r193, 248;
	mov.u32 	%r195, _ZZN3cub18CUB_300001_SM_10006detail6reduce28DeviceReduceSingleTileKernelINS2_10policy_hubIljN4cuda3std3__44plusIlEEE10Policy1000EN6thrust24THRUST_300001_SM_1000_NS18transform_iteratorI9is_activeNSD_10device_ptrIiEEllEEPljS9_llNS7_10__identityEEEvT0_T1_T2_T3_T4_T6_E12temp_storage;
	add.s32 	%r196, %r195, %r194;
	st.shared.u64 	[%r196+16], %rd430;
$L__BB29_48:
	bar.sync 	0;
	setp.ne.s32 	%p66, %r21, 0;
	@%p66 bra 	$L__BB29_50;
	ld.shared.u64 	%rd209, [_ZZN3cub18CUB_300001_SM_10006detail6reduce28DeviceReduceSingleTileKernelINS2_10policy_hubIljN4cuda3std3__44plusIlEEE10Policy1000EN6thrust24THRUST_300001_SM_1000_NS18transform_iteratorI9is_activeNSD_10device_ptrIiEEllEEPljS9_llNS7_10__identityEEEvT0_T1_T2_T3_T4_T6_E12temp_storage+24];
	add.s64 	%rd210, %rd209, %rd430;
	ld.shared.u64 	%rd211, [_ZZN3cub18CUB_300001_SM_10006detail6reduce28DeviceReduceSingleTileKernelINS2_10policy_hubIljN4cuda3std3__44plusIlEEE10Policy1000EN6thrust24THRUST_300001_SM_1000_NS18transform_iteratorI9is_activeNSD_10device_ptrIiEEllEEPljS9_llNS7_10__identityEEEvT0_T1_T2_T3_T4_T6_E12temp_storage+32];
	add.s64 	%rd212, %rd210, %rd211;
	ld.shared.u64 	%rd213, [_ZZN3cub18CUB_300001_SM_10006detail6reduce28DeviceReduceSingleTileKernelINS2_10policy_hubIljN4cuda3std3__44plusIlEEE10Policy1000EN6thrust24THRUST_300001_SM_1000_NS18transform_iteratorI9is_activeNSD_10device_ptrIiEEllEEPljS9_llNS7_10__identityEEEvT0_T1_T2_T3_T4_T6_E12temp_storage+40];
	add.s64 	%rd214, %rd212, %rd213;
	ld.shared.u64 	%rd215, [_ZZN3cub18CUB_300001_SM_10006detail6reduce28DeviceReduceSingleTileKernelINS2_10policy_hubIljN4cuda3std3__44plusIlEEE10Policy1000EN6thrust24THRUST_300001_SM_1000_NS18transform_iteratorI9is_activeNSD_10device_ptrIiEEllEEPljS9_llNS7_10__identityEEEvT0_T1_T2_T3_T4_T6_E12temp_storage+48];
	add.s64 	%rd216, %rd214, %rd215;
	ld.shared.u64 	%rd217, [_ZZN3cub18CUB_300001_SM_10006detail6reduce28DeviceReduceSingleTileKernelINS2_10policy_hubIljN4cuda3std3__44plusIlEEE10Policy1000EN6thrust24THRUST_300001_SM_1000_NS18transform_iteratorI9is_activeNSD_10device_ptrIiEEllEEPljS9_llNS7_10__identityEEEvT0_T1_T2_T3_T4_T6_E12temp_storage+56];
	add.s64 	%rd218, %rd216, %rd217;
	ld.shared.u64 	%rd219, [_ZZN3cub18CUB_300001_SM_10006detail6reduce28DeviceReduceSingleTileKernelINS2_10policy_hubIljN4cuda3std3__44plusIlEEE10Policy1000EN6thrust24THRUST_300001_SM_1000_NS18transform_iteratorI9is_activeNSD_10device_ptrIiEEllEEPljS9_llNS7_10__identityEEEvT0_T1_T2_T3_T4_T6_E12temp_storage+64];
	add.s64 	%rd220, %rd218, %rd219;
	ld.shared.u64 	%rd221, [_ZZN3cub18CUB_300001_SM_10006detail6reduce28DeviceReduceSingleTileKernelINS2_10policy_hubIljN4cuda3std3__44plusIlEEE10Policy1000EN6thrust24THRUST_300001_SM_1000_NS18transform_iteratorI9is_activeNSD_10device_ptrIiEEllEEPljS9_llNS7_10__identityEEEvT0_T1_T2_T3_T4_T6_E12temp_storage+72];
	add.s64 	%rd222, %rd220, %rd221;
	ld.shared.u64 	%rd223, [_ZZN3cub18CUB_300001_SM_10006detail6reduce28DeviceReduceSingleTileKernelINS2_10policy_hubIljN4cuda3std3__44plusIlEEE10Policy1000EN6thrust24THRUST_300001_SM_1000_NS18transform_iteratorI9is_activeNSD_10device_ptrIiEEllEEPljS9_llNS7_10__identityEEEvT0_T1_T2_T3_T4_T6_E12temp_storage+80];
	add.s64 	%rd224, %rd222, %rd223;
	ld.shared.u64 	%rd225, [_ZZN3cub18CUB_300001_SM_10006detail6reduce28DeviceReduceSingleTileKernelINS2_10policy_hubIljN4cuda3std3__44plusIlEEE10Policy1000EN6thrust24THRUST_300001_SM_1000_NS18transform_iteratorI9is_activeNSD_10device_ptrIiEEllEEPljS9_llNS7_10__identityEEEvT0_T1_T2_T3_T4_T6_E12temp_storage+88];
	add.s64 	%rd226, %rd224, %rd225;
	ld.shared.u64 	%rd227, [_ZZN3cub18CUB_300001_SM_10006detail6reduce28DeviceReduceSingleTileKernelINS2_10policy_hubIljN4cuda3std3__44plusIlEEE10Policy1000EN6thrust24THRUST_300001_SM_1000_NS18transform_iteratorI9is_activeNSD_10device_ptrIiEEllEEPljS9_llNS7_10__identityEEEvT0_T1_T2_T3_T4_T6_E12temp_storage+96];
	add.s64 	%rd228, %rd226, %rd227;
	ld.shared.u64 	%rd229, [_ZZN3cub18CUB_300001_SM_10006detail6reduce28DeviceReduceSingleTileKernelINS2_10policy_hubIljN4cuda3std3__44plusIlEEE10Policy1000EN6thrust24THRUST_300001_SM_1000_NS18transform_iteratorI9is_activeNSD_10device_ptrIiEEllEEPljS9_llNS7_10__identityEEEvT0_T1_T2_T3_T4_T6_E12temp_storage+104];
	add.s64 	%rd230, %rd228, %rd229;
	ld.shared.u64 	%rd231, [_ZZN3cub18CUB_300001_SM_10006detail6reduce28DeviceReduceSingleTileKernelINS2_10policy_hubIljN4cuda3std3__44plusIlEEE10Policy1000EN6thrust24THRUST_300001_SM_1000_NS18transform_iteratorI9is_activeNSD_10device_ptrIiEEllEEPljS9_llNS7_10__identityEEEvT0_T1_T2_T3_T4_T6_E12temp_storage+112];
	add.s64 	%rd232, %rd230, %rd231;
	ld.shared.u64 	%rd233, [_ZZN3cub18CUB_300001_SM_10006detail6reduce28DeviceReduceSingleTileKernelINS2_10policy_hubIljN4cuda3std3__44plusIlEEE10Policy1000EN6thrust24THRUST_300001_SM_1000_NS18transform_iteratorI9is_activeNSD_10device_ptrIiEEllEEPljS9_llNS7_10__identityEEEvT0_T1_T2_T3_T4_T6_E12temp_storage+120];
	add.s64 	%rd234, %rd232, %rd233;
	ld.shared.u64 	%rd235, [_ZZN3cub18CUB_300001_SM_10006detail6reduce28DeviceReduceSingleTileKernelINS2_10policy_hubIljN4cuda3std3__44plusIlEEE10Policy1000EN6thrust24THRUST_300001_SM_1000_NS18transform_iteratorI9is_activeNSD_10device_ptrIiEEllEEPljS9_llNS7_10__identityEEEvT0_T1_T2_T3_T4_T6_E12temp_storage+128];
	add.s64 	%rd236, %rd234, %rd235;
	ld.shared.u64 	%rd237, [_ZZN3cub18CUB_300001_SM_10006detail6reduce28DeviceReduceSingleTileKernelINS2_10policy_hubIljN4cuda3std3__44plusIlEEE10Policy1000EN6thrust24THRUST_300001_SM_1000_NS18transform_iteratorI9is_activeNSD_10device_ptrIiEEllEEPljS9_llNS7_10__identityEEEvT0_T1_T2_T3_T4_T6_E12temp_storage+136];
	add.s64 	%rd430, %rd236, %rd237;
$L__BB29_50:
	mov.u32 	%r349, %tid.x;
	setp.ne.s32 	%p138, %r349, 0;
	@%p138 bra 	$L__BB29_52;
	add.s64 	%rd406, %rd430, %rd50;
	st.global.u64 	[%rd1], %rd406;
$L__BB29_52:
	ret;

}
	// .globl	_ZN3cub18CUB_300001_SM_10006detail6reduce18DeviceReduceKernelINS2_10policy_hubIljN4cuda3std3__44plusIlEEE10Policy1000EN6thrust24THRUST_300001_SM_1000_NS18transform_iteratorI9is_activeNSD_10device_ptrIiEEllEEjS9_lNS7_10__identityEEEvT0_PT3_T1_NS0_13GridEvenShareISN_EET2_T4_
.visible .entry _ZN3cub18CUB_300001_SM_10006detail6reduce18DeviceReduceKernelINS2_10policy_hubIljN4cuda3std3__44plusIlEEE10Policy1000EN6thrust24THRUST_300001_SM_1000_NS18transform_iteratorI9is_activeNSD_10device_ptrIiEEllEEjS9_lNS7_10__identityEEEvT0_PT3_T1_NS0_13GridEvenShareISN_EET2_T4_(
	.param .align 8 .b8 _ZN3cub18CUB_300001_SM_10006detail6reduce18DeviceReduceKernelINS2_10policy_hubIljN4cuda3std3__44plusIlEEE10Policy1000EN6thrust24THRUST_300001_SM_1000_NS18transform_iteratorI9is_activeNSD_10device_ptrIiEEllEEjS9_lNS7_10__identityEEEvT0_PT3_T1_NS0_13GridEvenShareISN_EET2_T4__param_0[16],
	.param .u64 .ptr .align 1 _ZN3cub18CUB_300001_SM_10006detail6reduce18DeviceReduceKernelINS2_10policy_hubIljN4cuda3std3__44plusIlEEE10Policy1000EN6thrust24THRUST_300001_SM_1000_NS18transform_iteratorI9is_activeNSD_10device_ptrIiEEllEEjS9_lNS7_10__identityEEEvT0_PT3_T1_NS0_13GridEvenShareISN_EET2_T4__param_1,
	.param .u32 _ZN3cub18CUB_300001_SM_10006detail6reduce18DeviceReduceKernelINS2_10policy_hubIljN4cuda3std3__44plusIlEEE10Policy1000EN6thrust24THRUST_300001_SM_1000_NS18transform_iteratorI9is_activeNSD_10device_ptrIiEEllEEjS9_lNS7_10__identityEEEvT0_PT3_T1_NS0_13GridEvenShareISN_EET2_T4__param_2,
	.param .align 4 .b8 _ZN3cub18CUB_300001_SM_10006detail6reduce18DeviceReduceKernelINS2_10policy_hubIljN4cuda3std3__44plusIlEEE10Policy1000EN6thrust24THRUST_300001_SM_1000_NS18transform_iteratorI9is_activeNSD_10device_ptrIiEEllEEjS9_lNS7_10__identityEEEvT0_PT3_T1_NS0_13GridEvenShareISN_EET2_T4__param_3[40],
	.param .align 1 .b8 _ZN3cub18CUB_300001_SM_10006detail6reduce18DeviceReduceKernelINS2_10policy_hubIljN4cuda3std3__44plusIlEEE10Policy1000EN6thrust24THRUST_300001_SM_1000_NS18transform_iteratorI9is_activeNSD_10device_ptrIiEEllEEjS9_lNS7_10__identityEEEvT0_PT3_T1_NS0_13GridEvenShareISN_EET2_T4__param_4[1],
	.param .align 1 .b8 _ZN3cub18CUB_300001_SM_10006detail6reduce18DeviceReduceKernelINS2_10policy_hubIljN4cuda3std3__44plusIlEEE10Policy1000EN6thrust24THRUST_300001_SM_1000_NS18transform_iteratorI9is_activeNSD_10device_ptrIiEEllEEjS9_lNS7_10__identityEEEvT0_PT3_T1_NS0_13GridEvenShareISN_EET2_T4__param_5[1]
)
.maxntid 512
{
	.reg .pred 	%p<138>;
	.reg .b16 	%rs<4>;
	.reg .b32 	%r<423>;
	.reg .b64 	%rd<476>;
	// demoted variable
	.shared .align 8 .b8 _ZZN3cub18CUB_300001_SM_10006detail6reduce18DeviceReduceKernelINS2_10policy_hubIljN4cuda3std3__44plusIlEEE10Policy1000EN6thrust24THRUST_300001_SM_1000_NS18transform_iteratorI9is_activeNSD_10device_ptrIiEEllEEjS9_lNS7_10__identityEEEvT0_PT3_T1_NS0_13GridEvenShareISN_EET2_T4_E12temp_storage[152];
	ld.param.u32 	%r1, [_ZN3cub18CUB_300001_SM_10006detail6reduce18DeviceReduceKernelINS2_10policy_hubIljN4cuda3std3__44plusIlEEE10Policy1000EN6thrust24THRUST_300001_SM_1000_NS18transform_iteratorI9is_activeNSD_10device_ptrIiEEllEEjS9_lNS7_10__identityEEEvT0_PT3_T1_NS0_13GridEvenShareISN_EET2_T4__param_3+20];
	ld.param.u32 	%r2, [_ZN3cub18CUB_300001_SM_10006detail6reduce18DeviceReduceKernelINS2_10policy_hubIljN4cuda3std3__44plusIlEEE10Policy1000EN6thrust24THRUST_300001_SM_1000_NS18transform_iteratorI9is_activeNSD_10device_ptrIiEEllEEjS9_lNS7_10__identityEEEvT0_PT3_T1_NS0_13GridEvenShareISN_EET2_T4__param_3+24];
	ld.param.u64 	%rd41, [_ZN3cub18CUB_300001_SM_10006detail6reduce18DeviceReduceKernelINS2_10policy_hubIljN4cuda3std3__44plusIlEEE10Policy1000EN6thrust24THRUST_300001_SM_1000_NS18transform_iteratorI9is_activeNSD_10device_ptrIiEEllEEjS9_lNS7_10__identityEEEvT0_PT3_T1_NS0_13GridEvenShareISN_EET2_T4__param_0];
	cvta.to.global.u64 	%rd1, %rd41;
	mov.u32 	%r3, %ctaid.x;
	mul.lo.s32 	%r4, %r2, 3584;
	mul.lo.s32 	%r414, %r3, 3584;
	sub.s32 	%r6, %r1, %r414;
	setp.gt.u32 	%p1, %r6, 3583;
	@%p1 bra 	$L__BB30_26;
	mov.u32 	%r7, %tid.x;
	setp.ge.u32 	%p66, %r7, %r6;
	mov.b64 	%rd464, 0;
	mov.u32 	%r405, %r7;
	@%p66 bra 	$L__BB30_3;
	add.s32 	%r219, %r414, %r7;
	mul.wide.u32 	%rd233, %r219, 4;
	add.s64 	%rd234, %rd1, %rd233;
	ld.global.u32 	%r220, [%rd234];
	setp.eq.s32 	%p67, %r220, -1;
	selp.u64 	%rd464, 1, 0, %p67;
	add.s32 	%r405, %r7, 512;
$L__BB30_3:
	setp.ge.u32 	%p68, %r405, %r6;
	@%p68 bra 	$L__BB30_17;
	not.b32 	%r221, %r405;
	add.s32 	%r222, %r1, %r221;
	sub.s32 	%r223, %r222, %r414;
	shr.u32 	%r224, %r223, 9;
	add.s32 	%r10, %r224, 1;
	and.b32  	%r11, %r10, 15;
	setp.lt.u32 	%p69, %r223, 7680;
	@%p69 bra 	$L__BB30_8;
	or.b32  	%r404, %r405, 4096;
	add.s32 	%r403, %r405, %r414;
	and.b32  	%r225, %r10, 16777200;
	neg.s32 	%r402, %r225;
$L__BB30_6:
	.pragma "nounroll";
	mul.wide.u32 	%rd236, %r403, 4;
	add.s64 	%rd237, %rd1, %rd236;
	ld.global.u32 	%r226, [%rd237];
	setp.eq.s32 	%p70, %r226, -1;
	selp.u64 	%rd238, 1, 0, %p70;
	add.s64 	%rd239, %rd464, %rd238;
	add.s32 	%r227, %r403, 512;
	mul.wide.u32 	%rd240, %r227, 4;
	add.s64 	%rd241, %rd1, %rd240;
	ld.global.u32 	%r228, [%rd241];
	setp.eq.s32 	%p71, %r228, -1;
	selp.u64 	%rd242, 1, 0, %p71;
	add.s64 	%rd243, %rd239, %rd242;
	add.s32 	%r229, %r403, 1024;
	mul.wide.u32 	%rd244, %r229, 4;
	add.s64 	%rd245, %rd1, %rd244;
	ld.global.u32 	%r230, [%rd245];
	setp.eq.s32 	%p72, %r230, -1;
	selp.u64 	%rd246, 1, 0, %p72;
	add.s64 	%rd247, %rd243, %rd246;
	add.s32 	%r231, %r403, 1536;
	mul.wide.u32 	%rd248, %r231, 4;
	add.s64 	%rd249, %rd1, %rd248;
	ld.global.u32 	%r232, [%rd249];
	setp.eq.s32 	%p73, %r232, -1;
	selp.u64 	%rd250, 1, 0, %p73;
	add.s64 	%rd251, %rd247, %rd250;
	add.s32 	%r233, %r403, 2048;
	mul.wide.u32 	%rd252, %r233, 4;
	add.s64 	%rd253, %rd1, %rd252;
	ld.global.u32 	%r234, [%rd253];
	setp.eq.s32 	%p74, %r234, -1;
	selp.u64 	%rd254, 1, 0, %p74;
	add.s64 	%rd255, %rd251, %rd254;
	add.s32 	%r235, %r403, 2560;
	mul.wide.u32 	%rd256, %r235, 4;
	add.s64 	%rd257, %rd1, %rd256;
	ld.global.u32 	%r236, [%rd257];
	setp.eq.s32 	%p75, %r236, -1;
	selp.u64 	%rd258, 1, 0, %p75;
	add.s64 	%rd259, %rd255, %rd258;
	add.s32 	%r237, %r403, 3072;
	mul.wide.u32 	%rd260, %r237, 4;
	add.s64 	%rd261, %rd1, %rd260;
	ld.global.u32 	%r238, [%rd261];
	setp.eq.s32 	%p76, %r238, -1;
	selp.u64 	%rd262, 1, 0, %p76;
	add.s64 	%rd263, %rd259, %rd262;
	add.s32 	%r239, %r403, 3584;
	mul.wide.u32 	%rd264, %r239, 4;
	add.s64 	%rd265, %rd1, %rd264;
	ld.global.u32 	%r240, [%rd265];
	setp.eq.s32 	%p77, %r240, -1;
	selp.u64 	%rd266, 1, 0, %p77;
	add.s64 	%rd267, %rd263, %rd266;
	add.s32 	%r241, %r403, 4096;
	mul.wide.u32 	%rd268, %r241, 4;
	add.s64 	%rd269, %rd1, %rd268;
	ld.global.u32 	%r242, [%rd269];
	setp.eq.s32 	%p78, %r242, -1;
	selp.u64 	%rd270, 1, 0, %p78;
	add.s64 	%rd271, %rd267, %rd270;
	add.s32 	%r243, %r403, 4608;
	mul.wide.u32 	%rd272, %r243, 4;
	add.s64 	%rd273, %rd1, %rd272;
	ld.global.u32 	%r244, [%rd273];
	setp.eq.s32 	%p79, %r244, -1;
	selp.u64 	%rd274, 1, 0, %p79;
	add.s64 	%rd275, %rd271, %rd274;
	add.s32 	%r245, %r403, 5120;
	mul.wide.u32 	%rd276, %r245, 4;
	add.s64 	%rd277, %rd1, %rd276;
	ld.global.u32 	%r246, [%rd277];
	setp.eq.s32 	%p80, %r246, -1;
	selp.u64 	%rd278, 1, 0, %p80;
	add.s64 	%rd279, %rd275, %rd278;
	add.s32 	%r247, %r403, 5632;
	mul.wide.u32 	%rd280, %r247, 4;
	add.s64 	%rd281, %rd1, %rd280;
	ld.global.u32 	%r248, [%rd281];
	setp.eq.s32 	%p81, %r248, -1;
	selp.u64 	%rd282, 1, 0, %p81;
	add.s64 	%rd283, %rd279, %rd282;
	add.s32 	%r249, %r403, 6144;
	mul.wide.u32 	%rd284, %r249, 4;
	add.s64 	%rd285, %rd1, %rd284;
	ld.global.u32 	%r250, [%rd285];
	setp.eq.s32 	%p82, %r250, -1;
	selp.u64 	%rd286, 1, 0, %p82;
	add.s64 	%rd287, %rd283, %rd286;
	add.s32 	%r251, %r403, 6656;
	mul.wide.u32 	%rd288, %r251, 4;
	add.s64 	%rd289, %rd1, %rd288;
	ld.global.u32 	%r252, [%rd289];
	setp.eq.s32 	%p83, %r252, -1;
	selp.u64 	%rd290, 1, 0, %p83;
	add.s64 	%rd291, %rd287, %rd290;
	add.s32 	%r253, %r403, 7168;
	mul.wide.u32 	%rd292, %r253, 4;
	add.s64 	%rd293, %rd1, %rd292;
	ld.global.u32 	%r254, [%rd293];
	setp.eq.s32 	%p84, %r254, -1;
	selp.u64 	%rd294, 1, 0, %p84;
	add.s64 	%rd295, %rd291, %rd294;
	add.s32 	%r255, %r403, 7680;
	mul.wide.u32 	%rd296, %r255, 4;
	add.s64 	%rd297, %rd1, %rd296;
	ld.global.u32 	%r256, [%rd297];
	setp.eq.s32 	%p85, %r256, -1;
	selp.u64 	%rd298, 1, 0, %p85;
	add.s64 	%rd464, %rd295, %rd298;
	add.s32 	%r404, %r404, 8192;
	add.s32 	%r403, %r403, 8192;
	add.s32 	%r402, %r402, 16;
	setp.ne.s32 	%p86, %r402, 0;
	@%p86 bra 	$L__BB30_6;
	add.s32 	%r405, %r404, -4096;
$L__BB30_8:
	setp.eq.s32 	%p87, %r11, 0;
	@%p87 bra 	$L__BB30_17;
	and.b32  	%r23, %r10, 7;
	setp.lt.u32 	%p88, %r11, 8;
	@%p88 bra 	$L__BB30_11;
	add.s32 	%r257, %r405, %r414;
	mul.wide.u32 	%rd300, %r257, 4;
	add.s64 	%rd301, %rd1, %rd300;
	ld.global.u32 	%r258, [%rd301];
	setp.eq.s32 	%p89, %r258, -1;
	selp.u64 	%rd302, 1, 0, %p89;
	add.s64 	%rd303, %rd464, %rd302;
	add.s32 	%r259, %r257, 512;
	mul.wide.u32 	%rd304, %r259, 4;
	add.s64 	%rd305, %rd1, %rd304;
	ld.global.u32 	%r260, [%rd305];
	setp.eq.s32 	%p90, %r260, -1;
	selp.u64 	%rd306, 1, 0, %p90;
	add.s64 	%rd307, %rd303, %rd306;
	add.s32 	%r261, %r257, 1024;
	mul.wide.u32 	%rd308, %r261, 4;
	add.s64 	%rd309, %rd1, %rd308;
	ld.global.u32 	%r262, [%rd309];
	setp.eq.s32 	%p91, %r262, -1;
	selp.u64 	%rd310, 1, 0, %p91;
	add.s64 	%rd311, %rd307, %rd310;
	add.s32 	%r263, %r257, 1536;
	mul.wide.u32 	%rd312, %r263, 4;
	add.s64 	%rd313, %rd1, %rd312;
	ld.global.u32 	%r264, [%rd313];
	setp.eq.s32 	%p92, %r264, -1;
	selp.u64 	%rd314, 1, 0, %p92;
	add.s64 	%rd315, %rd311, %rd314;
	add.s32 	%r265, %r257, 2048;
	mul.wide.u32 	%rd316, %r265, 4;
	add.s64 	%rd317, %rd1, %rd316;
	ld.global.u32 	%r266, [%rd317];
	setp.eq.s32 	%p93, %r266, -1;
	selp.u64 	%rd318, 1, 0, %p93;
	add.s64 	%rd319, %rd315, %rd318;
	add.s32 	%r267, %r257, 2560;
	mul.wide.u32 	%rd320, %r267, 4;
	add.s64 	%rd321, %rd1, %rd320;
	ld.global.u32 	%r268, [%rd321];
	setp.eq.s32 	%p94, %r268, -1;
	selp.u64 	%rd322, 1, 0, %p94;
	add.s64 	%rd323, %rd319, %rd322;
	add.s32 	%r269, %r257, 3072;
	mul.wide.u32 	%rd324, %r269, 4;
	add.s64 	%rd325, %rd1, %rd324;
	ld.global.u32 	%r270, [%rd325];
	setp.eq.s32 	%p95, %r270, -1;
	selp.u64 	%rd326, 1, 0, %p95;
	add.s64 	%rd327, %rd323, %rd326;
	add.s32 	%r271, %r257, 3584;
	mul.wide.u32 	%rd328, %r271, 4;
	add.s64 	%rd329, %rd1, %rd328;
	ld.global.u32 	%r272, [%rd329];
	setp.eq.s32 	%p96, %r272, -1;
	selp.u64 	%rd330, 1, 0, %p96;
	add.s64 	%rd464, %rd327, %rd330;
	add.s32 	%r405, %r405, 4096;
$L__BB30_11:
	setp.eq.s32 	%p97, %r23, 0;
	@%p97 bra 	$L__BB30_17;
	and.b32  	%r26, %r10, 3;
	setp.lt.u32 	%p98, %r23, 4;
	@%p98 bra 	$L__BB30_14;
	add.s32 	%r273, %r405, %r414;
	mul.wide.u32 	%rd332, %r273, 4;
	add.s64 	%rd333, %rd1, %rd332;
	ld.global.u32 	%r274, [%rd333];
	setp.eq.s32 	%p99, %r274, -1;
	selp.u64 	%rd334, 1, 0, %p99;
	add.s64 	%rd335, %rd464, %rd334;
	add.s32 	%r275, %r273, 512;
	mul.wide.u32 	%rd336, %r275, 4;
	add.s64 	%rd337, %rd1, %rd336;
	ld.global.u32 	%r276, [%rd337];
	setp.eq.s32 	%p100, %r276, -1;
	selp.u64 	%rd338, 1, 0, %p100;
	add.s64 	%rd339, %rd335, %rd338;
	add.s32 	%r277, %r273, 1024;
	mul.wide.u32 	%rd340, %r277, 4;
	add.s64 	%rd341, %rd1, %rd340;
	ld.global.u32 	%r278, [%rd341];
	setp.eq.s32 	%p101, %r278, -1;
	selp.u64 	%rd342, 1, 0, %p101;
	add.s64 	%rd343, %rd339, %rd342;
	add.s32 	%r279, %r273, 1536;
	mul.wide.u32 	%rd344, %r279, 4;
	add.s64 	%rd345, %rd1, %rd344;
	ld.global.u32 	%r280, [%rd345];
	setp.eq.s32 	%p102, %r280, -1;
	selp.u64 	%rd346, 1, 0, %p102;
	add.s64 	%rd464, %rd343, %rd346;
	add.s32 	%r405, %r405, 2048;
$L__BB30_14:
	setp.eq.s32 	%p103, %r26, 0;
	@%p103 bra 	$L__BB30_17;
	add.s32 	%r409, %r405, %r414;
	neg.s32 	%r408, %r26;
$L__BB30_16:
	.pragma "nounroll";
	mul.wide.u32 	%rd347, %r409, 4;
	add.s64 	%rd348, %rd1, %rd347;
	ld.global.u32 	%r281, [%rd348];
	setp.eq.s32 	%p104, %r281, -1;
	selp.u64 	%rd349, 1, 0, %p104;
	add.s64 	%rd464, %rd464, %rd349;
	add.s32 	%r409, %r409, 512;
	add.s32 	%r408, %r408, 1;
	setp.ne.s32 	%p105, %r408, 0;
	@%p105 bra 	$L__BB30_16;
$L__BB30_17:
	setp.lt.u32 	%p106, %r6, 512;
	@%p106 bra 	$L__BB30_22;
	// begin inline asm
	mov.u32 %r345, %laneid;
	// end inline asm
	mov.b64 	{%r347, %r352}, %rd464;
	mov.b32 	%r353, 1;
	mov.b32 	%r394, 31;
	mov.b32 	%r395, -1;
	// begin inline asm
	shfl.sync.down.b32 %r346, %r347, %r353, %r394, %r395;
	// end inline asm
	// begin inline asm
	shfl.sync.down.b32 %r351, %r352, %r353, %r394, %r395;
	// end inline asm
	mov.b64 	%rd408, {%r346, %r351};
	setp.gt.s32 	%p130, %r345, 30;
	selp.b64 	%rd409, 0, %rd408, %p130;
	add.s64 	%rd410, %rd409, %rd464;
	mov.b64 	{%r357, %r362}, %rd410;
	mov.b32 	%r363, 2;
	// begin inline asm
	shfl.sync.down.b32 %r356, %r357, %r363, %r394, %r395;
	// end inline asm
	// begin inline asm
	shfl.sync.down.b32 %r361, %r362, %r363, %r394, %r395;
	// end inline asm
	mov.b64 	%rd411, {%r356, %r361};
	setp.gt.s32 	%p131, %r345, 29;
	selp.b64 	%rd412, 0, %rd411, %p131;
	add.s64 	%rd413, %rd412, %rd410;
	mov.b64 	{%r367, %r372}, %rd413;
	mov.b32 	%r373, 4;
	// begin inline asm
	shfl.sync.down.b32 %r366, %r367, %r373, %r394, %r395;
	// end inline asm
	// begin inline asm
	shfl.sync.down.b32 %r371, %r372, %r373, %r394, %r395;
	// end inline asm
	mov.b64 	%rd414, {%r366, %r371};
	setp.gt.s32 	%p132, %r345, 27;
	selp.b64 	%rd415, 0, %rd414, %p132;
	add.s64 	%rd416, %rd415, %rd413;
	mov.b64 	{%r377, %r382}, %rd416;
	mov.b32 	%r383, 8;
	// begin inline asm
	shfl.sync.down.b32 %r376, %r377, %r383, %r394, %r395;
	// end inline asm
	// begin inline asm
	shfl.sync.down.b32 %r381, %r382, %r383, %r394, %r395;
	// end inline asm
	mov.b64 	%rd417, {%r376, %r381};
	setp.gt.s32 	%p133, %r345, 23;
	selp.b64 	%rd418, 0, %rd417, %p133;
	add.s64 	%rd419, %rd418, %rd416;
	mov.b64 	{%r387, %r392}, %rd419;
	mov.b32 	%r393, 16;
	// begin inline asm
	shfl.sync.down.b32 %r386, %r387, %r393, %r394, %r395;
	// end inline asm
	// begin inline asm
	shfl.sync.down.b32 %r391, %r392, %r393, %r394, %r395;
	// end inline asm
	mov.b64 	%rd420, {%r386, %r391};
	setp.gt.s32 	%p134, %r345, 15;
	selp.b64 	%rd421, 0, %rd420, %p134;
	add.s64 	%rd475, %rd421, %rd419;
	setp.ne.s32 	%p135, %r345, 0;
	@%p135 bra 	$L__BB30_20;
	shr.u32 	%r396, %r7, 2;
	and.b32  	%r397, %r396, 248;
	mov.u32 	%r398, _ZZN3cub18CUB_300001_SM_10006detail6reduce18DeviceReduceKernelINS2_10policy_hubIljN4cuda3std3__44plusIlEEE10Policy1000EN6thrust24THRUST_300001_SM_1000_NS18transform_iteratorI9is_activeNSD_10device_ptrIiEEllEEjS9_lNS7_10__identityEEEvT0_PT3_T1_NS0_13GridEvenShareISN_EET2_T4_E12temp_storage;
	add.s32 	%r399, %r398, %r397;
	st.shared.u64 	[%r399+16], %rd475;
$L__BB30_20:
	bar.sync 	0;
	setp.ne.s32 	%p136, %r7, 0;
	@%p136 bra 	$L__BB30_48;
	ld.shared.u64 	%rd422, [_ZZN3cub18CUB_300001_SM_10006detail6reduce18DeviceReduceKernelINS2_10policy_hubIljN4cuda3std3__44plusIlEEE10Policy1000EN6thrust24THRUST_300001_SM_1000_NS18transform_iteratorI9is_activeNSD_10device_ptrIiEEllEEjS9_lNS7_10__identityEEEvT0_PT3_T1_NS0_13GridEvenShareISN_EET2_T4_E12temp_storage+24];
	add.s64 	%rd423, %rd422, %rd475;
	ld.shared.u64 	%rd424, [_ZZN3cub18CUB_300001_SM_10006detail6reduce18DeviceReduceKernelINS2_10policy_hubIljN4cuda3std3__44plusIlEEE10Policy1000EN6thrust24THRUST_300001_SM_1000_NS18transform_iteratorI9is_activeNSD_10device_ptrIiEEllEEjS9_lNS7_10__identityEEEvT0_PT3_T1_NS0_13GridEvenShareISN_EET2_T4_E12temp_storage+32];
	add.s64 	%rd425, %rd423, %rd424;
	ld.shared.u64 	%rd426, [_ZZN3cub18CUB_300001_SM_10006detail6reduce18DeviceReduceKernelINS2_10policy_hubIljN4cuda3std3__44plusIlEEE10Policy1000EN6thrust24THRUST_300001_SM_1000_NS18transform_iteratorI9is_activeNSD_10device_ptrIiEEllEEjS9_lNS7_10__identityEEEvT0_PT3_T1_NS0_13GridEvenShareISN_EET2_T4_E12temp_storage+40];
	add.s64 	%rd427, %rd425, %rd426;
	ld.shared.u64 	%rd428, [_ZZN3cub18CUB_300001_SM_10006detail6reduce18DeviceReduceKernelINS2_10policy_hubIljN4cuda3std3__44plusIlEEE10Policy1000EN6thrust24THRUST_300001_SM_1000_NS18transform_iteratorI9is_activeNSD_10device_ptrIiEEllEEjS9_lNS7_10__identityEEEvT0_PT3_T1_NS0_13GridEvenShareISN_EET2_T4_E12temp_storage+48];
	add.s64 	%rd429, %rd427, %rd428;
	ld.shared.u64 	%rd430, [_ZZN3cub18CUB_300001_SM_10006detail6reduce18DeviceReduceKernelINS2_10policy_hubIljN4cuda3std3__44plusIlEEE10Policy1000EN6thrust24THRUST_300001_SM_1000_NS18transform_iteratorI9is_activeNSD_10device_ptrIiEEllEEjS9_lNS7_10__identityEEEvT0_PT3_T1_NS0_13GridEvenShareISN_EET2_T4_E12temp_storage+56];
	add.s64 	%rd431, %rd429, %rd430;
	ld.shared.u64 	%rd432, [_ZZN3cub18CUB_300001_SM_10006detail6reduce18DeviceReduceKernelINS2_10policy_hubIljN4cuda3std3__44plusIlEEE10Policy1000EN6thrust24THRUST_300001_SM_1000_NS18transform_iteratorI9is_activeNSD_10device_ptrIiEEllEEjS9_lNS7_10__identityEEEvT0_PT3_T1_NS0_13GridEvenShareISN_EET2_T4_E12temp_storage+64];
	add.s64 	%rd433, %rd431, %rd432;
	ld.shared.u64 	%rd434, [_ZZN3cub18CUB_300001_SM_10006detail6reduce18DeviceReduceKernelINS2_10policy_hubIljN4cuda3std3__44plusIlEEE10Policy1000EN6thrust24THRUST_300001_SM_1000_NS18transform_iteratorI9is_activeNSD_10device_ptrIiEEllEEjS9_lNS7_10__identityEEEvT0_PT3_T1_NS0_13GridEvenShareISN_EET2_T4_E12temp_storage+72];
	add.s64 	%rd435, %rd433, %rd434;
	ld.shared.u64 	%rd436, [_ZZN3cub18CUB_300001_SM_10006detail6reduce18DeviceReduceKernelINS2_10policy_hubIljN4cuda3std3__44plusIlEEE10Policy1000EN6thrust24THRUST_300001_SM_1000_NS18transform_iteratorI9is_activeNSD_10device_ptrIiEEllEEjS9_lNS7_10__identityEEEvT0_PT3_T1_NS0_13GridEvenShareISN_EET2_T4_E12temp_storage+80];
	add.s64 	%rd437, %rd435, %rd436;
	ld.shared.u64 	%rd438, [_ZZN3cub18CUB_300001_SM_10006detail6reduce18DeviceReduceKernelINS2_10policy_hubIljN4cuda3std3__44plusIlEEE10Policy1000EN6thrust24THRUST_300001_SM_1000_NS18transform_iteratorI9is_activeNSD_10device_ptrIiEEllEEjS9_lNS7_10__identityEEEvT0_PT3_T1_NS0_13GridEvenShareISN_EET2_T4_E12temp_storage+88];
	add.s64 	%rd439, %rd437, %rd438;
	ld.shared.u64 	%rd440, [_ZZN3cub18CUB_300001_SM_10006detail6reduce18DeviceReduceKernelINS2_10policy_hubIljN4cuda3std3__44plusIlEEE10Policy1000EN6thrust24THRUST_300001_SM_1000_NS18transform_iteratorI9is_activeNSD_10device_ptrIiEEllEEjS9_lNS7_10__identityEEEvT0_PT3_T1_NS0_13GridEvenShareISN_EET2_T4_E12temp_storage+96];
	add.s64 	%rd441, %rd439, %rd440;
	ld.shared.u64 	%rd442, [_ZZN3cub18CUB_300001_SM_10006detail6reduce18DeviceReduceKernelINS2_10policy_hubIljN4cuda3std3__44plusIlEEE10Policy1000EN6thrust24THRUST_300001_SM_1000_NS18transform_iteratorI9is_activeNSD_10device_ptrIiEEllEEjS9_lNS7_10__identityEEEvT0_PT3_T1_NS0_13GridEvenShareISN_EET2_T4_E12temp_storage+104];
	add.s64 	%rd443, %rd441, %rd442;
	ld.shared.u64 	%rd444, [_ZZN3cub18CUB_300001_SM_10006detail6reduce18DeviceReduceKernelINS2_10policy_hubIljN4cuda3std3__44plusIlEEE10Policy1000EN6thrust24THRUST_300001_SM_1000_NS18transform_iteratorI9is_activeNSD_10device_ptrIiEEllEEjS9_lNS7_10__identityEEEvT0_PT3_T1_NS0_13GridEvenShareISN_EET2_T4_E12temp_storage+112];
	add.s64 	%rd445, %rd443, %rd444;
	ld.shared.u64 	%rd446, [_ZZN3cub18CUB_300001_SM_10006detail6reduce18DeviceReduceKernelINS2_10policy_hubIljN4cuda3std3__44plusIlEEE10Policy1000EN6thrust24THRUST_300001_SM_1000_NS18transform_iteratorI9is_activeNSD_10device_ptrIiEEllEEjS9_lNS7_10__identityEEEvT0_PT3_T1_NS0_13GridEvenShareISN_EET2_T4_E12temp_storage+120];
	add.s64 	%rd447, %rd445, %rd446;
	ld.shared.u64 	%rd448, [_ZZN3cub18CUB_300001_SM_10006detail6reduce18DeviceReduceKernelINS2_10policy_hubIljN4cuda3std3__44plusIlEEE10Policy1000EN6thrust24THRUST_300001_SM_1000_NS18transform_iteratorI9is_activeNSD_10device_ptrIiEEllEEjS9_lNS7_10__identityEEEvT0_PT3_T1_NS0_13GridEvenShareISN_EET2_T4_E12temp_storage+128];
	add.s64 	%rd449, %rd447, %rd448;
	ld.shared.u64 	%rd450, [_ZZN3cub18CUB_300001_SM_10006detail6reduce18DeviceReduceKernelINS2_10policy_hubIljN4cuda3std3__44plusIlEEE10Policy1000EN6thrust24THRUST_300001_SM_1000_NS18transform_iteratorI9is_activeNSD_10device_ptrIiEEllEEjS9_lNS7_10__identityEEEvT0_PT3_T1_NS0_13GridEvenShareISN_EET2_T4_E12temp_storage+136];
	add.s64 	%rd475, %rd449, %rd450;
	bra.uni 	$L__BB30_48;
$L__BB30_22:
	// begin inline asm
	mov.u32 %r282, %laneid;
	// end inline asm
	and.b32  	%r333, %r7, 992;
	add.s32 	%r334, %r333, 32;
	setp.gt.u32 	%p107, %r334, %r6;
	not.b32 	%r335, %r333;
	add.s32 	%r336, %r6, %r335;
	selp.b32 	%r331, %r336, 31, %p107;
	mov.b64 	{%r284, %r289}, %rd464;
	mov.b32 	%r290, 1;
	mov.b32 	%r332, -1;
	// begin inline asm
	shfl.sync.down.b32 %r283, %r284, %r290, %r331, %r332;
	// end inline asm
	// begin inline asm
	shfl.sync.down.b32 %r288, %r289, %r290, %r331, %r332;
	// end inline asm
	mov.b64 	%rd350, {%r283, %r288};
	setp.lt.s32 	%p108, %r282, %r331;
	selp.b64 	%rd351, %rd350, 0, %p108;
	add.s64 	%rd352, %rd351, %rd464;
	mov.b64 	{%r294, %r299}, %rd352;
	mov.b32 	%r300, 2;
	// begin inline asm
	shfl.sync.down.b32 %r293, %r294, %r300, %r331, %r332;
	// end inline asm
	// begin inline asm
	shfl.sync.down.b32 %r298, %r299, %r300, %r331, %r332;
	// end inline asm
	mov.b64 	%rd353, {%r293, %r298};
	add.s32 	%r337, %r282, 2;
	setp.gt.s32 	%p109, %r337, %r331;
	selp.b64 	%rd354, 0, %rd353, %p109;
	add.s64 	%rd355, %rd354, %rd352;
	mov.b64 	{%r304, %r309}, %rd355;
	mov.b32 	%r310, 4;
	// begin inline asm
	shfl.sync.down.b32 %r303, %r304, %r310, %r331, %r332;
	// end inline asm
	// begin inline asm
	shfl.sync.down.b32 %r308, %r309, %r310, %r331, %r332;
	// end inline asm
	mov.b64 	%rd356, {%r303, %r308};
	add.s32 	%r338, %r282, 4;
	setp.gt.s32 	%p110, %r338, %r331;
	selp.b64 	%rd357, 0, %rd356, %p110;
	add.s64 	%rd358, %rd357, %rd355;
	mov.b64 	{%r314, %r319}, %rd358;
	mov.b32 	%r320, 8;
	// begin inline asm
	shfl.sync.down.b32 %r313, %r314, %r320, %r331, %r332;
	// end inline asm
	// begin inline asm
	shfl.sync.down.b32 %r318, %r319, %r320, %r331, %r332;
	// end inline asm
	mov.b64 	%rd359, {%r313, %r318};
	add.s32 	%r339, %r282, 8;
	setp.gt.s32 	%p111, %r339, %r331;
	selp.b64 	%rd360, 0, %rd359, %p111;
	add.s64 	%rd361, %rd360, %rd358;
	mov.b64 	{%r324, %r329}, %rd361;
	mov.b32 	%r330, 16;
	// begin inline asm
	shfl.sync.down.b32 %r323, %r324, %r330, %r331, %r332;
	// end inline asm
	// begin inline asm
	shfl.sync.down.b32 %r328, %r329, %r330, %r331, %r332;
	// end inline asm
	mov.b64 	%rd362, {%r323, %r328};
	add.s32 	%r340, %r282, 16;
	setp.gt.s32 	%p112, %r340, %r331;
	selp.b64 	%rd363, 0, %rd362, %p112;
	add.s64 	%rd475, %rd363, %rd361;
	setp.ne.s32 	%p113, %r282, 0;
	@%p113 bra 	$L__BB30_24;
	shr.u32 	%r341, %r7, 2;
	and.b32  	%r342, %r341, 248;
	mov.u32 	%r343, _ZZN3cub18CUB_300001_SM_10006detail6reduce18DeviceReduceKernelINS2_10policy_hubIljN4cuda3std3__44plusIlEEE10Policy1000EN6thrust24THRUST_300001_SM_1000_NS18transform_iteratorI9is_activeNSD_10device_ptrIiEEllEEjS9_lNS7_10__identityEEEvT0_PT3_T1_NS0_13GridEvenShareISN_EET2_T4_E12temp_storage;
	add.s32 	%r344, %r343, %r342;
	st.shared.u64 	[%r344+16], %rd475;
$L__BB30_24:
	bar.sync 	0;
	setp.ne.s32 	%p114, %r7, 0;
	@%p114 bra 	$L__BB30_48;
	setp.gt.u32 	%p115, %r6, 32;
	ld.shared.u64 	%rd364, [_ZZN3cub18CUB_300001_SM_10006detail6reduce18DeviceReduceKernelINS2_10policy_hubIljN4cuda3std3__44plusIlEEE10Policy1000EN6thrust24THRUST_300001_SM_1000_NS18transform_iteratorI9is_activeNSD_10device_ptrIiEEllEEjS9_lNS7_10__identityEEEvT0_PT3_T1_NS0_13GridEvenShareISN_EET2_T4_E12temp_storage+24];
	selp.b64 	%rd365, %rd364, 0, %p115;
	add.s64 	%rd366, %rd365, %rd475;
	setp.gt.u32 	%p116, %r6, 64;
	ld.shared.u64 	%rd367, [_ZZN3cub18CUB_300001_SM_10006detail6reduce18DeviceReduceKernelINS2_10policy_hubIljN4cuda3std3__44plusIlEEE10Policy1000EN6thrust24THRUST_300001_SM_1000_NS18transform_iteratorI9is_activeNSD_10device_ptrIiEEllEEjS9_lNS7_10__identityEEEvT0_PT3_T1_NS0_13GridEvenShareISN_EET2_T4_E12temp_storage+32];
	selp.b64 	%rd368, %rd367, 0, %p116;
	add.s64 	%rd369, %rd366, %rd368;
	setp.gt.u32 	%p117, %r6, 96;
	ld.shared.u64 	%rd370, [_ZZN3cub18CUB_300001_SM_10006detail6reduce18DeviceReduceKernelINS2_10policy_hubIljN4cuda3std3__44plusIlEEE10Policy1000EN6thrust24THRUST_300001_SM_1000_NS18transform_iteratorI9is_activeNSD_10device_ptrIiEEllEEjS9_lNS7_10__identityEEEvT0_PT3_T1_NS0_13GridEvenShareISN_EET2_T4_E12temp_storage+40];
	selp.b64 	%rd371, %rd370, 0, %p117;
	add.s64 	%rd372, %rd369, %rd371;
	setp.gt.u32 	%p118, %r6, 128;
	ld.shared.u64 	%rd373, [_ZZN3cub18CUB_300001_SM_10006detail6reduce18DeviceReduceKernelINS2_10policy_hubIljN4cuda3std3__44plusIlEEE10Policy1000EN6thrust24THRUST_300001_SM_1000_NS18transform_iteratorI9is_activeNSD_10device_ptrIiEEllEEjS9_lNS7_10__identityEEEvT0_PT3_T1_NS0_13GridEvenShareISN_EET2_T4_E12temp_storage+48];
	selp.b64 	%rd374, %rd373, 0, %p118;
	add.s64 	%rd375, %rd372, %rd374;
	setp.gt.u32 	%p119, %r6, 160;
	ld.shared.u64 	%rd376, [_ZZN3cub18CUB_300001_SM_10006detail6reduce18DeviceReduceKernelINS2_10policy_hubIljN4cuda3std3__44plusIlEEE10Policy1000EN6thrust24THRUST_300001_SM_1000_NS18transform_iteratorI9is_activeNSD_10device_ptrIiEEllEEjS9_lNS7_10__identityEEEvT0_PT3_T1_NS0_13GridEvenShareISN_EET2_T4_E12temp_storage+56];
	selp.b64 	%rd377, %rd376, 0, %p119;
	add.s64 	%rd378, %rd375, %rd377;
	setp.gt.u32 	%p120, %r6, 192;
	ld.shared.u64 	%rd379, [_ZZN3cub18CUB_300001_SM_10006detail6reduce18DeviceReduceKernelINS2_10policy_hubIljN4cuda3std3__44plusIlEEE10Policy1000EN6thrust24THRUST_300001_SM_1000_NS18transform_iteratorI9is_activeNSD_10device_ptrIiEEllEEjS9_lNS7_10__identityEEEvT0_PT3_T1_NS0_13GridEvenShareISN_EET2_T4_E12temp_storage+64];
	selp.b64 	%rd380, %rd379, 0, %p120;
	add.s64 	%rd381, %rd378, %rd380;
	setp.gt.u32 	%p121, %r6, 224;
	ld.shared.u64 	%rd382, [_ZZN3cub18CUB_300001_SM_10006detail6reduce18DeviceReduceKernelINS2_10policy_hubIljN4cuda3std3__44plusIlEEE10Policy1000EN6thrust24THRUST_300001_SM_1000_NS18transform_iteratorI9is_activeNSD_10device_ptrIiEEllEEjS9_lNS7_10__identityEEEvT0_PT3_T1_NS0_13GridEvenShareISN_EET2_T4_E12temp_storage+72];
	selp.b64 	%rd383, %rd382, 0, %p121;
	add.s64 	%rd384, %rd381, %rd383;
	setp.gt.u32 	%p122, %r6, 256;
	ld.shared.u64 	%rd385, [_ZZN3cub18CUB_300001_SM_10006detail6reduce18DeviceReduceKernelINS2_10policy_hubIljN4cuda3std3__44plusIlEEE10Policy1000EN6thrust24THRUST_300001_SM_1000_NS18transform_iteratorI9is_activeNSD_10device_ptrIiEEllEEjS9_lNS7_10__identityEEEvT0_PT3_T1_NS0_13GridEvenShareISN_EET2_T4_E12temp_storage+80];
	selp.b64 	%rd386, %rd385, 0, %p122;
	add.s64 	%rd387, %rd384, %rd386;
	setp.gt.u32 	%p123, %r6, 288;
	ld.shared.u64 	%rd388, [_ZZN3cub18CUB_300001_SM_10006detail6reduce18DeviceReduceKernelINS2_10policy_hubIljN4cuda3std3__44plusIlEEE10Policy1000EN6thrust24THRUST_300001_SM_1000_NS18transform_iteratorI9is_activeNSD_10device_ptrIiEEllEEjS9_lNS7_10__identityEEEvT0_PT3_T1_NS0_13GridEvenShareISN_EET2_T4_E12temp_storage+88];
	selp.b64 	%rd389, %rd388, 0, %p123;
	add.s64 	%rd390, %rd387, %rd389;
	setp.gt.u32 	%p124, %r6, 320;
	ld.shared.u64 	%rd391, [_ZZN3cub18CUB_300001_SM_10006detail6reduce18DeviceReduceKernelINS2_10policy_hubIljN4cuda3std3__44plusIlEEE10Policy1000EN6thrust24THRUST_300001_SM_1000_NS18transform_iteratorI9is_activeNSD_10device_ptrIiEEllEEjS9_lNS7_10__identityEEEvT0_PT3_T1_NS0_13GridEvenShareISN_EET2_T4_E12temp_storage+96];
	selp.b64 	%rd392, %rd391, 0, %p124;
	add.s64 	%rd393, %rd390, %rd392;
	setp.gt.u32 	%p125, %r6, 352;
	ld.shared.u64 	%rd394, [_ZZN3cub18CUB_300001_SM_10006detail6reduce18DeviceReduceKernelINS2_10policy_hubIljN4cuda3std3__44plusIlEEE10Policy1000EN6thrust24THRUST_300001_SM_1000_NS18transform_iteratorI9is_activeNSD_10device_ptrIiEEllEEjS9_lNS7_10__identityEEEvT0_PT3_T1_NS0_13GridEvenShareISN_EET2_T4_E12temp_storage+104];
	selp.b64 	%rd395, %rd394, 0, %p125;
	add.s64 	%rd396, %rd393, %rd395;
	setp.gt.u32 	%p126, %r6, 384;
	ld.shared.u64 	%rd397, [_ZZN3cub18CUB_300001_SM_10006detail6reduce18DeviceReduceKernelINS2_10policy_hubIljN4cuda3std3__44plusIlEEE10Policy1000EN6thrust24THRUST_300001_SM_1000_NS18transform_iteratorI9is_activeNSD_10device_ptrIiEEllEEjS9_lNS7_10__identityEEEvT0_PT3_T1_NS0_13GridEvenShareISN_EET2_T4_E12temp_storage+112];
	selp.b64 	%rd398, %rd397, 0, %p126;
	add.s64 	%rd399, %rd396, %rd398;
	setp.gt.u32 	%p127, %r6, 416;
	ld.shared.u64 	%rd400, [_ZZN3cub18CUB_300001_SM_10006detail6reduce18DeviceReduceKernelINS2_10policy_hubIljN4cuda3std3__44plusIlEEE10Policy1000EN6thrust24THRUST_300001_SM_1000_NS18transform_iteratorI9is_activeNSD_10device_ptrIiEEllEEjS9_lNS7_10__identityEEEvT0_PT3_T1_NS0_13GridEvenShareISN_EET2_T4_E12temp_storage+120];
	selp.b64 	%rd401, %rd400, 0, %p127;
	add.s64 	%rd402, %rd399, %rd401;
	setp.gt.u32 	%p128, %r6, 448;
	ld.shared.u64 	%rd403, [_ZZN3cub18CUB_300001_SM_10006detail6reduce18DeviceReduceKernelINS2_10policy_hubIljN4cuda3std3__44plusIlEEE10Policy1000EN6thrust24THRUST_300001_SM_1000_NS18transform_iteratorI9is_activeNSD_10device_ptrIiEEllEEjS9_lNS7_10__identityEEEvT0_PT3_T1_NS0_13GridEvenShareISN_EET2_T4_E12temp_storage+128];
	selp.b64 	%rd404, %rd403, 0, %p128;
	add.s64 	%rd405, %rd402, %rd404;
	setp.gt.u32 	%p129, %r6, 480;
	ld.shared.u64 	%rd406, [_ZZN3cub18CUB_300001_SM_10006detail6reduce18DeviceReduceKernelINS2_10policy_hubIljN4cuda3std3__44plusIlEEE10Policy1000EN6thrust24THRUST_300001_SM_1000_NS18transform_iteratorI9is_activeNSD_10device_ptrIiEEllEEjS9_lNS7_10__identityEEEvT0_PT3_T1_NS0_13GridEvenShareISN_EET2_T4_E12temp_storage+136];
	selp.b64 	%rd407, %rd406, 0, %p129;
	add.s64 	%rd475, %rd405, %rd407;
	bra.uni 	$L__BB30_48;
$L__BB30_26:
	mov.u32 	%r35, %tid.x;
	add.s32 	%r72, %r414, %r35;
	mul.wide.u32 	%rd42, %r72, 4;
	add.s64 	%rd43, %rd1, %rd42;
	ld.global.u32 	%r73, [%rd43];
	setp.eq.s32 	%p2, %r73, -1;
	selp.u64 	%rd44, 1, 0, %p2;
	ld.global.u32 	%r74, [%rd43+2048];
	setp.eq.s32 	%p3, %r74, -1;
	selp.u64 	%rd45, 1, 0, %p3;
	ld.global.u32 	%r75, [%rd43+4096];
	setp.eq.s32 	%p4, %r75, -1;
	selp.u64 	%rd46, 1, 0, %p4;
	ld.global.u32 	%r76, [%rd43+6144];
	setp.eq.s32 	%p5, %r76, -1;
	selp.u64 	%rd47, 1, 0, %p5;
	ld.global.u32 	%r77, [%rd43+8192];
	setp.eq.s32 	%p6, %r77, -1;
	selp.u64 	%rd48, 1, 0, %p6;
	ld.global.u32 	%r78, [%rd43+10240];
	setp.eq.s32 	%p7, %r78, -1;
	selp.u64 	%rd49, 1, 0, %p7;
	ld.global.u32 	%r79, [%rd43+12288];
	setp.eq.s32 	%p8, %r79, -1;
	selp.u64 	%rd50, 1, 0, %p8;
	add.s64 	%rd51, %rd45, %rd44;
	add.s64 	%rd52, %rd51, %rd46;
	add.s64 	%rd53, %rd52, %rd47;
	add.s64 	%rd54, %rd53, %rd48;
	add.s64 	%rd55, %rd54, %rd49;
	add.s64 	%rd474, %rd55, %rd50;
	setp.lt.u32 	%p9, %r6, %r4;
	@%p9 bra 	$L__BB30_44;
	add.s32 	%r36, %r4, %r414;
	not.b32 	%r81, %r35;
	add.s32 	%r82, %r81, %r1;
	sub.s32 	%r83, %r82, %r4;
	sub.s32 	%r411, %r83, %r414;
	add.s32 	%r84, %r36, %r35;
	add.s32 	%r410, %r84, 4096;
	mov.b32 	%r413, 0;
	cvt.u64.u32 	%rd57, %r35;
	mov.u32 	%r412, %r36;
$L__BB30_28:
	add.s32 	%r414, %r414, %r4;
	add.s32 	%r85, %r1, -3584;
	setp.gt.u32 	%p10, %r414, %r85;
	@%p10 bra 	$L__BB30_30;
	cvt.u64.u32 	%rd56, %r414;
	add.s64 	%rd58, %rd57, %rd56;
	shl.b64 	%rd59, %rd58, 2;
	add.s64 	%rd60, %rd1, %rd59;
	ld.global.u32 	%r86, [%rd60];
	setp.eq.s32 	%p11, %r86, -1;
	selp.u64 	%rd61, 1, 0, %p11;
	ld.global.u32 	%r87, [%rd60+2048];
	setp.eq.s32 	%p12, %r87, -1;
	selp.u64 	%rd62, 1, 0, %p12;
	ld.global.u32 	%r88, [%rd60+4096];
	setp.eq.s32 	%p13, %r88, -1;
	selp.u64 	%rd63, 1, 0, %p13;
	ld.global.u32 	%r89, [%rd60+6144];
	setp.eq.s32 	%p14, %r89, -1;
	selp.u64 	%rd64, 1, 0, %p14;
	ld.global.u32 	%r90, [%rd60+8192];
	setp.eq.s32 	%p15, %r90, -1;
	selp.u64 	%rd65, 1, 0, %p15;
	ld.global.u32 	%r91, [%rd60+10240];
	setp.eq.s32 	%p16, %r91, -1;
	selp.u64 	%rd66, 1, 0, %p16;
	ld.global.u32 	%r92, [%rd60+12288];
	setp.eq.s32 	%p17, %r92, -1;
	selp.u64 	%rd67, 1, 0, %p17;
	add.s64 	%rd68, %rd474, %rd61;
	add.s64 	%rd69, %rd68, %rd62;
	add.s64 	%rd70, %rd69, %rd63;
	add.s64 	%rd71, %rd70, %rd64;
	add.s64 	%rd72, %rd71, %rd65;
	add.s64 	%rd73, %rd72, %rd66;
	add.s64 	%rd474, %rd73, %rd67;
	sub.s32 	%r93, %r1, %r414;
	setp.lt.u32 	%p18, %r93, %r4;
	add.s32 	%r413, %r413, 1;
	add.s32 	%r412, %r412, %r4;
	sub.s32 	%r411, %r411, %r4;
	add.s32 	%r410, %r410, %r4;
	@%p18 bra 	$L__BB30_44;
	bra.uni 	$L__BB30_28;
$L__BB30_30:
	setp.le.u32 	%p19, %r1, %r414;
	sub.s32 	%r94, %r1, %r414;
	setp.ge.s32 	%p20, %r35, %r94;
	or.pred  	%p21, %p19, %p20;
	@%p21 bra 	$L__BB30_44;
	not.b32 	%r96, %r35;
	add.s32 	%r97, %r1, %r96;
	sub.s32 	%r98, %r97, %r36;
	mul.lo.s32 	%r99, %r2, %r413;
	mad.lo.s32 	%r100, %r99, -3584, %r98;
	shr.u32 	%r101, %r100, 9;
	add.s32 	%r49, %r101, 1;
	and.b32  	%r50, %r49, 15;
	setp.lt.u32 	%p22, %r100, 7680;
	mov.u32 	%r419, %r35;
	@%p22 bra 	$L__BB30_35;
	or.b32  	%r417, %r35, 4096;
	shr.u32 	%r102, %r411, 9;
	add.s32 	%r103, %r102, 1;
	and.b32  	%r104, %r103, 16777200;
	neg.s32 	%r415, %r104;
$L__BB30_33:
	.pragma "nounroll";
	add.s32 	%r105, %r410, -4096;
	mul.wide.u32 	%rd75, %r105, 4;
	add.s64 	%rd76, %rd1, %rd75;
	ld.global.u32 	%r106, [%rd76];
	setp.eq.s32 	%p23, %r106, -1;
	selp.u64 	%rd77, 1, 0, %p23;
	add.s64 	%rd78, %rd474, %rd77;
	add.s32 	%r107, %r410, -3584;
	mul.wide.u32 	%rd79, %r107, 4;
	add.s64 	%rd80, %rd1, %rd79;
	ld.global.u32 	%r108, [%rd80];
	setp.eq.s32 	%p24, %r108, -1;
	selp.u64 	%rd81, 1, 0, %p24;
	add.s64 	%rd82, %rd78, %rd81;
	add.s32 	%r109, %r410, -3072;
	mul.wide.u32 	%rd83, %r109, 4;
	add.s64 	%rd84, %rd1, %rd83;
	ld.global.u32 	%r110, [%rd84];
	setp.eq.s32 	%p25, %r110, -1;
	selp.u64 	%rd85, 1, 0, %p25;
	add.s64 	%rd86, %rd82, %rd85;
	add.s32 	%r111, %r410, -2560;
	mul.wide.u32 	%rd87, %r111, 4;
	add.s64 	%rd88, %rd1, %rd87;
	ld.global.u32 	%r112, [%rd88];
	setp.eq.s32 	%p26, %r112, -1;
	selp.u64 	%rd89, 1, 0, %p26;
	add.s64 	%rd90, %rd86, %rd89;
	add.s32 	%r113, %r410, -2048;
	mul.wide.u32 	%rd91, %r113, 4;
	add.s64 	%rd92, %rd1, %rd91;
	ld.global.u32 	%r114, [%rd92];
	setp.eq.s32 	%p27, %r114, -1;
	selp.u64 	%rd93, 1, 0, %p27;
	add.s64 	%rd94, %rd90, %rd93;
	add.s32 	%r115, %r410, -1536;
	mul.wide.u32 	%rd95, %r115, 4;
	add.s64 	%rd96, %rd1, %rd95;
	ld.global.u32 	%r116, [%rd96];
	setp.eq.s32 	%p28, %r116, -1;
	selp.u64 	%rd97, 1, 0, %p28;
	add.s64 	%rd98, %rd94, %rd97;
	add.s32 	%r117, %r410, -1024;
	mul.wide.u32 	%rd99, %r117, 4;
	add.s64 	%rd100, %rd1, %rd99;
	ld.global.u32 	%r118, [%rd100];
	setp.eq.s32 	%p29, %r118, -1;
	selp.u64 	%rd101, 1, 0, %p29;
	add.s64 	%rd102, %rd98, %rd101;
	add.s32 	%r119, %r410, 3584;
	add.s32 	%r120, %r410, -512;
	mul.wide.u32 	%rd103, %r120, 4;
	add.s64 	%rd104, %rd1, %rd103;
	ld.global.u32 	%r121, [%rd104];
	setp.eq.s32 	%p30, %r121, -1;
	selp.u64 	%rd105, 1, 0, %p30;
	add.s64 	%rd106, %rd102, %rd105;
	mul.wide.u32 	%rd107, %r410, 4;
	add.s64 	%rd108, %rd1, %rd107;
	ld.global.u32 	%r122, [%rd108];
	setp.eq.s32 	%p31, %r122, -1;
	selp.u64 	%rd109, 1, 0, %p31;
	add.s64 	%rd110, %rd106, %rd109;
	add.s32 	%r123, %r410, 512;
	mul.wide.u32 	%rd111, %r123, 4;
	add.s64 	%rd112, %rd1, %rd111;
	ld.global.u32 	%r124, [%rd112];
	setp.eq.s32 	%p32, %r124, -1;
	selp.u64 	%rd113, 1, 0, %p32;
	add.s64 	%rd114, %rd110, %rd113;
	add.s32 	%r125, %r410, 1024;
	mul.wide.u32 	%rd115, %r125, 4;
	add.s64 	%rd116, %rd1, %rd115;
	ld.global.u32 	%r126, [%rd116];
	setp.eq.s32 	%p33, %r126, -1;
	selp.u64 	%rd117, 1, 0, %p33;
	add.s64 	%rd118, %rd114, %rd117;
	add.s32 	%r127, %r410, 1536;
	mul.wide.u32 	%rd119, %r127, 4;
	add.s64 	%rd120, %rd1, %rd119;
	ld.global.u32 	%r128, [%rd120];
	setp.eq.s32 	%p34, %r128, -1;
	selp.u64 	%rd121, 1, 0, %p34;
	add.s64 	%rd122, %rd118, %rd121;
	add.s32 	%r129, %r410, 2048;
	mul.wide.u32 	%rd123, %r129, 4;
	add.s64 	%rd124, %rd1, %rd123;
	ld.global.u32 	%r130, [%rd124];
	setp.eq.s32 	%p35, %r130, -1;
	selp.u64 	%rd125, 1, 0, %p35;
	add.s64 	%rd126, %rd122, %rd125;
	add.s32 	%r131, %r410, 2560;
	mul.wide.u32 	%rd127, %r131, 4;
	add.s64 	%rd128, %rd1, %rd127;
	ld.global.u32 	%r132, [%rd128];
	setp.eq.s32 	%p36, %r132, -1;
	selp.u64 	%rd129, 1, 0, %p36;
	add.s64 	%rd130, %rd126, %rd129;
	add.s32 	%r133, %r410, 3072;
	mul.wide.u32 	%rd131, %r133, 4;
	add.s64 	%rd132, %rd1, %rd131;
	ld.global.u32 	%r134, [%rd132];
	setp.eq.s32 	%p37, %r134, -1;
	selp.u64 	%rd133, 1, 0, %p37;
	add.s64 	%rd134, %rd130, %rd133;
	mul.wide.u32 	%rd135, %r119, 4;
	add.s64 	%rd136, %rd1, %rd135;
	ld.global.u32 	%r135, [%rd136];
	setp.eq.s32 	%p38, %r135, -1;
	selp.u64 	%rd137, 1, 0, %p38;
	add.s64 	%rd474, %rd134, %rd137;
	add.s32 	%r417, %r417, 8192;
	add.s32 	%r410, %r410, 8192;
	add.s32 	%r415, %r415, 16;
	setp.ne.s32 	%p39, %r415, 0;
	@%p39 bra 	$L__BB30_33;
	add.s32 	%r419, %r417, -4096;
$L__BB30_35:
	setp.eq.s32 	%p40, %r50, 0;
	@%p40 bra 	$L__BB30_44;
	and.b32  	%r61, %r49, 7;
	setp.lt.u32 	%p41, %r50, 8;
	@%p41 bra 	$L__BB30_38;
	add.s32 	%r136, %r419, %r414;
	mul.wide.u32 	%rd139, %r136, 4;
	add.s64 	%rd140, %rd1, %rd139;
	ld.global.u32 	%r137, [%rd140];
	setp.eq.s32 	%p42, %r137, -1;
	selp.u64 	%rd141, 1, 0, %p42;
	add.s64 	%rd142, %rd474, %rd141;
	add.s32 	%r138, %r136, 512;
	mul.wide.u32 	%rd143, %r138, 4;
	add.s64 	%rd144, %rd1, %rd143;
	ld.global.u32 	%r139, [%rd144];
	setp.eq.s32 	%p43, %r139, -1;
	selp.u64 	%rd145, 1, 0, %p43;
	add.s64 	%rd146, %rd142, %rd145;
	add.s32 	%r140, %r136, 1024;
	mul.wide.u32 	%rd147, %r140, 4;
	add.s64 	%rd148, %rd1, %rd147;
	ld.global.u32 	%r141, [%rd148];
	setp.eq.s32 	%p44, %r141, -1;
	selp.u64 	%rd149, 1, 0, %p44;
	add.s64 	%rd150, %rd146, %rd149;
	add.s32 	%r142, %r136, 1536;
	mul.wide.u32 	%rd151, %r142, 4;
	add.s64 	%rd152, %rd1, %rd151;
	ld.global.u32 	%r143, [%rd152];
	setp.eq.s32 	%p45, %r143, -1;
	selp.u64 	%rd153, 1, 0, %p45;
	add.s64 	%rd154, %rd150, %rd153;
	add.s32 	%r144, %r136, 2048;
	mul.wide.u32 	%rd155, %r144, 4;
	add.s64 	%rd156, %rd1, %rd155;
	ld.global.u32 	%r145, [%rd156];
	setp.eq.s32 	%p46, %r145, -1;
	selp.u64 	%rd157, 1, 0, %p46;
	add.s64 	%rd158, %rd154, %rd157;
	add.s32 	%r146, %r136, 2560;
	mul.wide.u32 	%rd159, %r146, 4;
	add.s64 	%rd160, %rd1, %rd159;
	ld.global.u32 	%r147, [%rd160];
	setp.eq.s32 	%p47, %r147, -1;
	selp.u64 	%rd161, 1, 0, %p47;
	add.s64 	%rd162, %rd158, %rd161;
	add.s32 	%r148, %r136, 3072;
	mul.wide.u32 	%rd163, %r148, 4;
	add.s64 	%rd164, %rd1, %rd163;
	ld.global.u32 	%r149, [%rd164];
	setp.eq.s32 	%p48, %r149, -1;
	selp.u64 	%rd165, 1, 0, %p48;
	add.s64 	%rd166, %rd162, %rd165;
	add.s32 	%r150, %r136, 3584;
	mul.wide.u32 	%rd167, %r150, 4;
	add.s64 	%rd168, %rd1, %rd167;
	ld.global.u32 	%r151, [%rd168];
	setp.eq.s32 	%p49, %r151, -1;
	selp.u64 	%rd169, 1, 0, %p49;
	add.s64 	%rd474, %rd166, %rd169;
	add.s32 	%r419, %r419, 4096;
$L__BB30_38:
	setp.eq.s32 	%p50, %r61, 0;
	@%p50 bra 	$L__BB30_44;
	setp.lt.u32 	%p51, %r61, 4;
	@%p51 bra 	$L__BB30_41;
	add.s32 	%r152, %r419, %r414;
	mul.wide.u32 	%rd171, %r152, 4;
	add.s64 	%rd172, %rd1, %rd171;
	ld.global.u32 	%r153, [%rd172];
	setp.eq.s32 	%p52, %r153, -1;
	selp.u64 	%rd173, 1, 0, %p52;
	add.s64 	%rd174, %rd474, %rd173;
	add.s32 	%r154, %r152, 512;
	mul.wide.u32 	%rd175, %r154, 4;
	add.s64 	%rd176, %rd1, %rd175;
	ld.global.u32 	%r155, [%rd176];
	setp.eq.s32 	%p53, %r155, -1;
	selp.u64 	%rd177, 1, 0, %p53;
	add.s64 	%rd178, %rd174, %rd177;
	add.s32 	%r156, %r152, 1024;
	mul.wide.u32 	%rd179, %r156, 4;
	add.s64 	%rd180, %rd1, %rd179;
	ld.global.u32 	%r157, [%rd180];
	setp.eq.s32 	%p54, %r157, -1;
	selp.u64 	%rd181, 1, 0, %p54;
	add.s64 	%rd182, %rd178, %rd181;
	add.s32 	%r158, %r152, 1536;
	mul.wide.u32 	%rd183, %r158, 4;
	add.s64 	%rd184, %rd1, %rd183;
	ld.global.u32 	%r159, [%rd184];
	setp.eq.s32 	%p55, %r159, -1;
	selp.u64 	%rd185, 1, 0, %p55;
	add.s64 	%rd474, %rd182, %rd185;
	add.s32 	%r419, %r419, 2048;
$L__BB30_41:
	and.b32  	%r160, %r49, 3;
	setp.eq.s32 	%p56, %r160, 0;
	@%p56 bra 	$L__BB30_44;
	add.s32 	%r422, %r419, %r412;
	cvt.u16.u32 	%rs1, %r411;
	shr.u16 	%rs2, %rs1, 9;
	add.s16 	%rs3, %rs2, 1;
	cvt.u32.u16 	%r161, %rs3;
	and.b32  	%r162, %r161, 3;
	neg.s32 	%r421, %r162;
$L__BB30_43:
	.pragma "nounroll";
	mul.wide.u32 	%rd186, %r422, 4;
	add.s64 	%rd187, %rd1, %rd186;
	ld.global.u32 	%r163, [%rd187];
	setp.eq.s32 	%p57, %r163, -1;
	selp.u64 	%rd188, 1, 0, %p57;
	add.s64 	%rd474, %rd474, %rd188;
	add.s32 	%r422, %r422, 512;
	add.s32 	%r421, %r421, 1;
	setp.ne.s32 	%p58, %r421, 0;
	@%p58 bra 	$L__BB30_43;
$L__BB30_44:
	// begin inline asm
	mov.u32 %r164, %laneid;
	// end inline asm
	mov.b64 	{%r166, %r171}, %rd474;
	mov.b32 	%r172, 1;
	mov.b32 	%r213, 31;
	mov.b32 	%r214, -1;
	// begin inline asm
	shfl.sync.down.b32 %r165, %r166, %r172, %r213, %r214;
	// end inline asm
	// begin inline asm
	shfl.sync.down.b32 %r170, %r171, %r172, %r213, %r214;
	// end inline asm
	mov.b64 	%rd189, {%r165, %r170};
	setp.gt.s32 	%p59, %r164, 30;
	selp.b64 	%rd190, 0, %rd189, %p59;
	add.s64 	%rd191, %rd190, %rd474;
	mov.b64 	{%r176, %r181}, %rd191;
	mov.b32 	%r182, 2;
	// begin inline asm
	shfl.sync.down.b32 %r175, %r176, %r182, %r213, %r214;
	// end inline asm
	// begin inline asm
	shfl.sync.down.b32 %r180, %r181, %r182, %r213, %r214;
	// end inline asm
	mov.b64 	%rd192, {%r175, %r180};
	setp.gt.s32 	%p60, %r164, 29;
	selp.b64 	%rd193, 0, %rd192, %p60;
	add.s64 	%rd194, %rd193, %rd191;
	mov.b64 	{%r186, %r191}, %rd194;
	mov.b32 	%r192, 4;
	// begin inline asm
	shfl.sync.down.b32 %r185, %r186, %r192, %r213, %r214;
	// end inline asm
	// begin inline asm
	shfl.sync.down.b32 %r190, %r191, %r192, %r213, %r214;
	// end inline asm
	mov.b64 	%rd195, {%r185, %r190};
	setp.gt.s32 	%p61, %r164, 27;
	selp.b64 	%rd196, 0, %rd195, %p61;
	add.s64 	%rd197, %rd196, %rd194;
	mov.b64 	{%r196, %r201}, %rd197;
	mov.b32 	%r202, 8;
	// begin inline asm
	shfl.sync.down.b32 %r195, %r196, %r202, %r213, %r214;
	// end inline asm
	// begin inline asm
	shfl.sync.down.b32 %r200, %r201, %r202, %r213, %r214;
	// end inline asm
	mov.b64 	%rd198, {%r195, %r200};
	setp.gt.s32 	%p62, %r164, 23;
	selp.b64 	%rd199, 0, %rd198, %p62;
	add.s64 	%rd200, %rd199, %rd197;
	mov.b64 	{%r206, %r211}, %rd200;
	mov.b32 	%r212, 16;
	// begin inline asm
	shfl.sync.down.b32 %r205, %r206, %r212, %r213, %r214;
	// end inline asm
	// begin inline asm
	shfl.sync.down.b32 %r210, %r211, %r212, %r213, %r214;
	// end inline asm
	mov.b64 	%rd201, {%r205, %r210};
	setp.gt.s32 	%p63, %r164, 15;
	selp.b64 	%rd202, 0, %rd201, %p63;
	add.s64 	%rd475, %rd202, %rd200;
	setp.ne.s32 	%p64, %r164, 0;
	@%p64 bra 	$L__BB30_46;
	shr.u32 	%r215, %r35, 2;
	and.b32  	%r216, %r215, 248;
	mov.u32 	%r217, _ZZN3cub18CUB_300001_SM_10006detail6reduce18DeviceReduceKernelINS2_10policy_hubIljN4cuda3std3__44plusIlEEE10Policy1000EN6thrust24THRUST_300001_SM_1000_NS18transform_iteratorI9is_activeNSD_10device_ptrIiEEllEEjS9_lNS7_10__identityEEEvT0_PT3_T1_NS0_13GridEvenShareISN_EET2_T4_E12temp_storage;
	add.s32 	%r218, %r217, %r216;
	st.shared.u64 	[%r218+16], %rd475;
$L__BB30_46:
	bar.sync 	0;
	setp.ne.s32 	%p65, %r35, 0;
	@%p65 bra 	$L__BB30_48;
	ld.shared.u64 	%rd203, [_ZZN3cub18CUB_300001_SM_10006detail6reduce18DeviceReduceKernelINS2_10policy_hubIljN4cuda3std3__44plusIlEEE10Policy1000EN6thrust24THRUST_300001_SM_1000_NS18transform_iteratorI9is_activeNSD_10device_ptrIiEEllEEjS9_lNS7_10__identityEEEvT0_PT3_T1_NS0_13GridEvenShareISN_EET2_T4_E12temp_storage+24];
	add.s64 	%rd204, %rd203, %rd475;
	ld.shared.u64 	%rd205, [_ZZN3cub18CUB_300001_SM_10006detail6reduce18DeviceReduceKernelINS2_10policy_hubIljN4cuda3std3__44plusIlEEE10Policy1000EN6thrust24THRUST_300001_SM_1000_NS18transform_iteratorI9is_activeNSD_10device_ptrIiEEllEEjS9_lNS7_10__identityEEEvT0_PT3_T1_NS0_13GridEvenShareISN_EET2_T4_E12temp_storage+32];
	add.s64 	%rd206, %rd204, %rd205;
	ld.shared.u64 	%rd207, [_ZZN3cub18CUB_300001_SM_10006detail6reduce18DeviceReduceKernelINS2_10policy_hubIljN4cuda3std3__44plusIlEEE10Policy1000EN6thrust24THRUST_300001_SM_1000_NS18transform_iteratorI9is_activeNSD_10device_ptrIiEEllEEjS9_lNS7_10__identityEEEvT0_PT3_T1_NS0_13GridEvenShareISN_EET2_T4_E12temp_storage+40];
	add.s64 	%rd208, %rd206, %rd207;
	ld.shared.u64 	%rd209, [_ZZN3cub18CUB_300001_SM_10006detail6reduce18DeviceReduceKernelINS2_10policy_hubIljN4cuda3std3__44plusIlEEE10Policy1000EN6thrust24THRUST_300001_SM_1000_NS18transform_iteratorI9is_activeNSD_10device_ptrIiEEllEEjS9_lNS7_10__identityEEEvT0_PT3_T1_NS0_13GridEvenShareISN_EET2_T4_E12temp_storage+48];
	add.s64 	%rd210, %rd208, %rd209;
	ld.shared.u64 	%rd211, [_ZZN3cub18CUB_300001_SM_10006detail6reduce18DeviceReduceKernelINS2_10policy_hubIljN4cuda3std3__44plusIlEEE10Policy1000EN6thrust24THRUST_300001_SM_1000_NS18transform_iteratorI9is_activeNSD_10device_ptrIiEEllEEjS9_lNS7_10__identityEEEvT0_PT3_T1_NS0_13GridEvenShareISN_EET2_T4_E12temp_storage+56];
	add.s64 	%rd212, %rd210, %rd211;
	ld.shared.u64 	%rd213, [_ZZN3cub18CUB_300001_SM_10006detail6reduce18DeviceReduceKernelINS2_10policy_hubIljN4cuda3std3__44plusIlEEE10Policy1000EN6thrust24THRUST_300001_SM_1000_NS18transform_iteratorI9is_activeNSD_10device_ptrIiEEllEEjS9_lNS7_10__identityEEEvT0_PT3_T1_NS0_13GridEvenShareISN_EET2_T4_E12temp_storage+64];
	add.s64 	%rd214, %rd212, %rd213;
	ld.shared.u64 	%rd215, [_ZZN3cub18CUB_300001_SM_10006detail6reduce18DeviceReduceKernelINS2_10policy_hubIljN4cuda3std3__44plusIlEEE10Policy1000EN6thrust24THRUST_300001_SM_1000_NS18transform_iteratorI9is_activeNSD_10device_ptrIiEEllEEjS9_lNS7_10__identityEEEvT0_PT3_T1_NS0_13GridEvenShareISN_EET2_T4_E12temp_storage+72];
	add.s64 	%rd216, %rd214, %rd215;
	ld.shared.u64 	%rd217, [_ZZN3cub18CUB_300001_SM_10006detail6reduce18DeviceReduceKernelINS2_10policy_hubIljN4cuda3std3__44plusIlEEE10Policy1000EN6thrust24THRUST_300001_SM_1000_NS18transform_iteratorI9is_activeNSD_10device_ptrIiEEllEEjS9_lNS7_10__identityEEEvT0_PT3_T1_NS0_13GridEvenShareISN_EET2_T4_E12temp_storage+80];
	add.s64 	%rd218, %rd216, %rd217;
	ld.shared.u64 	%rd219, [_ZZN3cub18CUB_300001_SM_10006detail6reduce18DeviceReduceKernelINS2_10policy_hubIljN4cuda3std3__44plusIlEEE10Policy1000EN6thrust24THRUST_300001_SM_1000_NS18transform_iteratorI9is_activeNSD_10device_ptrIiEEllEEjS9_lNS7_10__identityEEEvT0_PT3_T1_NS0_13GridEvenShareISN_EET2_T4_E12temp_storage+88];
	add.s64 	%rd220, %rd218, %rd219;
	ld.shared.u64 	%rd221, [_ZZN3cub18CUB_300001_SM_10006detail6reduce18DeviceReduceKernelINS2_10policy_hubIljN4cuda3std3__44plusIlEEE10Policy1000EN6thrust24THRUST_300001_SM_1000_NS18transform_iteratorI9is_activeNSD_10device_ptrIiEEllEEjS9_lNS7_10__identityEEEvT0_PT3_T1_NS0_13GridEvenShareISN_EET2_T4_E12temp_storage+96];
	add.s64 	%rd222, %rd220, %rd221;
	ld.shared.u64 	%rd223, [_ZZN3cub18CUB_300001_SM_10006detail6reduce18DeviceReduceKernelINS2_10policy_hubIljN4cuda3std3__44plusIlEEE10Policy1000EN6thrust24THRUST_300001_SM_1000_NS18transform_iteratorI9is_activeNSD_10device_ptrIiEEllEEjS9_lNS7_10__identityEEEvT0_PT3_T1_NS0_13GridEvenShareISN_EET2_T4_E12temp_storage+104];
	add.s64 	%rd224, %rd222, %rd223;
	ld.shared.u64 	%rd225, [_ZZN3cub18CUB_300001_SM_10006detail6reduce18DeviceReduceKernelINS2_10policy_hubIljN4cuda3std3__44plusIlEEE10Policy1000EN6thrust24THRUST_300001_SM_1000_NS18transform_iteratorI9is_activeNSD_10device_ptrIiEEllEEjS9_lNS7_10__identityEEEvT0_PT3_T1_NS0_13GridEvenShareISN_EET2_T4_E12temp_storage+112];
	add.s64 	%rd226, %rd224, %rd225;
	ld.shared.u64 	%rd227, [_ZZN3cub18CUB_300001_SM_10006detail6reduce18DeviceReduceKernelINS2_10policy_hubIljN4cuda3std3__44plusIlEEE10Policy1000EN6thrust24THRUST_300001_SM_1000_NS18transform_iteratorI9is_activeNSD_10device_ptrIiEEllEEjS9_lNS7_10__identityEEEvT0_PT3_T1_NS0_13GridEvenShareISN_EET2_T4_E12temp_storage+120];
	add.s64 	%rd228, %rd226, %rd227;
	ld.shared.u64 	%rd229, [_ZZN3cub18CUB_300001_SM_10006detail6reduce18DeviceReduceKernelINS2_10policy_hubIljN4cuda3std3__44plusIlEEE10Policy1000EN6thrust24THRUST_300001_SM_1000_NS18transform_iteratorI9is_activeNSD_10device_ptrIiEEllEEjS9_lNS7_10__identityEEEvT0_PT3_T1_NS0_13GridEvenShareISN_EET2_T4_E12temp_storage+128];
	add.s64 	%rd230, %rd228, %rd229;
	ld.shared.u64 	%rd231, [_ZZN3cub18CUB_300001_SM_10006detail6reduce18DeviceReduceKernelINS2_10policy_hubIljN4cuda3std3__44plusIlEEE10Policy1000EN6thrust24THRUST_300001_SM_1000_NS18transform_iteratorI9is_activeNSD_10device_ptrIiEEllEEjS9_lNS7_10__identityEEEvT0_PT3_T1_NS0_13GridEvenShareISN_EET2_T4_E12temp_storage+136];
	add.s64 	%rd475, %rd230, %rd231;
$L__BB30_48:
	mov.u32 	%r400, %tid.x;
	setp.ne.s32 	%p137, %r400, 0;
	@%p137 bra 	$L__BB30_50;
	ld.param.u64 	%rd454, [_ZN3cub18CUB_300001_SM_10006detail6reduce18DeviceReduceKernelINS2_10policy_hubIljN4cuda3std3__44plusIlEEE10Policy1000EN6thrust24THRUST_300001_SM_1000_NS18transform_iteratorI9is_activeNSD_10device_ptrIiEEllEEjS9_lNS7_10__identityEEEvT0_PT3_T1_NS0_13GridEvenShareISN_EET2_T4__param_1];
	cvta.to.global.u64 	%rd451, %rd454;
	mul.wide.u32 	%rd452, %r3, 8;
	add.s64 	%rd453, %rd451, %rd452;
	st.global.u64 	[%rd453], %rd475;
$L__BB30_50:
	ret;

}
	// .globl	_ZN3cub18CUB_300001_SM_10006detail6reduce28DeviceReduceSingleTileKernelINS2_10policy_hubIljN4cuda3std3__44plusIlEEE10Policy1000EPlSC_iS9_llNS7_10__identityEEEvT0_T1_T2_T3_T4_T6_
.visible .entry _ZN3cub18CUB_300001_SM_10006detail6reduce28DeviceReduceSingleTileKernelINS2_10policy_hubIljN4cuda3std3__44plusIlEEE10Policy1000EPlSC_iS9_llNS7_10__identityEEEvT0_T1_T2_T3_T4_T6_(
	.param .u64 .ptr .align 1 _ZN3cub18CUB_300001_SM_10006detail6reduce28DeviceReduceSingleTileKernelINS2_10policy_hubIljN4cuda3std3__44plusIlEEE10Policy1000EPlSC_iS9_llNS7_10__identityEEEvT0_T1_T2_T3_T4_T6__param_0,
	.param .u64 .ptr .align 1 _ZN3cub18CUB_300001_SM_10006detail6reduce28DeviceReduceSingleTileKernelINS2_10policy_hubIljN4cuda3std3__44plusIlEEE10Policy1000EPlSC_iS9_llNS7_10__identityEEEvT0_T1_T2_T3_T4_T6__param_1,
	.param .u32 _ZN3cub18CUB_300001_SM_10006detail6reduce28DeviceReduceSingleTileKernelINS2_10policy_hubIljN4cuda3std3__44plusIlEEE10Policy1000EPlSC_iS9_llNS7_10__identityEEEvT0_T1_T2_T3_T4_T6__param_2,
	.param .align 1 .b8 _ZN3cub18CUB_300001_SM_10006detail6reduce28DeviceReduceSingleTileKernelINS2_10policy_hubIljN4cuda3std3__44plusIlEEE10Policy1000EPlSC_iS9_llNS7_10__identityEEEvT0_T1_T2_T3_T4_T6__param_3[1],
	.param .u64 _ZN3cub18CUB_300001_SM_10006detail6reduce28DeviceReduceSingleTileKernelINS2_10policy_hubIljN4cuda3std3__44plusIlEEE10Policy1000EPlSC_iS9_llNS7_10__identityEEEvT0_T1_T2_T3_T4_T6__param_4,
	.param .align 1 .b8 _ZN3cub18CUB_300001_SM_10006detail6reduce28DeviceReduceSingleTileKernelINS2_10policy_hubIljN4cuda3std3__44plusIlEEE10Policy1000EPlSC_iS9_llNS7_10__identityEEEvT0_T1_T2_T3_T4_T6__param_5[1]
)
.maxntid 512
.minnctapersm 1
{
	.reg .pred 	%p<58>;
	.reg .b32 	%r<238>;
	.reg .b64 	%rd<281>;
	// demoted variable
	.shared .align 8 .b8 _ZZN3cub18CUB_300001_SM_10006detail6reduce28DeviceReduceSingleTileKernelINS2_10policy_hubIljN4cuda3std3__44plusIlEEE10Policy1000EPlSC_iS9_llNS7_10__identityEEEvT0_T1_T2_T3_T4_T6_E12temp_storage[152];
	ld.param.u64 	%rd35, [_ZN3cub18CUB_300001_SM_10006detail6reduce28DeviceReduceSingleTileKernelINS2_10policy_hubIljN4cuda3std3__44plusIlEEE10Policy1000EPlSC_iS9_llNS7_10__identityEEEvT0_T1_T2_T3_T4_T6__param_0];
	ld.param.u64 	%rd37, [_ZN3cub18CUB_300001_SM_10006detail6reduce28DeviceReduceSingleTileKernelINS2_10policy_hubIljN4cuda3std3__44plusIlEEE10Policy1000EPlSC_iS9_llNS7_10__identityEEEvT0_T1_T2_T3_T4_T6__param_1];
	ld.param.u32 	%r34, [_ZN3cub18CUB_300001_SM_10006detail6reduce28DeviceReduceSingleTileKernelINS2_10policy_hubIljN4cuda3std3__44plusIlEEE10Policy1000EPlSC_iS9_llNS7_10__identityEEEvT0_T1_T2_T3_T4_T6__param_2];
	ld.param.u64 	%rd36, [_ZN3cub18CUB_300001_SM_10006detail6reduce28DeviceReduceSingleTileKernelINS2_10policy_hubIljN4cuda3std3__44plusIlEEE10Policy1000EPlSC_iS9_llNS7_10__identityEEEvT0_T1_T2_T3_T4_T6__param_4];
	cvta.to.global.u64 	%rd1, %rd37;
	setp.ne.s32 	%p1, %r34, 0;
	@%p1 bra 	$L__BB31_3;
	mov.u32 	%r224, %tid.x;
	setp.ne.s32 	%p57, %r224, 0;
	@%p57 bra 	$L__BB31_39;
	st.global.u64 	[%rd1], %rd36;
	bra.uni 	$L__BB31_39;
$L__BB31_3:
	setp.gt.s32 	%p2, %r34, 3583;
	@%p2 bra 	$L__BB31_21;
	mov.u32 	%r1, %tid.x;
	setp.ge.s32 	%p19, %r1, %r34;
	mov.b64 	%rd271, 0;
	mov.u32 	%r228, %r1;
	@%p19 bra 	$L__BB31_6;
	mul.wide.u32 	%rd146, %r1, 8;
	add.s64 	%rd145, %rd35, %rd146;
	// begin inline asm
	ld.global.nc.u64 %rd271, [%rd145];
	// end inline asm
	add.s32 	%r228, %r1, 512;
$L__BB31_6:
	setp.ge.s32 	%p20, %r228, %r34;
	@%p20 bra 	$L__BB31_12;
	not.b32 	%r100, %r228;
	add.s32 	%r4, %r34, %r100;
	and.b32  	%r101, %r4, 1536;
	setp.eq.s32 	%p21, %r101, 1536;
	@%p21 bra 	$L__BB31_10;
	mul.wide.u32 	%rd148, %r228, 8;
	add.s64 	%rd266, %rd35, %rd148;
	shr.u32 	%r102, %r4, 9;
	add.s32 	%r103, %r102, 1;
	and.b32  	%r104, %r103, 3;
	neg.s32 	%r226, %r104;
$L__BB31_9:
	.pragma "nounroll";
	// begin inline asm
	ld.global.nc.u64 %rd149, [%rd266];
	// end inline asm
	add.s64 	%rd271, %rd149, %rd271;
	add.s32 	%r228, %r228, 512;
	add.s64 	%rd266, %rd266, 4096;
	add.s32 	%r226, %r226, 1;
	setp.ne.s32 	%p22, %r226, 0;
	@%p22 bra 	$L__BB31_9;
$L__BB31_10:
	setp.lt.u32 	%p23, %r4, 1536;
	@%p23 bra 	$L__BB31_12;
$L__BB31_11:
	mul.wide.s32 	%rd159, %r228, 8;
	add.s64 	%rd152, %rd35, %rd159;
	// begin inline asm
	ld.global.nc.u64 %rd151, [%rd152];
	// end inline asm
	add.s64 	%rd160, %rd151, %rd271;
	add.s64 	%rd154, %rd152, 4096;
	// begin inline asm
	ld.global.nc.u64 %rd153, [%rd154];
	// end inline asm
	add.s64 	%rd161, %rd153, %rd160;
	add.s64 	%rd156, %rd152, 8192;
	// begin inline asm
	ld.global.nc.u64 %rd155, [%rd156];
	// end inline asm
	add.s64 	%rd162, %rd155, %rd161;
	add.s64 	%rd158, %rd152, 12288;
	// begin inline asm
	ld.global.nc.u64 %rd157, [%rd158];
	// end inline asm
	add.s64 	%rd271, %rd157, %rd162;
	add.s32 	%r228, %r228, 2048;
	setp.lt.s32 	%p24, %r228, %r34;
	@%p24 bra 	$L__BB31_11;
$L__BB31_12:
	setp.lt.s32 	%p25, %r34, 512;
	@%p25 bra 	$L__BB31_17;
	// begin inline asm
	mov.u32 %r168, %laneid;
	// end inline asm
	mov.b64 	{%r170, %r175}, %rd271;
	mov.b32 	%r176, 1;
	mov.b32 	%r217, 31;
	mov.b32 	%r218, -1;
	// begin inline asm
	shfl.sync.down.b32 %r169, %r170, %r176, %r217, %r218;
	// end inline asm
	// begin inline asm
	shfl.sync.down.b32 %r174, %r175, %r176, %r217, %r218;
	// end inline asm
	mov.b64 	%rd221, {%r169, %r174};
	setp.gt.s32 	%p49, %r168, 30;
	selp.b64 	%rd222, 0, %rd221, %p49;
	add.s64 	%rd223, %rd222, %rd271;
	mov.b64 	{%r180, %r185}, %rd223;
	mov.b32 	%r186, 2;
	// begin inline asm
	shfl.sync.down.b32 %r179, %r180, %r186, %r217, %r218;
	// end inline asm
	// begin inline asm
	shfl.sync.down.b32 %r184, %r185, %r186, %r217, %r218;
	// end inline asm
	mov.b64 	%rd224, {%r179, %r184};
	setp.gt.s32 	%p50, %r168, 29;
	selp.b64 	%rd225, 0, %rd224, %p50;
	add.s64 	%rd226, %rd225, %rd223;
	mov.b64 	{%r190, %r195}, %rd226;
	mov.b32 	%r196, 4;
	// begin inline asm
	shfl.sync.down.b32 %r189, %r190, %r196, %r217, %r218;
	// end inline asm
	// begin inline asm
	shfl.sync.down.b32 %r194, %r195, %r196, %r217, %r218;
	// end inline asm
	mov.b64 	%rd227, {%r189, %r194};
	setp.gt.s32 	%p51, %r168, 27;
	selp.b64 	%rd228, 0, %rd227, %p51;
	add.s64 	%rd229, %rd228, %rd226;
	mov.b64 	{%r200, %r205}, %rd229;
	mov.b32 	%r206, 8;
	// begin inline asm
	shfl.sync.down.b32 %r199, %r200, %r206, %r217, %r218;
	// end inline asm
	// begin inline asm
	shfl.sync.down.b32 %r204, %r205, %r206, %r217, %r218;
	// end inline asm
	mov.b64 	%rd230, {%r199, %r204};
	setp.gt.s32 	%p52, %r168, 23;
	selp.b64 	%rd231, 0, %rd230, %p52;
	add.s64 	%rd232, %rd231, %rd229;
	mov.b64 	{%r210, %r215}, %rd232;
	mov.b32 	%r216, 16;
	// begin inline asm
	shfl.sync.down.b32 %r209, %r210, %r216, %r217, %r218;
	// end inline asm
	// begin inline asm
	shfl.sync.down.b32 %r214, %r215, %r216, %r217, %r218;
	// end inline asm
	mov.b64 	%rd233, {%r209, %r214};
	setp.gt.s32 	%p53, %r168, 15;
	selp.b64 	%rd234, 0, %rd233, %p53;
	add.s64 	%rd280, %rd234, %rd232;
	setp.ne.s32 	%p54, %r168, 0;
	@%p54 bra 	$L__BB31_15;
	shr.u32 	%r219, %r1, 2;
	and.b32  	%r220, %r219, 248;
	mov.u32 	%r221, _ZZN3cub18CUB_300001_SM_10006detail6reduce28DeviceReduceSingleTileKernelINS2_10policy_hubIljN4cuda3std3__44plusIlEEE10Policy1000EPlSC_iS9_llNS7_10__identityEEEvT0_T1_T2_T3_T4_T6_E12temp_storage;
	add.s32 	%r222, %r221, %r220;
	st.shared.u64 	[%r222+16], %rd280;
$L__BB31_15:
	bar.sync 	0;
	setp.ne.s32 	%p55, %r1, 0;
	@%p55 bra 	$L__BB31_37;
	ld.shared.u64 	%rd235, [_ZZN3cub18CUB_300001_SM_10006detail6reduce28DeviceReduceSingleTileKernelINS2_10policy_hubIljN4cuda3std3__44plusIlEEE10Policy1000EPlSC_iS9_llNS7_10__identityEEEvT0_T1_T2_T3_T4_T6_E12temp_storage+24];
	add.s64 	%rd236, %rd235, %rd280;
	ld.shared.u64 	%rd237, [_ZZN3cub18CUB_300001_SM_10006detail6reduce28DeviceReduceSingleTileKernelINS2_10policy_hubIljN4cuda3std3__44plusIlEEE10Policy1000EPlSC_iS9_llNS7_10__identityEEEvT0_T1_T2_T3_T4_T6_E12temp_storage+32];
	add.s64 	%rd238, %rd236, %rd237;
	ld.shared.u64 	%rd239, [_ZZN3cub18CUB_300001_SM_10006detail6reduce28DeviceReduceSingleTileKernelINS2_10policy_hubIljN4cuda3std3__44plusIlEEE10Policy1000EPlSC_iS9_llNS7_10__identityEEEvT0_T1_T2_T3_T4_T6_E12temp_storage+40];
	add.s64 	%rd240, %rd238, %rd239;
	ld.shared.u64 	%rd241, [_ZZN3cub18CUB_300001_SM_10006detail6reduce28DeviceReduceSingleTileKernelINS2_10policy_hubIljN4cuda3std3__44plusIlEEE10Policy1000EPlSC_iS9_llNS7_10__identityEEEvT0_T1_T2_T3_T4_T6_E12temp_storage+48];
	add.s64 	%rd242, %rd240, %rd241;
	ld.shared.u64 	%rd243, [_ZZN3cub18CUB_300001_SM_10006detail6reduce28DeviceReduceSingleTileKernelINS2_10policy_hubIljN4cuda3std3__44plusIlEEE10Policy1000EPlSC_iS9_llNS7_10__identityEEEvT0_T1_T2_T3_T4_T6_E12temp_storage+56];
	add.s64 	%rd244, %rd242, %rd243;
	ld.shared.u64 	%rd245, [_ZZN3cub18CUB_300001_SM_10006detail6reduce28DeviceReduceSingleTileKernelINS2_10policy_hubIljN4cuda3std3__44plusIlEEE10Policy1000EPlSC_iS9_llNS7_10__identityEEEvT0_T1_T2_T3_T4_T6_E12temp_storage+64];
	add.s64 	%rd246, %rd244, %rd245;
	ld.shared.u64 	%rd247, [_ZZN3cub18CUB_300001_SM_10006detail6reduce28DeviceReduceSingleTileKernelINS2_10policy_hubIljN4cuda3std3__44plusIlEEE10Policy1000EPlSC_iS9_llNS7_10__identityEEEvT0_T1_T2_T3_T4_T6_E12temp_storage+72];
	add.s64 	%rd248, %rd246, %rd247;
	ld.shared.u64 	%rd249, [_ZZN3cub18CUB_300001_SM_10006detail6reduce28DeviceReduceSingleTileKernelINS2_10policy_hubIljN4cuda3std3__44plusIlEEE10Policy1000EPlSC_iS9_llNS7_10__identityEEEvT0_T1_T2_T3_T4_T6_E12temp_storage+80];
	add.s64 	%rd250, %rd248, %rd249;
	ld.shared.u64 	%rd251, [_ZZN3cub18CUB_300001_SM_10006detail6reduce28DeviceReduceSingleTileKernelINS2_10policy_hubIljN4cuda3std3__44plusIlEEE10Policy1000EPlSC_iS9_llNS7_10__identityEEEvT0_T1_T2_T3_T4_T6_E12temp_storage+88];
	add.s64 	%rd252, %rd250, %rd251;
	ld.shared.u64 	%rd253, [_ZZN3cub18CUB_300001_SM_10006detail6reduce28DeviceReduceSingleTileKernelINS2_10policy_hubIljN4cuda3std3__44plusIlEEE10Policy1000EPlSC_iS9_llNS7_10__identityEEEvT0_T1_T2_T3_T4_T6_E12temp_storage+96];
	add.s64 	%rd254, %rd252, %rd253;
	ld.shared.u64 	%rd255, [_ZZN3cub18CUB_300001_SM_10006detail6reduce28DeviceReduceSingleTileKernelINS2_10policy_hubIljN4cuda3std3__44plusIlEEE10Policy1000EPlSC_iS9_llNS7_10__identityEEEvT0_T1_T2_T3_T4_T6_E12temp_storage+104];
	add.s64 	%rd256, %rd254, %rd255;
	ld.shared.u64 	%rd257, [_ZZN3cub18CUB_300001_SM_10006detail6reduce28DeviceReduceSingleTileKernelINS2_10policy_hubIljN4cuda3std3__44plusIlEEE10Policy1000EPlSC_iS9_llNS7_10__identityEEEvT0_T1_T2_T3_T4_T6_E12temp_storage+112];
	add.s64 	%rd258, %rd256, %rd257;
	ld.shared.u64 	%rd259, [_ZZN3cub18CUB_300001_SM_10006detail6reduce28DeviceReduceSingleTileKernelINS2_10policy_hubIljN4cuda3std3__44plusIlEEE10Policy1000EPlSC_iS9_llNS7_10__identityEEEvT0_T1_T2_T3_T4_T6_E12temp_storage+120];
	add.s64 	%rd260, %rd258, %rd259;
	ld.shared.u64 	%rd261, [_ZZN3cub18CUB_300001_SM_10006detail6reduce28DeviceReduceSingleTileKernelINS2_10policy_hubIljN4cuda3std3__44plusIlEEE10Policy1000EPlSC_iS9_llNS7_10__identityEEEvT0_T1_T2_T3_T4_T6_E12temp_storage+128];
	add.s64 	%rd262, %rd260, %rd261;
	ld.shared.u64 	%rd263, [_ZZN3cub18CUB_300001_SM_10006detail6reduce28DeviceReduceSingleTileKernelINS2_10policy_hubIljN4cuda3std3__44plusIlEEE10Policy1000EPlSC_iS9_llNS7_10__identityEEEvT0_T1_T2_T3_T4_T6_E12temp_storage+136];
	add.s64 	%rd280, %rd262, %rd263;
	bra.uni 	$L__BB31_37;
$L__BB31_17:
	// begin inline asm
	mov.u32 %r105, %laneid;
	// end inline asm
	and.b32  	%r156, %r1, 992;
	add.s32 	%r157, %r156, 32;
	setp.gt.s32 	%p26, %r157, %r34;
	not.b32 	%r158, %r156;
	add.s32 	%r159, %r34, %r158;
	selp.b32 	%r154, %r159, 31, %p26;
	mov.b64 	{%r107, %r112}, %rd271;
	mov.b32 	%r113, 1;
	mov.b32 	%r155, -1;
	// begin inline asm
	shfl.sync.down.b32 %r106, %r107, %r113, %r154, %r155;
	// end inline asm
	// begin inline asm
	shfl.sync.down.b32 %r111, %r112, %r113, %r154, %r155;
	// end inline asm
	mov.b64 	%rd163, {%r106, %r111};
	setp.lt.s32 	%p27, %r105, %r154;
	selp.b64 	%rd164, %rd163, 0, %p27;
	add.s64 	%rd165, %rd164, %rd271;
	mov.b64 	{%r117, %r122}, %rd165;
	mov.b32 	%r123, 2;
	// begin inline asm
	shfl.sync.down.b32 %r116, %r117, %r123, %r154, %r155;
	// end inline asm
	// begin inline asm
	shfl.sync.down.b32 %r121, %r122, %r123, %r154, %r155;
	// end inline asm
	mov.b64 	%rd166, {%r116, %r121};
	add.s32 	%r160, %r105, 2;
	setp.gt.s32 	%p28, %r160, %r154;
	selp.b64 	%rd167, 0, %rd166, %p28;
	add.s64 	%rd168, %rd167, %rd165;
	mov.b64 	{%r127, %r132}, %rd168;
	mov.b32 	%r133, 4;
	// begin inline asm
	shfl.sync.down.b32 %r126, %r127, %r133, %r154, %r155;
	// end inline asm
	// begin inline asm
	shfl.sync.down.b32 %r131, %r132, %r133, %r154, %r155;
	// end inline asm
	mov.b64 	%rd169, {%r126, %r131};
	add.s32 	%r161, %r105, 4;
	setp.gt.s32 	%p29, %r161, %r154;
	selp.b64 	%rd170, 0, %rd169, %p29;
	add.s64 	%rd171, %rd170, %rd168;
	mov.b64 	{%r137, %r142}, %rd171;
	mov.b32 	%r143, 8;
	// begin inline asm
	shfl.sync.down.b32 %r136, %r137, %r143, %r154, %r155;
	// end inline asm
	// begin inline asm
	shfl.sync.down.b32 %r141, %r142, %r143, %r154, %r155;
	// end inline asm
	mov.b64 	%rd172, {%r136, %r141};
	add.s32 	%r162, %r105, 8;
	setp.gt.s32 	%p30, %r162, %r154;
	selp.b64 	%rd173, 0, %rd172, %p30;
	add.s64 	%rd174, %rd173, %rd171;
	mov.b64 	{%r147, %r152}, %rd174;
	mov.b32 	%r153, 16;
	// begin inline asm
	shfl.sync.down.b32 %r146, %r147, %r153, %r154, %r155;
	// end inline asm
	// begin inline asm
	shfl.sync.down.b32 %r151, %r152, %r153, %r154, %r155;
	// end inline asm
	mov.b64 	%rd175, {%r146, %r151};
	add.s32 	%r163, %r105, 16;
	setp.gt.s32 	%p31, %r163, %r154;
	selp.b64 	%rd176, 0, %rd175, %p31;
	add.s64 	%rd280, %rd176, %rd174;
	setp.ne.s32 	%p32, %r105, 0;
	@%p32 bra 	$L__BB31_19;
	shr.u32 	%r164, %r1, 2;
	and.b32  	%r165, %r164, 248;
	mov.u32 	%r166, _ZZN3cub18CUB_300001_SM_10006detail6reduce28DeviceReduceSingleTileKernelINS2_10policy_hubIljN4cuda3std3__44plusIlEEE10Policy1000EPlSC_iS9_llNS7_10__identityEEEvT0_T1_T2_T3_T4_T6_E12temp_storage;
	add.s32 	%r167, %r166, %r165;
	st.shared.u64 	[%r167+16], %rd280;
$L__BB31_19:
	bar.sync 	0;
	setp.ne.s32 	%p33, %r1, 0;
	@%p33 bra 	$L__BB31_37;
	setp.gt.s32 	%p34, %r34, 32;
	ld.shared.u64 	%rd177, [_ZZN3cub18CUB_300001_SM_10006detail6reduce28DeviceReduceSingleTileKernelINS2_10policy_hubIljN4cuda3std3__44plusIlEEE10Policy1000EPlSC_iS9_llNS7_10__identityEEEvT0_T1_T2_T3_T4_T6_E12temp_storage+24];
	selp.b64 	%rd178, %rd177, 0, %p34;
	add.s64 	%rd179, %rd178, %rd280;
	setp.gt.s32 	%p35, %r34, 64;
	ld.shared.u64 	%rd180, [_ZZN3cub18CUB_300001_SM_10006detail6reduce28DeviceReduceSingleTileKernelINS2_10policy_hubIljN4cuda3std3__44plusIlEEE10Policy1000EPlSC_iS9_llNS7_10__identityEEEvT0_T1_T2_T3_T4_T6_E12temp_storage+32];
	selp.b64 	%rd181, %rd180, 0, %p35;
	add.s64 	%rd182, %rd179, %rd181;
	setp.gt.s32 	%p36, %r34, 96;
	ld.shared.u64 	%rd183, [_ZZN3cub18CUB_300001_SM_10006detail6reduce28DeviceReduceSingleTileKernelINS2_10policy_hubIljN4cuda3std3__44plusIlEEE10Policy1000EPlSC_iS9_llNS7_10__identityEEEvT0_T1_T2_T3_T4_T6_E12temp_storage+40];
	selp.b64 	%rd184, %rd183, 0, %p36;
	add.s64 	%rd185, %rd182, %rd184;
	setp.gt.s32 	%p37, %r34, 128;
	ld.shared.u64 	%rd186, [_ZZN3cub18CUB_300001_SM_10006detail6reduce28DeviceReduceSingleTileKernelINS2_10policy_hubIljN4cuda3std3__44plusIlEEE10Policy1000EPlSC_iS9_llNS7_10__identityEEEvT0_T1_T2_T3_T4_T6_E12temp_storage+48];
	selp.b64 	%rd187, %rd186, 0, %p37;
	add.s64 	%rd188, %rd185, %rd187;
	setp.gt.s32 	%p38, %r34, 160;
	ld.shared.u64 	%rd189, [_ZZN3cub18CUB_300001_SM_10006detail6reduce28DeviceReduceSingleTileKernelINS2_10policy_hubIljN4cuda3std3__44plusIlEEE10Policy1000EPlSC_iS9_llNS7_10__identityEEEvT0_T1_T2_T3_T4_T6_E12temp_storage+56];
	selp.b64 	%rd190, %rd189, 0, %p38;
	add.s64 	%rd191, %rd188, %rd190;
	setp.gt.s32 	%p39, %r34, 192;
	ld.shared.u64 	%rd192, [_ZZN3cub18CUB_300001_SM_10006detail6reduce28DeviceReduceSingleTileKernelINS2_10policy_hubIljN4cuda3std3__44plusIlEEE10Policy1000EPlSC_iS9_llNS7_10__identityEEEvT0_T1_T2_T3_T4_T6_E12temp_storage+64];
	selp.b64 	%rd193, %rd192, 0, %p39;
	add.s64 	%rd194, %rd191, %rd193;
	setp.gt.s32 	%p40, %r34, 224;
	ld.shared.u64 	%rd195, [_ZZN3cub18CUB_300001_SM_10006detail6reduce28DeviceReduceSingleTileKernelINS2_10policy_hubIljN4cuda3std3__44plusIlEEE10Policy1000EPlSC_iS9_llNS7_10__identityEEEvT0_T1_T2_T3_T4_T6_E12temp_storage+72];
	selp.b64 	%rd196, %rd195, 0, %p40;
	add.s64 	%rd197, %rd194, %rd196;
	setp.gt.s32 	%p41, %r34, 256;
	ld.shared.u64 	%rd198, [_ZZN3cub18CUB_300001_SM_10006detail6reduce28DeviceReduceSingleTileKernelINS2_10policy_hubIljN4cuda3std3__44plusIlEEE10Policy1000EPlSC_iS9_llNS7_10__identityEEEvT0_T1_T2_T3_T4_T6_E12temp_storage+80];
	selp.b64 	%rd199, %rd198, 0, %p41;
	add.s64 	%rd200, %rd197, %rd199;
	setp.gt.s32 	%p42, %r34, 288;
	ld.shared.u64 	%rd201, [_ZZN3cub18CUB_300001_SM_10006detail6reduce28DeviceReduceSingleTileKernelINS2_10policy_hubIljN4cuda3std3__44plusIlEEE10Policy1000EPlSC_iS9_llNS7_10__identityEEEvT0_T1_T2_T3_T4_T6_E12temp_storage+88];
	selp.b64 	%rd202, %rd201, 0, %p42;
	add.s64 	%rd203, %rd200, %rd202;
	setp.gt.s32 	%p43, %r34, 320;
	ld.shared.u64 	%rd204, [_ZZN3cub18CUB_300001_SM_10006detail6reduce28DeviceReduceSingleTileKernelINS2_10policy_hubIljN4cuda3std3__44plusIlEEE10Policy1000EPlSC_iS9_llNS7_10__identityEEEvT0_T1_T2_T3_T4_T6_E12temp_storage+96];
	selp.b64 	%rd205, %rd204, 0, %p43;
	add.s64 	%rd206, %rd203, %rd205;
	setp.gt.s32 	%p44, %r34, 352;
	ld.shared.u64 	%rd207, [_ZZN3cub18CUB_300001_SM_10006detail6reduce28DeviceReduceSingleTileKernelINS2_10policy_hubIljN4cuda3std3__44plusIlEEE10Policy1000EPlSC_iS9_llNS7_10__identityEEEvT0_T1_T2_T3_T4_T6_E12temp_storage+104];
	selp.b64 	%rd208, %rd207, 0, %p44;
	add.s64 	%rd209, %rd206, %rd208;
	setp.gt.s32 	%p45, %r34, 384;
	ld.shared.u64 	%rd210, [_ZZN3cub18CUB_300001_SM_10006detail6reduce28DeviceReduceSingleTileKernelINS2_10policy_hubIljN4cuda3std3__44plusIlEEE10Policy1000EPlSC_iS9_llNS7_10__identityEEEvT0_T1_T2_T3_T4_T6_E12temp_storage+112];
	selp.b64 	%rd211, %rd210, 0, %p45;
	add.s64 	%rd212, %rd209, %rd211;
	setp.gt.s32 	%p46, %r34, 416;
	ld.shared.u64 	%rd213, [_ZZN3cub18CUB_300001_SM_10006detail6reduce28DeviceReduceSingleTileKernelINS2_10policy_hubIljN4cuda3std3__44plusIlEEE10Policy1000EPlSC_iS9_llNS7_10__identityEEEvT0_T1_T2_T3_T4_T6_E12temp_storage+120];
	selp.b64 	%rd214, %rd213, 0, %p46;
	add.s64 	%rd215, %rd212, %rd214;
	setp.gt.s32 	%p47, %r34, 448;
	ld.shared.u64 	%rd216, [_ZZN3cub18CUB_300001_SM_10006detail6reduce28DeviceReduceSingleTileKernelINS2_10policy_hubIljN4cuda3std3__44plusIlEEE10Policy1000EPlSC_iS9_llNS7_10__identityEEEvT0_T1_T2_T3_T4_T6_E12temp_storage+128];
	selp.b64 	%rd217, %rd216, 0, %p47;
	add.s64 	%rd218, %rd215, %rd217;
	setp.gt.s32 	%p48, %r34, 480;
	ld.shared.u64 	%rd219, [_ZZN3cub18CUB_300001_SM_10006detail6reduce28DeviceReduceSingleTileKernelINS2_10policy_hubIljN4cuda3std3__44plusIlEEE10Policy1000EPlSC_iS9_llNS7_10__identityEEEvT0_T1_T2_T3_T4_T6_E12temp_storage+136];
	selp.b64 	%rd220, %rd219, 0, %p48;
	add.s64 	%rd280, %rd218, %rd220;
	bra.uni 	$L__BB31_37;
$L__BB31_21:
	mov.u32 	%r13, %tid.x;
	mul.wide.u32 	%rd52, %r13, 8;
	add.s64 	%rd39, %rd35, %rd52;
	// begin inline asm
	ld.global.nc.u64 %rd38, [%rd39];
	// end inline asm
	add.s64 	%rd41, %rd39, 4096;
	// begin inline asm
	ld.global.nc.u64 %rd40, [%rd41];
	// end inline asm
	add.s64 	%rd43, %rd39, 8192;
	// begin inline asm
	ld.global.nc.u64 %rd42, [%rd43];
	// end inline asm
	add.s64 	%rd45, %rd39, 12288;
	// begin inline asm
	ld.global.nc.u64 %rd44, [%rd45];
	// end inline asm
	add.s64 	%rd47, %rd39, 16384;
	// begin inline asm
	ld.global.nc.u64 %rd46, [%rd47];
	// end inline asm
	add.s64 	%rd49, %rd39, 20480;
	// begin inline asm
	ld.global.nc.u64 %rd48, [%rd49];
	// end inline asm
	add.s64 	%rd51, %rd39, 24576;
	// begin inline asm
	ld.global.nc.u64 %rd50, [%rd51];
	// end inline asm
	add.s64 	%rd53, %rd40, %rd38;
	add.s64 	%rd54, %rd42, %rd53;
	add.s64 	%rd55, %rd44, %rd54;
	add.s64 	%rd56, %rd46, %rd55;
	add.s64 	%rd57, %rd48, %rd56;
	add.s64 	%rd279, %rd50, %rd57;
	setp.lt.u32 	%p3, %r34, 7168;
	mov.b32 	%r231, 3584;
	@%p3 bra 	$L__BB31_25;
	add.s32 	%r14, %r34, -3584;
	mov.b32 	%r231, 3584;
$L__BB31_23:
	add.s32 	%r37, %r231, %r13;
	mul.wide.u32 	%rd72, %r37, 8;
	add.s64 	%rd59, %rd35, %rd72;
	// begin inline asm
	ld.global.nc.u64 %rd58, [%rd59];
	// end inline asm
	add.s64 	%rd61, %rd59, 4096;
	// begin inline asm
	ld.global.nc.u64 %rd60, [%rd61];
	// end inline asm
	add.s64 	%rd63, %rd59, 8192;
	// begin inline asm
	ld.global.nc.u64 %rd62, [%rd63];
	// end inline asm
	add.s64 	%rd65, %rd59, 12288;
	// begin inline asm
	ld.global.nc.u64 %rd64, [%rd65];
	// end inline asm
	add.s64 	%rd67, %rd59, 16384;
	// begin inline asm
	ld.global.nc.u64 %rd66, [%rd67];
	// end inline asm
	add.s64 	%rd69, %rd59, 20480;
	// begin inline asm
	ld.global.nc.u64 %rd68, [%rd69];
	// end inline asm
	add.s64 	%rd71, %rd59, 24576;
	// begin inline asm
	ld.global.nc.u64 %rd70, [%rd71];
	// end inline asm
	add.s64 	%rd73, %rd58, %rd279;
	add.s64 	%rd74, %rd60, %rd73;
	add.s64 	%rd75, %rd62, %rd74;
	add.s64 	%rd76, %rd64, %rd75;
	add.s64 	%rd77, %rd66, %rd76;
	add.s64 	%rd78, %rd68, %rd77;
	add.s64 	%rd279, %rd70, %rd78;
	sub.s32 	%r38, %r34, %r231;
	setp.lt.s32 	%p4, %r38, 3584;
	@%p4 bra 	$L__BB31_33;
	add.s32 	%r231, %r231, 3584;
	setp.le.s32 	%p5, %r231, %r14;
	@%p5 bra 	$L__BB31_23;
$L__BB31_25:
	setp.le.s32 	%p6, %r34, %r231;
	@%p6 bra 	$L__BB31_33;
	sub.s32 	%r18, %r34, %r231;
	setp.ge.s32 	%p7, %r13, %r18;
	@%p7 bra 	$L__BB31_33;
	not.b32 	%r39, %r13;
	add.s32 	%r40, %r34, %r39;
	sub.s32 	%r19, %r40, %r231;
	and.b32  	%r41, %r19, 1536;
	setp.eq.s32 	%p8, %r41, 1536;
	mov.u32 	%r235, %r13;
	@%p8 bra 	$L__BB31_30;
	add.s32 	%r233, %r13, %r231;
	shr.u32 	%r42, %r19, 9;
	add.s32 	%r43, %r42, 1;
	and.b32  	%r44, %r43, 3;
	neg.s32 	%r232, %r44;
	mov.u32 	%r235, %r13;
$L__BB31_29:
	.pragma "nounroll";
	mul.wide.u32 	%rd82, %r233, 8;
	add.s64 	%rd81, %rd35, %rd82;
	// begin inline asm
	ld.global.nc.u64 %rd80, [%rd81];
	// end inline asm
	add.s64 	%rd279, %rd80, %rd279;
	add.s32 	%r235, %r235, 512;
	add.s32 	%r233, %r233, 512;
	add.s32 	%r232, %r232, 1;
	setp.ne.s32 	%p9, %r232, 0;
	@%p9 bra 	$L__BB31_29;
$L__BB31_30:
	setp.lt.u32 	%p10, %r19, 1536;
	@%p10 bra 	$L__BB31_33;
	cvt.u64.u32 	%rd83, %r235;
	cvt.u64.u32 	%rd84, %r231;
	add.s64 	%rd85, %rd83, %rd84;
	shl.b64 	%rd86, %rd85, 3;
	add.s64 	%rd87, %rd86, %rd35;
	add.s64 	%rd277, %rd87, 8192;
	add.s32 	%r236, %r235, %r231;
$L__BB31_32:
	mul.wide.u32 	%rd96, %r236, 8;
	add.s64 	%rd89, %rd35, %rd96;
	// begin inline asm
	ld.global.nc.u64 %rd88, [%rd89];
	// end inline asm
	add.s64 	%rd97, %rd88, %rd279;
	add.s64 	%rd91, %rd277, -4096;
	// begin inline asm
	ld.global.nc.u64 %rd90, [%rd91];
	// end inline asm
	add.s64 	%rd98, %rd90, %rd97;
	// begin inline asm
	ld.global.nc.u64 %rd92, [%rd277];
	// end inline asm
	add.s64 	%rd99, %rd92, %rd98;
	add.s64 	%rd95, %rd277, 4096;
	// begin inline asm
	ld.global.nc.u64 %rd94, [%rd95];
	// end inline asm
	add.s64 	%rd279, %rd94, %rd99;
	add.s32 	%r235, %r235, 2048;
	add.s64 	%rd277, %rd277, 16384;
	add.s32 	%r236, %r236, 2048;
	setp.lt.s32 	%p11, %r235, %r18;
	@%p11 bra 	$L__BB31_32;
$L__BB31_33:
	// begin inline asm
	mov.u32 %r45, %laneid;
	// end inline asm
	mov.b64 	{%r47, %r52}, %rd279;
	mov.b32 	%r53, 1;
	mov.b32 	%r94, 31;
	mov.b32 	%r95, -1;
	// begin inline asm
	shfl.sync.down.b32 %r46, %r47, %r53, %r94, %r95;
	// end inline asm
	// begin inline asm
	shfl.sync.down.b32 %r51, %r52, %r53, %r94, %r95;
	// end inline asm
	mov.b64 	%rd100, {%r46, %r51};
	setp.gt.s32 	%p12, %r45, 30;
	selp.b64 	%rd101, 0, %rd100, %p12;
	add.s64 	%rd102, %rd101, %rd279;
	mov.b64 	{%r57, %r62}, %rd102;
	mov.b32 	%r63, 2;
	// begin inline asm
	shfl.sync.down.b32 %r56, %r57, %r63, %r94, %r95;
	// end inline asm
	// begin inline asm
	shfl.sync.down.b32 %r61, %r62, %r63, %r94, %r95;
	// end inline asm
	mov.b64 	%rd103, {%r56, %r61};
	setp.gt.s32 	%p13, %r45, 29;
	selp.b64 	%rd104, 0, %rd103, %p13;
	add.s64 	%rd105, %rd104, %rd102;
	mov.b64 	{%r67, %r72}, %rd105;
	mov.b32 	%r73, 4;
	// begin inline asm
	shfl.sync.down.b32 %r66, %r67, %r73, %r94, %r95;
	// end inline asm
	// begin inline asm
	shfl.sync.down.b32 %r71, %r72, %r73, %r94, %r95;
	// end inline asm
	mov.b64 	%rd106, {%r66, %r71};
	setp.gt.s32 	%p14, %r45, 27;
	selp.b64 	%rd107, 0, %rd106, %p14;
	add.s64 	%rd108, %rd107, %rd105;
	mov.b64 	{%r77, %r82}, %rd108;
	mov.b32 	%r83, 8;
	// begin inline asm
	shfl.sync.down.b32 %r76, %r77, %r83, %r94, %r95;
	// end inline asm
	// begin inline asm
	shfl.sync.down.b32 %r81, %r82, %r83, %r94, %r95;
	// end inline asm
	mov.b64 	%rd109, {%r76, %r81};
	setp.gt.s32 	%p15, %r45, 23;
	selp.b64 	%rd110, 0, %rd109, %p15;
	add.s64 	%rd111, %rd110, %rd108;
	mov.b64 	{%r87, %r92}, %rd111;
	mov.b32 	%r93, 16;
	// begin inline asm
	shfl.sync.down.b32 %r86, %r87, %r93, %r94, %r95;
	// end inline asm
	// begin inline asm
	shfl.sync.down.b32 %r91, %r92, %r93, %r94, %r95;
	// end inline asm
	mov.b64 	%rd112, {%r86, %r91};
	setp.gt.s32 	%p16, %r45, 15;
	selp.b64 	%rd113, 0, %rd112, %p16;
	add.s64 	%rd280, %rd113, %rd111;
	setp.ne.s32 	%p17, %r45, 0;
	@%p17 bra 	$L__BB31_35;
	shr.u32 	%r96, %r13, 2;
	and.b32  	%r97, %r96, 248;
	mov.u32 	%r98, _ZZN3cub18CUB_300001_SM_10006detail6reduce28DeviceReduceSingleTileKernelINS2_10policy_hubIljN4cuda3std3__44plusIlEEE10Policy1000EPlSC_iS9_llNS7_10__identityEEEvT0_T1_T2_T3_T4_T6_E12temp_storage;
	add.s32 	%r99, %r98, %r97;
	st.shared.u64 	[%r99+16], %rd280;
$L__BB31_35:
	bar.sync 	0;
	setp.ne.s32 	%p18, %r13, 0;
	@%p18 bra 	$L__BB31_37;
	ld.shared.u64 	%rd114, [_ZZN3cub18CUB_300001_SM_10006detail6reduce28DeviceReduceSingleTileKernelINS2_10policy_hubIljN4cuda3std3__44plusIlEEE10Policy1000EPlSC_iS9_llNS7_10__identityEEEvT0_T1_T2_T3_T4_T6_E12temp_storage+24];
	add.s64 	%rd115, %rd114, %rd280;
	ld.shared.u64 	%rd116, [_ZZN3cub18CUB_300001_SM_10006detail6reduce28DeviceReduceSingleTileKernelINS2_10policy_hubIljN4cuda3std3__44plusIlEEE10Policy1000EPlSC_iS9_llNS7_10__identityEEEvT0_T1_T2_T3_T4_T6_E12temp_storage+32];
	add.s64 	%rd117, %rd115, %rd116;
	ld.shared.u64 	%rd118, [_ZZN3cub18CUB_300001_SM_10006detail6reduce28DeviceReduceSingleTileKernelINS2_10policy_hubIljN4cuda3std3__44plusIlEEE10Policy1000EPlSC_iS9_llNS7_10__identityEEEvT0_T1_T2_T3_T4_T6_E12temp_storage+40];
	add.s64 	%rd119, %rd117, %rd118;
	ld.shared.u64 	%rd120, [_ZZN3cub18CUB_300001_SM_10006detail6reduce28DeviceReduceSingleTileKernelINS2_10policy_hubIljN4cuda3std3__44plusIlEEE10Policy1000EPlSC_iS9_llNS7_10__identityEEEvT0_T1_T2_T3_T4_T6_E12temp_storage+48];
	add.s64 	%rd121, %rd119, %rd120;
	ld.shared.u64 	%rd122, [_ZZN3cub18CUB_300001_SM_10006detail6reduce28DeviceReduceSingleTileKernelINS2_10policy_hubIljN4cuda3std3__44plusIlEEE10Policy1000EPlSC_iS9_llNS7_10__identityEEEvT0_T1_T2_T3_T4_T6_E12temp_storage+56];
	add.s64 	%rd123, %rd121, %rd122;
	ld.shared.u64 	%rd124, [_ZZN3cub18CUB_300001_SM_10006detail6reduce28DeviceReduceSingleTileKernelINS2_10policy_hubIljN4cuda3std3__44plusIlEEE10Policy1000EPlSC_iS9_llNS7_10__identityEEEvT0_T1_T2_T3_T4_T6_E12temp_storage+64];
	add.s64 	%rd125, %rd123, %rd124;
	ld.shared.u64 	%rd126, [_ZZN3cub18CUB_300001_SM_10006detail6reduce28DeviceReduceSingleTileKernelINS2_10policy_hubIljN4cuda3std3__44plusIlEEE10Policy1000EPlSC_iS9_llNS7_10__identityEEEvT0_T1_T2_T3_T4_T6_E12temp_storage+72];
	add.s64 	%rd127, %rd125, %rd126;
	ld.shared.u64 	%rd128, [_ZZN3cub18CUB_300001_SM_10006detail6reduce28DeviceReduceSingleTileKernelINS2_10policy_hubIljN4cuda3std3__44plusIlEEE10Policy1000EPlSC_iS9_llNS7_10__identityEEEvT0_T1_T2_T3_T4_T6_E12temp_storage+80];
	add.s64 	%rd129, %rd127, %rd128;
	ld.shared.u64 	%rd130, [_ZZN3cub18CUB_300001_SM_10006detail6reduce28DeviceReduceSingleTileKernelINS2_10policy_hubIljN4cuda3std3__44plusIlEEE10Policy1000EPlSC_iS9_llNS7_10__identityEEEvT0_T1_T2_T3_T4_T6_E12temp_storage+88];
	add.s64 	%rd131, %rd129, %rd130;
	ld.shared.u64 	%rd132, [_ZZN3cub18CUB_300001_SM_10006detail6reduce28DeviceReduceSingleTileKernelINS2_10policy_hubIljN4cuda3std3__44plusIlEEE10Policy1000EPlSC_iS9_llNS7_10__identityEEEvT0_T1_T2_T3_T4_T6_E12temp_storage+96];
	add.s64 	%rd133, %rd131, %rd132;
	ld.shared.u64 	%rd134, [_ZZN3cub18CUB_300001_SM_10006detail6reduce28DeviceReduceSingleTileKernelINS2_10policy_hubIljN4cuda3std3__44plusIlEEE10Policy1000EPlSC_iS9_llNS7_10__identityEEEvT0_T1_T2_T3_T4_T6_E12temp_storage+104];
	add.s64 	%rd135, %rd133, %rd134;
	ld.shared.u64 	%rd136, [_ZZN3cub18CUB_300001_SM_10006detail6reduce28DeviceReduceSingleTileKernelINS2_10policy_hubIljN4cuda3std3__44plusIlEEE10Policy1000EPlSC_iS9_llNS7_10__identityEEEvT0_T1_T2_T3_T4_T6_E12temp_storage+112];
	add.s64 	%rd137, %rd135, %rd136;
	ld.shared.u64 	%rd138, [_ZZN3cub18CUB_300001_SM_10006detail6reduce28DeviceReduceSingleTileKernelINS2_10policy_hubIljN4cuda3std3__44plusIlEEE10Policy1000EPlSC_iS9_llNS7_10__identityEEEvT0_T1_T2_T3_T4_T6_E12temp_storage+120];
	add.s64 	%rd139, %rd137, %rd138;
	ld.shared.u64 	%rd140, [_ZZN3cub18CUB_300001_SM_10006detail6reduce28DeviceReduceSingleTileKernelINS2_10policy_hubIljN4cuda3std3__44plusIlEEE10Policy1000EPlSC_iS9_llNS7_10__identityEEEvT0_T1_T2_T3_T4_T6_E12temp_storage+128];
	add.s64 	%rd141, %rd139, %rd140;
	ld.shared.u64 	%rd142, [_ZZN3cub18CUB_300001_SM_10006detail6reduce28DeviceReduceSingleTileKernelINS2_10policy_hubIljN4cuda3std3__44plusIlEEE10Policy1000EPlSC_iS9_llNS7_10__identityEEEvT0_T1_T2_T3_T4_T6_E12temp_storage+136];
	add.s64 	%rd280, %rd141, %rd142;
$L__BB31_37:
	mov.u32 	%r223, %tid.x;
	setp.ne.s32 	%p56, %r223, 0;
	@%p56 bra 	$L__BB31_39;
	add.s64 	%rd264, %rd280, %rd36;
	st.global.u64 	[%rd1], %rd264;
$L__BB31_39:
	ret;

}
	// .globl	_ZN3cub18CUB_300001_SM_10006detail6reduce28DeviceReduceSingleTileKernelINS2_10policy_hubIlyN4cuda3std3__44plusIlEEE10Policy1000EN6thrust24THRUST_300001_SM_1000_NS18transform_iteratorI9is_activeNSD_10device_ptrIiEEllEEPlyS9_llNS7_10__identityEEEvT0_T1_T2_T3_T4_T6_
.visible .entry _ZN3cub18CUB_300001_SM_10006detail6reduce28DeviceReduceSingleTileKernelINS2_10policy_hubIlyN4cuda3std3__44plusIlEEE10Policy1000EN6thrust24THRUST_300001_SM_1000_NS18transform_iteratorI9is_activeNSD_10device_ptrIiEEllEEPlyS9_llNS7_10__identityEEEvT0_T1_T2_T3_T4_T6_(
	.param .align 8 .b8 _ZN3cub18CUB_300001_SM_10006detail6reduce28DeviceReduceSingleTileKernelINS2_10policy_hubIlyN4cuda3std3__44plusIlEEE10Policy1000EN6thrust24THRUST_300001_SM_1000_NS18transform_iteratorI9is_activeNSD_10device_ptrIiEEllEEPlyS9_llNS7_10__identityEEEvT0_T1_T2_T3_T4_T6__param_0[16],
	.param .u64 .ptr .align 1 _ZN3cub18CUB_300001_SM_10006detail6reduce28DeviceReduceSingleTileKernelINS2_10policy_hubIlyN4cuda3std3__44plusIlEEE10Policy1000EN6thrust24THRUST_300001_SM_1000_NS18transform_iteratorI9is_activeNSD_10device_ptrIiEEllEEPlyS9_llNS7_10__identityEEEvT0_T1_T2_T3_T4_T6__param_1,
	.param .u64 _ZN3cub18CUB_300001_SM_10006detail6reduce28DeviceReduceSingleTileKernelINS2_10policy_hubIlyN4cuda3std3__44plusIlEEE10Policy1000EN6thrust24THRUST_300001_SM_1000_NS18transform_iteratorI9is_activeNSD_10device_ptrIiEEllEEPlyS9_llNS7_10__identityEEEvT0_T1_T2_T3_T4_T6__param_2,
	.param .align 1 .b8 _ZN3cub18CUB_300001_SM_10006detail6reduce28DeviceReduceSingleTileKernelINS2_10policy_hubIlyN4cuda3std3__44plusIlEEE10Policy1000EN6thrust24THRUST_300001_SM_1000_NS18transform_iteratorI9is_activeNSD_10device_ptrIiEEllEEPlyS9_llNS7_10__identityEEEvT0_T1_T2_T3_T4_T6__param_3[1],
	.param .u64 _ZN3cub18CUB_300001_SM_10006detail6reduce28DeviceReduceSingleTileKernelINS2_10policy_hubIlyN4cuda3std3__44plusIlEEE10Policy1000EN6thrust24THRUST_300001_SM_1000_NS18transform_iteratorI9is_activeNSD_10device_ptrIiEEllEEPlyS9_llNS7_10__identityEEEvT0_T1_T2_T3_T4_T6__param_4,
	.param .align 1 .b8 _ZN3cub18CUB_300001_SM_10006detail6reduce28DeviceReduceSingleTileKernelINS2_10policy_hubIlyN4cuda3std3__44plusIlEEE10Policy1000EN6thrust24THRUST_300001_SM_1000_NS18transform_iteratorI9is_activeNSD_10device_ptrIiEEllEEPlyS9_llNS7_10__identityEEEvT0_T1_T2_T3_T4_T6__param_5[1]
)
.maxntid 512
.minnctapersm 1
{
	.reg .pred 	%p<140>;
	.reg .b16 	%rs<9>;
	.reg .b32 	%r<329>;
	.reg .b64 	%rd<403>;
	// demoted variable
	.shared .align 8 .b8 _ZZN3cub18CUB_300001_SM_10006detail6reduce28DeviceReduceSingleTileKernelINS2_10policy_hubIlyN4cuda3std3__44plusIlEEE10Policy1000EN6thrust24THRUST_300001_SM_1000_NS18transform_iteratorI9is_activeNSD_10device_ptrIiEEllEEPlyS9_llNS7_10__identityEEEvT0_T1_T2_T3_T4_T6_E12temp_storage[152];
	ld.param.u64 	%rd57, [_ZN3cub18CUB_300001_SM_10006detail6reduce28DeviceReduceSingleTileKernelINS2_10policy_hubIlyN4cuda3std3__44plusIlEEE10Policy1000EN6thrust24THRUST_300001_SM_1000_NS18transform_iteratorI9is_activeNSD_10device_ptrIiEEllEEPlyS9_llNS7_10__identityEEEvT0_T1_T2_T3_T4_T6__param_0];
	ld.param.u64 	%rd60, [_ZN3cub18CUB_300001_SM_10006detail6reduce28DeviceReduceSingleTileKernelINS2_10policy_hubIlyN4cuda3std3__44plusIlEEE10Policy1000EN6thrust24THRUST_300001_SM_1000_NS18transform_iteratorI9is_activeNSD_10device_ptrIiEEllEEPlyS9_llNS7_10__identityEEEvT0_T1_T2_T3_T4_T6__param_1];
	ld.param.u64 	%rd58, [_ZN3cub18CUB_300001_SM_10006detail6reduce28DeviceReduceSingleTileKernelINS2_10policy_hubIlyN4cuda3std3__44plusIlEEE10Policy1000EN6thrust24THRUST_300001_SM_1000_NS18transform_iteratorI9is_activeNSD_10device_ptrIiEEllEEPlyS9_llNS7_10__identityEEEvT0_T1_T2_T3_T4_T6__param_2];
	ld.param.u64 	%rd59, [_ZN3cub18CUB_300001_SM_10006detail6reduce28DeviceReduceSingleTileKernelINS2_10policy_hubIlyN4cuda3std3__44plusIlEEE10Policy1000EN6thrust24THRUST_300001_SM_1000_NS18transform_iteratorI9is_activeNSD_10device_ptrIiEEllEEPlyS9_llNS7_10__identityEEEvT0_T1_T2_T3_T4_T6__param_4];
	cvta.to.global.u64 	%rd1, %rd60;
	setp.ne.s64 	%p1, %rd58, 0;
	@%p1 bra 	$L__BB32_3;
	mov.u32 	%r314, %tid.x;
	setp.ne.s32 	%p139, %r314, 0;
	@%p139 bra 	$L__BB32_51;
	st.global.u64 	[%rd1], %rd59;
	bra.uni 	$L__BB32_51;
$L__BB32_3:
	cvta.to.global.u64 	%rd2, %rd57;
	setp.gt.u64 	%p2, %rd58, 3583;
	@%p2 bra 	$L__BB32_28;
	cvt.u32.u64 	%r1, %rd58;
	mov.u32 	%r2, %tid.x;
	setp.ge.u32 	%p67, %r2, %r1;
	mov.b64 	%rd386, 0;
	mov.u32 	%r318, %r2;
	@%p67 bra 	$L__BB32_6;
	mul.wide.u32 	%rd207, %r2, 4;
	add.s64 	%rd208, %rd2, %rd207;
	ld.global.u32 	%r161, [%rd208];
	setp.eq.s32 	%p68, %r161, -1;
	selp.u64 	%rd386, 1, 0, %p68;
	add.s32 	%r318, %r2, 512;
$L__BB32_6:
	setp.ge.u32 	%p69, %r318, %r1;
	@%p69 bra 	$L__BB32_19;
	not.b32 	%r162, %r318;
	add.s32 	%r163, %r162, %r1;
	shr.u32 	%r164, %r163, 9;
	add.s32 	%r5, %r164, 1;
	and.b32  	%r6, %r5, 15;
	setp.lt.u32 	%p70, %r163, 7680;
	@%p70 bra 	$L__BB32_10;
	and.b32  	%r165, %r5, 16777200;
	neg.s32 	%r316, %r165;
	mul.wide.u32 	%rd210, %r318, 4;
	add.s64 	%rd211, %rd210, %rd2;
	add.s64 	%rd377, %rd211, 16384;
$L__BB32_9:
	.pragma "nounroll";
	ld.global.u32 	%r166, [%rd377+-16384];
	setp.eq.s32 	%p71, %r166, -1;
	selp.u64 	%rd212, 1, 0, %p71;
	add.s64 	%rd213, %rd386, %rd212;
	ld.global.u32 	%r167, [%rd377+-14336];
	setp.eq.s32 	%p72, %r167, -1;
	selp.u64 	%rd214, 1, 0, %p72;
	add.s64 	%rd215, %rd213, %rd214;
	ld.global.u32 	%r168, [%rd377+-12288];
	setp.eq.s32 	%p73, %r168, -1;
	selp.u64 	%rd216, 1, 0, %p73;
	add.s64 	%rd217, %rd215, %rd216;
	ld.global.u32 	%r169, [%rd377+-10240];
	setp.eq.s32 	%p74, %r169, -1;
	selp.u64 	%rd218, 1, 0, %p74;
	add.s64 	%rd219, %rd217, %rd218;
	ld.global.u32 	%r170, [%rd377+-8192];
	setp.eq.s32 	%p75, %r170, -1;
	selp.u64 	%rd220, 1, 0, %p75;
	add.s64 	%rd221, %rd219, %rd220;
	ld.global.u32 	%r171, [%rd377+-6144];
	setp.eq.s32 	%p76, %r171, -1;
	selp.u64 	%rd222, 1, 0, %p76;
	add.s64 	%rd223, %rd221, %rd222;
	ld.global.u32 	%r172, [%rd377+-4096];
	setp.eq.s32 	%p77, %r172, -1;
	selp.u64 	%rd224, 1, 0, %p77;
	add.s64 	%rd225, %rd223, %rd224;
	ld.global.u32 	%r173, [%rd377+-2048];
	setp.eq.s32 	%p78, %r173, -1;
	selp.u64 	%rd226, 1, 0, %p78;
	add.s64 	%rd227, %rd225, %rd226;
	ld.global.u32 	%r174, [%rd377];
	setp.eq.s32 	%p79, %r174, -1;
	selp.u64 	%rd228, 1, 0, %p79;
	add.s64 	%rd229, %rd227, %rd228;
	ld.global.u32 	%r175, [%rd377+2048];
	setp.eq.s32 	%p80, %r175, -1;
	selp.u64 	%rd230, 1, 0, %p80;
	add.s64 	%rd231, %rd229, %rd230;
	ld.global.u32 	%r176, [%rd377+4096];
	setp.eq.s32 	%p81, %r176, -1;
	selp.u64 	%rd232, 1, 0, %p81;
	add.s64 	%rd233, %rd231, %rd232;
	ld.global.u32 	%r177, [%rd377+6144];
	setp.eq.s32 	%p82, %r177, -1;
	selp.u64 	%rd234, 1, 0, %p82;
	add.s64 	%rd235, %rd233, %rd234;
	ld.global.u32 	%r178, [%rd377+8192];
	setp.eq.s32 	%p83, %r178, -1;
	selp.u64 	%rd236, 1, 0, %p83;
	add.s64 	%rd237, %rd235, %rd236;
	ld.global.u32 	%r179, [%rd377+10240];
	setp.eq.s32 	%p84, %r179, -1;
	selp.u64 	%rd238, 1, 0, %p84;
	add.s64 	%rd239, %rd237, %rd238;
	ld.global.u32 	%r180, [%rd377+12288];
	setp.eq.s32 	%p85, %r180, -1;
	selp.u64 	%rd240, 1, 0, %p85;
	add.s64 	%rd241, %rd239, %rd240;
	ld.global.u32 	%r181, [%rd377+14336];
	setp.eq.s32 	%p86, %r181, -1;
	selp.u64 	%rd242, 1, 0, %p86;
	add.s64 	%rd386, %rd241, %rd242;
	add.s32 	%r318, %r318, 8192;
	add.s32 	%r316, %r316, 16;
	add.s64 	%rd377, %rd377, 32768;
	setp.ne.s32 	%p87, %r316, 0;
	@%p87 bra 	$L__BB32_9;
$L__BB32_10:
	setp.eq.s32 	%p88, %r6, 0;
	@%p88 bra 	$L__BB32_19;
	and.b32  	%r13, %r5, 7;
	setp.lt.u32 	%p89, %r6, 8;
	@%p89 bra 	$L__BB32_13;
	mul.wide.s32 	%rd244, %r318, 4;
	add.s64 	%rd245, %rd2, %rd244;
	ld.global.u32 	%r182, [%rd245];
	setp.eq.s32 	%p90, %r182, -1;
	selp.u64 	%rd246, 1, 0, %p90;
	add.s64 	%rd247, %rd386, %rd246;
	ld.global.u32 	%r183, [%rd245+2048];
	setp.eq.s32 	%p91, %r183, -1;
	selp.u64 	%rd248, 1, 0, %p91;
	add.s64 	%rd249, %rd247, %rd248;
	ld.global.u32 	%r184, [%rd245+4096];
	setp.eq.s32 	%p92, %r184, -1;
	selp.u64 	%rd250, 1, 0, %p92;
	add.s64 	%rd251, %rd249, %rd250;
	ld.global.u32 	%r185, [%rd245+6144];
	setp.eq.s32 	%p93, %r185, -1;
	selp.u64 	%rd252, 1, 0, %p93;
	add.s64 	%rd253, %rd251, %rd252;
	ld.global.u32 	%r186, [%rd245+8192];
	setp.eq.s32 	%p94, %r186, -1;
	selp.u64 	%rd254, 1, 0, %p94;
	add.s64 	%rd255, %rd253, %rd254;
	ld.global.u32 	%r187, [%rd245+10240];
	setp.eq.s32 	%p95, %r187, -1;
	selp.u64 	%rd256, 1, 0, %p95;
	add.s64 	%rd257, %rd255, %rd256;
	ld.global.u32 	%r188, [%rd245+12288];
	setp.eq.s32 	%p96, %r188, -1;
	selp.u64 	%rd258, 1, 0, %p96;
	add.s64 	%rd259, %rd257, %rd258;
	ld.global.u32 	%r189, [%rd245+14336];
	setp.eq.s32 	%p97, %r189, -1;
	selp.u64 	%rd260, 1, 0, %p97;
	add.s64 	%rd386, %rd259, %rd260;
	add.s32 	%r318, %r318, 4096;
$L__BB32_13:
	setp.eq.s32 	%p98, %r13, 0;
	@%p98 bra 	$L__BB32_19;
	and.b32  	%r16, %r5, 3;
	setp.lt.u32 	%p99, %r13, 4;
	@%p99 bra 	$L__BB32_16;
	mul.wide.s32 	%rd262, %r318, 4;
	add.s64 	%rd263, %rd2, %rd262;
	ld.global.u32 	%r190, [%rd263];
	setp.eq.s32 	%p100, %r190, -1;
	selp.u64 	%rd264, 1, 0, %p100;
	add.s64 	%rd265, %rd386, %rd264;
	ld.global.u32 	%r191, [%rd263+2048];
	setp.eq.s32 	%p101, %r191, -1;
	selp.u64 	%rd266, 1, 0, %p101;
	add.s64 	%rd267, %rd265, %rd266;
	ld.global.u32 	%r192, [%rd263+4096];
	setp.eq.s32 	%p102, %r192, -1;
	selp.u64 	%rd268, 1, 0, %p102;
	add.s64 	%rd269, %rd267, %rd268;
	ld.global.u32 	%r193, [%rd263+6144];
	setp.eq.s32 	%p103, %r193, -1;
	selp.u64 	%rd270, 1, 0, %p103;
	add.s64 	%rd386, %rd269, %rd270;
	add.s32 	%r318, %r318, 2048;
$L__BB32_16:
	setp.eq.s32 	%p104, %r16, 0;
	@%p104 bra 	$L__BB32_19;
	neg.s32 	%r321, %r16;
$L__BB32_18:
	.pragma "nounroll";
	mul.wide.s32 	%rd271, %r318, 4;
	add.s64 	%rd272, %rd2, %rd271;
	ld.global.u32 	%r194, [%rd272];
	setp.eq.s32 	%p105, %r194, -1;
	selp.u64 	%rd273, 1, 0, %p105;
	add.s64 	%rd386, %rd386, %rd273;
	add.s32 	%r318, %r318, 512;
	add.s32 	%r321, %r321, 1;
	setp.ne.s32 	%p106, %r321, 0;
	@%p106 bra 	$L__BB32_18;
$L__BB32_19:
	setp.lt.u64 	%p107, %rd58, 512;
	@%p107 bra 	$L__BB32_24;
	// begin inline asm
	mov.u32 %r258, %laneid;
	// end inline asm
	mov.b64 	{%r260, %r265}, %rd386;
	mov.b32 	%r266, 1;
	mov.b32 	%r307, 31;
	mov.b32 	%r308, -1;
	// begin inline asm
	shfl.sync.down.b32 %r259, %r260, %r266, %r307, %r308;
	// end inline asm
	// begin inline asm
	shfl.sync.down.b32 %r264, %r265, %r266, %r307, %r308;
	// end inline asm
	mov.b64 	%rd332, {%r259, %r264};
	setp.gt.s32 	%p131, %r258, 30;
	selp.b64 	%rd333, 0, %rd332, %p131;
	add.s64 	%rd334, %rd333, %rd386;
	mov.b64 	{%r270, %r275}, %rd334;
	mov.b32 	%r276, 2;
	// begin inline asm
	shfl.sync.down.b32 %r269, %r270, %r276, %r307, %r308;
	// end inline asm
	// begin inline asm
	shfl.sync.down.b32 %r274, %r275, %r276, %r307, %r308;
	// end inline asm
	mov.b64 	%rd335, {%r269, %r274};
	setp.gt.s32 	%p132, %r258, 29;
	selp.b64 	%rd336, 0, %rd335, %p132;
	add.s64 	%rd337, %rd336, %rd334;
	mov.b64 	{%r280, %r285}, %rd337;
	mov.b32 	%r286, 4;
	// begin inline asm
	shfl.sync.down.b32 %r279, %r280, %r286, %r307, %r308;
	// end inline asm
	// begin inline asm
	shfl.sync.down.b32 %r284, %r285, %r286, %r307, %r308;
	// end inline asm
	mov.b64 	%rd338, {%r279, %r284};
	setp.gt.s32 	%p133, %r258, 27;
	selp.b64 	%rd339, 0, %rd338, %p133;
	add.s64 	%rd340, %rd339, %rd337;
	mov.b64 	{%r290, %r295}, %rd340;
	mov.b32 	%r296, 8;
	// begin inline asm
	shfl.sync.down.b32 %r289, %r290, %r296, %r307, %r308;
	// end inline asm
	// begin inline asm
	shfl.sync.down.b32 %r294, %r295, %r296, %r307, %r308;
	// end inline asm
	mov.b64 	%rd341, {%r289, %r294};
	setp.gt.s32 	%p134, %r258, 23;
	selp.b64 	%rd342, 0, %rd341, %p134;
	add.s64 	%rd343, %rd342, %rd340;
	mov.b64 	{%r300, %r305}, %rd343;
	mov.b32 	%r306, 16;
	// begin inline asm
	shfl.sync.down.b32 %r299, %r300, %r306, %r307, %r308;
	// end inline asm
	// begin inline asm
	shfl.sync.down.b32 %r304, %r305, %r306, %r307, %r308;
	// end inline asm
	mov.b64 	%rd344, {%r299, %r304};
	setp.gt.s32 	%p135, %r258, 15;
	selp.b64 	%rd345, 0, %rd344, %p135;
	add.s64 	%rd402, %rd345, %rd343;
	setp.ne.s32 	%p136, %r258, 0;
	@%p136 bra 	$L__BB32_22;
	shr.u32 	%r309, %r2, 2;
	and.b32  	%r310, %r309, 248;
	mov.u32 	%r311, _ZZN3cub18CUB_300001_SM_10006detail6reduce28DeviceReduceSingleTileKernelINS2_10policy_hubIlyN4cuda3std3__44plusIlEEE10Policy1000EN6thrust24THRUST_300001_SM_1000_NS18transform_iteratorI9is_activeNSD_10device_ptrIiEEllEEPlyS9_llNS7_10__identityEEEvT0_T1_T2_T3_T4_T6_E12temp_storage;
	add.s32 	%r312, %r311, %r310;
	st.shared.u64 	[%r312+16], %rd402;
$L__BB32_22:
	bar.sync 	0;
	setp.ne.s32 	%p137, %r2, 0;
	@%p137 bra 	$L__BB32_49;
	ld.shared.u64 	%rd346, [_ZZN3cub18CUB_300001_SM_10006detail6reduce28DeviceReduceSingleTileKernelINS2_10policy_hubIlyN4cuda3std3__44plusIlEEE10Policy1000EN6thrust24THRUST_300001_SM_1000_NS18transform_iteratorI9is_activeNSD_10device_ptrIiEEllEEPlyS9_llNS7_10__identityEEEvT0_T1_T2_T3_T4_T6_E12temp_storage+24];
	add.s64 	%rd347, %rd346, %rd402;
	ld.shared.u64 	%rd348, [_ZZN3cub18CUB_300001_SM_10006detail6reduce28DeviceReduceSingleTileKernelINS2_10policy_hubIlyN4cuda3std3__44plusIlEEE10Policy1000EN6thrust24THRUST_300001_SM_1000_NS18transform_iteratorI9is_activeNSD_10device_ptrIiEEllEEPlyS9_llNS7_10__identityEEEvT0_T1_T2_T3_T4_T6_E12temp_storage+32];
	add.s64 	%rd349, %rd347, %rd348;
	ld.shared.u64 	%rd350, [_ZZN3cub18CUB_300001_SM_10006detail6reduce28DeviceReduceSingleTileKernelINS2_10policy_hubIlyN4cuda3std3__44plusIlEEE10Policy1000EN6thrust24THRUST_300001_SM_1000_NS18transform_iteratorI9is_activeNSD_10device_ptrIiEEllEEPlyS9_llNS7_10__identityEEEvT0_T1_T2_T3_T4_T6_E12temp_storage+40];
	add.s64 	%rd351, %rd349, %rd350;
	ld.shared.u64 	%rd352, [_ZZN3cub18CUB_300001_SM_10006detail6reduce28DeviceReduceSingleTileKernelINS2_10policy_hubIlyN4cuda3std3__44plusIlEEE10Policy1000EN6thrust24THRUST_300001_SM_1000_NS18transform_iteratorI9is_activeNSD_10device_ptrIiEEllEEPlyS9_llNS7_10__identityEEEvT0_T1_T2_T3_T4_T6_E12temp_storage+48];
	add.s64 	%rd353, %rd351, %rd352;
	ld.shared.u64 	%rd354, [_ZZN3cub18CUB_300001_SM_10006detail6reduce28DeviceReduceSingleTileKernelINS2_10policy_hubIlyN4cuda3std3__44plusIlEEE10Policy1000EN6thrust24THRUST_300001_SM_1000_NS18transform_iteratorI9is_activeNSD_10device_ptrIiEEllEEPlyS9_llNS7_10__identityEEEvT0_T1_T2_T3_T4_T6_E12temp_storage+56];
	add.s64 	%rd355, %rd353, %rd354;
	ld.shared.u64 	%rd356, [_ZZN3cub18CUB_300001_SM_10006detail6reduce28DeviceReduceSingleTileKernelINS2_10policy_hubIlyN4cuda3std3__44plusIlEEE10Policy1000EN6thrust24THRUST_300001_SM_1000_NS18transform_iteratorI9is_activeNSD_10device_ptrIiEEllEEPlyS9_llNS7_10__identityEEEvT0_T1_T2_T3_T4_T6_E12temp_storage+64];
	add.s64 	%rd357, %rd355, %rd356;
	ld.shared.u64 	%rd358, [_ZZN3cub18CUB_300001_SM_10006detail6reduce28DeviceReduceSingleTileKernelINS2_10policy_hubIlyN4cuda3std3__44plusIlEEE10Policy1000EN6thrust24THRUST_300001_SM_1000_NS18transform_iteratorI9is_activeNSD_10device_ptrIiEEllEEPlyS9_llNS7_10__identityEEEvT0_T1_T2_T3_T4_T6_E12temp_storage+72];
	add.s64 	%rd359, %rd357, %rd358;
	ld.shared.u64 	%rd360, [_ZZN3cub18CUB_300001_SM_10006detail6reduce28DeviceReduceSingleTileKernelINS2_10policy_hubIlyN4cuda3std3__44plusIlEEE10Policy1000EN6thrust24THRUST_300001_SM_1000_NS18transform_iteratorI9is_activeNSD_10device_ptrIiEEllEEPlyS9_llNS7_10__identityEEEvT0_T1_T2_T3_T4_T6_E12temp_storage+80];
	add.s64 	%rd361, %rd359, %rd360;
	ld.shared.u64 	%rd362, [_ZZN3cub18CUB_300001_SM_10006detail6reduce28DeviceReduceSingleTileKernelINS2_10policy_hubIlyN4cuda3std3__44plusIlEEE10Policy1000EN6thrust24THRUST_300001_SM_1000_NS18transform_iteratorI9is_activeNSD_10device_ptrIiEEllEEPlyS9_llNS7_10__identityEEEvT0_T1_T2_T3_T4_T6_E12temp_storage+88];
	add.s64 	%rd363, %rd361, %rd362;
	ld.shared.u64 	%rd364, [_ZZN3cub18CUB_300001_SM_10006detail6reduce28DeviceReduceSingleTileKernelINS2_10policy_hubIlyN4cuda3std3__44plusIlEEE10Policy1000EN6thrust24THRUST_300001_SM_1000_NS18transform_iteratorI9is_activeNSD_10device_ptrIiEEllEEPlyS9_llNS7_10__identityEEEvT0_T1_T2_T3_T4_T6_E12temp_storage+96];
	add.s64 	%rd365, %rd363, %rd364;
	ld.shared.u64 	%rd366, [_ZZN3cub18CUB_300001_SM_10006detail6reduce28DeviceReduceSingleTileKernelINS2_10policy_hubIlyN4cuda3std3__44plusIlEEE10Policy1000EN6thrust24THRUST_300001_SM_1000_NS18transform_iteratorI9is_activeNSD_10device_ptrIiEEllEEPlyS9_llNS7_10__identityEEEvT0_T1_T2_T3_T4_T6_E12temp_storage+104];
	add.s64 	%rd367, %rd365, %rd366;
	ld.shared.u64 	%rd368, [_ZZN3cub18CUB_300001_SM_10006detail6reduce28DeviceReduceSingleTileKernelINS2_10policy_hubIlyN4cuda3std3__44plusIlEEE10Policy1000EN6thrust24THRUST_300001_SM_1000_NS18transform_iteratorI9is_activeNSD_10device_ptrIiEEllEEPlyS9_llNS7_10__identityEEEvT0_T1_T2_T3_T4_T6_E12temp_storage+112];
	add.s64 	%rd369, %rd367, %rd368;
	ld.shared.u64 	%rd370, [_ZZN3cub18CUB_300001_SM_10006detail6reduce28DeviceReduceSingleTileKernelINS2_10policy_hubIlyN4cuda3std3__44plusIlEEE10Policy1000EN6thrust24THRUST_300001_SM_1000_NS18transform_iteratorI9is_activeNSD_10device_ptrIiEEllEEPlyS9_llNS7_10__identityEEEvT0_T1_T2_T3_T4_T6_E12temp_storage+120];
	add.s64 	%rd371, %rd369, %rd370;
	ld.shared.u64 	%rd372, [_ZZN3cub18CUB_300001_SM_10006detail6reduce28DeviceReduceSingleTileKernelINS2_10policy_hubIlyN4cuda3std3__44plusIlEEE10Policy1000EN6thrust24THRUST_300001_SM_1000_NS18transform_iteratorI9is_activeNSD_10device_ptrIiEEllEEPlyS9_llNS7_10__identityEEEvT0_T1_T2_T3_T4_T6_E12temp_storage+128];
	add.s64 	%rd373, %rd371, %rd372;
	ld.shared.u64 	%rd374, [_ZZN3cub18CUB_300001_SM_10006detail6reduce28DeviceReduceSingleTileKernelINS2_10policy_hubIlyN4cuda3std3__44plusIlEEE10Policy1000EN6thrust24THRUST_300001_SM_1000_NS18transform_iteratorI9is_activeNSD_10device_ptrIiEEllEEPlyS9_llNS7_10__identityEEEvT0_T1_T2_T3_T4_T6_E12temp_storage+136];
	add.s64 	%rd402, %rd373, %rd374;
	bra.uni 	$L__BB32_49;
$L__BB32_24:
	// begin inline asm
	mov.u32 %r195, %laneid;
	// end inline asm
	and.b32  	%r246, %r2, 992;
	add.s32 	%r247, %r246, 32;
	setp.gt.u32 	%p108, %r247, %r1;
	not.b32 	%r248, %r246;
	add.s32 	%r249, %r1, %r248;
	selp.b32 	%r244, %r249, 31, %p108;
	mov.b64 	{%r197, %r202}, %rd386;
	mov.b32 	%r203, 1;
	mov.b32 	%r245, -1;
	// begin inline asm
	shfl.sync.down.b32 %r196, %r197, %r203, %r244, %r245;
	// end inline asm
	// begin inline asm
	shfl.sync.down.b32 %r201, %r202, %r203, %r244, %r245;
	// end inline asm
	mov.b64 	%rd274, {%r196, %r201};
	setp.lt.s32 	%p109, %r195, %r244;
	selp.b64 	%rd275, %rd274, 0, %p109;
	add.s64 	%rd276, %rd275, %rd386;
	mov.b64 	{%r207, %r212}, %rd276;
	mov.b32 	%r213, 2;
	// begin inline asm
	shfl.sync.down.b32 %r206, %r207, %r213, %r244, %r245;
	// end inline asm
	// begin inline asm
	shfl.sync.down.b32 %r211, %r212, %r213, %r244, %r245;
	// end inline asm
	mov.b64 	%rd277, {%r206, %r211};
	add.s32 	%r250, %r195, 2;
	setp.gt.s32 	%p110, %r250, %r244;
	selp.b64 	%rd278, 0, %rd277, %p110;
	add.s64 	%rd279, %rd278, %rd276;
	mov.b64 	{%r217, %r222}, %rd279;
	mov.b32 	%r223, 4;
	// begin inline asm
	shfl.sync.down.b32 %r216, %r217, %r223, %r244, %r245;
	// end inline asm
	// begin inline asm
	shfl.sync.down.b32 %r221, %r222, %r223, %r244, %r245;
	// end inline asm
	mov.b64 	%rd280, {%r216, %r221};
	add.s32 	%r251, %r195, 4;
	setp.gt.s32 	%p111, %r251, %r244;
	selp.b64 	%rd281, 0, %rd280, %p111;
	add.s64 	%rd282, %rd281, %rd279;
	mov.b64 	{%r227, %r232}, %rd282;
	mov.b32 	%r233, 8;
	// begin inline asm
	shfl.sync.down.b32 %r226, %r227, %r233, %r244, %r245;
	// end inline asm
	// begin inline asm
	shfl.sync.down.b32 %r231, %r232, %r233, %r244, %r245;
	// end inline asm
	mov.b64 	%rd283, {%r226, %r231};
	add.s32 	%r252, %r195, 8;
	setp.gt.s32 	%p112, %r252, %r244;
	selp.b64 	%rd284, 0, %rd283, %p112;
	add.s64 	%rd285, %rd284, %rd282;
	mov.b64 	{%r237, %r242}, %rd285;
	mov.b32 	%r243, 16;
	// begin inline asm
	shfl.sync.down.b32 %r236, %r237, %r243, %r244, %r245;
	// end inline asm
	// begin inline asm
	shfl.sync.down.b32 %r241, %r242, %r243, %r244, %r245;
	// end inline asm
	mov.b64 	%rd286, {%r236, %r241};
	add.s32 	%r253, %r195, 16;
	setp.gt.s32 	%p113, %r253, %r244;
	selp.b64 	%rd287, 0, %rd286, %p113;
	add.s64 	%rd402, %rd287, %rd285;
	setp.ne.s32 	%p114, %r195, 0;
	@%p114 bra 	$L__BB32_26;
	shr.u32 	%r254, %r2, 2;
	and.b32  	%r255, %r254, 248;
	mov.u32 	%r256, _ZZN3cub18CUB_300001_SM_10006detail6reduce28DeviceReduceSingleTileKernelINS2_10policy_hubIlyN4cuda3std3__44plusIlEEE10Policy1000EN6thrust24THRUST_300001_SM_1000_NS18transform_iteratorI9is_activeNSD_10device_ptrIiEEllEEPlyS9_llNS7_10__identityEEEvT0_T1_T2_T3_T4_T6_E12temp_storage;
	add.s32 	%r257, %r256, %r255;
	st.shared.u64 	[%r257+16], %rd402;
$L__BB32_26:
	bar.sync 	0;
	setp.ne.s32 	%p115, %r2, 0;
	@%p115 bra 	$L__BB32_49;
	setp.gt.u64 	%p116, %rd58, 32;
	ld.shared.u64 	%rd288, [_ZZN3cub18CUB_300001_SM_10006detail6reduce28DeviceReduceSingleTileKernelINS2_10policy_hubIlyN4cuda3std3__44plusIlEEE10Policy1000EN6thrust24THRUST_300001_SM_1000_NS18transform_iteratorI9is_activeNSD_10device_ptrIiEEllEEPlyS9_llNS7_10__identityEEEvT0_T1_T2_T3_T4_T6_E12temp_storage+24];
	selp.b64 	%rd289, %rd288, 0, %p116;
	add.s64 	%rd290, %rd289, %rd402;
	setp.gt.u64 	%p117, %rd58, 64;
	ld.shared.u64 	%rd291, [_ZZN3cub18CUB_300001_SM_10006detail6reduce28DeviceReduceSingleTileKernelINS2_10policy_hubIlyN4cuda3std3__44plusIlEEE10Policy1000EN6thrust24THRUST_300001_SM_1000_NS18transform_iteratorI9is_activeNSD_10device_ptrIiEEllEEPlyS9_llNS7_10__identityEEEvT0_T1_T2_T3_T4_T6_E12temp_storage+32];
	selp.b64 	%rd292, %rd291, 0, %p117;
	add.s64 	%rd293, %rd290, %rd292;
	setp.gt.u64 	%p118, %rd58, 96;
	ld.shared.u64 	%rd294, [_ZZN3cub18CUB_300001_SM_10006detail6reduce28DeviceReduceSingleTileKernelINS2_10policy_hubIlyN4cuda3std3__44plusIlEEE10Policy1000EN6thrust24THRUST_300001_SM_1000_NS18transform_iteratorI9is_activeNSD_10device_ptrIiEEllEEPlyS9_llNS7_10__identityEEEvT0_T1_T2_T3_T4_T6_E12temp_storage+40];
	selp.b64 	%rd295, %rd294, 0, %p118;
	add.s64 	%rd296, %rd293, %rd295;
	setp.gt.u64 	%p119, %rd58, 128;
	ld.shared.u64 	%rd297, [_ZZN3cub18CUB_300001_SM_10006detail6reduce28DeviceReduceSingleTileKernelINS2_10policy_hubIlyN4cuda3std3__44plusIlEEE10Policy1000EN6thrust24THRUST_300001_SM_1000_NS18transform_iteratorI9is_activeNSD_10device_ptrIiEEllEEPlyS9_llNS7_10__identityEEEvT0_T1_T2_T3_T4_T6_E12temp_storage+48];
	selp.b64 	%rd298, %rd297, 0, %p119;
	add.s64 	%rd299, %rd296, %rd298;
	setp.gt.u64 	%p120, %rd58, 160;
	ld.shared.u64 	%rd300, [_ZZN3cub18CUB_300001_SM_10006detail6reduce28DeviceReduceSingleTileKernelINS2_10policy_hubIlyN4cuda3std3__44plusIlEEE10Policy1000EN6thrust24THRUST_300001_SM_1000_NS18transform_iteratorI9is_activeNSD_10device_ptrIiEEllEEPlyS9_llNS7_10__identityEEEvT0_T1_T2_T3_T4_T6_E12temp_storage+56];
	selp.b64 	%rd301, %rd300, 0, %p120;
	add.s64 	%rd302, %rd299, %rd301;
	setp.gt.u64 	%p121, %rd58, 192;
	ld.shared.u64 	%rd303, [_ZZN3cub18CUB_300001_SM_10006detail6reduce28DeviceReduceSingleTileKernelINS2_10policy_hubIlyN4cuda3std3__44plusIlEEE10Policy1000EN6thrust24THRUST_300001_SM_1000_NS18transform_iteratorI9is_activeNSD_10device_ptrIiEEllEEPlyS9_llNS7_10__identityEEEvT0_T1_T2_T3_T4_T6_E12temp_storage+64];
	selp.b64 	%rd304, %rd303, 0, %p121;
	add.s64 	%rd305, %rd302, %rd304;
	setp.gt.u64 	%p122, %rd58, 224;
	ld.shared.u64 	%rd306, [_ZZN3cub18CUB_300001_SM_10006detail6reduce28DeviceReduceSingleTileKernelINS2_10policy_hubIlyN4cuda3std3__44plusIlEEE10Policy1000EN6thrust24THRUST_300001_SM_1000_NS18transform_iteratorI9is_activeNSD_10device_ptrIiEEllEEPlyS9_llNS7_10__identityEEEvT0_T1_T2_T3_T4_T6_E12temp_storage+72];
	selp.b64 	%rd307, %rd306, 0, %p122;
	add.s64 	%rd308, %rd305, %rd307;
	setp.gt.u64 	%p123, %rd58, 256;
	ld.shared.u64 	%rd309, [_ZZN3cub18CUB_300001_SM_10006detail6reduce28DeviceReduceSingleTileKernelINS2_10policy_hubIlyN4cuda3std3__44plusIlEEE10Policy1000EN6thrust24THRUST_300001_SM_1000_NS18transform_iteratorI9is_activeNSD_10device_ptrIiEEllEEPlyS9_llNS7_10__identityEEEvT0_T1_T2_T3_T4_T6_E12temp_storage+80];
	selp.b64 	%rd310, %rd309, 0, %p123;
	add.s64 	%rd311, %rd308, %rd310;
	setp.gt.u64 	%p124, %rd58, 288;
	ld.shared.u64 	%rd312, [_ZZN3cub18CUB_300001_SM_10006detail6reduce28DeviceReduceSingleTileKernelINS2_10policy_hubIlyN4cuda3std3__44plusIlEEE10Policy1000EN6thrust24THRUST_300001_SM_1000_NS18transform_iteratorI9is_activeNSD_10device_ptrIiEEllEEPlyS9_llNS7_10__identityEEEvT0_T1_T2_T3_T4_T6_E12temp_storage+88];
	selp.b64 	%rd313, %rd312, 0, %p124;
	add.s64 	%rd314, %rd311, %rd313;
	setp.gt.u64 	%p125, %rd58, 320;
	ld.shared.u64 	%rd315, [_ZZN3cub18CUB_300001_SM_10006detail6reduce28DeviceReduceSingleTileKernelINS2_10policy_hubIlyN4cuda3std3__44plusIlEEE10Policy1000EN6thrust24THRUST_300001_SM_1000_NS18transform_iteratorI9is_activeNSD_10device_ptrIiEEllEEPlyS9_llNS7_10__identityEEEvT0_T1_T2_T3_T4_T6_E12temp_storage+96];
	selp.b64 	%rd316, %rd315, 0, %p125;
	add.s64 	%rd317, %rd314, %rd316;
	setp.gt.u64 	%p126, %rd58, 352;
	ld.shared.u64 	%rd318, [_ZZN3cub18CUB_300001_SM_10006detail6reduce28DeviceReduceSingleTileKernelINS2_10policy_hubIlyN4cuda3std3__44plusIlEEE10Policy1000EN6thrust24THRUST_300001_SM_1000_NS18transform_iteratorI9is_activeNSD_10device_ptrIiEEllEEPlyS9_llNS7_10__identityEEEvT0_T1_T2_T3_T4_T6_E12temp_storage+104];
	selp.b64 	%rd319, %rd318, 0, %p126;
	add.s64 	%rd320, %rd317, %rd319;
	setp.gt.u64 	%p127, %rd58, 384;
	ld.shared.u64 	%rd321, [_ZZN3cub18CUB_300001_SM_10006detail6reduce28DeviceReduceSingleTileKernelINS2_10policy_hubIlyN4cuda3std3__44plusIlEEE10Policy1000EN6thrust24THRUST_300001_SM_1000_NS18transform_iteratorI9is_activeNSD_10device_ptrIiEEllEEPlyS9_llNS7_10__identityEEEvT0_T1_T2_T3_T4_T6_E12temp_storage+112];
	selp.b64 	%rd322, %rd321, 0, %p127;
	add.s64 	%rd323, %rd320, %rd322;
	setp.gt.u64 	%p128, %rd58, 416;
	ld.shared.u64 	%rd324, [_ZZN3cub18CUB_300001_SM_10006detail6reduce28DeviceReduceSingleTileKernelINS2_10policy_hubIlyN4cuda3std3__44plusIlEEE10Policy1000EN6thrust24THRUST_300001_SM_1000_NS18transform_iteratorI9is_activeNSD_10device_ptrIiEEllEEPlyS9_llNS7_10__identityEEEvT0_T1_T2_T3_T4_T6_E12temp_storage+120];
	selp.b64 	%rd325, %rd324, 0, %p128;
	add.s64 	%rd326, %rd323, %rd325;
	setp.gt.u64 	%p129, %rd58, 448;
	ld.shared.u64 	%rd327, [_ZZN3cub18CUB_300001_SM_10006detail6reduce28DeviceReduceSingleTileKernelINS2_10policy_hubIlyN4cuda3std3__44plusIlEEE10Policy1000EN6thrust24THRUST_300001_SM_1000_NS18transform_iteratorI9is_activeNSD_10device_ptrIiEEllEEPlyS9_llNS7_10__identityEEEvT0_T1_T2_T3_T4_T6_E12temp_storage+128];
	selp.b64 	%rd328, %rd327, 0, %p129;
	add.s64 	%rd329, %rd326, %rd328;
	setp.gt.u64 	%p130, %rd58, 480;
	ld.shared.u64 	%rd330, [_ZZN3cub18CUB_300001_SM_10006detail6reduce28DeviceReduceSingleTileKernelINS2_10policy_hubIlyN4cuda3std3__44plusIlEEE10Policy1000EN6thrust24THRUST_300001_SM_1000_NS18transform_iteratorI9is_activeNSD_10device_ptrIiEEllEEPlyS9_llNS7_10__identityEEEvT0_T1_T2_T3_T4_T6_E12temp_storage+136];
	selp.b64 	%rd331, %rd330, 0, %p130;
	add.s64 	%rd402, %rd329, %rd331;
	bra.uni 	$L__BB32_49;
$L__BB32_28:
	mov.u32 	%r24, %tid.x;
	cvt.u64.u32 	%rd25, %r24;
	mul.wide.u32 	%rd62, %r24, 4;
	add.s64 	%rd26, %rd2, %rd62;
	ld.global.u32 	%r52, [%rd26];
	setp.eq.s32 	%p3, %r52, -1;
	selp.u64 	%rd63, 1, 0, %p3;
	ld.global.u32 	%r53, [%rd26+2048];
	setp.eq.s32 	%p4, %r53, -1;
	selp.u64 	%rd64, 1, 0, %p4;
	ld.global.u32 	%r54, [%rd26+4096];
	setp.eq.s32 	%p5, %r54, -1;
	selp.u64 	%rd65, 1, 0, %p5;
	ld.global.u32 	%r55, [%rd26+6144];
	setp.eq.s32 	%p6, %r55, -1;
	selp.u64 	%rd66, 1, 0, %p6;
	ld.global.u32 	%r56, [%rd26+8192];
	setp.eq.s32 	%p7, %r56, -1;
	selp.u64 	%rd67, 1, 0, %p7;
	ld.global.u32 	%r57, [%rd26+10240];
	setp.eq.s32 	%p8, %r57, -1;
	selp.u64 	%rd68, 1, 0, %p8;
	ld.global.u32 	%r58, [%rd26+12288];
	setp.eq.s32 	%p9, %r58, -1;
	selp.u64 	%rd69, 1, 0, %p9;
	add.s64 	%rd70, %rd64, %rd63;
	add.s64 	%rd71, %rd70, %rd65;
	add.s64 	%rd72, %rd71, %rd66;
	add.s64 	%rd73, %rd72, %rd67;
	add.s64 	%rd74, %rd73, %rd68;
	add.s64 	%rd401, %rd74, %rd69;
	add.s64 	%rd28, %rd58, -3584;
	setp.lt.u64 	%p10, %rd28, 3584;
	mov.b64 	%rd389, 3584;
	@%p10 bra 	$L__BB32_32;
	mov.b64 	%rd389, 3584;
$L__BB32_30:
	shl.b64 	%rd76, %rd389, 2;
	add.s64 	%rd77, %rd26, %rd76;
	ld.global.u32 	%r59, [%rd77];
	setp.eq.s32 	%p11, %r59, -1;
	selp.u64 	%rd78, 1, 0, %p11;
	ld.global.u32 	%r60, [%rd77+2048];
	setp.eq.s32 	%p12, %r60, -1;
	selp.u64 	%rd79, 1, 0, %p12;
	ld.global.u32 	%r61, [%rd77+4096];
	setp.eq.s32 	%p13, %r61, -1;
	selp.u64 	%rd80, 1, 0, %p13;
	ld.global.u32 	%r62, [%rd77+6144];
	setp.eq.s32 	%p14, %r62, -1;
	selp.u64 	%rd81, 1, 0, %p14;
	ld.global.u32 	%r63, [%rd77+8192];
	setp.eq.s32 	%p15, %r63, -1;
	selp.u64 	%rd82, 1, 0, %p15;
	ld.global.u32 	%r64, [%rd77+10240];
	setp.eq.s32 	%p16, %r64, -1;
	selp.u64 	%rd83, 1, 0, %p16;
	ld.global.u32 	%r65, [%rd77+12288];
	setp.eq.s32 	%p17, %r65, -1;
	selp.u64 	%rd84, 1, 0, %p17;
	add.s64 	%rd85, %rd401, %rd78;
	add.s64 	%rd86, %rd85, %rd79;
	add.s64 	%rd87, %rd86, %rd80;
	add.s64 	%rd88, %rd87, %rd81;
	add.s64 	%rd89, %rd88, %rd82;
	add.s64 	%rd90, %rd89, %rd83;
	add.s64 	%rd401, %rd90, %rd84;
	sub.s64 	%rd91, %rd58, %rd389;
	setp.lt.u64 	%p18, %rd91, 3584;
	@%p18 bra 	$L__BB32_45;
	add.s64 	%rd389, %rd389, 3584;
	setp.le.u64 	%p19, %rd389, %rd28;
	@%p19 bra 	$L__BB32_30;
$L__BB32_32:
	setp.le.u64 	%p20, %rd58, %rd389;
	cvt.u32.u64 	%r66, %rd389;
	cvt.u32.u64 	%r67, %rd58;
	sub.s32 	%r68, %r67, %r66;
	setp.ge.s32 	%p21, %r24, %r68;
	or.pred  	%p22, %p20, %p21;
	@%p22 bra 	$L__BB32_45;
	not.b32 	%r71, %r24;
	add.s32 	%r72, %r71, %r67;
	sub.s32 	%r74, %r72, %r66;
	shr.u32 	%r75, %r74, 9;
	add.s32 	%r25, %r75, 1;
	and.b32  	%r26, %r25, 15;
	setp.lt.u32 	%p23, %r74, 7680;
	mov.u32 	%r325, %r24;
	@%p23 bra 	$L__BB32_36;
	and.b32  	%r76, %r25, 16777200;
	neg.s32 	%r323, %r76;
	add.s64 	%rd93, %rd389, %rd25;
	shl.b64 	%rd94, %rd93, 2;
	add.s64 	%rd95, %rd94, %rd2;
	add.s64 	%rd391, %rd95, 16384;
	mov.u32 	%r325, %r24;
$L__BB32_35:
	.pragma "nounroll";
	ld.global.u32 	%r77, [%rd391+-16384];
	setp.eq.s32 	%p24, %r77, -1;
	selp.u64 	%rd96, 1, 0, %p24;
	add.s64 	%rd97, %rd401, %rd96;
	ld.global.u32 	%r78, [%rd391+-14336];
	setp.eq.s32 	%p25, %r78, -1;
	selp.u64 	%rd98, 1, 0, %p25;
	add.s64 	%rd99, %rd97, %rd98;
	ld.global.u32 	%r79, [%rd391+-12288];
	setp.eq.s32 	%p26, %r79, -1;
	selp.u64 	%rd100, 1, 0, %p26;
	add.s64 	%rd101, %rd99, %rd100;
	ld.global.u32 	%r80, [%rd391+-10240];
	setp.eq.s32 	%p27, %r80, -1;
	selp.u64 	%rd102, 1, 0, %p27;
	add.s64 	%rd103, %rd101, %rd102;
	ld.global.u32 	%r81, [%rd391+-8192];
	setp.eq.s32 	%p28, %r81, -1;
	selp.u64 	%rd104, 1, 0, %p28;
	add.s64 	%rd105, %rd103, %rd104;
	ld.global.u32 	%r82, [%rd391+-6144];
	setp.eq.s32 	%p29, %r82, -1;
	selp.u64 	%rd106, 1, 0, %p29;
	add.s64 	%rd107, %rd105, %rd106;
	ld.global.u32 	%r83, [%rd391+-4096];
	setp.eq.s32 	%p30, %r83, -1;
	selp.u64 	%rd108, 1, 0, %p30;
	add.s64 	%rd109, %rd107, %rd108;
	ld.global.u32 	%r84, [%rd391+-2048];
	setp.eq.s32 	%p31, %r84, -1;
	selp.u64 	%rd110, 1, 0, %p31;
	add.s64 	%rd111, %rd109, %rd110;
	ld.global.u32 	%r85, [%rd391];
	setp.eq.s32 	%p32, %r85, -1;
	selp.u64 	%rd112, 1, 0, %p32;
	add.s64 	%rd113, %rd111, %rd112;
	ld.global.u32 	%r86, [%rd391+2048];
	setp.eq.s32 	%p33, %r86, -1;
	selp.u64 	%rd114, 1, 0, %p33;
	add.s64 	%rd115, %rd113, %rd114;
	ld.global.u32 	%r87, [%rd391+4096];
	setp.eq.s32 	%p34, %r87, -1;
	selp.u64 	%rd116, 1, 0, %p34;
	add.s64 	%rd117, %rd115, %rd116;
	ld.global.u32 	%r88, [%rd391+6144];
	setp.eq.s32 	%p35, %r88, -1;
	selp.u64 	%rd118, 1, 0, %p35;
	add.s64 	%rd119, %rd117, %rd118;
	ld.global.u32 	%r89, [%rd391+8192];
	setp.eq.s32 	%p36, %r89, -1;
	selp.u64 	%rd120, 1, 0, %p36;
	add.s64 	%rd121, %rd119, %rd120;
	ld.global.u32 	%r90, [%rd391+10240];
	setp.eq.s32 	%p37, %r90, -1;
	selp.u64 	%rd122, 1, 0, %p37;
	add.s64 	%rd123, %rd121, %rd122;
	ld.global.u32 	%r91, [%rd391+12288];
	setp.eq.s32 	%p38, %r91, -1;
	selp.u64 	%rd124, 1, 0, %p38;
	add.s64 	%rd125, %rd123, %rd124;
	ld.global.u32 	%r92, [%rd391+14336];
	setp.eq.s32 	%p39, %r92, -1;
	selp.u64 	%rd126, 1, 0, %p39;
	add.s64 	%rd401, %rd125, %rd126;
	add.s32 	%r325, %r325, 8192;
	add.s32 	%r323, %r323, 16;
	add.s64 	%rd391, %rd391, 32768;
	setp.ne.s32 	%p40, %r323, 0;
	@%p40 bra 	$L__BB32_35;
$L__BB32_36:
	setp.eq.s32 	%p41, %r26, 0;
	@%p41 bra 	$L__BB32_45;
	and.b32  	%r33, %r25, 7;
	setp.lt.u32 	%p42, %r26, 8;
	@%p42 bra 	$L__BB32_39;
	cvt.u64.u32 	%rd128, %r325;
	add.s64 	%rd129, %rd389, %rd128;
	shl.b64 	%rd130, %rd129, 2;
	add.s64 	%rd131, %rd2, %rd130;
	ld.global.u32 	%r93, [%rd131];
	setp.eq.s32 	%p43, %r93, -1;
	selp.u64 	%rd132, 1, 0, %p43;
	add.s64 	%rd133, %rd401, %rd132;
	ld.global.u32 	%r94, [%rd131+2048];
	setp.eq.s32 	%p44, %r94, -1;
	selp.u64 	%rd134, 1, 0, %p44;
	add.s64 	%rd135, %rd133, %rd134;
	ld.global.u32 	%r95, [%rd131+4096];
	setp.eq.s32 	%p45, %r95, -1;
	selp.u64 	%rd136, 1, 0, %p45;
	add.s64 	%rd137, %rd135, %rd136;
	ld.global.u32 	%r96, [%rd131+6144];
	setp.eq.s32 	%p46, %r96, -1;
	selp.u64 	%rd138, 1, 0, %p46;
	add.s64 	%rd139, %rd137, %rd138;
	ld.global.u32 	%r97, [%rd131+8192];
	setp.eq.s32 	%p47, %r97, -1;
	selp.u64 	%rd140, 1, 0, %p47;
	add.s64 	%rd141, %rd139, %rd140;
	ld.global.u32 	%r98, [%rd131+10240];
	setp.eq.s32 	%p48, %r98, -1;
	selp.u64 	%rd142, 1, 0, %p48;
	add.s64 	%rd143, %rd141, %rd142;
	ld.global.u32 	%r99, [%rd131+12288];
	setp.eq.s32 	%p49, %r99, -1;
	selp.u64 	%rd144, 1, 0, %p49;
	add.s64 	%rd145, %rd143, %rd144;
	ld.global.u32 	%r100, [%rd131+14336];
	setp.eq.s32 	%p50, %r100, -1;
	selp.u64 	%rd146, 1, 0, %p50;
	add.s64 	%rd401, %rd145, %rd146;
	add.s32 	%r325, %r325, 4096;
$L__BB32_39:
	setp.eq.s32 	%p51, %r33, 0;
	@%p51 bra 	$L__BB32_45;
	and.b32  	%r36, %r25, 3;
	setp.lt.u32 	%p52, %r33, 4;
	@%p52 bra 	$L__BB32_42;
	cvt.u64.u32 	%rd148, %r325;
	add.s64 	%rd149, %rd389, %rd148;
	shl.b64 	%rd150, %rd149, 2;
	add.s64 	%rd151, %rd2, %rd150;
	ld.global.u32 	%r101, [%rd151];
	setp.eq.s32 	%p53, %r101, -1;
	selp.u64 	%rd152, 1, 0, %p53;
	add.s64 	%rd153, %rd401, %rd152;
	ld.global.u32 	%r102, [%rd151+2048];
	setp.eq.s32 	%p54, %r102, -1;
	selp.u64 	%rd154, 1, 0, %p54;
	add.s64 	%rd155, %rd153, %rd154;
	ld.global.u32 	%r103, [%rd151+4096];
	setp.eq.s32 	%p55, %r103, -1;
	selp.u64 	%rd156, 1, 0, %p55;
	add.s64 	%rd157, %rd155, %rd156;
	ld.global.u32 	%r104, [%rd151+6144];
	setp.eq.s32 	%p56, %r104, -1;
	selp.u64 	%rd158, 1, 0, %p56;
	add.s64 	%rd401, %rd157, %rd158;
	add.s32 	%r325, %r325, 2048;
$L__BB32_42:
	setp.eq.s32 	%p57, %r36, 0;
	@%p57 bra 	$L__BB32_45;
	cvt.u64.u32 	%rd159, %r325;
	add.s64 	%rd160, %rd389, %rd159;
	shl.b64 	%rd161, %rd160, 2;
	add.s64 	%rd399, %rd2, %rd161;
	neg.s32 	%r328, %r36;
$L__BB32_44:
	.pragma "nounroll";
	ld.global.u32 	%r105, [%rd399];
	setp.eq.s32 	%p58, %r105, -1;
	selp.u64 	%rd162, 1, 0, %p58;
	add.s64 	%rd401, %rd401, %rd162;
	add.s64 	%rd399, %rd399, 2048;
	add.s32 	%r328, %r328, 1;
	setp.ne.s32 	%p59, %r328, 0;
	@%p59 bra 	$L__BB32_44;
$L__BB32_45:
	// begin inline asm
	mov.u32 %r106, %laneid;
	// end inline asm
	mov.b64 	{%r108, %r113}, %rd401;
	mov.b32 	%r114, 1;
	mov.b32 	%r155, 31;
	mov.b32 	%r156, -1;
	// begin inline asm
	shfl.sync.down.b32 %r107, %r108, %r114, %r155, %r156;
	// end inline asm
	// begin inline asm
	shfl.sync.down.b32 %r112, %r113, %r114, %r155, %r156;
	// end inline asm
	mov.b64 	%rd163, {%r107, %r112};
	setp.gt.s32 	%p60, %r106, 30;
	selp.b64 	%rd164, 0, %rd163, %p60;
	add.s64 	%rd165, %rd164, %rd401;
	mov.b64 	{%r118, %r123}, %rd165;
	mov.b32 	%r124, 2;
	// begin inline asm
	shfl.sync.down.b32 %r117, %r118, %r124, %r155, %r156;
	// end inline asm
	// begin inline asm
	shfl.sync.down.b32 %r122, %r123, %r124, %r155, %r156;
	// end inline asm
	mov.b64 	%rd166, {%r117, %r122};
	setp.gt.s32 	%p61, %r106, 29;
	selp.b64 	%rd167, 0, %rd166, %p61;
	add.s64 	%rd168, %rd167, %rd165;
	mov.b64 	{%r128, %r133}, %rd168;
	mov.b32 	%r134, 4;
	// begin inline asm
	shfl.sync.down.b32 %r127, %r128, %r134, %r155, %r156;
	// end inline asm
	// begin inline asm
	shfl.sync.down.b32 %r132, %r133, %r134, %r155, %r156;
	// end inline asm
	mov.b64 	%rd169, {%r127, %r132};
	setp.gt.s32 	%p62, %r106, 27;
	selp.b64 	%rd170, 0, %rd169, %p62;
	add.s64 	%rd171, %rd170, %rd168;
	mov.b64 	{%r138, %r143}, %rd171;
	mov.b32 	%r144, 8;
	// begin inline asm
	shfl.sync.down.b32 %r137, %r138, %r144, %r155, %r156;
	// end inline asm
	// begin inline asm
	shfl.sync.down.b32 %r142, %r143, %r144, %r155, %r156;
	// end inline asm
	mov.b64 	%rd172, {%r137, %r142};
	setp.gt.s32 	%p63, %r106, 23;
	selp.b64 	%rd173, 0, %rd172, %p63;
	add.s64 	%rd174, %rd173, %rd171;
	mov.b64 	{%r148, %r153}, %rd174;
	mov.b32 	%r154, 16;
	// begin inline asm
	shfl.sync.down.b32 %r147, %r148, %r154, %r155, %r156;
	// end inline asm
	// begin inline asm
	shfl.sync.down.b32 %r152, %r153, %r154, %r155, %r156;
	// end inline asm
	mov.b64 	%rd175, {%r147, %r152};
	setp.gt.s32 	%p64, %r106, 15;
	selp.b64 	%rd176, 0, %rd175, %p64;
	add.s64 	%rd402, %rd176, %rd174;
	setp.ne.s32 	%p65, %r106, 0;
	@%p65 bra 	$L__BB32_47;
	shr.u32 	%r157, %r24, 2;
	and.b32  	%r158, %r157, 248;
	mov.u32 	%r159, _ZZN3cub18CUB_300001_SM_10006detail6reduce28DeviceReduceSingleTileKernelINS2_10policy_hubIlyN4cuda3std3__44plusIlEEE10Policy1000EN6thrust24THRUST_300001_SM_1000_NS18transform_iteratorI9is_activeNSD_10device_ptrIiEEllEEPlyS9_llNS7_10__identityEEEvT0_T1_T2_T3_T4_T6_E12temp_storage;
	add.s32 	%r160, %r159, %r158;
	st.shared.u64 	[%r160+16], %rd402;
$L__BB32_47:
	bar.sync 	0;
	setp.ne.s32 	%p66, %r24, 0;
	@%p66 bra 	$L__BB32_49;
	ld.shared.u64 	%rd177, [_ZZN3cub18CUB_300001_SM_10006detail6reduce28DeviceReduceSingleTileKernelINS2_10policy_hubIlyN4cuda3std3__44plusIlEEE10Policy1000EN6thrust24THRUST_300001_SM_1000_NS18transform_iteratorI9is_activeNSD_10device_ptrIiEEllEEPlyS9_llNS7_10__identityEEEvT0_T1_T2_T3_T4_T6_E12temp_storage+24];
	add.s64 	%rd178, %rd177, %rd402;
	ld.shared.u64 	%rd179, [_ZZN3cub18CUB_300001_SM_10006detail6reduce28DeviceReduceSingleTileKernelINS2_10policy_hubIlyN4cuda3std3__44plusIlEEE10Policy1000EN6thrust24THRUST_300001_SM_1000_NS18transform_iteratorI9is_activeNSD_10device_ptrIiEEllEEPlyS9_llNS7_10__identityEEEvT0_T1_T2_T3_T4_T6_E12temp_storage+32];
	add.s64 	%rd180, %rd178, %rd179;
	ld.shared.u64 	%rd181, [_ZZN3cub18CUB_300001_SM_10006detail6reduce28DeviceReduceSingleTileKernelINS2_10policy_hubIlyN4cuda3std3__44plusIlEEE10Policy1000EN6thrust24THRUST_300001_SM_1000_NS18transform_iteratorI9is_activeNSD_10device_ptrIiEEllEEPlyS9_llNS7_10__identityEEEvT0_T1_T2_T3_T4_T6_E12temp_storage+40];
	add.s64 	%rd182, %rd180, %rd181;
	ld.shared.u64 	%rd183, [_ZZN3cub18CUB_300001_SM_10006detail6reduce28DeviceReduceSingleTileKernelINS2_10policy_hubIlyN4cuda3std3__44plusIlEEE10Policy1000EN6thrust24THRUST_300001_SM_1000_NS18transform_iteratorI9is_activeNSD_10device_ptrIiEEllEEPlyS9_llNS7_10__identityEEEvT0_T1_T2_T3_T4_T6_E12temp_storage+48];
	add.s64 	%rd184, %rd182, %rd183;
	ld.shared.u64 	%rd185, [_ZZN3cub18CUB_300001_SM_10006detail6reduce28DeviceReduceSingleTileKernelINS2_10policy_hubIlyN4cuda3std3__44plusIlEEE10Policy1000EN6thrust24THRUST_300001_SM_1000_NS18transform_iteratorI9is_activeNSD_10device_ptrIiEEllEEPlyS9_llNS7_10__identityEEEvT0_T1_T2_T3_T4_T6_E12temp_storage+56];
	add.s64 	%rd186, %rd184, %rd185;
	ld.shared.u64 	%rd187, [_ZZN3cub18CUB_300001_SM_10006detail6reduce28DeviceReduceSingleTileKernelINS2_10policy_hubIlyN4cuda3std3__44plusIlEEE10Policy1000EN6thrust24THRUST_300001_SM_1000_NS18transform_iteratorI9is_activeNSD_10device_ptrIiEEllEEPlyS9_llNS7_10__identityEEEvT0_T1_T2_T3_T4_T6_E12temp_storage+64];
	add.s64 	%rd188, %rd186, %rd187;
	ld.shared.u64 	%rd189, [_ZZN3cub18CUB_300001_SM_10006detail6reduce28DeviceReduceSingleTileKernelINS2_10policy_hubIlyN4cuda3std3__44plusIlEEE10Policy1000EN6thrust24THRUST_300001_SM_1000_NS18transform_iteratorI9is_activeNSD_10device_ptrIiEEllEEPlyS9_llNS7_10__identityEEEvT0_T1_T2_T3_T4_T6_E12temp_storage+72];
	add.s64 	%rd190, %rd188, %rd189;
	ld.shared.u64 	%rd191, [_ZZN3cub18CUB_300001_SM_10006detail6reduce28DeviceReduceSingleTileKernelINS2_10policy_hubIlyN4cuda3std3__44plusIlEEE10Policy1000EN6thrust24THRUST_300001_SM_1000_NS18transform_iteratorI9is_activeNSD_10device_ptrIiEEllEEPlyS9_llNS7_10__identityEEEvT0_T1_T2_T3_T4_T6_E12temp_storage+80];
	add.s64 	%rd192, %rd190, %rd191;
	ld.shared.u64 	%rd193, [_ZZN3cub18CUB_300001_SM_10006detail6reduce28DeviceReduceSingleTileKernelINS2_10policy_hubIlyN4cuda3std3__44plusIlEEE10Policy1000EN6thrust24THRUST_300001_SM_1000_NS18transform_iteratorI9is_activeNSD_10device_ptrIiEEllEEPlyS9_llNS7_10__identityEEEvT0_T1_T2_T3_T4_T6_E12temp_storage+88];
	add.s64 	%rd194, %rd192, %rd193;
	ld.shared.u64 	%rd195, [_ZZN3cub18CUB_300001_SM_10006detail6reduce28DeviceReduceSingleTileKernelINS2_10policy_hubIlyN4cuda3std3__44plusIlEEE10Policy1000EN6thrust24THRUST_300001_SM_1000_NS18transform_iteratorI9is_activeNSD_10device_ptrIiEEllEEPlyS9_llNS7_10__identityEEEvT0_T1_T2_T3_T4_T6_E12temp_storage+96];
	add.s64 	%rd196, %rd194, %rd195;
	ld.shared.u64 	%rd197, [_ZZN3cub18CUB_300001_SM_10006detail6reduce28DeviceReduceSingleTileKernelINS2_10policy_hubIlyN4cuda3std3__44plusIlEEE10Policy1000EN6thrust24THRUST_300001_SM_1000_NS18transform_iteratorI9is_activeNSD_10device_ptrIiEEllEEPlyS9_llNS7_10__identityEEEvT0_T1_T2_T3_T4_T6_E12temp_storage+104];
	add.s64 	%rd198, %rd196, %rd197;
	ld.shared.u64 	%rd199, [_ZZN3cub18CUB_300001_SM_10006detail6reduce28DeviceReduceSingleTileKernelINS2_10policy_hubIlyN4cuda3std3__44plusIlEEE10Policy1000EN6thrust24THRUST_300001_SM_1000_NS18transform_iteratorI9is_activeNSD_10device_ptrIiEEllEEPlyS9_llNS7_10__identityEEEvT0_T1_T2_T3_T4_T6_E12temp_storage+112];
	add.s64 	%rd200, %rd198, %rd199;
	ld.shared.u64 	%rd201, [_ZZN3cub18CUB_300001_SM_10006detail6reduce28DeviceReduceSingleTileKernelINS2_10policy_hubIlyN4cuda3std3__44plusIlEEE10Policy1000EN6thrust24THRUST_300001_SM_1000_NS18transform_iteratorI9is_activeNSD_10device_ptrIiEEllEEPlyS9_llNS7_10__identityEEEvT0_T1_T2_T3_T4_T6_E12temp_storage+120];
	add.s64 	%rd202, %rd200, %rd201;
	ld.shared.u64 	%rd203, [_ZZN3cub18CUB_300001_SM_10006detail6reduce28DeviceReduceSingleTileKernelINS2_10policy_hubIlyN4cuda3std3__44plusIlEEE10Policy1000EN6thrust24THRUST_300001_SM_1000_NS18transform_iteratorI9is_activeNSD_10device_ptrIiEEllEEPlyS9_llNS7_10__identityEEEvT0_T1_T2_T3_T4_T6_E12temp_storage+128];
	add.s64 	%rd204, %rd202, %rd203;
	ld.shared.u64 	%rd205, [_ZZN3cub18CUB_300001_SM_10006detail6reduce28DeviceReduceSingleTileKernelINS2_10policy_hubIlyN4cuda3std3__44plusIlEEE10Policy1000EN6thrust24THRUST_300001_SM_1000_NS18transform_iteratorI9is_activeNSD_10device_ptrIiEEllEEPlyS9_llNS7_10__identityEEEvT0_T1_T2_T3_T4_T6_E12temp_storage+136];
	add.s64 	%rd402, %rd204, %rd205;
$L__BB32_49:
	mov.u32 	%r313, %tid.x;
	setp.ne.s32 	%p138, %r313, 0;
	@%p138 bra 	$L__BB32_51;
	add.s64 	%rd375, %rd402, %rd59;
	st.global.u64 	[%rd1], %rd375;
$L__BB32_51:
	ret;

}
	// .globl	_ZN3cub18CUB_300001_SM_10006detail6reduce18DeviceReduceKernelINS2_10policy_hubIlyN4cuda3std3__44plusIlEEE10Policy1000EN6thrust24THRUST_300001_SM_1000_NS18transform_iteratorI9is_activeNSD_10device_ptrIiEEllEEyS9_lNS7_10__identityEEEvT0_PT3_T1_NS0_13GridEvenShareISN_EET2_T4_
.visible .entry _ZN3cub18CUB_300001_SM_10006detail6reduce18DeviceReduceKernelINS2_10policy_hubIlyN4cuda3std3__44plusIlEEE10Policy1000EN6thrust24THRUST_300001_SM_1000_NS18transform_iteratorI9is_activeNSD_10device_ptrIiEEllEEyS9_lNS7_10__identityEEEvT0_PT3_T1_NS0_13GridEvenShareISN_EET2_T4_(
	.param .align 8 .b8 _ZN3cub18CUB_300001_SM_10006detail6reduce18DeviceReduceKernelINS2_10policy_hubIlyN4cuda3std3__44plusIlEEE10Policy1000EN6thrust24THRUST_300001_SM_1000_NS18transform_iteratorI9is_activeNSD_10device_ptrIiEEllEEyS9_lNS7_10__identityEEEvT0_PT3_T1_NS0_13GridEvenShareISN_EET2_T4__param_0[16],
	.param .u64 .ptr .align 1 _ZN3cub18CUB_300001_SM_10006detail6reduce18DeviceReduceKernelINS2_10policy_hubIlyN4cuda3std3__44plusIlEEE10Policy1000EN6thrust24THRUST_300001_SM_1000_NS18transform_iteratorI9is_activeNSD_10device_ptrIiEEllEEyS9_lNS7_10__identityEEEvT0_PT3_T1_NS0_13GridEvenShareISN_EET2_T4__param_1,
	.param .u64 _ZN3cub18CUB_300001_SM_10006detail6reduce18DeviceReduceKernelINS2_10policy_hubIlyN4cuda3std3__44plusIlEEE10Policy1000EN6thrust24THRUST_300001_SM_1000_NS18transform_iteratorI9is_activeNSD_10device_ptrIiEEllEEyS9_lNS7_10__identityEEEvT0_PT3_T1_NS0_13GridEvenShareISN_EET2_T4__param_2,
	.param .align 8 .b8 _ZN3cub18CUB_300001_SM_10006detail6reduce18DeviceReduceKernelINS2_10policy_hubIlyN4cuda3std3__44plusIlEEE10Policy1000EN6thrust24THRUST_300001_SM_1000_NS18transform_iteratorI9is_activeNSD_10device_ptrIiEEllEEyS9_lNS7_10__identityEEEvT0_PT3_T1_NS0_13GridEvenShareISN_EET2_T4__param_3[72],
	.param .align 1 .b8 _ZN3cub18CUB_300001_SM_10006detail6reduce18DeviceReduceKernelINS2_10policy_hubIlyN4cuda3std3__44plusIlEEE10Policy1000EN6thrust24THRUST_300001_SM_1000_NS18transform_iteratorI9is_activeNSD_10device_ptrIiEEllEEyS9_lNS7_10__identityEEEvT0_PT3_T1_NS0_13GridEvenShareISN_EET2_T4__param_4[1],
	.param .align 1 .b8 _ZN3cub18CUB_300001_SM_10006detail6reduce18DeviceReduceKernelINS2_10policy_hubIlyN4cuda3std3__44plusIlEEE10Policy1000EN6thrust24THRUST_300001_SM_1000_NS18transform_iteratorI9is_activeNSD_10device_ptrIiEEllEEyS9_lNS7_10__identityEEEvT0_PT3_T1_NS0_13GridEvenShareISN_EET2_T4__param_5[1]
)
.maxntid 512
{
	.reg .pred 	%p<138>;
	.reg .b16 	%rs<4>;
	.reg .b32 	%r<353>;
	.reg .b64 	%rd<420>;
	// demoted variable
	.shared .align 8 .b8 _ZZN3cub18CUB_300001_SM_10006detail6reduce18DeviceReduceKernelINS2_10policy_hubIlyN4cuda3std3__44plusIlEEE10Policy1000EN6thrust24THRUST_300001_SM_1000_NS18transform_iteratorI9is_activeNSD_10device_ptrIiEEllEEyS9_lNS7_10__identityEEEvT0_PT3_T1_NS0_13GridEvenShareISN_EET2_T4_E12temp_storage[152];
	ld.param.u64 	%rd1, [_ZN3cub18CUB_300001_SM_10006detail6reduce18DeviceReduceKernelINS2_10policy_hubIlyN4cuda3std3__44plusIlEEE10Policy1000EN6thrust24THRUST_300001_SM_1000_NS18transform_iteratorI9is_activeNSD_10device_ptrIiEEllEEyS9_lNS7_10__identityEEEvT0_PT3_T1_NS0_13GridEvenShareISN_EET2_T4__param_3+32];
	ld.param.u32 	%r1, [_ZN3cub18CUB_300001_SM_10006detail6reduce18DeviceReduceKernelINS2_10policy_hubIlyN4cuda3std3__44plusIlEEE10Policy1000EN6thrust24THRUST_300001_SM_1000_NS18transform_iteratorI9is_activeNSD_10device_ptrIiEEllEEyS9_lNS7_10__identityEEEvT0_PT3_T1_NS0_13GridEvenShareISN_EET2_T4__param_3+40];
	ld.param.u64 	%rd64, [_ZN3cub18CUB_300001_SM_10006detail6reduce18DeviceReduceKernelINS2_10policy_hubIlyN4cuda3std3__44plusIlEEE10Policy1000EN6thrust24THRUST_300001_SM_1000_NS18transform_iteratorI9is_activeNSD_10device_ptrIiEEllEEyS9_lNS7_10__identityEEEvT0_PT3_T1_NS0_13GridEvenShareISN_EET2_T4__param_0];
	cvta.to.global.u64 	%rd2, %rd64;
	mov.u32 	%r2, %ctaid.x;
	mul.lo.s32 	%r50, %r1, 3584;
	cvt.s64.s32 	%rd3, %r50;
	mul.lo.s32 	%r51, %r2, 3584;
	cvt.u64.u32 	%rd4, %r51;
	sub.s64 	%rd5, %rd1, %rd4;
	setp.gt.u64 	%p1, %rd5, 3583;
	@%p1 bra 	$L__BB33_25;
	cvt.u32.u64 	%r179, %rd4;
	cvt.u32.u64 	%r3, %rd1;
	sub.s32 	%r4, %r3, %r179;
	mov.u32 	%r5, %tid.x;
	setp.ge.s32 	%p66, %r5, %r4;
	mov.b64 	%rd403, 0;
	mov.u32 	%r340, %r5;
	@%p66 bra 	$L__BB33_3;
	add.s32 	%r181, %r179, %r5;
	mul.wide.u32 	%rd214, %r181, 4;
	add.s64 	%rd215, %rd2, %rd214;
	ld.global.u32 	%r182, [%rd215];
	setp.eq.s32 	%p67, %r182, -1;
	selp.u64 	%rd403, 1, 0, %p67;
	add.s32 	%r340, %r5, 512;
$L__BB33_3:
	setp.ge.s32 	%p68, %r340, %r4;
	@%p68 bra 	$L__BB33_16;
	not.b32 	%r184, %r340;
	add.s32 	%r185, %r184, %r3;
	sub.s32 	%r186, %r185, %r179;
	shr.u32 	%r187, %r186, 9;
	add.s32 	%r8, %r187, 1;
	and.b32  	%r9, %r8, 15;
	setp.lt.u32 	%p69, %r186, 7680;
	@%p69 bra 	$L__BB33_7;
	and.b32  	%r188, %r8, 16777200;
	neg.s32 	%r338, %r188;
	mul.wide.u32 	%rd217, %r2, 14336;
	mul.wide.u32 	%rd218, %r340, 4;
	add.s64 	%rd219, %rd217, %rd218;
	add.s64 	%rd220, %rd219, %rd2;
	add.s64 	%rd394, %rd220, 16384;
$L__BB33_6:
	.pragma "nounroll";
	ld.global.u32 	%r189, [%rd394+-16384];
	setp.eq.s32 	%p70, %r189, -1;
	selp.u64 	%rd221, 1, 0, %p70;
	add.s64 	%rd222, %rd403, %rd221;
	ld.global.u32 	%r190, [%rd394+-14336];
	setp.eq.s32 	%p71, %r190, -1;
	selp.u64 	%rd223, 1, 0, %p71;
	add.s64 	%rd224, %rd222, %rd223;
	ld.global.u32 	%r191, [%rd394+-12288];
	setp.eq.s32 	%p72, %r191, -1;
	selp.u64 	%rd225, 1, 0, %p72;
	add.s64 	%rd226, %rd224, %rd225;
	ld.global.u32 	%r192, [%rd394+-10240];
	setp.eq.s32 	%p73, %r192, -1;
	selp.u64 	%rd227, 1, 0, %p73;
	add.s64 	%rd228, %rd226, %rd227;
	ld.global.u32 	%r193, [%rd394+-8192];
	setp.eq.s32 	%p74, %r193, -1;
	selp.u64 	%rd229, 1, 0, %p74;
	add.s64 	%rd230, %rd228, %rd229;
	ld.global.u32 	%r194, [%rd394+-6144];
	setp.eq.s32 	%p75, %r194, -1;
	selp.u64 	%rd231, 1, 0, %p75;
	add.s64 	%rd232, %rd230, %rd231;
	ld.global.u32 	%r195, [%rd394+-4096];
	setp.eq.s32 	%p76, %r195, -1;
	selp.u64 	%rd233, 1, 0, %p76;
	add.s64 	%rd234, %rd232, %rd233;
	ld.global.u32 	%r196, [%rd394+-2048];
	setp.eq.s32 	%p77, %r196, -1;
	selp.u64 	%rd235, 1, 0, %p77;
	add.s64 	%rd236, %rd234, %rd235;
	ld.global.u32 	%r197, [%rd394];
	setp.eq.s32 	%p78, %r197, -1;
	selp.u64 	%rd237, 1, 0, %p78;
	add.s64 	%rd238, %rd236, %rd237;
	ld.global.u32 	%r198, [%rd394+2048];
	setp.eq.s32 	%p79, %r198, -1;
	selp.u64 	%rd239, 1, 0, %p79;
	add.s64 	%rd240, %rd238, %rd239;
	ld.global.u32 	%r199, [%rd394+4096];
	setp.eq.s32 	%p80, %r199, -1;
	selp.u64 	%rd241, 1, 0, %p80;
	add.s64 	%rd242, %rd240, %rd241;
	ld.global.u32 	%r200, [%rd394+6144];
	setp.eq.s32 	%p81, %r200, -1;
	selp.u64 	%rd243, 1, 0, %p81;
	add.s64 	%rd244, %rd242, %rd243;
	ld.global.u32 	%r201, [%rd394+8192];
	setp.eq.s32 	%p82, %r201, -1;
	selp.u64 	%rd245, 1, 0, %p82;
	add.s64 	%rd246, %rd244, %rd245;
	ld.global.u32 	%r202, [%rd394+10240];
	setp.eq.s32 	%p83, %r202, -1;
	selp.u64 	%rd247, 1, 0, %p83;
	add.s64 	%rd248, %rd246, %rd247;
	ld.global.u32 	%r203, [%rd394+12288];
	setp.eq.s32 	%p84, %r203, -1;
	selp.u64 	%rd249, 1, 0, %p84;
	add.s64 	%rd250, %rd248, %rd249;
	ld.global.u32 	%r204, [%rd394+14336];
	setp.eq.s32 	%p85, %r204, -1;
	selp.u64 	%rd251, 1, 0, %p85;
	add.s64 	%rd403, %rd250, %rd251;
	add.s32 	%r340, %r340, 8192;
	add.s32 	%r338, %r338, 16;
	add.s64 	%rd394, %rd394, 32768;
	setp.ne.s32 	%p86, %r338, 0;
	@%p86 bra 	$L__BB33_6;
$L__BB33_7:
	setp.eq.s32 	%p87, %r9, 0;
	@%p87 bra 	$L__BB33_16;
	and.b32  	%r16, %r8, 7;
	setp.lt.u32 	%p88, %r9, 8;
	@%p88 bra 	$L__BB33_10;
	cvt.s64.s32 	%rd253, %r340;
	add.s64 	%rd254, %rd253, %rd4;
	shl.b64 	%rd255, %rd254, 2;
	add.s64 	%rd256, %rd2, %rd255;
	ld.global.u32 	%r205, [%rd256];
	setp.eq.s32 	%p89, %r205, -1;
	selp.u64 	%rd257, 1, 0, %p89;
	add.s64 	%rd258, %rd403, %rd257;
	ld.global.u32 	%r206, [%rd256+2048];
	setp.eq.s32 	%p90, %r206, -1;
	selp.u64 	%rd259, 1, 0, %p90;
	add.s64 	%rd260, %rd258, %rd259;
	ld.global.u32 	%r207, [%rd256+4096];
	setp.eq.s32 	%p91, %r207, -1;
	selp.u64 	%rd261, 1, 0, %p91;
	add.s64 	%rd262, %rd260, %rd261;
	ld.global.u32 	%r208, [%rd256+6144];
	setp.eq.s32 	%p92, %r208, -1;
	selp.u64 	%rd263, 1, 0, %p92;
	add.s64 	%rd264, %rd262, %rd263;
	ld.global.u32 	%r209, [%rd256+8192];
	setp.eq.s32 	%p93, %r209, -1;
	selp.u64 	%rd265, 1, 0, %p93;
	add.s64 	%rd266, %rd264, %rd265;
	ld.global.u32 	%r210, [%rd256+10240];
	setp.eq.s32 	%p94, %r210, -1;
	selp.u64 	%rd267, 1, 0, %p94;
	add.s64 	%rd268, %rd266, %rd267;
	ld.global.u32 	%r211, [%rd256+12288];
	setp.eq.s32 	%p95, %r211, -1;
	selp.u64 	%rd269, 1, 0, %p95;
	add.s64 	%rd270, %rd268, %rd269;
	ld.global.u32 	%r212, [%rd256+14336];
	setp.eq.s32 	%p96, %r212, -1;
	selp.u64 	%rd271, 1, 0, %p96;
	add.s64 	%rd403, %rd270, %rd271;
	add.s32 	%r340, %r340, 4096;
$L__BB33_10:
	setp.eq.s32 	%p97, %r16, 0;
	@%p97 bra 	$L__BB33_16;
	and.b32  	%r19, %r8, 3;
	setp.lt.u32 	%p98, %r16, 4;
	@%p98 bra 	$L__BB33_13;
	cvt.s64.s32 	%rd273, %r340;
	add.s64 	%rd274, %rd273, %rd4;
	shl.b64 	%rd275, %rd274, 2;
	add.s64 	%rd276, %rd2, %rd275;
	ld.global.u32 	%r213, [%rd276];
	setp.eq.s32 	%p99, %r213, -1;
	selp.u64 	%rd277, 1, 0, %p99;
	add.s64 	%rd278, %rd403, %rd277;
	ld.global.u32 	%r214, [%rd276+2048];
	setp.eq.s32 	%p100, %r214, -1;
	selp.u64 	%rd279, 1, 0, %p100;
	add.s64 	%rd280, %rd278, %rd279;
	ld.global.u32 	%r215, [%rd276+4096];
	setp.eq.s32 	%p101, %r215, -1;
	selp.u64 	%rd281, 1, 0, %p101;
	add.s64 	%rd282, %rd280, %rd281;
	ld.global.u32 	%r216, [%rd276+6144];
	setp.eq.s32 	%p102, %r216, -1;
	selp.u64 	%rd283, 1, 0, %p102;
	add.s64 	%rd403, %rd282, %rd283;
	add.s32 	%r340, %r340, 2048;
$L__BB33_13:
	setp.eq.s32 	%p103, %r19, 0;
	@%p103 bra 	$L__BB33_16;
	mul.wide.u32 	%rd284, %r2, 14336;
	add.s64 	%rd21, %rd2, %rd284;
	neg.s32 	%r343, %r19;
$L__BB33_15:
	.pragma "nounroll";
	mul.wide.s32 	%rd285, %r340, 4;
	add.s64 	%rd286, %rd21, %rd285;
	ld.global.u32 	%r217, [%rd286];
	setp.eq.s32 	%p104, %r217, -1;
	selp.u64 	%rd287, 1, 0, %p104;
	add.s64 	%rd403, %rd403, %rd287;
	add.s32 	%r340, %r340, 512;
	add.s32 	%r343, %r343, 1;
	setp.ne.s32 	%p105, %r343, 0;
	@%p105 bra 	$L__BB33_15;
$L__BB33_16:
	setp.lt.s32 	%p106, %r4, 512;
	@%p106 bra 	$L__BB33_21;
	// begin inline asm
	mov.u32 %r281, %laneid;
	// end inline asm
	mov.b64 	{%r283, %r288}, %rd403;
	mov.b32 	%r289, 1;
	mov.b32 	%r330, 31;
	mov.b32 	%r331, -1;
	// begin inline asm
	shfl.sync.down.b32 %r282, %r283, %r289, %r330, %r331;
	// end inline asm
	// begin inline asm
	shfl.sync.down.b32 %r287, %r288, %r289, %r330, %r331;
	// end inline asm
	mov.b64 	%rd346, {%r282, %r287};
	setp.gt.s32 	%p130, %r281, 30;
	selp.b64 	%rd347, 0, %rd346, %p130;
	add.s64 	%rd348, %rd347, %rd403;
	mov.b64 	{%r293, %r298}, %rd348;
	mov.b32 	%r299, 2;
	// begin inline asm
	shfl.sync.down.b32 %r292, %r293, %r299, %r330, %r331;
	// end inline asm
	// begin inline asm
	shfl.sync.down.b32 %r297, %r298, %r299, %r330, %r331;
	// end inline asm
	mov.b64 	%rd349, {%r292, %r297};
	setp.gt.s32 	%p131, %r281, 29;
	selp.b64 	%rd350, 0, %rd349, %p131;
	add.s64 	%rd351, %rd350, %rd348;
	mov.b64 	{%r303, %r308}, %rd351;
	mov.b32 	%r309, 4;
	// begin inline asm
	shfl.sync.down.b32 %r302, %r303, %r309, %r330, %r331;
	// end inline asm
	// begin inline asm
	shfl.sync.down.b32 %r307, %r308, %r309, %r330, %r331;
	// end inline asm
	mov.b64 	%rd352, {%r302, %r307};
	setp.gt.s32 	%p132, %r281, 27;
	selp.b64 	%rd353, 0, %rd352, %p132;
	add.s64 	%rd354, %rd353, %rd351;
	mov.b64 	{%r313, %r318}, %rd354;
	mov.b32 	%r319, 8;
	// begin inline asm
	shfl.sync.down.b32 %r312, %r313, %r319, %r330, %r331;
	// end inline asm
	// begin inline asm
	shfl.sync.down.b32 %r317, %r318, %r319, %r330, %r331;
	// end inline asm
	mov.b64 	%rd355, {%r312, %r317};
	setp.gt.s32 	%p133, %r281, 23;
	selp.b64 	%rd356, 0, %rd355, %p133;
	add.s64 	%rd357, %rd356, %rd354;
	mov.b64 	{%r323, %r328}, %rd357;
	mov.b32 	%r329, 16;
	// begin inline asm
	shfl.sync.down.b32 %r322, %r323, %r329, %r330, %r331;
	// end inline asm
	// begin inline asm
	shfl.sync.down.b32 %r327, %r328, %r329, %r330, %r331;
	// end inline asm
	mov.b64 	%rd358, {%r322, %r327};
	setp.gt.s32 	%p134, %r281, 15;
	selp.b64 	%rd359, 0, %rd358, %p134;
	add.s64 	%rd419, %rd359, %rd357;
	setp.ne.s32 	%p135, %r281, 0;
	@%p135 bra 	$L__BB33_19;
	shr.u32 	%r332, %r5, 2;
	and.b32  	%r333, %r332, 248;
	mov.u32 	%r334, _ZZN3cub18CUB_300001_SM_10006detail6reduce18DeviceReduceKernelINS2_10policy_hubIlyN4cuda3std3__44plusIlEEE10Policy1000EN6thrust24THRUST_300001_SM_1000_NS18transform_iteratorI9is_activeNSD_10device_ptrIiEEllEEyS9_lNS7_10__identityEEEvT0_PT3_T1_NS0_13GridEvenShareISN_EET2_T4_E12temp_storage;
	add.s32 	%r335, %r334, %r333;
	st.shared.u64 	[%r335+16], %rd419;
$L__BB33_19:
	bar.sync 	0;
	setp.ne.s32 	%p136, %r5, 0;
	@%p136 bra 	$L__BB33_46;
	ld.shared.u64 	%rd360, [_ZZN3cub18CUB_300001_SM_10006detail6reduce18DeviceReduceKernelINS2_10policy_hubIlyN4cuda3std3__44plusIlEEE10Policy1000EN6thrust24THRUST_300001_SM_1000_NS18transform_iteratorI9is_activeNSD_10device_ptrIiEEllEEyS9_lNS7_10__identityEEEvT0_PT3_T1_NS0_13GridEvenShareISN_EET2_T4_E12temp_storage+24];
	add.s64 	%rd361, %rd360, %rd419;
	ld.shared.u64 	%rd362, [_ZZN3cub18CUB_300001_SM_10006detail6reduce18DeviceReduceKernelINS2_10policy_hubIlyN4cuda3std3__44plusIlEEE10Policy1000EN6thrust24THRUST_300001_SM_1000_NS18transform_iteratorI9is_activeNSD_10device_ptrIiEEllEEyS9_lNS7_10__identityEEEvT0_PT3_T1_NS0_13GridEvenShareISN_EET2_T4_E12temp_storage+32];
	add.s64 	%rd363, %rd361, %rd362;
	ld.shared.u64 	%rd364, [_ZZN3cub18CUB_300001_SM_10006detail6reduce18DeviceReduceKernelINS2_10policy_hubIlyN4cuda3std3__44plusIlEEE10Policy1000EN6thrust24THRUST_300001_SM_1000_NS18transform_iteratorI9is_activeNSD_10device_ptrIiEEllEEyS9_lNS7_10__identityEEEvT0_PT3_T1_NS0_13GridEvenShareISN_EET2_T4_E12temp_storage+40];
	add.s64 	%rd365, %rd363, %rd364;
	ld.shared.u64 	%rd366, [_ZZN3cub18CUB_300001_SM_10006detail6reduce18DeviceReduceKernelINS2_10policy_hubIlyN4cuda3std3__44plusIlEEE10Policy1000EN6thrust24THRUST_300001_SM_1000_NS18transform_iteratorI9is_activeNSD_10device_ptrIiEEllEEyS9_lNS7_10__identityEEEvT0_PT3_T1_NS0_13GridEvenShareISN_EET2_T4_E12temp_storage+48];
	add.s64 	%rd367, %rd365, %rd366;
	ld.shared.u64 	%rd368, [_ZZN3cub18CUB_300001_SM_10006detail6reduce18DeviceReduceKernelINS2_10policy_hubIlyN4cuda3std3__44plusIlEEE10Policy1000EN6thrust24THRUST_300001_SM_1000_NS18transform_iteratorI9is_activeNSD_10device_ptrIiEEllEEyS9_lNS7_10__identityEEEvT0_PT3_T1_NS0_13GridEvenShareISN_EET2_T4_E12temp_storage+56];
	add.s64 	%rd369, %rd367, %rd368;
	ld.shared.u64 	%rd370, [_ZZN3cub18CUB_300001_SM_10006detail6reduce18DeviceReduceKernelINS2_10policy_hubIlyN4cuda3std3__44plusIlEEE10Policy1000EN6thrust24THRUST_300001_SM_1000_NS18transform_iteratorI9is_activeNSD_10device_ptrIiEEllEEyS9_lNS7_10__identityEEEvT0_PT3_T1_NS0_13GridEvenShareISN_EET2_T4_E12temp_storage+64];
	add.s64 	%rd371, %rd369, %rd370;
	ld.shared.u64 	%rd372, [_ZZN3cub18CUB_300001_SM_10006detail6reduce18DeviceReduceKernelINS2_10policy_hubIlyN4cuda3std3__44plusIlEEE10Policy1000EN6thrust24THRUST_300001_SM_1000_NS18transform_iteratorI9is_activeNSD_10device_ptrIiEEllEEyS9_lNS7_10__identityEEEvT0_PT3_T1_NS0_13GridEvenShareISN_EET2_T4_E12temp_storage+72];
	add.s64 	%rd373, %rd371, %rd372;
	ld.shared.u64 	%rd374, [_ZZN3cub18CUB_300001_SM_10006detail6reduce18DeviceReduceKernelINS2_10policy_hubIlyN4cuda3std3__44plusIlEEE10Policy1000EN6thrust24THRUST_300001_SM_1000_NS18transform_iteratorI9is_activeNSD_10device_ptrIiEEllEEyS9_lNS7_10__identityEEEvT0_PT3_T1_NS0_13GridEvenShareISN_EET2_T4_E12temp_storage+80];
	add.s64 	%rd375, %rd373, %rd374;
	ld.shared.u64 	%rd376, [_ZZN3cub18CUB_300001_SM_10006detail6reduce18DeviceReduceKernelINS2_10policy_hubIlyN4cuda3std3__44plusIlEEE10Policy1000EN6thrust24THRUST_300001_SM_1000_NS18transform_iteratorI9is_activeNSD_10device_ptrIiEEllEEyS9_lNS7_10__identityEEEvT0_PT3_T1_NS0_13GridEvenShareISN_EET2_T4_E12temp_storage+88];
	add.s64 	%rd377, %rd375, %rd376;
	ld.shared.u64 	%rd378, [_ZZN3cub18CUB_300001_SM_10006detail6reduce18DeviceReduceKernelINS2_10policy_hubIlyN4cuda3std3__44plusIlEEE10Policy1000EN6thrust24THRUST_300001_SM_1000_NS18transform_iteratorI9is_activeNSD_10device_ptrIiEEllEEyS9_lNS7_10__identityEEEvT0_PT3_T1_NS0_13GridEvenShareISN_EET2_T4_E12temp_storage+96];
	add.s64 	%rd379, %rd377, %rd378;
	ld.shared.u64 	%rd380, [_ZZN3cub18CUB_300001_SM_10006detail6reduce18DeviceReduceKernelINS2_10policy_hubIlyN4cuda3std3__44plusIlEEE10Policy1000EN6thrust24THRUST_300001_SM_1000_NS18transform_iteratorI9is_activeNSD_10device_ptrIiEEllEEyS9_lNS7_10__identityEEEvT0_PT3_T1_NS0_13GridEvenShareISN_EET2_T4_E12temp_storage+104];
	add.s64 	%rd381, %rd379, %rd380;
	ld.shared.u64 	%rd382, [_ZZN3cub18CUB_300001_SM_10006detail6reduce18DeviceReduceKernelINS2_10policy_hubIlyN4cuda3std3__44plusIlEEE10Policy1000EN6thrust24THRUST_300001_SM_1000_NS18transform_iteratorI9is_activeNSD_10device_ptrIiEEllEEyS9_lNS7_10__identityEEEvT0_PT3_T1_NS0_13GridEvenShareISN_EET2_T4_E12temp_storage+112];
	add.s64 	%rd383, %rd381, %rd382;
	ld.shared.u64 	%rd384, [_ZZN3cub18CUB_300001_SM_10006detail6reduce18DeviceReduceKernelINS2_10policy_hubIlyN4cuda3std3__44plusIlEEE10Policy1000EN6thrust24THRUST_300001_SM_1000_NS18transform_iteratorI9is_activeNSD_10device_ptrIiEEllEEyS9_lNS7_10__identityEEEvT0_PT3_T1_NS0_13GridEvenShareISN_EET2_T4_E12temp_storage+120];
	add.s64 	%rd385, %rd383, %rd384;
	ld.shared.u64 	%rd386, [_ZZN3cub18CUB_300001_SM_10006detail6reduce18DeviceReduceKernelINS2_10policy_hubIlyN4cuda3std3__44plusIlEEE10Policy1000EN6thrust24THRUST_300001_SM_1000_NS18transform_iteratorI9is_activeNSD_10device_ptrIiEEllEEyS9_lNS7_10__identityEEEvT0_PT3_T1_NS0_13GridEvenShareISN_EET2_T4_E12temp_storage+128];
	add.s64 	%rd387, %rd385, %rd386;
	ld.shared.u64 	%rd388, [_ZZN3cub18CUB_300001_SM_10006detail6reduce18DeviceReduceKernelINS2_10policy_hubIlyN4cuda3std3__44plusIlEEE10Policy1000EN6thrust24THRUST_300001_SM_1000_NS18transform_iteratorI9is_activeNSD_10device_ptrIiEEllEEyS9_lNS7_10__identityEEEvT0_PT3_T1_NS0_13GridEvenShareISN_EET2_T4_E12temp_storage+136];
	add.s64 	%rd419, %rd387, %rd388;
	bra.uni 	$L__BB33_46;
$L__BB33_21:
	// begin inline asm
	mov.u32 %r218, %laneid;
	// end inline asm
	and.b32  	%r269, %r5, 992;
	add.s32 	%r270, %r269, 32;
	setp.gt.s32 	%p107, %r270, %r4;
	not.b32 	%r271, %r269;
	add.s32 	%r272, %r4, %r271;
	selp.b32 	%r267, %r272, 31, %p107;
	mov.b64 	{%r220, %r225}, %rd403;
	mov.b32 	%r226, 1;
	mov.b32 	%r268, -1;
	// begin inline asm
	shfl.sync.down.b32 %r219, %r220, %r226, %r267, %r268;
	// end inline asm
	// begin inline asm
	shfl.sync.down.b32 %r224, %r225, %r226, %r267, %r268;
	// end inline asm
	mov.b64 	%rd288, {%r219, %r224};
	setp.lt.s32 	%p108, %r218, %r267;
	selp.b64 	%rd289, %rd288, 0, %p108;
	add.s64 	%rd290, %rd289, %rd403;
	mov.b64 	{%r230, %r235}, %rd290;
	mov.b32 	%r236, 2;
	// begin inline asm
	shfl.sync.down.b32 %r229, %r230, %r236, %r267, %r268;
	// end inline asm
	// begin inline asm
	shfl.sync.down.b32 %r234, %r235, %r236, %r267, %r268;
	// end inline asm
	mov.b64 	%rd291, {%r229, %r234};
	add.s32 	%r273, %r218, 2;
	setp.gt.s32 	%p109, %r273, %r267;
	selp.b64 	%rd292, 0, %rd291, %p109;
	add.s64 	%rd293, %rd292, %rd290;
	mov.b64 	{%r240, %r245}, %rd293;
	mov.b32 	%r246, 4;
	// begin inline asm
	shfl.sync.down.b32 %r239, %r240, %r246, %r267, %r268;
	// end inline asm
	// begin inline asm
	shfl.sync.down.b32 %r244, %r245, %r246, %r267, %r268;
	// end inline asm
	mov.b64 	%rd294, {%r239, %r244};
	add.s32 	%r274, %r218, 4;
	setp.gt.s32 	%p110, %r274, %r267;
	selp.b64 	%rd295, 0, %rd294, %p110;
	add.s64 	%rd296, %rd295, %rd293;
	mov.b64 	{%r250, %r255}, %rd296;
	mov.b32 	%r256, 8;
	// begin inline asm
	shfl.sync.down.b32 %r249, %r250, %r256, %r267, %r268;
	// end inline asm
	// begin inline asm
	shfl.sync.down.b32 %r254, %r255, %r256, %r267, %r268;
	// end inline asm
	mov.b64 	%rd297, {%r249, %r254};
	add.s32 	%r275, %r218, 8;
	setp.gt.s32 	%p111, %r275, %r267;
	selp.b64 	%rd298, 0, %rd297, %p111;
	add.s64 	%rd299, %rd298, %rd296;
	mov.b64 	{%r260, %r265}, %rd299;
	mov.b32 	%r266, 16;
	// begin inline asm
	shfl.sync.down.b32 %r259, %r260, %r266, %r267, %r268;
	// end inline asm
	// begin inline asm
	shfl.sync.down.b32 %r264, %r265, %r266, %r267, %r268;
	// end inline asm
	mov.b64 	%rd300, {%r259, %r264};
	add.s32 	%r276, %r218, 16;
	setp.gt.s32 	%p112, %r276, %r267;
	selp.b64 	%rd301, 0, %rd300, %p112;
	add.s64 	%rd419, %rd301, %rd299;
	setp.ne.s32 	%p113, %r218, 0;
	@%p113 bra 	$L__BB33_23;
	shr.u32 	%r277, %r5, 2;
	and.b32  	%r278, %r277, 248;
	mov.u32 	%r279, _ZZN3cub18CUB_300001_SM_10006detail6reduce18DeviceReduceKernelINS2_10policy_hubIlyN4cuda3std3__44plusIlEEE10Policy1000EN6thrust24THRUST_300001_SM_1000_NS18transform_iteratorI9is_activeNSD_10device_ptrIiEEllEEyS9_lNS7_10__identityEEEvT0_PT3_T1_NS0_13GridEvenShareISN_EET2_T4_E12temp_storage;
	add.s32 	%r280, %r279, %r278;
	st.shared.u64 	[%r280+16], %rd419;
$L__BB33_23:
	bar.sync 	0;
	setp.ne.s32 	%p114, %r5, 0;
	@%p114 bra 	$L__BB33_46;
	setp.gt.s32 	%p115, %r4, 32;
	ld.shared.u64 	%rd302, [_ZZN3cub18CUB_300001_SM_10006detail6reduce18DeviceReduceKernelINS2_10policy_hubIlyN4cuda3std3__44plusIlEEE10Policy1000EN6thrust24THRUST_300001_SM_1000_NS18transform_iteratorI9is_activeNSD_10device_ptrIiEEllEEyS9_lNS7_10__identityEEEvT0_PT3_T1_NS0_13GridEvenShareISN_EET2_T4_E12temp_storage+24];
	selp.b64 	%rd303, %rd302, 0, %p115;
	add.s64 	%rd304, %rd303, %rd419;
	setp.gt.s32 	%p116, %r4, 64;
	ld.shared.u64 	%rd305, [_ZZN3cub18CUB_300001_SM_10006detail6reduce18DeviceReduceKernelINS2_10policy_hubIlyN4cuda3std3__44plusIlEEE10Policy1000EN6thrust24THRUST_300001_SM_1000_NS18transform_iteratorI9is_activeNSD_10device_ptrIiEEllEEyS9_lNS7_10__identityEEEvT0_PT3_T1_NS0_13GridEvenShareISN_EET2_T4_E12temp_storage+32];
	selp.b64 	%rd306, %rd305, 0, %p116;
	add.s64 	%rd307, %rd304, %rd306;
	setp.gt.s32 	%p117, %r4, 96;
	ld.shared.u64 	%rd308, [_ZZN3cub18CUB_300001_SM_10006detail6reduce18DeviceReduceKernelINS2_10policy_hubIlyN4cuda3std3__44plusIlEEE10Policy1000EN6thrust24THRUST_300001_SM_1000_NS18transform_iteratorI9is_activeNSD_10device_ptrIiEEllEEyS9_lNS7_10__identityEEEvT0_PT3_T1_NS0_13GridEvenShareISN_EET2_T4_E12temp_storage+40];
	selp.b64 	%rd309, %rd308, 0, %p117;
	add.s64 	%rd310, %rd307, %rd309;
	setp.gt.s32 	%p118, %r4, 128;
	ld.shared.u64 	%rd311, [_ZZN3cub18CUB_300001_SM_10006detail6reduce18DeviceReduceKernelINS2_10policy_hubIlyN4cuda3std3__44plusIlEEE10Policy1000EN6thrust24THRUST_300001_SM_1000_NS18transform_iteratorI9is_activeNSD_10device_ptrIiEEllEEyS9_lNS7_10__identityEEEvT0_PT3_T1_NS0_13GridEvenShareISN_EET2_T4_E12temp_storage+48];
	selp.b64 	%rd312, %rd311, 0, %p118;
	add.s64 	%rd313, %rd310, %rd312;
	setp.gt.s32 	%p119, %r4, 160;
	ld.shared.u64 	%rd314, [_ZZN3cub18CUB_300001_SM_10006detail6reduce18DeviceReduceKernelINS2_10policy_hubIlyN4cuda3std3__44plusIlEEE10Policy1000EN6thrust24THRUST_300001_SM_1000_NS18transform_iteratorI9is_activeNSD_10device_ptrIiEEllEEyS9_lNS7_10__identityEEEvT0_PT3_T1_NS0_13GridEvenShareISN_EET2_T4_E12temp_storage+56];
	selp.b64 	%rd315, %rd314, 0, %p119;
	add.s64 	%rd316, %rd313, %rd315;
	setp.gt.s32 	%p120, %r4, 192;
	ld.shared.u64 	%rd317, [_ZZN3cub18CUB_300001_SM_10006detail6reduce18DeviceReduceKernelINS2_10policy_hubIlyN4cuda3std3__44plusIlEEE10Policy1000EN6thrust24THRUST_300001_SM_1000_NS18transform_iteratorI9is_activeNSD_10device_ptrIiEEllEEyS9_lNS7_10__identityEEEvT0_PT3_T1_NS0_13GridEvenShareISN_EET2_T4_E12temp_storage+64];
	selp.b64 	%rd318, %rd317, 0, %p120;
	add.s64 	%rd319, %rd316, %rd318;
	setp.gt.s32 	%p121, %r4, 224;
	ld.shared.u64 	%rd320, [_ZZN3cub18CUB_300001_SM_10006detail6reduce18DeviceReduceKernelINS2_10policy_hubIlyN4cuda3std3__44plusIlEEE10Policy1000EN6thrust24THRUST_300001_SM_1000_NS18transform_iteratorI9is_activeNSD_10device_ptrIiEEllEEyS9_lNS7_10__identityEEEvT0_PT3_T1_NS0_13GridEvenShareISN_EET2_T4_E12temp_storage+72];
	selp.b64 	%rd321, %rd320, 0, %p121;
	add.s64 	%rd322, %rd319, %rd321;
	setp.gt.s32 	%p122, %r4, 256;
	ld.shared.u64 	%rd323, [_ZZN3cub18CUB_300001_SM_10006detail6reduce18DeviceReduceKernelINS2_10policy_hubIlyN4cuda3std3__44plusIlEEE10Policy1000EN6thrust24THRUST_300001_SM_1000_NS18transform_iteratorI9is_activeNSD_10device_ptrIiEEllEEyS9_lNS7_10__identityEEEvT0_PT3_T1_NS0_13GridEvenShareISN_EET2_T4_E12temp_storage+80];
	selp.b64 	%rd324, %rd323, 0, %p122;
	add.s64 	%rd325, %rd322, %rd324;
	setp.gt.s32 	%p123, %r4, 288;
	ld.shared.u64 	%rd326, [_ZZN3cub18CUB_300001_SM_10006detail6reduce18DeviceReduceKernelINS2_10policy_hubIlyN4cuda3std3__44plusIlEEE10Policy1000EN6thrust24THRUST_300001_SM_1000_NS18transform_iteratorI9is_activeNSD_10device_ptrIiEEllEEyS9_lNS7_10__identityEEEvT0_PT3_T1_NS0_13GridEvenShareISN_EET2_T4_E12temp_storage+88];
	selp.b64 	%rd327, %rd326, 0, %p123;
	add.s64 	%rd328, %rd325, %rd327;
	setp.gt.s32 	%p124, %r4, 320;
	ld.shared.u64 	%rd329, [_ZZN3cub18CUB_300001_SM_10006detail6reduce18DeviceReduceKernelINS2_10policy_hubIlyN4cuda3std3__44plusIlEEE10Policy1000EN6thrust24THRUST_300001_SM_1000_NS18transform_iteratorI9is_activeNSD_10device_ptrIiEEllEEyS9_lNS7_10__identityEEEvT0_PT3_T1_NS0_13GridEvenShareISN_EET2_T4_E12temp_storage+96];
	selp.b64 	%rd330, %rd329, 0, %p124;
	add.s64 	%rd331, %rd328, %rd330;
	setp.gt.s32 	%p125, %r4, 352;
	ld.shared.u64 	%rd332, [_ZZN3cub18CUB_300001_SM_10006detail6reduce18DeviceReduceKernelINS2_10policy_hubIlyN4cuda3std3__44plusIlEEE10Policy1000EN6thrust24THRUST_300001_SM_1000_NS18transform_iteratorI9is_activeNSD_10device_ptrIiEEllEEyS9_lNS7_10__identityEEEvT0_PT3_T1_NS0_13GridEvenShareISN_EET2_T4_E12temp_storage+104];
	selp.b64 	%rd333, %rd332, 0, %p125;
	add.s64 	%rd334, %rd331, %rd333;
	setp.gt.s32 	%p126, %r4, 384;
	ld.shared.u64 	%rd335, [_ZZN3cub18CUB_300001_SM_10006detail6reduce18DeviceReduceKernelINS2_10policy_hubIlyN4cuda3std3__44plusIlEEE10Policy1000EN6thrust24THRUST_300001_SM_1000_NS18transform_iteratorI9is_activeNSD_10device_ptrIiEEllEEyS9_lNS7_10__identityEEEvT0_PT3_T1_NS0_13GridEvenShareISN_EET2_T4_E12temp_storage+112];
	selp.b64 	%rd336, %rd335, 0, %p126;
	add.s64 	%rd337, %rd334, %rd336;
	setp.gt.s32 	%p127, %r4, 416;
	ld.shared.u64 	%rd338, [_ZZN3cub18CUB_300001_SM_10006detail6reduce18DeviceReduceKernelINS2_10policy_hubIlyN4cuda3std3__44plusIlEEE10Policy1000EN6thrust24THRUST_300001_SM_1000_NS18transform_iteratorI9is_activeNSD_10device_ptrIiEEllEEyS9_lNS7_10__identityEEEvT0_PT3_T1_NS0_13GridEvenShareISN_EET2_T4_E12temp_storage+120];
	selp.b64 	%rd339, %rd338, 0, %p127;
	add.s64 	%rd340, %rd337, %rd339;
	setp.gt.s32 	%p128, %r4, 448;
	ld.shared.u64 	%rd341, [_ZZN3cub18CUB_300001_SM_10006detail6reduce18DeviceReduceKernelINS2_10policy_hubIlyN4cuda3std3__44plusIlEEE10Policy1000EN6thrust24THRUST_300001_SM_1000_NS18transform_iteratorI9is_activeNSD_10device_ptrIiEEllEEyS9_lNS7_10__identityEEEvT0_PT3_T1_NS0_13GridEvenShareISN_EET2_T4_E12temp_storage+128];
	selp.b64 	%rd342, %rd341, 0, %p128;
	add.s64 	%rd343, %rd340, %rd342;
	setp.gt.s32 	%p129, %r4, 480;
	ld.shared.u64 	%rd344, [_ZZN3cub18CUB_300001_SM_10006detail6reduce18DeviceReduceKernelINS2_10policy_hubIlyN4cuda3std3__44plusIlEEE10Policy1000EN6thrust24THRUST_300001_SM_1000_NS18transform_iteratorI9is_activeNSD_10device_ptrIiEEllEEyS9_lNS7_10__identityEEEvT0_PT3_T1_NS0_13GridEvenShareISN_EET2_T4_E12temp_storage+136];
	selp.b64 	%rd345, %rd344, 0, %p129;
	add.s64 	%rd419, %rd343, %rd345;
	bra.uni 	$L__BB33_46;
$L__BB33_25:
	cvt.u32.u64 	%r52, %rd4;
	mov.u32 	%r27, %tid.x;
	add.s32 	%r53, %r52, %r27;
	mul.wide.u32 	%rd65, %r53, 4;
	add.s64 	%rd66, %rd2, %rd65;
	ld.global.u32 	%r54, [%rd66];
	setp.eq.s32 	%p2, %r54, -1;
	selp.u64 	%rd67, 1, 0, %p2;
	ld.global.u32 	%r55, [%rd66+2048];
	setp.eq.s32 	%p3, %r55, -1;
	selp.u64 	%rd68, 1, 0, %p3;
	ld.global.u32 	%r56, [%rd66+4096];
	setp.eq.s32 	%p4, %r56, -1;
	selp.u64 	%rd69, 1, 0, %p4;
	ld.global.u32 	%r57, [%rd66+6144];
	setp.eq.s32 	%p5, %r57, -1;
	selp.u64 	%rd70, 1, 0, %p5;
	ld.global.u32 	%r58, [%rd66+8192];
	setp.eq.s32 	%p6, %r58, -1;
	selp.u64 	%rd71, 1, 0, %p6;
	ld.global.u32 	%r59, [%rd66+10240];
	setp.eq.s32 	%p7, %r59, -1;
	selp.u64 	%rd72, 1, 0, %p7;
	ld.global.u32 	%r60, [%rd66+12288];
	setp.eq.s32 	%p8, %r60, -1;
	selp.u64 	%rd73, 1, 0, %p8;
	add.s64 	%rd74, %rd68, %rd67;
	add.s64 	%rd75, %rd74, %rd69;
	add.s64 	%rd76, %rd75, %rd70;
	add.s64 	%rd77, %rd76, %rd71;
	add.s64 	%rd78, %rd77, %rd72;
	add.s64 	%rd418, %rd78, %rd73;
	setp.lt.u64 	%p9, %rd5, %rd3;
	@%p9 bra 	$L__BB33_42;
	cvt.u32.u64 	%r62, %rd3;
	cvt.u64.u32 	%rd30, %r27;
	add.s64 	%rd405, %rd4, %rd3;
	cvt.u32.u64 	%r28, %rd1;
	not.b32 	%r64, %r27;
	add.s32 	%r65, %r64, %r28;
	sub.s32 	%r66, %r65, %r62;
	sub.s32 	%r345, %r66, %r52;
	add.s64 	%rd79, %rd405, %rd30;
	shl.b64 	%rd80, %rd79, 2;
	add.s64 	%rd81, %rd80, %rd2;
	add.s64 	%rd404, %rd81, 16384;
	mov.b32 	%r346, 0;
	mov.u64 	%rd406, %rd4;
$L__BB33_27:
	cvt.s64.s32 	%rd37, %r50;
	add.s64 	%rd406, %rd406, %rd37;
	add.s64 	%rd82, %rd1, -3584;
	setp.gt.u64 	%p10, %rd406, %rd82;
	@%p10 bra 	$L__BB33_29;
	mul.lo.s32 	%r68, %r1, 3584;
	cvt.s64.s32 	%rd83, %r68;
	add.s64 	%rd84, %rd406, %rd30;
	shl.b64 	%rd85, %rd84, 2;
	add.s64 	%rd86, %rd2, %rd85;
	ld.global.u32 	%r69, [%rd86];
	setp.eq.s32 	%p11, %r69, -1;
	selp.u64 	%rd87, 1, 0, %p11;
	ld.global.u32 	%r70, [%rd86+2048];
	setp.eq.s32 	%p12, %r70, -1;
	selp.u64 	%rd88, 1, 0, %p12;
	ld.global.u32 	%r71, [%rd86+4096];
	setp.eq.s32 	%p13, %r71, -1;
	selp.u64 	%rd89, 1, 0, %p13;
	ld.global.u32 	%r72, [%rd86+6144];
	setp.eq.s32 	%p14, %r72, -1;
	selp.u64 	%rd90, 1, 0, %p14;
	ld.global.u32 	%r73, [%rd86+8192];
	setp.eq.s32 	%p15, %r73, -1;
	selp.u64 	%rd91, 1, 0, %p15;
	ld.global.u32 	%r74, [%rd86+10240];
	setp.eq.s32 	%p16, %r74, -1;
	selp.u64 	%rd92, 1, 0, %p16;
	ld.global.u32 	%r75, [%rd86+12288];
	setp.eq.s32 	%p17, %r75, -1;
	selp.u64 	%rd93, 1, 0, %p17;
	add.s64 	%rd94, %rd418, %rd87;
	add.s64 	%rd95, %rd94, %rd88;
	add.s64 	%rd96, %rd95, %rd89;
	add.s64 	%rd97, %rd96, %rd90;
	add.s64 	%rd98, %rd97, %rd91;
	add.s64 	%rd99, %rd98, %rd92;
	add.s64 	%rd418, %rd99, %rd93;
	sub.s64 	%rd100, %rd1, %rd406;
	setp.lt.u64 	%p18, %rd100, %rd83;
	add.s32 	%r346, %r346, 1;
	add.s64 	%rd405, %rd405, %rd83;
	sub.s32 	%r345, %r345, %r68;
	mul.wide.s32 	%rd101, %r68, 4;
	add.s64 	%rd404, %rd404, %rd101;
	@%p18 bra 	$L__BB33_42;
	bra.uni 	$L__BB33_27;
$L__BB33_29:
	setp.le.u64 	%p19, %rd1, %rd406;
	cvt.u32.u64 	%r76, %rd406;
	cvt.u32.u64 	%r77, %rd1;
	sub.s32 	%r78, %r77, %r76;
	setp.ge.s32 	%p20, %r27, %r78;
	or.pred  	%p21, %p19, %p20;
	@%p21 bra 	$L__BB33_42;
	cvt.u32.u64 	%r80, %rd37;
	cvt.u32.u64 	%r81, %rd4;
	not.b32 	%r82, %r27;
	add.s32 	%r83, %r82, %r28;
	add.s32 	%r84, %r80, %r81;
	sub.s32 	%r85, %r83, %r84;
	mul.lo.s32 	%r86, %r1, %r346;
	mad.lo.s32 	%r87, %r86, -3584, %r85;
	shr.u32 	%r88, %r87, 9;
	add.s32 	%r34, %r88, 1;
	and.b32  	%r35, %r34, 15;
	setp.lt.u32 	%p22, %r87, 7680;
	mov.u32 	%r349, %r27;
	@%p22 bra 	$L__BB33_33;
	shr.u32 	%r89, %r345, 9;
	add.s32 	%r90, %r89, 1;
	and.b32  	%r91, %r90, 16777200;
	neg.s32 	%r347, %r91;
	mov.u32 	%r349, %r27;
$L__BB33_32:
	.pragma "nounroll";
	ld.global.u32 	%r92, [%rd404+-16384];
	setp.eq.s32 	%p23, %r92, -1;
	selp.u64 	%rd103, 1, 0, %p23;
	add.s64 	%rd104, %rd418, %rd103;
	ld.global.u32 	%r93, [%rd404+-14336];
	setp.eq.s32 	%p24, %r93, -1;
	selp.u64 	%rd105, 1, 0, %p24;
	add.s64 	%rd106, %rd104, %rd105;
	ld.global.u32 	%r94, [%rd404+-12288];
	setp.eq.s32 	%p25, %r94, -1;
	selp.u64 	%rd107, 1, 0, %p25;
	add.s64 	%rd108, %rd106, %rd107;
	ld.global.u32 	%r95, [%rd404+-10240];
	setp.eq.s32 	%p26, %r95, -1;
	selp.u64 	%rd109, 1, 0, %p26;
	add.s64 	%rd110, %rd108, %rd109;
	ld.global.u32 	%r96, [%rd404+-8192];
	setp.eq.s32 	%p27, %r96, -1;
	selp.u64 	%rd111, 1, 0, %p27;
	add.s64 	%rd112, %rd110, %rd111;
	ld.global.u32 	%r97, [%rd404+-6144];
	setp.eq.s32 	%p28, %r97, -1;
	selp.u64 	%rd113, 1, 0, %p28;
	add.s64 	%rd114, %rd112, %rd113;
	ld.global.u32 	%r98, [%rd404+-4096];
	setp.eq.s32 	%p29, %r98, -1;
	selp.u64 	%rd115, 1, 0, %p29;
	add.s64 	%rd116, %rd114, %rd115;
	ld.global.u32 	%r99, [%rd404+-2048];
	setp.eq.s32 	%p30, %r99, -1;
	selp.u64 	%rd117, 1, 0, %p30;
	add.s64 	%rd118, %rd116, %rd117;
	ld.global.u32 	%r100, [%rd404];
	setp.eq.s32 	%p31, %r100, -1;
	selp.u64 	%rd119, 1, 0, %p31;
	add.s64 	%rd120, %rd118, %rd119;
	ld.global.u32 	%r101, [%rd404+2048];
	setp.eq.s32 	%p32, %r101, -1;
	selp.u64 	%rd121, 1, 0, %p32;
	add.s64 	%rd122, %rd120, %rd121;
	ld.global.u32 	%r102, [%rd404+4096];
	setp.eq.s32 	%p33, %r102, -1;
	selp.u64 	%rd123, 1, 0, %p33;
	add.s64 	%rd124, %rd122, %rd123;
	ld.global.u32 	%r103, [%rd404+6144];
	setp.eq.s32 	%p34, %r103, -1;
	selp.u64 	%rd125, 1, 0, %p34;
	add.s64 	%rd126, %rd124, %rd125;
	ld.global.u32 	%r104, [%rd404+8192];
	setp.eq.s32 	%p35, %r104, -1;
	selp.u64 	%rd127, 1, 0, %p35;
	add.s64 	%rd128, %rd126, %rd127;
	ld.global.u32 	%r105, [%rd404+10240];
	setp.eq.s32 	%p36, %r105, -1;
	selp.u64 	%rd129, 1, 0, %p36;
	add.s64 	%rd130, %rd128, %rd129;
	ld.global.u32 	%r106, [%rd404+12288];
	setp.eq.s32 	%p37, %r106, -1;
	selp.u64 	%rd131, 1, 0, %p37;
	add.s64 	%rd132, %rd130, %rd131;
	ld.global.u32 	%r107, [%rd404+14336];
	setp.eq.s32 	%p38, %r107, -1;
	selp.u64 	%rd133, 1, 0, %p38;
	add.s64 	%rd418, %rd132, %rd133;
	add.s32 	%r349, %r349, 8192;
	add.s32 	%r347, %r347, 16;
	add.s64 	%rd404, %rd404, 32768;
	setp.ne.s32 	%p39, %r347, 0;
	@%p39 bra 	$L__BB33_32;
$L__BB33_33:
	setp.eq.s32 	%p40, %r35, 0;
	@%p40 bra 	$L__BB33_42;
	and.b32  	%r42, %r34, 7;
	setp.lt.u32 	%p41, %r35, 8;
	@%p41 bra 	$L__BB33_36;
	cvt.u64.u32 	%rd135, %r349;
	add.s64 	%rd136, %rd406, %rd135;
	shl.b64 	%rd137, %rd136, 2;
	add.s64 	%rd138, %rd2, %rd137;
	ld.global.u32 	%r108, [%rd138];
	setp.eq.s32 	%p42, %r108, -1;
	selp.u64 	%rd139, 1, 0, %p42;
	add.s64 	%rd140, %rd418, %rd139;
	ld.global.u32 	%r109, [%rd138+2048];
	setp.eq.s32 	%p43, %r109, -1;
	selp.u64 	%rd141, 1, 0, %p43;
	add.s64 	%rd142, %rd140, %rd141;
	ld.global.u32 	%r110, [%rd138+4096];
	setp.eq.s32 	%p44, %r110, -1;
	selp.u64 	%rd143, 1, 0, %p44;
	add.s64 	%rd144, %rd142, %rd143;
	ld.global.u32 	%r111, [%rd138+6144];
	setp.eq.s32 	%p45, %r111, -1;
	selp.u64 	%rd145, 1, 0, %p45;
	add.s64 	%rd146, %rd144, %rd145;
	ld.global.u32 	%r112, [%rd138+8192];
	setp.eq.s32 	%p46, %r112, -1;
	selp.u64 	%rd147, 1, 0, %p46;
	add.s64 	%rd148, %rd146, %rd147;
	ld.global.u32 	%r113, [%rd138+10240];
	setp.eq.s32 	%p47, %r113, -1;
	selp.u64 	%rd149, 1, 0, %p47;
	add.s64 	%rd150, %rd148, %rd149;
	ld.global.u32 	%r114, [%rd138+12288];
	setp.eq.s32 	%p48, %r114, -1;
	selp.u64 	%rd151, 1, 0, %p48;
	add.s64 	%rd152, %rd150, %rd151;
	ld.global.u32 	%r115, [%rd138+14336];
	setp.eq.s32 	%p49, %r115, -1;
	selp.u64 	%rd153, 1, 0, %p49;
	add.s64 	%rd418, %rd152, %rd153;
	add.s32 	%r349, %r349, 4096;
$L__BB33_36:
	setp.eq.s32 	%p50, %r42, 0;
	@%p50 bra 	$L__BB33_42;
	setp.lt.u32 	%p51, %r42, 4;
	@%p51 bra 	$L__BB33_39;
	cvt.u64.u32 	%rd155, %r349;
	add.s64 	%rd156, %rd406, %rd155;
	shl.b64 	%rd157, %rd156, 2;
	add.s64 	%rd158, %rd2, %rd157;
	ld.global.u32 	%r116, [%rd158];
	setp.eq.s32 	%p52, %r116, -1;
	selp.u64 	%rd159, 1, 0, %p52;
	add.s64 	%rd160, %rd418, %rd159;
	ld.global.u32 	%r117, [%rd158+2048];
	setp.eq.s32 	%p53, %r117, -1;
	selp.u64 	%rd161, 1, 0, %p53;
	add.s64 	%rd162, %rd160, %rd161;
	ld.global.u32 	%r118, [%rd158+4096];
	setp.eq.s32 	%p54, %r118, -1;
	selp.u64 	%rd163, 1, 0, %p54;
	add.s64 	%rd164, %rd162, %rd163;
	ld.global.u32 	%r119, [%rd158+6144];
	setp.eq.s32 	%p55, %r119, -1;
	selp.u64 	%rd165, 1, 0, %p55;
	add.s64 	%rd418, %rd164, %rd165;
	add.s32 	%r349, %r349, 2048;
$L__BB33_39:
	and.b32  	%r120, %r34, 3;
	setp.eq.s32 	%p56, %r120, 0;
	@%p56 bra 	$L__BB33_42;
	cvt.u64.u32 	%rd166, %r349;
	add.s64 	%rd167, %rd166, %rd405;
	shl.b64 	%rd168, %rd167, 2;
	add.s64 	%rd416, %rd2, %rd168;
	cvt.u16.u32 	%rs1, %r345;
	shr.u16 	%rs2, %rs1, 9;
	add.s16 	%rs3, %rs2, 1;
	cvt.u32.u16 	%r121, %rs3;
	and.b32  	%r122, %r121, 3;
	neg.s32 	%r352, %r122;
$L__BB33_41:
	.pragma "nounroll";
	ld.global.u32 	%r123, [%rd416];
	setp.eq.s32 	%p57, %r123, -1;
	selp.u64 	%rd169, 1, 0, %p57;
	add.s64 	%rd418, %rd418, %rd169;
	add.s64 	%rd416, %rd416, 2048;
	add.s32 	%r352, %r352, 1;
	setp.ne.s32 	%p58, %r352, 0;
	@%p58 bra 	$L__BB33_41;
$L__BB33_42:
	// begin inline asm
	mov.u32 %r124, %laneid;
	// end inline asm
	mov.b64 	{%r126, %r131}, %rd418;
	mov.b32 	%r132, 1;
	mov.b32 	%r173, 31;
	mov.b32 	%r174, -1;
	// begin inline asm
	shfl.sync.down.b32 %r125, %r126, %r132, %r173, %r174;
	// end inline asm
	// begin inline asm
	shfl.sync.down.b32 %r130, %r131, %r132, %r173, %r174;
	// end inline asm
	mov.b64 	%rd170, {%r125, %r130};
	setp.gt.s32 	%p59, %r124, 30;
	selp.b64 	%rd171, 0, %rd170, %p59;
	add.s64 	%rd172, %rd171, %rd418;
	mov.b64 	{%r136, %r141}, %rd172;
	mov.b32 	%r142, 2;
	// begin inline asm
	shfl.sync.down.b32 %r135, %r136, %r142, %r173, %r174;
	// end inline asm
	// begin inline asm
	shfl.sync.down.b32 %r140, %r141, %r142, %r173, %r174;
	// end inline asm
	mov.b64 	%rd173, {%r135, %r140};
	setp.gt.s32 	%p60, %r124, 29;
	selp.b64 	%rd174, 0, %rd173, %p60;
	add.s64 	%rd175, %rd174, %rd172;
	mov.b64 	{%r146, %r151}, %rd175;
	mov.b32 	%r152, 4;
	// begin inline asm
	shfl.sync.down.b32 %r145, %r146, %r152, %r173, %r174;
	// end inline asm
	// begin inline asm
	shfl.sync.down.b32 %r150, %r151, %r152, %r173, %r174;
	// end inline asm
	mov.b64 	%rd176, {%r145, %r150};
	setp.gt.s32 	%p61, %r124, 27;
	selp.b64 	%rd177, 0, %rd176, %p61;
	add.s64 	%rd178, %rd177, %rd175;
	mov.b64 	{%r156, %r161}, %rd178;
	mov.b32 	%r162, 8;
	// begin inline asm
	shfl.sync.down.b32 %r155, %r156, %r162, %r173, %r174;
	// end inline asm
	// begin inline asm
	shfl.sync.down.b32 %r160, %r161, %r162, %r173, %r174;
	// end inline asm
	mov.b64 	%rd179, {%r155, %r160};
	setp.gt.s32 	%p62, %r124, 23;
	selp.b64 	%rd180, 0, %rd179, %p62;
	add.s64 	%rd181, %rd180, %rd178;
	mov.b64 	{%r166, %r171}, %rd181;
	mov.b32 	%r172, 16;
	// begin inline asm
	shfl.sync.down.b32 %r165, %r166, %r172, %r173, %r174;
	// end inline asm
	// begin inline asm
	shfl.sync.down.b32 %r170, %r171, %r172, %r173, %r174;
	// end inline asm
	mov.b64 	%rd182, {%r165, %r170};
	setp.gt.s32 	%p63, %r124, 15;
	selp.b64 	%rd183, 0, %rd182, %p63;
	add.s64 	%rd419, %rd183, %rd181;
	setp.ne.s32 	%p64, %r124, 0;
	@%p64 bra 	$L__BB33_44;
	shr.u32 	%r175, %r27, 2;
	and.b32  	%r176, %r175, 248;
	mov.u32 	%r177, _ZZN3cub18CUB_300001_SM_10006detail6reduce18DeviceReduceKernelINS2_10policy_hubIlyN4cuda3std3__44plusIlEEE10Policy1000EN6thrust24THRUST_300001_SM_1000_NS18transform_iteratorI9is_activeNSD_10device_ptrIiEEllEEyS9_lNS7_10__identityEEEvT0_PT3_T1_NS0_13GridEvenShareISN_EET2_T4_E12temp_storage;
	add.s32 	%r178, %r177, %r176;
	st.shared.u64 	[%r178+16], %rd419;
$L__BB33_44:
	bar.sync 	0;
	setp.ne.s32 	%p65, %r27, 0;
	@%p65 bra 	$L__BB33_46;
	ld.shared.u64 	%rd184, [_ZZN3cub18CUB_300001_SM_10006detail6reduce18DeviceReduceKernelINS2_10policy_hubIlyN4cuda3std3__44plusIlEEE10Policy1000EN6thrust24THRUST_300001_SM_1000_NS18transform_iteratorI9is_activeNSD_10device_ptrIiEEllEEyS9_lNS7_10__identityEEEvT0_PT3_T1_NS0_13GridEvenShareISN_EET2_T4_E12temp_storage+24];
	add.s64 	%rd185, %rd184, %rd419;
	ld.shared.u64 	%rd186, [_ZZN3cub18CUB_300001_SM_10006detail6reduce18DeviceReduceKernelINS2_10policy_hubIlyN4cuda3std3__44plusIlEEE10Policy1000EN6thrust24THRUST_300001_SM_1000_NS18transform_iteratorI9is_activeNSD_10device_ptrIiEEllEEyS9_lNS7_10__identityEEEvT0_PT3_T1_NS0_13GridEvenShareISN_EET2_T4_E12temp_storage+32];
	add.s64 	%rd187, %rd185, %rd186;
	ld.shared.u64 	%rd188, [_ZZN3cub18CUB_300001_SM_10006detail6reduce18DeviceReduceKernelINS2_10policy_hubIlyN4cuda3std3__44plusIlEEE10Policy1000EN6thrust24THRUST_300001_SM_1000_NS18transform_iteratorI9is_activeNSD_10device_ptrIiEEllEEyS9_lNS7_10__identityEEEvT0_PT3_T1_NS0_13GridEvenShareISN_EET2_T4_E12temp_storage+40];
	add.s64 	%rd189, %rd187, %rd188;
	ld.shared.u64 	%rd190, [_ZZN3cub18CUB_300001_SM_10006detail6reduce18DeviceReduceKernelINS2_10policy_hubIlyN4cuda3std3__44plusIlEEE10Policy1000EN6thrust24THRUST_300001_SM_1000_NS18transform_iteratorI9is_activeNSD_10device_ptrIiEEllEEyS9_lNS7_10__identityEEEvT0_PT3_T1_NS0_13GridEvenShareISN_EET2_T4_E12temp_storage+48];
	add.s64 	%rd191, %rd189, %rd190;
	ld.shared.u64 	%rd192, [_ZZN3cub18CUB_300001_SM_10006detail6reduce18DeviceReduceKernelINS2_10policy_hubIlyN4cuda3std3__44plusIlEEE10Policy1000EN6thrust24THRUST_300001_SM_1000_NS18transform_iteratorI9is_activeNSD_10device_ptrIiEEllEEyS9_lNS7_10__identityEEEvT0_PT3_T1_NS0_13GridEvenShareISN_EET2_T4_E12temp_storage+56];
	add.s64 	%rd193, %rd191, %rd192;
	ld.shared.u64 	%rd194, [_ZZN3cub18CUB_300001_SM_10006detail6reduce18DeviceReduceKernelINS2_10policy_hubIlyN4cuda3std3__44plusIlEEE10Policy1000EN6thrust24THRUST_300001_SM_1000_NS18transform_iteratorI9is_activeNSD_10device_ptrIiEEllEEyS9_lNS7_10__identityEEEvT0_PT3_T1_NS0_13GridEvenShareISN_EET2_T4_E12temp_storage+64];
	add.s64 	%rd195, %rd193, %rd194;
	ld.shared.u64 	%rd196, [_ZZN3cub18CUB_300001_SM_10006detail6reduce18DeviceReduceKernelINS2_10policy_hubIlyN4cuda3std3__44plusIlEEE10Policy1000EN6thrust24THRUST_300001_SM_1000_NS18transform_iteratorI9is_activeNSD_10device_ptrIiEEllEEyS9_lNS7_10__identityEEEvT0_PT3_T1_NS0_13GridEvenShareISN_EET2_T4_E12temp_storage+72];
	add.s64 	%rd197, %rd195, %rd196;
	ld.shared.u64 	%rd198, [_ZZN3cub18CUB_300001_SM_10006detail6reduce18DeviceReduceKernelINS2_10policy_hubIlyN4cuda3std3__44plusIlEEE10Policy1000EN6thrust24THRUST_300001_SM_1000_NS18transform_iteratorI9is_activeNSD_10device_ptrIiEEllEEyS9_lNS7_10__identityEEEvT0_PT3_T1_NS0_13GridEvenShareISN_EET2_T4_E12temp_storage+80];
	add.s64 	%rd199, %rd197, %rd198;
	ld.shared.u64 	%rd200, [_ZZN3cub18CUB_300001_SM_10006detail6reduce18DeviceReduceKernelINS2_10policy_hubIlyN4cuda3std3__44plusIlEEE10Policy1000EN6thrust24THRUST_300001_SM_1000_NS18transform_iteratorI9is_activeNSD_10device_ptrIiEEllEEyS9_lNS7_10__identityEEEvT0_PT3_T1_NS0_13GridEvenShareISN_EET2_T4_E12temp_storage+88];
	add.s64 	%rd201, %rd199, %rd200;
	ld.shared.u64 	%rd202, [_ZZN3cub18CUB_300001_SM_10006detail6reduce18DeviceReduceKernelINS2_10policy_hubIlyN4cuda3std3__44plusIlEEE10Policy1000EN6thrust24THRUST_300001_SM_1000_NS18transform_iteratorI9is_activeNSD_10device_ptrIiEEllEEyS9_lNS7_10__identityEEEvT0_PT3_T1_NS0_13GridEvenShareISN_EET2_T4_E12temp_storage+96];
	add.s64 	%rd203, %rd201, %rd202;
	ld.shared.u64 	%rd204, [_ZZN3cub18CUB_300001_SM_10006detail6reduce18DeviceReduceKernelINS2_10policy_hubIlyN4cuda3std3__44plusIlEEE10Policy1000EN6thrust24THRUST_300001_SM_1000_NS18transform_iteratorI9is_activeNSD_10device_ptrIiEEllEEyS9_lNS7_10__identityEEEvT0_PT3_T1_NS0_13GridEvenShareISN_EET2_T4_E12temp_storage+104];
	add.s64 	%rd205, %rd203, %rd204;
	ld.shared.u64 	%rd206, [_ZZN3cub18CUB_300001_SM_10006detail6reduce18DeviceReduceKernelINS2_10policy_hubIlyN4cuda3std3__44plusIlEEE10Policy1000EN6thrust24THRUST_300001_SM_1000_NS18transform_iteratorI9is_activeNSD_10device_ptrIiEEllEEyS9_lNS7_10__identityEEEvT0_PT3_T1_NS0_13GridEvenShareISN_EET2_T4_E12temp_storage+112];
	add.s64 	%rd207, %rd205, %rd206;
	ld.shared.u64 	%rd208, [_ZZN3cub18CUB_300001_SM_10006detail6reduce18DeviceReduceKernelINS2_10policy_hubIlyN4cuda3std3__44plusIlEEE10Policy1000EN6thrust24THRUST_300001_SM_1000_NS18transform_iteratorI9is_activeNSD_10device_ptrIiEEllEEyS9_lNS7_10__identityEEEvT0_PT3_T1_NS0_13GridEvenShareISN_EET2_T4_E12temp_storage+120];
	add.s64 	%rd209, %rd207, %rd208;
	ld.shared.u64 	%rd210, [_ZZN3cub18CUB_300001_SM_10006detail6reduce18DeviceReduceKernelINS2_10policy_hubIlyN4cuda3std3__44plusIlEEE10Policy1000EN6thrust24THRUST_300001_SM_1000_NS18transform_iteratorI9is_activeNSD_10device_ptrIiEEllEEyS9_lNS7_10__identityEEEvT0_PT3_T1_NS0_13GridEvenShareISN_EET2_T4_E12temp_storage+128];
	add.s64 	%rd211, %rd209, %rd210;
	ld.shared.u64 	%rd212, [_ZZN3cub18CUB_300001_SM_10006detail6reduce18DeviceReduceKernelINS2_10policy_hubIlyN4cuda3std3__44plusIlEEE10Policy1000EN6thrust24THRUST_300001_SM_1000_NS18transform_iteratorI9is_activeNSD_10device_ptrIiEEllEEyS9_lNS7_10__identityEEEvT0_PT3_T1_NS0_13GridEvenShareISN_EET2_T4_E12temp_storage+136];
	add.s64 	%rd419, %rd211, %rd212;
$L__BB33_46:
	mov.u32 	%r336, %tid.x;
	setp.ne.s32 	%p137, %r336, 0;
	@%p137 bra 	$L__BB33_48;
	ld.param.u64 	%rd392, [_ZN3cub18CUB_300001_SM_10006detail6reduce18DeviceReduceKernelINS2_10policy_hubIlyN4cuda3std3__44plusIlEEE10Policy1000EN6thrust24THRUST_300001_SM_1000_NS18transform_iteratorI9is_activeNSD_10device_ptrIiEEllEEyS9_lNS7_10__identityEEEvT0_PT3_T1_NS0_13GridEvenShareISN_EET2_T4__param_1];
	cvta.to.global.u64 	%rd389, %rd392;
	mul.wide.u32 	%rd390, %r2, 8;
	add.s64 	%rd391, %rd389, %rd390;
	st.global.u64 	[%rd391], %rd419;
$L__BB33_48:
	ret;

}
	// .globl	_ZN3cub18CUB_300001_SM_10006detail6reduce28DeviceReduceSingleTileKernelINS2_10policy_hubIlyN4cuda3std3__44plusIlEEE10Policy1000EPlSC_iS9_llNS7_10__identityEEEvT0_T1_T2_T3_T4_T6_
.visible .entry _ZN3cub18CUB_300001_SM_10006detail6reduce28DeviceReduceSingleTileKernelINS2_10policy_hubIlyN4cuda3std3__44plusIlEEE10Policy1000EPlSC_iS9_llNS7_10__identityEEEvT0_T1_T2_T3_T4_T6_(
	.param .u64 .ptr .align 1 _ZN3cub18CUB_300001_SM_10006detail6reduce28DeviceReduceSingleTileKernelINS2_10policy_hubIlyN4cuda3std3__44plusIlEEE10Policy1000EPlSC_iS9_llNS7_10__identityEEEvT0_T1_T2_T3_T4_T6__param_0,
	.param .u64 .ptr .align 1 _ZN3cub18CUB_300001_SM_10006detail6reduce28DeviceReduceSingleTileKernelINS2_10policy_hubIlyN4cuda3std3__44plusIlEEE10Policy1000EPlSC_iS9_llNS7_10__identityEEEvT0_T1_T2_T3_T4_T6__param_1,
	.param .u32 _ZN3cub18CUB_300001_SM_10006detail6reduce28DeviceReduceSingleTileKernelINS2_10policy_hubIlyN4cuda3std3__44plusIlEEE10Policy1000EPlSC_iS9_llNS7_10__identityEEEvT0_T1_T2_T3_T4_T6__param_2,
	.param .align 1 .b8 _ZN3cub18CUB_300001_SM_10006detail6reduce28DeviceReduceSingleTileKernelINS2_10policy_hubIlyN4cuda3std3__44plusIlEEE10Policy1000EPlSC_iS9_llNS7_10__identityEEEvT0_T1_T2_T3_T4_T6__param_3[1],
	.param .u64 _ZN3cub18CUB_300001_SM_10006detail6reduce28DeviceReduceSingleTileKernelINS2_10policy_hubIlyN4cuda3std3__44plusIlEEE10Policy1000EPlSC_iS9_llNS7_10__identityEEEvT0_T1_T2_T3_T4_T6__param_4,
	.param .align 1 .b8 _ZN3cub18CUB_300001_SM_10006detail6reduce28DeviceReduceSingleTileKernelINS2_10policy_hubIlyN4cuda3std3__44plusIlEEE10Policy1000EPlSC_iS9_llNS7_10__identityEEEvT0_T1_T2_T3_T4_T6__param_5[1]
)
.maxntid 512
.minnctapersm 1
{
	.reg .pred 	%p<58>;
	.reg .b32 	%r<238>;
	.reg .b64 	%rd<281>;
	// demoted variable
	.shared .align 8 .b8 _ZZN3cub18CUB_300001_SM_10006detail6reduce28DeviceReduceSingleTileKernelINS2_10policy_hubIlyN4cuda3std3__44plusIlEEE10Policy1000EPlSC_iS9_llNS7_10__identityEEEvT0_T1_T2_T3_T4_T6_E12temp_storage[152];
	ld.param.u64 	%rd35, [_ZN3cub18CUB_300001_SM_10006detail6reduce28DeviceReduceSingleTileKernelINS2_10policy_hubIlyN4cuda3std3__44plusIlEEE10Policy1000EPlSC_iS9_llNS7_10__identityEEEvT0_T1_T2_T3_T4_T6__param_0];
	ld.param.u64 	%rd37, [_ZN3cub18CUB_300001_SM_10006detail6reduce28DeviceReduceSingleTileKernelINS2_10policy_hubIlyN4cuda3std3__44plusIlEEE10Policy1000EPlSC_iS9_llNS7_10__identityEEEvT0_T1_T2_T3_T4_T6__param_1];
	ld.param.u32 	%r34, [_ZN3cub18CUB_300001_SM_10006detail6reduce28DeviceReduceSingleTileKernelINS2_10policy_hubIlyN4cuda3std3__44plusIlEEE10Policy1000EPlSC_iS9_llNS7_10__identityEEEvT0_T1_T2_T3_T4_T6__param_2];
	ld.param.u64 	%rd36, [_ZN3cub18CUB_300001_SM_10006detail6reduce28DeviceReduceSingleTileKernelINS2_10policy_hubIlyN4cuda3std3__44plusIlEEE10Policy1000EPlSC_iS9_llNS7_10__identityEEEvT0_T1_T2_T3_T4_T6__param_4];
	cvta.to.global.u64 	%rd1, %rd37;
	setp.ne.s32 	%p1, %r34, 0;
	@%p1 bra 	$L__BB34_3;
	mov.u32 	%r224, %tid.x;
	setp.ne.s32 	%p57, %r224, 0;
	@%p57 bra 	$L__BB34_39;
	st.global.u64 	[%rd1], %rd36;
	bra.uni 	$L__BB34_39;
$L__BB34_3:
	setp.gt.s32 	%p2, %r34, 3583;
	@%p2 bra 	$L__BB34_21;
	mov.u32 	%r1, %tid.x;
	setp.ge.s32 	%p19, %r1, %r34;
	mov.b64 	%rd271, 0;
	mov.u32 	%r228, %r1;
	@%p19 bra 	$L__BB34_6;
	mul.wide.u32 	%rd146, %r1, 8;
	add.s64 	%rd145, %rd35, %rd146;
	// begin inline asm
	ld.global.nc.u64 %rd271, [%rd145];
	// end inline asm
	add.s32 	%r228, %r1, 512;
$L__BB34_6:
	setp.ge.s32 	%p20, %r228, %r34;
	@%p20 bra 	$L__BB34_12;
	not.b32 	%r100, %r228;
	add.s32 	%r4, %r34, %r100;
	and.b32  	%r101, %r4, 1536;
	setp.eq.s32 	%p21, %r101, 1536;
	@%p21 bra 	$L__BB34_10;
	mul.wide.u32 	%rd148, %r228, 8;
	add.s64 	%rd266, %rd35, %rd148;
	shr.u32 	%r102, %r4, 9;
	add.s32 	%r103, %r102, 1;
	and.b32  	%r104, %r103, 3;
	neg.s32 	%r226, %r104;
$L__BB34_9:
	.pragma "nounroll";
	// begin inline asm
	ld.global.nc.u64 %rd149, [%rd266];
	// end inline asm
	add.s64 	%rd271, %rd149, %rd271;
	add.s32 	%r228, %r228, 512;
	add.s64 	%rd266, %rd266, 4096;
	add.s32 	%r226, %r226, 1;
	setp.ne.s32 	%p22, %r226, 0;
	@%p22 bra 	$L__BB34_9;
$L__BB34_10:
	setp.lt.u32 	%p23, %r4, 1536;
	@%p23 bra 	$L__BB34_12;
$L__BB34_11:
	mul.wide.s32 	%rd159, %r228, 8;
	add.s64 	%rd152, %rd35, %rd159;
	// begin inline asm
	ld.global.nc.u64 %rd151, [%rd152];
	// end inline asm
	add.s64 	%rd160, %rd151, %rd271;
	add.s64 	%rd154, %rd152, 4096;
	// begin inline asm
	ld.global.nc.u64 %rd153, [%rd154];
	// end inline asm
	add.s64 	%rd161, %rd153, %rd160;
	add.s64 	%rd156, %rd152, 8192;
	// begin inline asm
	ld.global.nc.u64 %rd155, [%rd156];
	// end inline asm
	add.s64 	%rd162, %rd155, %rd161;
	add.s64 	%rd158, %rd152, 12288;
	// begin inline asm
	ld.global.nc.u64 %rd157, [%rd158];
	// end inline asm
	add.s64 	%rd271, %rd157, %rd162;
	add.s32 	%r228, %r228, 2048;
	setp.lt.s32 	%p24, %r228, %r34;
	@%p24 bra 	$L__BB34_11;
$L__BB34_12:
	setp.lt.s32 	%p25, %r34, 512;
	@%p25 bra 	$L__BB34_17;
	// begin inline asm
	mov.u32 %r168, %laneid;
	// end inline asm
	mov.b64 	{%r170, %r175}, %rd271;
	mov.b32 	%r176, 1;
	mov.b32 	%r217, 31;
	mov.b32 	%r218, -1;
	// begin inline asm
	shfl.sync.down.b32 %r169, %r170, %r176, %r217, %r218;
	// end inline asm
	// begin inline asm
	shfl.sync.down.b32 %r174, %r175, %r176, %r217, %r218;
	// end inline asm
	mov.b64 	%rd221, {%r169, %r174};
	setp.gt.s32 	%p49, %r168, 30;
	selp.b64 	%rd222, 0, %rd221, %p49;
	add.s64 	%rd223, %rd222, %rd271;
	mov.b64 	{%r180, %r185}, %rd223;
	mov.b32 	%r186, 2;
	// begin inline asm
	shfl.sync.down.b32 %r179, %r180, %r186, %r217, %r218;
	// end inline asm
	// begin inline asm
	shfl.sync.down.b32 %r184, %r185, %r186, %r217, %r218;
	// end inline asm
	mov.b64 	%rd224, {%r179, %r184};
	setp.gt.s32 	%p50, %r168, 29;
	selp.b64 	%rd225, 0, %rd224, %p50;
	add.s64 	%rd226, %rd225, %rd223;
	mov.b64 	{%r190, %r195}, %rd226;
	mov.b32 	%r196, 4;
	// begin inline asm
	shfl.sync.down.b32 %r189, %r190, %r196, %r217, %r218;
	// end inline asm
	// begin inline asm
	shfl.sync.down.b32 %r194, %r195, %r196, %r217, %r218;
	// end inline asm
	mov.b64 	%rd227, {%r189, %r194};
	setp.gt.s32 	%p51, %r168, 27;
	selp.b64 	%rd228, 0, %rd227, %p51;
	add.s64 	%rd229, %rd228, %rd226;
	mov.b64 	{%r200, %r205}, %rd229;
	mov.b32 	%r206, 8;
	// begin inline asm
	shfl.sync.down.b32 %r199, %r200, %r206, %r217, %r218;
	// end inline asm
	// begin inline asm
	shfl.sync.down.b32 %r204, %r205, %r206, %r217, %r218;
	// end inline asm
	mov.b64 	%rd230, {%r199, %r204};
	setp.gt.s32 	%p52, %r168, 23;
	selp.b64 	%rd231, 0, %rd230, %p52;
	add.s64 	%rd232, %rd231, %rd229;
	mov.b64 	{%r210, %r215}, %rd232;
	mov.b32 	%r216, 16;
	// begin inline asm
	shfl.sync.down.b32 %r209, %r210, %r216, %r217, %r218;
	// end inline asm
	// begin inline asm
	shfl.sync.down.b32 %r214, %r215, %r216, %r217, %r218;
	// end inline asm
	mov.b64 	%rd233, {%r209, %r214};
	setp.gt.s32 	%p53, %r168, 15;
	selp.b64 	%rd234, 0, %rd233, %p53;
	add.s64 	%rd280, %rd234, %rd232;
	setp.ne.s32 	%p54, %r168, 0;
	@%p54 bra 	$L__BB34_15;
	shr.u32 	%r219, %r1, 2;
	and.b32  	%r220, %r219, 248;
	mov.u32 	%r221, _ZZN3cub18CUB_300001_SM_10006detail6reduce28DeviceReduceSingleTileKernelINS2_10policy_hubIlyN4cuda3std3__44plusIlEEE10Policy1000EPlSC_iS9_llNS7_10__identityEEEvT0_T1_T2_T3_T4_T6_E12temp_storage;
	add.s32 	%r222, %r221, %r220;
	st.shared.u64 	[%r222+16], %rd280;
$L__BB34_15:
	bar.sync 	0;
	setp.ne.s32 	%p55, %r1, 0;
	@%p55 bra 	$L__BB34_37;
	ld.shared.u64 	%rd235, [_ZZN3cub18CUB_300001_SM_10006detail6reduce28DeviceReduceSingleTileKernelINS2_10policy_hubIlyN4cuda3std3__44plusIlEEE10Policy1000EPlSC_iS9_llNS7_10__identityEEEvT0_T1_T2_T3_T4_T6_E12temp_storage+24];
	add.s64 	%rd236, %rd235, %rd280;
	ld.shared.u64 	%rd237, [_ZZN3cub18CUB_300001_SM_10006detail6reduce28DeviceReduceSingleTileKernelINS2_10policy_hubIlyN4cuda3std3__44plusIlEEE10Policy1000EPlSC_iS9_llNS7_10__identityEEEvT0_T1_T2_T3_T4_T6_E12temp_storage+32];
	add.s64 	%rd238, %rd236, %rd237;
	ld.shared.u64 	%rd239, [_ZZN3cub18CUB_300001_SM_10006detail6reduce28DeviceReduceSingleTileKernelINS2_10policy_hubIlyN4cuda3std3__44plusIlEEE10Policy1000EPlSC_iS9_llNS7_10__identityEEEvT0_T1_T2_T3_T4_T6_E12temp_storage+40];
	add.s64 	%rd240, %rd238, %rd239;
	ld.shared.u64 	%rd241, [_ZZN3cub18CUB_300001_SM_10006detail6reduce28DeviceReduceSingleTileKernelINS2_10policy_hubIlyN4cuda3std3__44plusIlEEE10Policy1000EPlSC_iS9_llNS7_10__identityEEEvT0_T1_T2_T3_T4_T6_E12temp_storage+48];
	add.s64 	%rd242, %rd240, %rd241;
	ld.shared.u64 	%rd243, [_ZZN3cub18CUB_300001_SM_10006detail6reduce28DeviceReduceSingleTileKernelINS2_10policy_hubIlyN4cuda3std3__44plusIlEEE10Policy1000EPlSC_iS9_llNS7_10__identityEEEvT0_T1_T2_T3_T4_T6_E12temp_storage+56];
	add.s64 	%rd244, %rd242, %rd243;
	ld.shared.u64 	%rd245, [_ZZN3cub18CUB_300001_SM_10006detail6reduce28DeviceReduceSingleTileKernelINS2_10policy_hubIlyN4cuda3std3__44plusIlEEE10Policy1000EPlSC_iS9_llNS7_10__identityEEEvT0_T1_T2_T3_T4_T6_E12temp_storage+64];
	add.s64 	%rd246, %rd244, %rd245;
	ld.shared.u64 	%rd247, [_ZZN3cub18CUB_300001_SM_10006detail6reduce28DeviceReduceSingleTileKernelINS2_10policy_hubIlyN4cuda3std3__44plusIlEEE10Policy1000EPlSC_iS9_llNS7_10__identityEEEvT0_T1_T2_T3_T4_T6_E12temp_storage+72];
	add.s64 	%rd248, %rd246, %rd247;
	ld.shared.u64 	%rd249, [_ZZN3cub18CUB_300001_SM_10006detail6reduce28DeviceReduceSingleTileKernelINS2_10policy_hubIlyN4cuda3std3__44plusIlEEE10Policy1000EPlSC_iS9_llNS7_10__identityEEEvT0_T1_T2_T3_T4_T6_E12temp_storage+80];
	add.s64 	%rd250, %rd248, %rd249;
	ld.shared.u64 	%rd251, [_ZZN3cub18CUB_300001_SM_10006detail6reduce28DeviceReduceSingleTileKernelINS2_10policy_hubIlyN4cuda3std3__44plusIlEEE10Policy1000EPlSC_iS9_llNS7_10__identityEEEvT0_T1_T2_T3_T4_T6_E12temp_storage+88];
	add.s64 	%rd252, %rd250, %rd251;
	ld.shared.u64 	%rd253, [_ZZN3cub18CUB_300001_SM_10006detail6reduce28DeviceReduceSingleTileKernelINS2_10policy_hubIlyN4cuda3std3__44plusIlEEE10Policy1000EPlSC_iS9_llNS7_10__identityEEEvT0_T1_T2_T3_T4_T6_E12temp_storage+96];
	add.s64 	%rd254, %rd252, %rd253;
	ld.shared.u64 	%rd255, [_ZZN3cub18CUB_300001_SM_10006detail6reduce28DeviceReduceSingleTileKernelINS2_10policy_hubIlyN4cuda3std3__44plusIlEEE10Policy1000EPlSC_iS9_llNS7_10__identityEEEvT0_T1_T2_T3_T4_T6_E12temp_storage+104];
	add.s64 	%rd256, %rd254, %rd255;
	ld.shared.u64 	%rd257, [_ZZN3cub18CUB_300001_SM_10006detail6reduce28DeviceReduceSingleTileKernelINS2_10policy_hubIlyN4cuda3std3__44plusIlEEE10Policy1000EPlSC_iS9_llNS7_10__identityEEEvT0_T1_T2_T3_T4_T6_E12temp_storage+112];
	add.s64 	%rd258, %rd256, %rd257;
	ld.shared.u64 	%rd259, [_ZZN3cub18CUB_300001_SM_10006detail6reduce28DeviceReduceSingleTileKernelINS2_10policy_hubIlyN4cuda3std3__44plusIlEEE10Policy1000EPlSC_iS9_llNS7_10__identityEEEvT0_T1_T2_T3_T4_T6_E12temp_storage+120];
	add.s64 	%rd260, %rd258, %rd259;
	ld.shared.u64 	%rd261, [_ZZN3cub18CUB_300001_SM_10006detail6reduce28DeviceReduceSingleTileKernelINS2_10policy_hubIlyN4cuda3std3__44plusIlEEE10Policy1000EPlSC_iS9_llNS7_10__identityEEEvT0_T1_T2_T3_T4_T6_E12temp_storage+128];
	add.s64 	%rd262, %rd260, %rd261;
	ld.shared.u64 	%rd263, [_ZZN3cub18CUB_300001_SM_10006detail6reduce28DeviceReduceSingleTileKernelINS2_10policy_hubIlyN4cuda3std3__44plusIlEEE10Policy1000EPlSC_iS9_llNS7_10__identityEEEvT0_T1_T2_T3_T4_T6_E12temp_storage+136];
	add.s64 	%rd280, %rd262, %rd263;
	bra.uni 	$L__BB34_37;
$L__BB34_17:
	// begin inline asm
	mov.u32 %r105, %laneid;
	// end inline asm
	and.b32  	%r156, %r1, 992;
	add.s32 	%r157, %r156, 32;
	setp.gt.s32 	%p26, %r157, %r34;
	not.b32 	%r158, %r156;
	add.s32 	%r159, %r34, %r158;
	selp.b32 	%r154, %r159, 31, %p26;
	mov.b64 	{%r107, %r112}, %rd271;
	mov.b32 	%r113, 1;
	mov.b32 	%r155, -1;
	// begin inline asm
	shfl.sync.down.b32 %r106, %r107, %r113, %r154, %r155;
	// end inline asm
	// begin inline asm
	shfl.sync.down.b32 %r111, %r112, %r113, %r154, %r155;
	// end inline asm
	mov.b64 	%rd163, {%r106, %r111};
	setp.lt.s32 	%p27, %r105, %r154;
	selp.b64 	%rd164, %rd163, 0, %p27;
	add.s64 	%rd165, %rd164, %rd271;
	mov.b64 	{%r117, %r122}, %rd165;
	mov.b32 	%r123, 2;
	// begin inline asm
	shfl.sync.down.b32 %r116, %r117, %r123, %r154, %r155;
	// end inline asm
	// begin inline asm
	shfl.sync.down.b32 %r121, %r122, %r123, %r154, %r155;
	// end inline asm
	mov.b64 	%rd166, {%r116, %r121};
	add.s32 	%r160, %r105, 2;
	setp.gt.s32 	%p28, %r160, %r154;
	selp.b64 	%rd167, 0, %rd166, %p28;
	add.s64 	%rd168, %rd167, %rd165;
	mov.b64 	{%r127, %r132}, %rd168;
	mov.b32 	%r133, 4;
	// begin inline asm
	shfl.sync.down.b32 %r126, %r127, %r133, %r154, %r155;
	// end inline asm
	// begin inline asm
	shfl.sync.down.b32 %r131, %r132, %r133, %r154, %r155;
	// end inline asm
	mov.b64 	%rd169, {%r126, %r131};
	add.s32 	%r161, %r105, 4;
	setp.gt.s32 	%p29, %r161, %r154;
	selp.b64 	%rd170, 0, %rd169, %p29;
	add.s64 	%rd171, %rd170, %rd168;
	mov.b64 	{%r137, %r142}, %rd171;
	mov.b32 	%r143, 8;
	// begin inline asm
	shfl.sync.down.b32 %r136, %r137, %r143, %r154, %r155;
	// end inline asm
	// begin inline asm
	shfl.sync.down.b32 %r141, %r142, %r143, %r154, %r155;
	// end inline asm
	mov.b64 	%rd172, {%r136, %r141};
	add.s32 	%r162, %r105, 8;
	setp.gt.s32 	%p30, %r162, %r154;
	selp.b64 	%rd173, 0, %rd172, %p30;
	add.s64 	%rd174, %rd173, %rd171;
	mov.b64 	{%r147, %r152}, %rd174;
	mov.b32 	%r153, 16;
	// begin inline asm
	shfl.sync.down.b32 %r146, %r147, %r153, %r154, %r155;
	// end inline asm
	// begin inline asm
	shfl.sync.down.b32 %r151, %r152, %r153, %r154, %r155;
	// end inline asm
	mov.b64 	%rd175, {%r146, %r151};
	add.s32 	%r163, %r105, 16;
	setp.gt.s32 	%p31, %r163, %r154;
	selp.b64 	%rd176, 0, %rd175, %p31;
	add.s64 	%rd280, %rd176, %rd174;
	setp.ne.s32 	%p32, %r105, 0;
	@%p32 bra 	$L__BB34_19;
	shr.u32 	%r164, %r1, 2;
	and.b32  	%r165, %r164, 248;
	mov.u32 	%r166, _ZZN3cub18CUB_300001_SM_10006detail6reduce28DeviceReduceSingleTileKernelINS2_10policy_hubIlyN4cuda3std3__44plusIlEEE10Policy1000EPlSC_iS9_llNS7_10__identityEEEvT0_T1_T2_T3_T4_T6_E12temp_storage;
	add.s32 	%r167, %r166, %r165;
	st.shared.u64 	[%r167+16], %rd280;
$L__BB34_19:
	bar.sync 	0;
	setp.ne.s32 	%p33, %r1, 0;
	@%p33 bra 	$L__BB34_37;
	setp.gt.s32 	%p34, %r34, 32;
	ld.shared.u64 	%rd177, [_ZZN3cub18CUB_300001_SM_10006detail6reduce28DeviceReduceSingleTileKernelINS2_10policy_hubIlyN4cuda3std3__44plusIlEEE10Policy1000EPlSC_iS9_llNS7_10__identityEEEvT0_T1_T2_T3_T4_T6_E12temp_storage+24];
	selp.b64 	%rd178, %rd177, 0, %p34;
	add.s64 	%rd179, %rd178, %rd280;
	setp.gt.s32 	%p35, %r34, 64;
	ld.shared.u64 	%rd180, [_ZZN3cub18CUB_300001_SM_10006detail6reduce28DeviceReduceSingleTileKernelINS2_10policy_hubIlyN4cuda3std3__44plusIlEEE10Policy1000EPlSC_iS9_llNS7_10__identityEEEvT0_T1_T2_T3_T4_T6_E12temp_storage+32];
	selp.b64 	%rd181, %rd180, 0, %p35;
	add.s64 	%rd182, %rd179, %rd181;
	setp.gt.s32 	%p36, %r34, 96;
	ld.shared.u64 	%rd183, [_ZZN3cub18CUB_300001_SM_10006detail6reduce28DeviceReduceSingleTileKernelINS2_10policy_hubIlyN4cuda3std3__44plusIlEEE10Policy1000EPlSC_iS9_llNS7_10__identityEEEvT0_T1_T2_T3_T4_T6_E12temp_storage+40];
	selp.b64 	%rd184, %rd183, 0, %p36;
	add.s64 	%rd185, %rd182, %rd184;
	setp.gt.s32 	%p37, %r34, 128;
	ld.shared.u64 	%rd186, [_ZZN3cub18CUB_300001_SM_10006detail6reduce28DeviceReduceSingleTileKernelINS2_10policy_hubIlyN4cuda3std3__44plusIlEEE10Policy1000EPlSC_iS9_llNS7_10__identityEEEvT0_T1_T2_T3_T4_T6_E12temp_storage+48];
	selp.b64 	%rd187, %rd186, 0, %p37;
	add.s64 	%rd188, %rd185, %rd187;
	setp.gt.s32 	%p38, %r34, 160;
	ld.shared.u64 	%rd189, [_ZZN3cub18CUB_300001_SM_10006detail6reduce28DeviceReduceSingleTileKernelINS2_10policy_hubIlyN4cuda3std3__44plusIlEEE10Policy1000EPlSC_iS9_llNS7_10__identityEEEvT0_T1_T2_T3_T4_T6_E12temp_storage+56];
	selp.b64 	%rd190, %rd189, 0, %p38;
	add.s64 	%rd191, %rd188, %rd190;
	setp.gt.s32 	%p39, %r34, 192;
	ld.shared.u64 	%rd192, [_ZZN3cub18CUB_300001_SM_10006detail6reduce28DeviceReduceSingleTileKernelINS2_10policy_hubIlyN4cuda3std3__44plusIlEEE10Policy1000EPlSC_iS9_llNS7_10__identityEEEvT0_T1_T2_T3_T4_T6_E12temp_storage+64];
	selp.b64 	%rd193, %rd192, 0, %p39;
	add.s64 	%rd194, %rd191, %rd193;
	setp.gt.s32 	%p40, %r34, 224;
	ld.shared.u64 	%rd195, [_ZZN3cub18CUB_300001_SM_10006detail6reduce28DeviceReduceSingleTileKernelINS2_10policy_hubIlyN4cuda3std3__44plusIlEEE10Policy1000EPlSC_iS9_llNS7_10__identityEEEvT0_T1_T2_T3_T4_T6_E12temp_storage+72];
	selp.b64 	%rd196, %rd195, 0, %p40;
	add.s64 	%rd197, %rd194, %rd196;
	setp.gt.s32 	%p41, %r34, 256;
	ld.shared.u64 	%rd198, [_ZZN3cub18CUB_300001_SM_10006detail6reduce28DeviceReduceSingleTileKernelINS2_10policy_hubIlyN4cuda3std3__44plusIlEEE10Policy1000EPlSC_iS9_llNS7_10__identityEEEvT0_T1_T2_T3_T4_T6_E12temp_storage+80];
	selp.b64 	%rd199, %rd198, 0, %p41;
	add.s64 	%rd200, %rd197, %rd199;
	setp.gt.s32 	%p42, %r34, 288;
	ld.shared.u64 	%rd201, [_ZZN3cub18CUB_300001_SM_10006detail6reduce28DeviceReduceSingleTileKernelINS2_10policy_hubIlyN4cuda3std3__44plusIlEEE10Policy1000EPlSC_iS9_llNS7_10__identityEEEvT0_T1_T2_T3_T4_T6_E12temp_storage+88];
	selp.b64 	%rd202, %rd201, 0, %p42;
	add.s64 	%rd203, %rd200, %rd202;
	setp.gt.s32 	%p43, %r34, 320;
	ld.shared.u64 	%rd204, [_ZZN3cub18CUB_300001_SM_10006detail6reduce28DeviceReduceSingleTileKernelINS2_10policy_hubIlyN4cuda3std3__44plusIlEEE10Policy1000EPlSC_iS9_llNS7_10__identityEEEvT0_T1_T2_T3_T4_T6_E12temp_storage+96];
	selp.b64 	%rd205, %rd204, 0, %p43;
	add.s64 	%rd206, %rd203, %rd205;
	setp.gt.s32 	%p44, %r34, 352;
	ld.shared.u64 	%rd207, [_ZZN3cub18CUB_300001_SM_10006detail6reduce28DeviceReduceSingleTileKernelINS2_10policy_hubIlyN4cuda3std3__44plusIlEEE10Policy1000EPlSC_iS9_llNS7_10__identityEEEvT0_T1_T2_T3_T4_T6_E12temp_storage+104];
	selp.b64 	%rd208, %rd207, 0, %p44;
	add.s64 	%rd209, %rd206, %rd208;
	setp.gt.s32 	%p45, %r34, 384;
	ld.shared.u64 	%rd210, [_ZZN3cub18CUB_300001_SM_10006detail6reduce28DeviceReduceSingleTileKernelINS2_10policy_hubIlyN4cuda3std3__44plusIlEEE10Policy1000EPlSC_iS9_llNS7_10__identityEEEvT0_T1_T2_T3_T4_T6_E12temp_storage+112];
	selp.b64 	%rd211, %rd210, 0, %p45;
	add.s64 	%rd212, %rd209, %rd211;
	setp.gt.s32 	%p46, %r34, 416;
	ld.shared.u64 	%rd213, [_ZZN3cub18CUB_300001_SM_10006detail6reduce28DeviceReduceSingleTileKernelINS2_10policy_hubIlyN4cuda3std3__44plusIlEEE10Policy1000EPlSC_iS9_llNS7_10__identityEEEvT0_T1_T2_T3_T4_T6_E12temp_storage+120];
	selp.b64 	%rd214, %rd213, 0, %p46;
	add.s64 	%rd215, %rd212, %rd214;
	setp.gt.s32 	%p47, %r34, 448;
	ld.shared.u64 	%rd216, [_ZZN3cub18CUB_300001_SM_10006detail6reduce28DeviceReduceSingleTileKernelINS2_10policy_hubIlyN4cuda3std3__44plusIlEEE10Policy1000EPlSC_iS9_llNS7_10__identityEEEvT0_T1_T2_T3_T4_T6_E12temp_storage+128];
	selp.b64 	%rd217, %rd216, 0, %p47;
	add.s64 	%rd218, %rd215, %rd217;
	setp.gt.s32 	%p48, %r34, 480;
	ld.shared.u64 	%rd219, [_ZZN3cub18CUB_300001_SM_10006detail6reduce28DeviceReduceSingleTileKernelINS2_10policy_hubIlyN4cuda3std3__44plusIlEEE10Policy1000EPlSC_iS9_llNS7_10__identityEEEvT0_T1_T2_T3_T4_T6_E12temp_storage+136];
	selp.b64 	%rd220, %rd219, 0, %p48;
	add.s64 	%rd280, %rd218, %rd220;
	bra.uni 	$L__BB34_37;
$L__BB34_21:
	mov.u32 	%r13, %tid.x;
	mul.wide.u32 	%rd52, %r13, 8;
	add.s64 	%rd39, %rd35, %rd52;
	// begin inline asm
	ld.global.nc.u64 %rd38, [%rd39];
	// end inline asm
	add.s64 	%rd41, %rd39, 4096;
	// begin inline asm
	ld.global.nc.u64 %rd40, [%rd41];
	// end inline asm
	add.s64 	%rd43, %rd39, 8192;
	// begin inline asm
	ld.global.nc.u64 %rd42, [%rd43];
	// end inline asm
	add.s64 	%rd45, %rd39, 12288;
	// begin inline asm
	ld.global.nc.u64 %rd44, [%rd45];
	// end inline asm
	add.s64 	%rd47, %rd39, 16384;
	// begin inline asm
	ld.global.nc.u64 %rd46, [%rd47];
	// end inline asm
	add.s64 	%rd49, %rd39, 20480;
	// begin inline asm
	ld.global.nc.u64 %rd48, [%rd49];
	// end inline asm
	add.s64 	%rd51, %rd39, 24576;
	// begin inline asm
	ld.global.nc.u64 %rd50, [%rd51];
	// end inline asm
	add.s64 	%rd53, %rd40, %rd38;
	add.s64 	%rd54, %rd42, %rd53;
	add.s64 	%rd55, %rd44, %rd54;
	add.s64 	%rd56, %rd46, %rd55;
	add.s64 	%rd57, %rd48, %rd56;
	add.s64 	%rd279, %rd50, %rd57;
	setp.lt.u32 	%p3, %r34, 7168;
	mov.b32 	%r231, 3584;
	@%p3 bra 	$L__BB34_25;
	add.s32 	%r14, %r34, -3584;
	mov.b32 	%r231, 3584;
$L__BB34_23:
	add.s32 	%r37, %r231, %r13;
	mul.wide.u32 	%rd72, %r37, 8;
	add.s64 	%rd59, %rd35, %rd72;
	// begin inline asm
	ld.global.nc.u64 %rd58, [%rd59];
	// end inline asm
	add.s64 	%rd61, %rd59, 4096;
	// begin inline asm
	ld.global.nc.u64 %rd60, [%rd61];
	// end inline asm
	add.s64 	%rd63, %rd59, 8192;
	// begin inline asm
	ld.global.nc.u64 %rd62, [%rd63];
	// end inline asm
	add.s64 	%rd65, %rd59, 12288;
	// begin inline asm
	ld.global.nc.u64 %rd64, [%rd65];
	// end inline asm
	add.s64 	%rd67, %rd59, 16384;
	// begin inline asm
	ld.global.nc.u64 %rd66, [%rd67];
	// end inline asm
	add.s64 	%rd69, %rd59, 20480;
	// begin inline asm
	ld.global.nc.u64 %rd68, [%rd69];
	// end inline asm
	add.s64 	%rd71, %rd59, 24576;
	// begin inline asm
	ld.global.nc.u64 %rd70, [%rd71];
	// end inline asm
	add.s64 	%rd73, %rd58, %rd279;
	add.s64 	%rd74, %rd60, %rd73;
	add.s64 	%rd75, %rd62, %rd74;
	add.s64 	%rd76, %rd64, %rd75;
	add.s64 	%rd77, %rd66, %rd76;
	add.s64 	%rd78, %rd68, %rd77;
	add.s64 	%rd279, %rd70, %rd78;
	sub.s32 	%r38, %r34, %r231;
	setp.lt.s32 	%p4, %r38, 3584;
	@%p4 bra 	$L__BB34_33;
	add.s32 	%r231, %r231, 3584;
	setp.le.s32 	%p5, %r231, %r14;
	@%p5 bra 	$L__BB34_23;
$L__BB34_25:
	setp.le.s32 	%p6, %r34, %r231;
	@%p6 bra 	$L__BB34_33;
	sub.s32 	%r18, %r34, %r231;
	setp.ge.s32 	%p7, %r13, %r18;
	@%p7 bra 	$L__BB34_33;
	not.b32 	%r39, %r13;
	add.s32 	%r40, %r34, %r39;
	sub.s32 	%r19, %r40, %r231;
	and.b32  	%r41, %r19, 1536;
	setp.eq.s32 	%p8, %r41, 1536;
	mov.u32 	%r235, %r13;
	@%p8 bra 	$L__BB34_30;
	add.s32 	%r233, %r13, %r231;
	shr.u32 	%r42, %r19, 9;
	add.s32 	%r43, %r42, 1;
	and.b32  	%r44, %r43, 3;
	neg.s32 	%r232, %r44;
	mov.u32 	%r235, %r13;
$L__BB34_29:
	.pragma "nounroll";
	mul.wide.u32 	%rd82, %r233, 8;
	add.s64 	%rd81, %rd35, %rd82;
	// begin inline asm
	ld.global.nc.u64 %rd80, [%rd81];
	// end inline asm
	add.s64 	%rd279, %rd80, %rd279;
	add.s32 	%r235, %r235, 512;
	add.s32 	%r233, %r233, 512;
	add.s32 	%r232, %r232, 1;
	setp.ne.s32 	%p9, %r232, 0;
	@%p9 bra 	$L__BB34_29;
$L__BB34_30:
	setp.lt.u32 	%p10, %r19, 1536;
	@%p10 bra 	$L__BB34_33;
	cvt.u64.u32 	%rd83, %r235;
	cvt.u64.u32 	%rd84, %r231;
	add.s64 	%rd85, %rd83, %rd84;
	shl.b64 	%rd86, %rd85, 3;
	add.s64 	%rd87, %rd86, %rd35;
	add.s64 	%rd277, %rd87, 8192;
	add.s32 	%r236, %r235, %r231;
$L__BB34_32:
	mul.wide.u32 	%rd96, %r236, 8;
	add.s64 	%rd89, %rd35, %rd96;
	// begin inline asm
	ld.global.nc.u64 %rd88, [%rd89];
	// end inline asm
	add.s64 	%rd97, %rd88, %rd279;
	add.s64 	%rd91, %rd277, -4096;
	// begin inline asm
	ld.global.nc.u64 %rd90, [%rd91];
	// end inline asm
	add.s64 	%rd98, %rd90, %rd97;
	// begin inline asm
	ld.global.nc.u64 %rd92, [%rd277];
	// end inline asm
	add.s64 	%rd99, %rd92, %rd98;
	add.s64 	%rd95, %rd277, 4096;
	// begin inline asm
	ld.global.nc.u64 %rd94, [%rd95];
	// end inline asm
	add.s64 	%rd279, %rd94, %rd99;
	add.s32 	%r235, %r235, 2048;
	add.s64 	%rd277, %rd277, 16384;
	add.s32 	%r236, %r236, 2048;
	setp.lt.s32 	%p11, %r235, %r18;
	@%p11 bra 	$L__BB34_32;
$L__BB34_33:
	// begin inline asm
	mov.u32 %r45, %laneid;
	// end inline asm
	mov.b64 	{%r47, %r52}, %rd279;
	mov.b32 	%r53, 1;
	mov.b32 	%r94, 31;
	mov.b32 	%r95, -1;
	// begin inline asm
	shfl.sync.down.b32 %r46, %r47, %r53, %r94, %r95;
	// end inline asm
	// begin inline asm
	shfl.sync.down.b32 %r51, %r52, %r53, %r94, %r95;
	// end inline asm
	mov.b64 	%rd100, {%r46, %r51};
	setp.gt.s32 	%p12, %r45, 30;
	selp.b64 	%rd101, 0, %rd100, %p12;
	add.s64 	%rd102, %rd101, %rd279;
	mov.b64 	{%r57, %r62}, %rd102;
	mov.b32 	%r63, 2;
	// begin inline asm
	shfl.sync.down.b32 %r56, %r57, %r63, %r94, %r95;
	// end inline asm
	// begin inline asm
	shfl.sync.down.b32 %r61, %r62, %r63, %r94, %r95;
	// end inline asm
	mov.b64 	%rd103, {%r56, %r61};
	setp.gt.s32 	%p13, %r45, 29;
	selp.b64 	%rd104, 0, %rd103, %p13;
	add.s64 	%rd105, %rd104, %rd102;
	mov.b64 	{%r67, %r72}, %rd105;
	mov.b32 	%r73, 4;
	// begin inline asm
	shfl.sync.down.b32 %r66, %r67, %r73, %r94, %r95;
	// end inline asm
	// begin inline asm
	shfl.sync.down.b32 %r71, %r72, %r73, %r94, %r95;
	// end inline asm
	mov.b64 	%rd106, {%r66, %r71};
	setp.gt.s32 	%p14, %r45, 27;
	selp.b64 	%rd107, 0, %rd106, %p14;
	add.s64 	%rd108, %rd107, %rd105;
	mov.b64 	{%r77, %r82}, %rd108;
	mov.b32 	%r83, 8;
	// begin inline asm
	shfl.sync.down.b32 %r76, %r77, %r83, %r94, %r95;
	// end inline asm
	// begin inline asm
	shfl.sync.down.b32 %r81, %r82, %r83, %r94, %r95;
	// end inline asm
	mov.b64 	%rd109, {%r76, %r81};
	setp.gt.s32 	%p15, %r45, 23;
	selp.b64 	%rd110, 0, %rd109, %p15;
	add.s64 	%rd111, %rd110, %rd108;
	mov.b64 	{%r87, %r92}, %rd111;
	mov.b32 	%r93, 16;
	// begin inline asm
	shfl.sync.down.b32 %r86, %r87, %r93, %r94, %r95;
	// end inline asm
	// begin inline asm
	shfl.sync.down.b32 %r91, %r92, %r93, %r94, %r95;
	// end inline asm
	mov.b64 	%rd112, {%r86, %r91};
	setp.gt.s32 	%p16, %r45, 15;
	selp.b64 	%rd113, 0, %rd112, %p16;
	add.s64 	%rd280, %rd113, %rd111;
	setp.ne.s32 	%p17, %r45, 0;
	@%p17 bra 	$L__BB34_35;
	shr.u32 	%r96, %r13, 2;
	and.b32  	%r97, %r96, 248;
	mov.u32 	%r98, _ZZN3cub18CUB_300001_SM_10006detail6reduce28DeviceReduceSingleTileKernelINS2_10policy_hubIlyN4cuda3std3__44plusIlEEE10Policy1000EPlSC_iS9_llNS7_10__identityEEEvT0_T1_T2_T3_T4_T6_E12temp_storage;
	add.s32 	%r99, %r98, %r97;
	st.shared.u64 	[%r99+16], %rd280;
$L__BB34_35:
	bar.sync 	0;
	setp.ne.s32 	%p18, %r13, 0;
	@%p18 bra 	$L__BB34_37;
	ld.shared.u64 	%rd114, [_ZZN3cub18CUB_300001_SM_10006detail6reduce28DeviceReduceSingleTileKernelINS2_10policy_hubIlyN4cuda3std3__44plusIlEEE10Policy1000EPlSC_iS9_llNS7_10__identityEEEvT0_T1_T2_T3_T4_T6_E12temp_storage+24];
	add.s64 	%rd115, %rd114, %rd280;
	ld.shared.u64 	%rd116, [_ZZN3cub18CUB_300001_SM_10006detail6reduce28DeviceReduceSingleTileKernelINS2_10policy_hubIlyN4cuda3std3__44plusIlEEE10Policy1000EPlSC_iS9_llNS7_10__identityEEEvT0_T1_T2_T3_T4_T6_E12temp_storage+32];
	add.s64 	%rd117, %rd115, %rd116;
	ld.shared.u64 	%rd118, [_ZZN3cub18CUB_300001_SM_10006detail6reduce28DeviceReduceSingleTileKernelINS2_10policy_hubIlyN4cuda3std3__44plusIlEEE10Policy1000EPlSC_iS9_llNS7_10__identityEEEvT0_T1_T2_T3_T4_T6_E12temp_storage+40];
	add.s64 	%rd119, %rd117, %rd118;
	ld.shared.u64 	%rd120, [_ZZN3cub18CUB_300001_SM_10006detail6reduce28DeviceReduceSingleTileKernelINS2_10policy_hubIlyN4cuda3std3__44plusIlEEE10Policy1000EPlSC_iS9_llNS7_10__identityEEEvT0_T1_T2_T3_T4_T6_E12temp_storage+48];
	add.s64 	%rd121, %rd119, %rd120;
	ld.shared.u64 	%rd122, [_ZZN3cub18CUB_300001_SM_10006detail6reduce28DeviceReduceSingleTileKernelINS2_10policy_hubIlyN4cuda3std3__44plusIlEEE10Policy1000EPlSC_iS9_llNS7_10__identityEEEvT0_T1_T2_T3_T4_T6_E12temp_storage+56];
	add.s64 	%rd123, %rd121, %rd122;
	ld.shared.u64 	%rd124, [_ZZN3cub18CUB_300001_SM_10006detail6reduce28DeviceReduceSingleTileKernelINS2_10policy_hubIlyN4cuda3std3__44plusIlEEE10Policy1000EPlSC_iS9_llNS7_10__identityEEEvT0_T1_T2_T3_T4_T6_E12temp_storage+64];
	add.s64 	%rd125, %rd123, %rd124;
	ld.shared.u64 	%rd126, [_ZZN3cub18CUB_300001_SM_10006detail6reduce28DeviceReduceSingleTileKernelINS2_10policy_hubIlyN4cuda3std3__44plusIlEEE10Policy1000EPlSC_iS9_llNS7_10__identityEEEvT0_T1_T2_T3_T4_T6_E12temp_storage+72];
	add.s64 	%rd127, %rd125, %rd126;
	ld.shared.u64 	%rd128, [_ZZN3cub18CUB_300001_SM_10006detail6reduce28DeviceReduceSingleTileKernelINS2_10policy_hubIlyN4cuda3std3__44plusIlEEE10Policy1000EPlSC_iS9_llNS7_10__identityEEEvT0_T1_T2_T3_T4_T6_E12temp_storage+80];
	add.s64 	%rd129, %rd127, %rd128;
	ld.shared.u64 	%rd130, [_ZZN3cub18CUB_300001_SM_10006detail6reduce28DeviceReduceSingleTileKernelINS2_10policy_hubIlyN4cuda3std3__44plusIlEEE10Policy1000EPlSC_iS9_llNS7_10__identityEEEvT0_T1_T2_T3_T4_T6_E12temp_storage+88];
	add.s64 	%rd131, %rd129, %rd130;
	ld.shared.u64 	%rd132, [_ZZN3cub18CUB_300001_SM_10006detail6reduce28DeviceReduceSingleTileKernelINS2_10policy_hubIlyN4cuda3std3__44plusIlEEE10Policy1000EPlSC_iS9_llNS7_10__identityEEEvT0_T1_T2_T3_T4_T6_E12temp_storage+96];
	add.s64 	%rd133, %rd131, %rd132;
	ld.shared.u64 	%rd134, [_ZZN3cub18CUB_300001_SM_10006detail6reduce28DeviceReduceSingleTileKernelINS2_10policy_hubIlyN4cuda3std3__44plusIlEEE10Policy1000EPlSC_iS9_llNS7_10__identityEEEvT0_T1_T2_T3_T4_T6_E12temp_storage+104];
	add.s64 	%rd135, %rd133, %rd134;
	ld.shared.u64 	%rd136, [_ZZN3cub18CUB_300001_SM_10006detail6reduce28DeviceReduceSingleTileKernelINS2_10policy_hubIlyN4cuda3std3__44plusIlEEE10Policy1000EPlSC_iS9_llNS7_10__identityEEEvT0_T1_T2_T3_T4_T6_E12temp_storage+112];
	add.s64 	%rd137, %rd135, %rd136;
	ld.shared.u64 	%rd138, [_ZZN3cub18CUB_300001_SM_10006detail6reduce28DeviceReduceSingleTileKernelINS2_10policy_hubIlyN4cuda3std3__44plusIlEEE10Policy1000EPlSC_iS9_llNS7_10__identityEEEvT0_T1_T2_T3_T4_T6_E12temp_storage+120];
	add.s64 	%rd139, %rd137, %rd138;
	ld.shared.u64 	%rd140, [_ZZN3cub18CUB_300001_SM_10006detail6reduce28DeviceReduceSingleTileKernelINS2_10policy_hubIlyN4cuda3std3__44plusIlEEE10Policy1000EPlSC_iS9_llNS7_10__identityEEEvT0_T1_T2_T3_T4_T6_E12temp_storage+128];
	add.s64 	%rd141, %rd139, %rd140;
	ld.shared.u64 	%rd142, [_ZZN3cub18CUB_300001_SM_10006detail6reduce28DeviceReduceSingleTileKernelINS2_10policy_hubIlyN4cuda3std3__44plusIlEEE10Policy1000EPlSC_iS9_llNS7_10__identityEEEvT0_T1_T2_T3_T4_T6_E12temp_storage+136];
	add.s64 	%rd280, %rd141, %rd142;
$L__BB34_37:
	mov.u32 	%r223, %tid.x;
	setp.ne.s32 	%p56, %r223, 0;
	@%p56 bra 	$L__BB34_39;
	add.s64 	%rd264, %rd280, %rd36;
	st.global.u64 	[%rd1], %rd264;
$L__BB34_39:
	ret;

}
	// .globl	_ZN3cub18CUB_300001_SM_10006detail6reduce28DeviceReduceSingleTileKernelINS2_10policy_hubIijN4cuda3std3__44plusIiEEE10Policy1000EN6thrust24THRUST_300001_SM_1000_NS17counting_iteratorIiNSD_11use_defaultESF_SF_EEPijS9_ii19active_edge_counterEEvT0_T1_T2_T3_T4_T6_
.visible .entry _ZN3cub18CUB_300001_SM_10006detail6reduce28DeviceReduceSingleTileKernelINS2_10policy_hubIijN4cuda3std3__44plusIiEEE10Policy1000EN6thrust24THRUST_300001_SM_1000_NS17counting_iteratorIiNSD_11use_defaultESF_SF_EEPijS9_ii19active_edge_counterEEvT0_T1_T2_T3_T4_T6_(
	.param .align 4 .b8 _ZN3cub18CUB_300001_SM_10006detail6reduce28DeviceReduceSingleTileKernelINS2_10policy_hubIijN4cuda3std3__44plusIiEEE10Policy1000EN6thrust24THRUST_300001_SM_1000_NS17counting_iteratorIiNSD_11use_defaultESF_SF_EEPijS9_ii19active_edge_counterEEvT0_T1_T2_T3_T4_T6__param_0[4],
	.param .u64 .ptr .align 1 _ZN3cub18CUB_300001_SM_10006detail6reduce28DeviceReduceSingleTileKernelINS2_10policy_hubIijN4cuda3std3__44plusIiEEE10Policy1000EN6thrust24THRUST_300001_SM_1000_NS17counting_iteratorIiNSD_11use_defaultESF_SF_EEPijS9_ii19active_edge_counterEEvT0_T1_T2_T3_T4_T6__param_1,
	.param .u32 _ZN3cub18CUB_300001_SM_10006detail6reduce28DeviceReduceSingleTileKernelINS2_10policy_hubIijN4cuda3std3__44plusIiEEE10Policy1000EN6thrust24THRUST_300001_SM_1000_NS17counting_iteratorIiNSD_11use_defaultESF_SF_EEPijS9_ii19active_edge_counterEEvT0_T1_T2_T3_T4_T6__param_2,
	.param .align 1 .b8 _ZN3cub18CUB_300001_SM_10006detail6reduce28DeviceReduceSingleTileKernelINS2_10policy_hubIijN4cuda3std3__44plusIiEEE10Policy1000EN6thrust24THRUST_300001_SM_1000_NS17counting_iteratorIiNSD_11use_defaultESF_SF_EEPijS9_ii19active_edge_counterEEvT0_T1_T2_T3_T4_T6__param_3[1],
	.param .u32 _ZN3cub18CUB_300001_SM_10006detail6reduce28DeviceReduceSingleTileKernelINS2_10policy_hubIijN4cuda3std3__44plusIiEEE10Policy1000EN6thrust24THRUST_300001_SM_1000_NS17counting_iteratorIiNSD_11use_defaultESF_SF_EEPijS9_ii19active_edge_counterEEvT0_T1_T2_T3_T4_T6__param_4,
	.param .align 8 .b8 _ZN3cub18CUB_300001_SM_10006detail6reduce28DeviceReduceSingleTileKernelINS2_10policy_hubIijN4cuda3std3__44plusIiEEE10Policy1000EN6thrust24THRUST_300001_SM_1000_NS17counting_iteratorIiNSD_11use_defaultESF_SF_EEPijS9_ii19active_edge_counterEEvT0_T1_T2_T3_T4_T6__param_5[24]
)
.maxntid 256
.minnctapersm 1
{
	.reg .pred 	%p<1511>;
	.reg .b32 	%r<6272>;
	.reg .b64 	%rd<2475>;
	// demoted variable
	.shared .align 4 .b8 _ZZN3cub18CUB_300001_SM_10006detail6reduce28DeviceReduceSingleTileKernelINS2_10policy_hubIijN4cuda3std3__44plusIiEEE10Policy1000EN6thrust24THRUST_300001_SM_1000_NS17counting_iteratorIiNSD_11use_defaultESF_SF_EEPijS9_ii19active_edge_counterEEvT0_T1_T2_T3_T4_T6_E12temp_storage[44];
	ld.param.u64 	%rd46, [_ZN3cub18CUB_300001_SM_10006detail6reduce28DeviceReduceSingleTileKernelINS2_10policy_hubIijN4cuda3std3__44plusIiEEE10Policy1000EN6thrust24THRUST_300001_SM_1000_NS17counting_iteratorIiNSD_11use_defaultESF_SF_EEPijS9_ii19active_edge_counterEEvT0_T1_T2_T3_T4_T6__param_5+16];
	ld.param.u64 	%rd45, [_ZN3cub18CUB_300001_SM_10006detail6reduce28DeviceReduceSingleTileKernelINS2_10policy_hubIijN4cuda3std3__44plusIiEEE10Policy1000EN6thrust24THRUST_300001_SM_1000_NS17counting_iteratorIiNSD_11use_defaultESF_SF_EEPijS9_ii19active_edge_counterEEvT0_T1_T2_T3_T4_T6__param_5+8];
	ld.param.u64 	%rd44, [_ZN3cub18CUB_300001_SM_10006detail6reduce28DeviceReduceSingleTileKernelINS2_10policy_hubIijN4cuda3std3__44plusIiEEE10Policy1000EN6thrust24THRUST_300001_SM_1000_NS17counting_iteratorIiNSD_11use_defaultESF_SF_EEPijS9_ii19active_edge_counterEEvT0_T1_T2_T3_T4_T6__param_5];
	ld.param.u32 	%r1091, [_ZN3cub18CUB_300001_SM_10006detail6reduce28DeviceReduceSingleTileKernelINS2_10policy_hubIijN4cuda3std3__44plusIiEEE10Policy1000EN6thrust24THRUST_300001_SM_1000_NS17counting_iteratorIiNSD_11use_defaultESF_SF_EEPijS9_ii19active_edge_counterEEvT0_T1_T2_T3_T4_T6__param_0];
	ld.param.u64 	%rd47, [_ZN3cub18CUB_300001_SM_10006detail6reduce28DeviceReduceSingleTileKernelINS2_10policy_hubIijN4cuda3std3__44plusIiEEE10Policy1000EN6thrust24THRUST_300001_SM_1000_NS17counting_iteratorIiNSD_11use_defaultESF_SF_EEPijS9_ii19active_edge_counterEEvT0_T1_T2_T3_T4_T6__param_1];
	ld.param.u32 	%r1092, [_ZN3cub18CUB_300001_SM_10006detail6reduce28DeviceReduceSingleTileKernelINS2_10policy_hubIijN4cuda3std3__44plusIiEEE10Policy1000EN6thrust24THRUST_300001_SM_1000_NS17counting_iteratorIiNSD_11use_defaultESF_SF_EEPijS9_ii19active_edge_counterEEvT0_T1_T2_T3_T4_T6__param_2];
	ld.param.u32 	%r1093, [_ZN3cub18CUB_300001_SM_10006detail6reduce28DeviceReduceSingleTileKernelINS2_10policy_hubIijN4cuda3std3__44plusIiEEE10Policy1000EN6thrust24THRUST_300001_SM_1000_NS17counting_iteratorIiNSD_11use_defaultESF_SF_EEPijS9_ii19active_edge_counterEEvT0_T1_T2_T3_T4_T6__param_4];
	cvta.to.global.u64 	%rd1, %rd47;
	setp.ne.s32 	%p1, %r1092, 0;
	@%p1 bra 	$L__BB35_3;
	mov.u32 	%r5800, %tid.x;
	setp.ne.s32 	%p1510, %r5800, 0;
	@%p1510 bra 	$L__BB35_556;
	st.global.u32 	[%rd1], %r1093;
	bra.uni 	$L__BB35_556;
$L__BB35_3:
	cvta.to.global.u64 	%rd2, %rd44;
	cvta.to.global.u64 	%rd3, %rd45;
	cvta.to.global.u64 	%rd4, %rd46;
	setp.gt.u32 	%p2, %r1092, 4095;
	@%p2 bra 	$L__BB35_47;
	mov.u32 	%r2, %tid.x;
	setp.ge.u32 	%p1402, %r2, %r1092;
	mov.b32 	%r5816, 0;
	mov.u32 	%r5819, %r2;
	@%p1402 bra 	$L__BB35_20;
	add.s32 	%r3, %r1091, %r2;
	mul.wide.s32 	%rd2332, %r3, 4;
	add.s64 	%rd2333, %rd4, %rd2332;
	ld.global.u32 	%r5434, [%rd2333];
	setp.ne.s32 	%p1403, %r5434, -1;
	mov.b32 	%r5816, 0;
	@%p1403 bra 	$L__BB35_19;
	add.s64 	%rd2335, %rd2, %rd2332;
	ld.global.u32 	%r5805, [%rd2335];
	ld.global.u32 	%r5, [%rd2335+4];
	setp.ge.s32 	%p1404, %r5805, %r5;
	@%p1404 bra 	$L__BB35_19;
	add.s32 	%r5438, %r5805, 1;
	max.s32 	%r5439, %r5, %r5438;
	sub.s32 	%r6, %r5439, %r5805;
	and.b32  	%r7, %r6, 15;
	sub.s32 	%r5440, %r5805, %r5439;
	setp.gt.u32 	%p1405, %r5440, -16;
	mov.b32 	%r5816, 0;
	@%p1405 bra 	$L__BB35_10;
	and.b32  	%r8, %r6, -16;
	mov.b32 	%r5816, 0;
	mov.u32 	%r5803, %r5816;
$L__BB35_9:
	.pragma "nounroll";
	mul.wide.s32 	%rd2336, %r5805, 4;
	add.s64 	%rd2337, %rd3, %rd2336;
	ld.global.u32 	%r5442, [%rd2337];
	mul.wide.s32 	%rd2338, %r5442, 4;
	add.s64 	%rd2339, %rd4, %rd2338;
	ld.global.u32 	%r5443, [%rd2339];
	setp.eq.s32 	%p1406, %r5443, -1;
	selp.u32 	%r5444, 1, 0, %p1406;
	add.s32 	%r5445, %r5816, %r5444;
	ld.global.u32 	%r5446, [%rd2337+4];
	mul.wide.s32 	%rd2340, %r5446, 4;
	add.s64 	%rd2341, %rd4, %rd2340;
	ld.global.u32 	%r5447, [%rd2341];
	setp.eq.s32 	%p1407, %r5447, -1;
	selp.u32 	%r5448, 1, 0, %p1407;
	add.s32 	%r5449, %r5445, %r5448;
	ld.global.u32 	%r5450, [%rd2337+8];
	mul.wide.s32 	%rd2342, %r5450, 4;
	add.s64 	%rd2343, %rd4, %rd2342;
	ld.global.u32 	%r5451, [%rd2343];
	setp.eq.s32 	%p1408, %r5451, -1;
	selp.u32 	%r5452, 1, 0, %p1408;
	add.s32 	%r5453, %r5449, %r5452;
	ld.global.u32 	%r5454, [%rd2337+12];
	mul.wide.s32 	%rd2344, %r5454, 4;
	add.s64 	%rd2345, %rd4, %rd2344;
	ld.global.u32 	%r5455, [%rd2345];
	setp.eq.s32 	%p1409, %r5455, -1;
	selp.u32 	%r5456, 1, 0, %p1409;
	add.s32 	%r5457, %r5453, %r5456;
	ld.global.u32 	%r5458, [%rd2337+16];
	mul.wide.s32 	%rd2346, %r5458, 4;
	add.s64 	%rd2347, %rd4, %rd2346;
	ld.global.u32 	%r5459, [%rd2347];
	setp.eq.s32 	%p1410, %r5459, -1;
	selp.u32 	%r5460, 1, 0, %p1410;
	add.s32 	%r5461, %r5457, %r5460;
	ld.global.u32 	%r5462, [%rd2337+20];
	mul.wide.s32 	%rd2348, %r5462, 4;
	add.s64 	%rd2349, %rd4, %rd2348;
	ld.global.u32 	%r5463, [%rd2349];
	setp.eq.s32 	%p1411, %r5463, -1;
	selp.u32 	%r5464, 1, 0, %p1411;
	add.s32 	%r5465, %r5461, %r5464;
	ld.global.u32 	%r5466, [%rd2337+24];
	mul.wide.s32 	%rd2350, %r5466, 4;
	add.s64 	%rd2351, %rd4, %rd2350;
	ld.global.u32 	%r5467, [%rd2351];
	setp.eq.s32 	%p1412, %r5467, -1;
	selp.u32 	%r5468, 1, 0, %p1412;
	add.s32 	%r5469, %r5465, %r5468;
	ld.global.u32 	%r5470, [%rd2337+28];
	mul.wide.s32 	%rd2352, %r5470, 4;
	add.s64 	%rd2353, %rd4, %rd2352;
	ld.global.u32 	%r5471, [%rd2353];
	setp.eq.s32 	%p1413, %r5471, -1;
	selp.u32 	%r5472, 1, 0, %p1413;
	add.s32 	%r5473, %r5469, %r5472;
	ld.global.u32 	%r5474, [%rd2337+32];
	mul.wide.s32 	%rd2354, %r5474, 4;
	add.s64 	%rd2355, %rd4, %rd2354;
	ld.global.u32 	%r5475, [%rd2355];
	setp.eq.s32 	%p1414, %r5475, -1;
	selp.u32 	%r5476, 1, 0, %p1414;
	add.s32 	%r5477, %r5473, %r5476;
	ld.global.u32 	%r5478, [%rd2337+36];
	mul.wide.s32 	%rd2356, %r5478, 4;
	add.s64 	%rd2357, %rd4, %rd2356;
	ld.global.u32 	%r5479, [%rd2357];
	setp.eq.s32 	%p1415, %r5479, -1;
	selp.u32 	%r5480, 1, 0, %p1415;
	add.s32 	%r5481, %r5477, %r5480;
	ld.global.u32 	%r5482, [%rd2337+40];
	mul.wide.s32 	%rd2358, %r5482, 4;
	add.s64 	%rd2359, %rd4, %rd2358;
	ld.global.u32 	%r5483, [%rd2359];
	setp.eq.s32 	%p1416, %r5483, -1;
	selp.u32 	%r5484, 1, 0, %p1416;
	add.s32 	%r5485, %r5481, %r5484;
	ld.global.u32 	%r5486, [%rd2337+44];
	mul.wide.s32 	%rd2360, %r5486, 4;
	add.s64 	%rd2361, %rd4, %rd2360;
	ld.global.u32 	%r5487, [%rd2361];
	setp.eq.s32 	%p1417, %r5487, -1;
	selp.u32 	%r5488, 1, 0, %p1417;
	add.s32 	%r5489, %r5485, %r5488;
	ld.global.u32 	%r5490, [%rd2337+48];
	mul.wide.s32 	%rd2362, %r5490, 4;
	add.s64 	%rd2363, %rd4, %rd2362;
	ld.global.u32 	%r5491, [%rd2363];
	setp.eq.s32 	%p1418, %r5491, -1;
	selp.u32 	%r5492, 1, 0, %p1418;
	add.s32 	%r5493, %r5489, %r5492;
	ld.global.u32 	%r5494, [%rd2337+52];
	mul.wide.s32 	%rd2364, %r5494, 4;
	add.s64 	%rd2365, %rd4, %rd2364;
	ld.global.u32 	%r5495, [%rd2365];
	setp.eq.s32 	%p1419, %r5495, -1;
	selp.u32 	%r5496, 1, 0, %p1419;
	add.s32 	%r5497, %r5493, %r5496;
	ld.global.u32 	%r5498, [%rd2337+56];
	mul.wide.s32 	%rd2366, %r5498, 4;
	add.s64 	%rd2367, %rd4, %rd2366;
	ld.global.u32 	%r5499, [%rd2367];
	setp.eq.s32 	%p1420, %r5499, -1;
	selp.u32 	%r5500, 1, 0, %p1420;
	add.s32 	%r5501, %r5497, %r5500;
	ld.global.u32 	%r5502, [%rd2337+60];
	mul.wide.s32 	%rd2368, %r5502, 4;
	add.s64 	%rd2369, %rd4, %rd2368;
	ld.global.u32 	%r5503, [%rd2369];
	setp.eq.s32 	%p1421, %r5503, -1;
	selp.u32 	%r5504, 1, 0, %p1421;
	add.s32 	%r5816, %r5501, %r5504;
	add.s32 	%r5805, %r5805, 16;
	add.s32 	%r5803, %r5803, 16;
	setp.ne.s32 	%p1422, %r5803, %r8;
	@%p1422 bra 	$L__BB35_9;
$L__BB35_10:
	setp.eq.s32 	%p1423, %r7, 0;
	@%p1423 bra 	$L__BB35_19;
	and.b32  	%r18, %r6, 7;
	setp.lt.u32 	%p1424, %r7, 8;
	@%p1424 bra 	$L__BB35_13;
	mul.wide.s32 	%rd2370, %r5805, 4;
	add.s64 	%rd2371, %rd3, %rd2370;
	ld.global.u32 	%r5506, [%rd2371];
	mul.wide.s32 	%rd2372, %r5506, 4;
	add.s64 	%rd2373, %rd4, %rd2372;
	ld.global.u32 	%r5507, [%rd2373];
	setp.eq.s32 	%p1425, %r5507, -1;
	selp.u32 	%r5508, 1, 0, %p1425;
	add.s32 	%r5509, %r5816, %r5508;
	ld.global.u32 	%r5510, [%rd2371+4];
	mul.wide.s32 	%rd2374, %r5510, 4;
	add.s64 	%rd2375, %rd4, %rd2374;
	ld.global.u32 	%r5511, [%rd2375];
	setp.eq.s32 	%p1426, %r5511, -1;
	selp.u32 	%r5512, 1, 0, %p1426;
	add.s32 	%r5513, %r5509, %r5512;
	ld.global.u32 	%r5514, [%rd2371+8];
	mul.wide.s32 	%rd2376, %r5514, 4;
	add.s64 	%rd2377, %rd4, %rd2376;
	ld.global.u32 	%r5515, [%rd2377];
	setp.eq.s32 	%p1427, %r5515, -1;
	selp.u32 	%r5516, 1, 0, %p1427;
	add.s32 	%r5517, %r5513, %r5516;
	ld.global.u32 	%r5518, [%rd2371+12];
	mul.wide.s32 	%rd2378, %r5518, 4;
	add.s64 	%rd2379, %rd4, %rd2378;
	ld.global.u32 	%r5519, [%rd2379];
	setp.eq.s32 	%p1428, %r5519, -1;
	selp.u32 	%r5520, 1, 0, %p1428;
	add.s32 	%r5521, %r5517, %r5520;
	ld.global.u32 	%r5522, [%rd2371+16];
	mul.wide.s32 	%rd2380, %r5522, 4;
	add.s64 	%rd2381, %rd4, %rd2380;
	ld.global.u32 	%r5523, [%rd2381];
	setp.eq.s32 	%p1429, %r5523, -1;
	selp.u32 	%r5524, 1, 0, %p1429;
	add.s32 	%r5525, %r5521, %r5524;
	ld.global.u32 	%r5526, [%rd2371+20];
	mul.wide.s32 	%rd2382, %r5526, 4;
	add.s64 	%rd2383, %rd4, %rd2382;
	ld.global.u32 	%r5527, [%rd2383];
	setp.eq.s32 	%p1430, %r5527, -1;
	selp.u32 	%r5528, 1, 0, %p1430;
	add.s32 	%r5529, %r5525, %r5528;
	ld.global.u32 	%r5530, [%rd2371+24];
	mul.wide.s32 	%rd2384, %r5530, 4;
	add.s64 	%rd2385, %rd4, %rd2384;
	ld.global.u32 	%r5531, [%rd2385];
	setp.eq.s32 	%p1431, %r5531, -1;
	selp.u32 	%r5532, 1, 0, %p1431;
	add.s32 	%r5533, %r5529, %r5532;
	ld.global.u32 	%r5534, [%rd2371+28];
	mul.wide.s32 	%rd2386, %r5534, 4;
	add.s64 	%rd2387, %rd4, %rd2386;
	ld.global.u32 	%r5535, [%rd2387];
	setp.eq.s32 	%p1432, %r5535, -1;
	selp.u32 	%r5536, 1, 0, %p1432;
	add.s32 	%r5816, %r5533, %r5536;
	add.s32 	%r5805, %r5805, 8;
$L__BB35_13:
	setp.eq.s32 	%p1433, %r18, 0;
	@%p1433 bra 	$L__BB35_19;
	and.b32  	%r24, %r6, 3;
	setp.lt.u32 	%p1434, %r18, 4;
	@%p1434 bra 	$L__BB35_16;
	mul.wide.s32 	%rd2388, %r5805, 4;
	add.s64 	%rd2389, %rd3, %rd2388;
	ld.global.u32 	%r5538, [%rd2389];
	mul.wide.s32 	%rd2390, %r5538, 4;
	add.s64 	%rd2391, %rd4, %rd2390;
	ld.global.u32 	%r5539, [%rd2391];
	setp.eq.s32 	%p1435, %r5539, -1;
	selp.u32 	%r5540, 1, 0, %p1435;
	add.s32 	%r5541, %r5816, %r5540;
	ld.global.u32 	%r5542, [%rd2389+4];
	mul.wide.s32 	%rd2392, %r5542, 4;
	add.s64 	%rd2393, %rd4, %rd2392;
	ld.global.u32 	%r5543, [%rd2393];
	setp.eq.s32 	%p1436, %r5543, -1;
	selp.u32 	%r5544, 1, 0, %p1436;
	add.s32 	%r5545, %r5541, %r5544;
	ld.global.u32 	%r5546, [%rd2389+8];
	mul.wide.s32 	%rd2394, %r5546, 4;
	add.s64 	%rd2395, %rd4, %rd2394;
	ld.global.u32 	%r5547, [%rd2395];
	setp.eq.s32 	%p1437, %r5547, -1;
	selp.u32 	%r5548, 1, 0, %p1437;
	add.s32 	%r5549, %r5545, %r5548;
	ld.global.u32 	%r5550, [%rd2389+12];
	mul.wide.s32 	%rd2396, %r5550, 4;
	add.s64 	%rd2397, %rd4, %rd2396;
	ld.global.u32 	%r5551, [%rd2397];
	setp.eq.s32 	%p1438, %r5551, -1;
	selp.u32 	%r5552, 1, 0, %p1438;
	add.s32 	%r5816, %r5549, %r5552;
	add.s32 	%r5805, %r5805, 4;
$L__BB35_16:
	setp.eq.s32 	%p1439, %r24, 0;
	@%p1439 bra 	$L__BB35_19;
	mov.b32 	%r5815, 0;
$L__BB35_18:
	.pragma "nounroll";
	mul.wide.s32 	%rd2398, %r5805, 4;
	add.s64 	%rd2399, %rd3, %rd2398;
	ld.global.u32 	%r5554, [%rd2399];
	mul.wide.s32 	%rd2400, %r5554, 4;
	add.s64 	%rd2401, %rd4, %rd2400;
	ld.global.u32 	%r5555, [%rd2401];
	setp.eq.s32 	%p1440, %r5555, -1;
	selp.u32 	%r5556, 1, 0, %p1440;
	add.s32 	%r5816, %r5816, %r5556;
	add.s32 	%r5805, %r5805, 1;
	add.s32 	%r5815, %r5815, 1;
	setp.ne.s32 	%p1441, %r5815, %r24;
	@%p1441 bra 	$L__BB35_18;
$L__BB35_19:
	add.s32 	%r5819, %r2, 256;
$L__BB35_20:
	setp.ge.u32 	%p1442, %r5819, %r1092;
	@%p1442 bra 	$L__BB35_38;
	add.s64 	%rd5, %rd3, 32;
$L__BB35_22:
	add.s32 	%r42, %r5819, %r1091;
	mul.wide.s32 	%rd2402, %r42, 4;
	add.s64 	%rd2403, %rd4, %rd2402;
	ld.global.u32 	%r5558, [%rd2403];
	setp.ne.s32 	%p1443, %r5558, -1;
	mov.b32 	%r5833, 0;
	@%p1443 bra 	$L__BB35_37;
	add.s64 	%rd2405, %rd2, %rd2402;
	ld.global.u32 	%r5825, [%rd2405];
	ld.global.u32 	%r44, [%rd2405+4];
	setp.ge.s32 	%p1444, %r5825, %r44;
	@%p1444 bra 	$L__BB35_37;
	add.s32 	%r5562, %r5825, 1;
	max.s32 	%r5563, %r44, %r5562;
	sub.s32 	%r45, %r5563, %r5825;
	and.b32  	%r46, %r45, 15;
	sub.s32 	%r5564, %r5825, %r5563;
	setp.gt.u32 	%p1445, %r5564, -16;
	mov.b32 	%r5833, 0;
	@%p1445 bra 	$L__BB35_27;
	and.b32  	%r5566, %r45, -16;
	neg.s32 	%r5821, %r5566;
	mov.b32 	%r5833, 0;
$L__BB35_26:
	.pragma "nounroll";
	mul.wide.s32 	%rd2406, %r5825, 4;
	add.s64 	%rd2407, %rd5, %rd2406;
	ld.global.u32 	%r5567, [%rd2407+-32];
	mul.wide.s32 	%rd2408, %r5567, 4;
	add.s64 	%rd2409, %rd4, %rd2408;
	ld.global.u32 	%r5568, [%rd2409];
	setp.eq.s32 	%p1446, %r5568, -1;
	selp.u32 	%r5569, 1, 0, %p1446;
	add.s32 	%r5570, %r5833, %r5569;
	ld.global.u32 	%r5571, [%rd2407+-28];
	mul.wide.s32 	%rd2410, %r5571, 4;
	add.s64 	%rd2411, %rd4, %rd2410;
	ld.global.u32 	%r5572, [%rd2411];
	setp.eq.s32 	%p1447, %r5572, -1;
	selp.u32 	%r5573, 1, 0, %p1447;
	add.s32 	%r5574, %r5570, %r5573;
	ld.global.u32 	%r5575, [%rd2407+-24];
	mul.wide.s32 	%rd2412, %r5575, 4;
	add.s64 	%rd2413, %rd4, %rd2412;
	ld.global.u32 	%r5576, [%rd2413];
	setp.eq.s32 	%p1448, %r5576, -1;
	selp.u32 	%r5577, 1, 0, %p1448;
	add.s32 	%r5578, %r5574, %r5577;
	ld.global.u32 	%r5579, [%rd2407+-20];
	mul.wide.s32 	%rd2414, %r5579, 4;
	add.s64 	%rd2415, %rd4, %rd2414;
	ld.global.u32 	%r5580, [%rd2415];
	setp.eq.s32 	%p1449, %r5580, -1;
	selp.u32 	%r5581, 1, 0, %p1449;
	add.s32 	%r5582, %r5578, %r5581;
	ld.global.u32 	%r5583, [%rd2407+-16];
	mul.wide.s32 	%rd2416, %r5583, 4;
	add.s64 	%rd2417, %rd4, %rd2416;
	ld.global.u32 	%r5584, [%rd2417];
	setp.eq.s32 	%p1450, %r5584, -1;
	selp.u32 	%r5585, 1, 0, %p1450;
	add.s32 	%r5586, %r5582, %r5585;
	ld.global.u32 	%r5587, [%rd2407+-12];
	mul.wide.s32 	%rd2418, %r5587, 4;
	add.s64 	%rd2419, %rd4, %rd2418;
	ld.global.u32 	%r5588, [%rd2419];
	setp.eq.s32 	%p1451, %r5588, -1;
	selp.u32 	%r5589, 1, 0, %p1451;
	add.s32 	%r5590, %r5586, %r5589;
	ld.global.u32 	%r5591, [%rd2407+-8];
	mul.wide.s32 	%rd2420, %r5591, 4;
	add.s64 	%rd2421, %rd4, %rd2420;
	ld.global.u32 	%r5592, [%rd2421];
	setp.eq.s32 	%p1452, %r5592, -1;
	selp.u32 	%r5593, 1, 0, %p1452;
	add.s32 	%r5594, %r5590, %r5593;
	ld.global.u32 	%r5595, [%rd2407+-4];
	mul.wide.s32 	%rd2422, %r5595, 4;
	add.s64 	%rd2423, %rd4, %rd2422;
	ld.global.u32 	%r5596, [%rd2423];
	setp.eq.s32 	%p1453, %r5596, -1;
	selp.u32 	%r5597, 1, 0, %p1453;
	add.s32 	%r5598, %r5594, %r5597;
	ld.global.u32 	%r5599, [%rd2407];
	mul.wide.s32 	%rd2424, %r5599, 4;
	add.s64 	%rd2425, %rd4, %rd2424;
	ld.global.u32 	%r5600, [%rd2425];
	setp.eq.s32 	%p1454, %r5600, -1;
	selp.u32 	%r5601, 1, 0, %p1454;
	add.s32 	%r5602, %r5598, %r5601;
	ld.global.u32 	%r5603, [%rd2407+4];
	mul.wide.s32 	%rd2426, %r5603, 4;
	add.s64 	%rd2427, %rd4, %rd2426;
	ld.global.u32 	%r5604, [%rd2427];
	setp.eq.s32 	%p1455, %r5604, -1;
	selp.u32 	%r5605, 1, 0, %p1455;
	add.s32 	%r5606, %r5602, %r5605;
	ld.global.u32 	%r5607, [%rd2407+8];
	mul.wide.s32 	%rd2428, %r5607, 4;
	add.s64 	%rd2429, %rd4, %rd2428;
	ld.global.u32 	%r5608, [%rd2429];
	setp.eq.s32 	%p1456, %r5608, -1;
	selp.u32 	%r5609, 1, 0, %p1456;
	add.s32 	%r5610, %r5606, %r5609;
	ld.global.u32 	%r5611, [%rd2407+12];
	mul.wide.s32 	%rd2430, %r5611, 4;
	add.s64 	%rd2431, %rd4, %rd2430;
	ld.global.u32 	%r5612, [%rd2431];
	setp.eq.s32 	%p1457, %r5612, -1;
	selp.u32 	%r5613, 1, 0, %p1457;
	add.s32 	%r5614, %r5610, %r5613;
	ld.global.u32 	%r5615, [%rd2407+16];
	mul.wide.s32 	%rd2432, %r5615, 4;
	add.s64 	%rd2433, %rd4, %rd2432;
	ld.global.u32 	%r5616, [%rd2433];
	setp.eq.s32 	%p1458, %r5616, -1;
	selp.u32 	%r5617, 1, 0, %p1458;
	add.s32 	%r5618, %r5614, %r5617;
	ld.global.u32 	%r5619, [%rd2407+20];
	mul.wide.s32 	%rd2434, %r5619, 4;
	add.s64 	%rd2435, %rd4, %rd2434;
	ld.global.u32 	%r5620, [%rd2435];
	setp.eq.s32 	%p1459, %r5620, -1;
	selp.u32 	%r5621, 1, 0, %p1459;
	add.s32 	%r5622, %r5618, %r5621;
	ld.global.u32 	%r5623, [%rd2407+24];
	mul.wide.s32 	%rd2436, %r5623, 4;
	add.s64 	%rd2437, %rd4, %rd2436;
	ld.global.u32 	%r5624, [%rd2437];
	setp.eq.s32 	%p1460, %r5624, -1;
	selp.u32 	%r5625, 1, 0, %p1460;
	add.s32 	%r5626, %r5622, %r5625;
	ld.global.u32 	%r5627, [%rd2407+28];
	mul.wide.s32 	%rd2438, %r5627, 4;
	add.s64 	%rd2439, %rd4, %rd2438;
	ld.global.u32 	%r5628, [%rd2439];
	setp.eq.s32 	%p1461, %r5628, -1;
	selp.u32 	%r5629, 1, 0, %p1461;
	add.s32 	%r5833, %r5626, %r5629;
	add.s32 	%r5825, %r5825, 16;
	add.s32 	%r5821, %r5821, 16;
	setp.ne.s32 	%p1462, %r5821, 0;
	@%p1462 bra 	$L__BB35_26;
$L__BB35_27:
	setp.eq.s32 	%p1463, %r46, 0;
	@%p1463 bra 	$L__BB35_37;
	and.b32  	%r57, %r45, 7;
	setp.lt.u32 	%p1464, %r46, 8;
	@%p1464 bra 	$L__BB35_30;
	mul.wide.s32 	%rd2440, %r5825, 4;
	add.s64 	%rd2441, %rd3, %rd2440;
	ld.global.u32 	%r5631, [%rd2441];
	mul.wide.s32 	%rd2442, %r5631, 4;
	add.s64 	%rd2443, %rd4, %rd2442;
	ld.global.u32 	%r5632, [%rd2443];
	setp.eq.s32 	%p1465, %r5632, -1;
	selp.u32 	%r5633, 1, 0, %p1465;
	add.s32 	%r5634, %r5833, %r5633;
	ld.global.u32 	%r5635, [%rd2441+4];
	mul.wide.s32 	%rd2444, %r5635, 4;
	add.s64 	%rd2445, %rd4, %rd2444;
	ld.global.u32 	%r5636, [%rd2445];
	setp.eq.s32 	%p1466, %r5636, -1;
	selp.u32 	%r5637, 1, 0, %p1466;
	add.s32 	%r5638, %r5634, %r5637;
	ld.global.u32 	%r5639, [%rd2441+8];
	mul.wide.s32 	%rd2446, %r5639, 4;
	add.s64 	%rd2447, %rd4, %rd2446;
	ld.global.u32 	%r5640, [%rd2447];
	setp.eq.s32 	%p1467, %r5640, -1;
	selp.u32 	%r5641, 1, 0, %p1467;
	add.s32 	%r5642, %r5638, %r5641;
	ld.global.u32 	%r5643, [%rd2441+12];
	mul.wide.s32 	%rd2448, %r5643, 4;
	add.s64 	%rd2449, %rd4, %rd2448;
	ld.global.u32 	%r5644, [%rd2449];
	setp.eq.s32 	%p1468, %r5644, -1;
	selp.u32 	%r5645, 1, 0, %p1468;
	add.s32 	%r5646, %r5642, %r5645;
	ld.global.u32 	%r5647, [%rd2441+16];
	mul.wide.s32 	%rd2450, %r5647, 4;
	add.s64 	%rd2451, %rd4, %rd2450;
	ld.global.u32 	%r5648, [%rd2451];
	setp.eq.s32 	%p1469, %r5648, -1;
	selp.u32 	%r5649, 1, 0, %p1469;
	add.s32 	%r5650, %r5646, %r5649;
	ld.global.u32 	%r5651, [%rd2441+20];
	mul.wide.s32 	%rd2452, %r5651, 4;
	add.s64 	%rd2453, %rd4, %rd2452;
	ld.global.u32 	%r5652, [%rd2453];
	setp.eq.s32 	%p1470, %r5652, -1;
	selp.u32 	%r5653, 1, 0, %p1470;
	add.s32 	%r5654, %r5650, %r5653;
	ld.global.u32 	%r5655, [%rd2441+24];
	mul.wide.s32 	%rd2454, %r5655, 4;
	add.s64 	%rd2455, %rd4, %rd2454;
	ld.global.u32 	%r5656, [%rd2455];
	setp.eq.s32 	%p1471, %r5656, -1;
	selp.u32 	%r5657, 1, 0, %p1471;
	add.s32 	%r5658, %r5654, %r5657;
	ld.global.u32 	%r5659, [%rd2441+28];
	mul.wide.s32 	%rd2456, %r5659, 4;
	add.s64 	%rd2457, %rd4, %rd2456;
	ld.global.u32 	%r5660, [%rd2457];
	setp.eq.s32 	%p1472, %r5660, -1;
	selp.u32 	%r5661, 1, 0, %p1472;
	add.s32 	%r5833, %r5658, %r5661;
	add.s32 	%r5825, %r5825, 8;
$L__BB35_30:
	setp.eq.s32 	%p1473, %r57, 0;
	@%p1473 bra 	$L__BB35_37;
	and.b32  	%r63, %r45, 3;
	setp.lt.u32 	%p1474, %r57, 4;
	@%p1474 bra 	$L__BB35_33;
	mul.wide.s32 	%rd2458, %r5825, 4;
	add.s64 	%rd2459, %rd3, %rd2458;
	ld.global.u32 	%r5663, [%rd2459];
	mul.wide.s32 	%rd2460, %r5663, 4;
	add.s64 	%rd2461, %rd4, %rd2460;
	ld.global.u32 	%r5664, [%rd2461];
	setp.eq.s32 	%p1475, %r5664, -1;
	selp.u32 	%r5665, 1, 0, %p1475;
	add.s32 	%r5666, %r5833, %r5665;
	ld.global.u32 	%r5667, [%rd2459+4];
	mul.wide.s32 	%rd2462, %r5667, 4;
	add.s64 	%rd2463, %rd4, %rd2462;
	ld.global.u32 	%r5668, [%rd2463];
	setp.eq.s32 	%p1476, %r5668, -1;
	selp.u32 	%r5669, 1, 0, %p1476;
	add.s32 	%r5670, %r5666, %r5669;
	ld.global.u32 	%r5671, [%rd2459+8];
	mul.wide.s32 	%rd2464, %r5671, 4;
	add.s64 	%rd2465, %rd4, %rd2464;
	ld.global.u32 	%r5672, [%rd2465];
	setp.eq.s32 	%p1477, %r5672, -1;
	selp.u32 	%r5673, 1, 0, %p1477;
	add.s32 	%r5674, %r5670, %r5673;
	ld.global.u32 	%r5675, [%rd2459+12];
	mul.wide.s32 	%rd2466, %r5675, 4;
	add.s64 	%rd2467, %rd4, %rd2466;
	ld.global.u32 	%r5676, [%rd2467];
	setp.eq.s32 	%p1478, %r5676, -1;
	selp.u32 	%r5677, 1, 0, %p1478;
	add.s32 	%r5833, %r5674, %r5677;
	add.s32 	%r5825, %r5825, 4;
$L__BB35_33:
	setp.eq.s32 	%p1479, %r63, 0;
	@%p1479 bra 	$L__BB35_37;
	mul.wide.s32 	%rd2468, %r5825, 4;
	add.s64 	%rd6, %rd3, %rd2468;
	ld.global.u32 	%r5678, [%rd6];
	mul.wide.s32 	%rd2469, %r5678, 4;
	add.s64 	%rd2470, %rd4, %rd2469;
	ld.global.u32 	%r5679, [%rd2470];
	setp.eq.s32 	%p1480, %r5679, -1;
	selp.u32 	%r5680, 1, 0, %p1480;
	add.s32 	%r5833, %r5833, %r5680;
	setp.eq.s32 	%p1481, %r63, 1;
	@%p1481 bra 	$L__BB35_37;
	ld.global.u32 	%r5681, [%rd6+4];
	mul.wide.s32 	%rd2471, %r5681, 4;
	add.s64 	%rd2472, %rd4, %rd2471;
	ld.global.u32 	%r5682, [%rd2472];
	setp.eq.s32 	%p1482, %r5682, -1;
	selp.u32 	%r5683, 1, 0, %p1482;
	add.s32 	%r5833, %r5833, %r5683;
	setp.eq.s32 	%p1483, %r63, 2;
	@%p1483 bra 	$L__BB35_37;
	ld.global.u32 	%r5684, [%rd6+8];
	mul.wide.s32 	%rd2473, %r5684, 4;
	add.s64 	%rd2474, %rd4, %rd2473;
	ld.global.u32 	%r5685, [%rd2474];
	setp.eq.s32 	%p1484, %r5685, -1;
	selp.u32 	%r5686, 1, 0, %p1484;
	add.s32 	%r5833, %r5833, %r5686;
$L__BB35_37:
	add.s32 	%r5816, %r5833, %r5816;
	add.s32 	%r5819, %r5819, 256;
	setp.lt.s32 	%p1485, %r5819, %r1092;
	@%p1485 bra 	$L__BB35_22;
$L__BB35_38:
	setp.lt.s32 	%p1486, %r1092, 256;
	@%p1486 bra 	$L__BB35_43;
	// begin inline asm
	mov.u32 %r5750, %laneid;
	// end inline asm
	mov.b32 	%r5753, 1;
	mov.b32 	%r5774, 31;
	mov.b32 	%r5775, -1;
	// begin inline asm
	shfl.sync.down.b32 %r5751, %r5816, %r5753, %r5774, %r5775;
	// end inline asm
	setp.gt.s32 	%p1502, %r5750, 30;
	selp.b32 	%r5776, 0, %r5751, %p1502;
	add.s32 	%r5757, %r5776, %r5816;
	mov.b32 	%r5758, 2;
	// begin inline asm
	shfl.sync.down.b32 %r5756, %r5757, %r5758, %r5774, %r5775;
	// end inline asm
	setp.gt.s32 	%p1503, %r5750, 29;
	selp.b32 	%r5777, 0, %r5756, %p1503;
	add.s32 	%r5762, %r5757, %r5777;
	mov.b32 	%r5763, 4;
	// begin inline asm
	shfl.sync.down.b32 %r5761, %r5762, %r5763, %r5774, %r5775;
	// end inline asm
	setp.gt.s32 	%p1504, %r5750, 27;
	selp.b32 	%r5778, 0, %r5761, %p1504;
	add.s32 	%r5767, %r5762, %r5778;
	mov.b32 	%r5768, 8;
	// begin inline asm
	shfl.sync.down.b32 %r5766, %r5767, %r5768, %r5774, %r5775;
	// end inline asm
	setp.gt.s32 	%p1505, %r5750, 23;
	selp.b32 	%r5779, 0, %r5766, %p1505;
	add.s32 	%r5772, %r5767, %r5779;
	mov.b32 	%r5773, 16;
	// begin inline asm
	shfl.sync.down.b32 %r5771, %r5772, %r5773, %r5774, %r5775;
	// end inline asm
	setp.gt.s32 	%p1506, %r5750, 15;
	selp.b32 	%r5780, 0, %r5771, %p1506;
	add.s32 	%r6271, %r5772, %r5780;
	setp.ne.s32 	%p1507, %r5750, 0;
	@%p1507 bra 	$L__BB35_41;
	shr.u32 	%r5781, %r2, 3;
	and.b32  	%r5782, %r5781, 124;
	mov.u32 	%r5783, _ZZN3cub18CUB_300001_SM_10006detail6reduce28DeviceReduceSingleTileKernelINS2_10policy_hubIijN4cuda3std3__44plusIiEEE10Policy1000EN6thrust24THRUST_300001_SM_1000_NS17counting_iteratorIiNSD_11use_defaultESF_SF_EEPijS9_ii19active_edge_counterEEvT0_T1_T2_T3_T4_T6_E12temp_storage;
	add.s32 	%r5784, %r5783, %r5782;
	st.shared.u32 	[%r5784+8], %r6271;
$L__BB35_41:
	bar.sync 	0;
	setp.ne.s32 	%p1508, %r2, 0;
	@%p1508 bra 	$L__BB35_554;
	ld.shared.u32 	%r5785, [_ZZN3cub18CUB_300001_SM_10006detail6reduce28DeviceReduceSingleTileKernelINS2_10policy_hubIijN4cuda3std3__44plusIiEEE10Policy1000EN6thrust24THRUST_300001_SM_1000_NS17counting_iteratorIiNSD_11use_defaultESF_SF_EEPijS9_ii19active_edge_counterEEvT0_T1_T2_T3_T4_T6_E12temp_storage+12];
	add.s32 	%r5786, %r5785, %r6271;
	ld.shared.u32 	%r5787, [_ZZN3cub18CUB_300001_SM_10006detail6reduce28DeviceReduceSingleTileKernelINS2_10policy_hubIijN4cuda3std3__44plusIiEEE10Policy1000EN6thrust24THRUST_300001_SM_1000_NS17counting_iteratorIiNSD_11use_defaultESF_SF_EEPijS9_ii19active_edge_counterEEvT0_T1_T2_T3_T4_T6_E12temp_storage+16];
	add.s32 	%r5788, %r5786, %r5787;
	ld.shared.u32 	%r5789, [_ZZN3cub18CUB_300001_SM_10006detail6reduce28DeviceReduceSingleTileKernelINS2_10policy_hubIijN4cuda3std3__44plusIiEEE10Policy1000EN6thrust24THRUST_300001_SM_1000_NS17counting_iteratorIiNSD_11use_defaultESF_SF_EEPijS9_ii19active_edge_counterEEvT0_T1_T2_T3_T4_T6_E12temp_storage+20];
	add.s32 	%r5790, %r5788, %r5789;
	ld.shared.u32 	%r5791, [_ZZN3cub18CUB_300001_SM_10006detail6reduce28DeviceReduceSingleTileKernelINS2_10policy_hubIijN4cuda3std3__44plusIiEEE10Policy1000EN6thrust24THRUST_300001_SM_1000_NS17counting_iteratorIiNSD_11use_defaultESF_SF_EEPijS9_ii19active_edge_counterEEvT0_T1_T2_T3_T4_T6_E12temp_storage+24];
	add.s32 	%r5792, %r5790, %r5791;
	ld.shared.u32 	%r5793, [_ZZN3cub18CUB_300001_SM_10006detail6reduce28DeviceReduceSingleTileKernelINS2_10policy_hubIijN4cuda3std3__44plusIiEEE10Policy1000EN6thrust24THRUST_300001_SM_1000_NS17counting_iteratorIiNSD_11use_defaultESF_SF_EEPijS9_ii19active_edge_counterEEvT0_T1_T2_T3_T4_T6_E12temp_storage+28];
	add.s32 	%r5794, %r5792, %r5793;
	ld.shared.u32 	%r5795, [_ZZN3cub18CUB_300001_SM_10006detail6reduce28DeviceReduceSingleTileKernelINS2_10policy_hubIijN4cuda3std3__44plusIiEEE10Policy1000EN6thrust24THRUST_300001_SM_1000_NS17counting_iteratorIiNSD_11use_defaultESF_SF_EEPijS9_ii19active_edge_counterEEvT0_T1_T2_T3_T4_T6_E12temp_storage+32];
	add.s32 	%r5796, %r5794, %r5795;
	ld.shared.u32 	%r5797, [_ZZN3cub18CUB_300001_SM_10006detail6reduce28DeviceReduceSingleTileKernelINS2_10policy_hubIijN4cuda3std3__44plusIiEEE10Policy1000EN6thrust24THRUST_300001_SM_1000_NS17counting_iteratorIiNSD_11use_defaultESF_SF_EEPijS9_ii19active_edge_counterEEvT0_T1_T2_T3_T4_T6_E12temp_storage+36];
	add.s32 	%r6271, %r5796, %r5797;
	bra.uni 	$L__BB35_554;
$L__BB35_43:
	// begin inline asm
	mov.u32 %r5687, %laneid;
	// end inline asm
	and.b32  	%r5713, %r2, 992;
	add.s32 	%r5714, %r5713, 32;
	setp.gt.s32 	%p1487, %r5714, %r1092;
	not.b32 	%r5715, %r5713;
	add.s32 	%r5716, %r1092, %r5715;
	selp.b32 	%r5711, %r5716, 31, %p1487;
	mov.b32 	%r5690, 1;
	mov.b32 	%r5712, -1;
	// begin inline asm
	shfl.sync.down.b32 %r5688, %r5816, %r5690, %r5711, %r5712;
	// end inline asm
	setp.lt.s32 	%p1488, %r5687, %r5711;
	selp.b32 	%r5717, %r5688, 0, %p1488;
	add.s32 	%r5694, %r5717, %r5816;
	mov.b32 	%r5695, 2;
	// begin inline asm
	shfl.sync.down.b32 %r5693, %r5694, %r5695, %r5711, %r5712;
	// end inline asm
	add.s32 	%r5718, %r5687, 2;
	setp.gt.s32 	%p1489, %r5718, %r5711;
	selp.b32 	%r5719, 0, %r5693, %p1489;
	add.s32 	%r5699, %r5694, %r5719;
	mov.b32 	%r5700, 4;
	// begin inline asm
	shfl.sync.down.b32 %r5698, %r5699, %r5700, %r5711, %r5712;
	// end inline asm
	add.s32 	%r5720, %r5687, 4;
	setp.gt.s32 	%p1490, %r5720, %r5711;
	selp.b32 	%r5721, 0, %r5698, %p1490;
	add.s32 	%r5704, %r5699, %r5721;
	mov.b32 	%r5705, 8;
	// begin inline asm
	shfl.sync.down.b32 %r5703, %r5704, %r5705, %r5711, %r5712;
	// end inline asm
	add.s32 	%r5722, %r5687, 8;
	setp.gt.s32 	%p1491, %r5722, %r5711;
	selp.b32 	%r5723, 0, %r5703, %p1491;
	add.s32 	%r5709, %r5704, %r5723;
	mov.b32 	%r5710, 16;
	// begin inline asm
	shfl.sync.down.b32 %r5708, %r5709, %r5710, %r5711, %r5712;
	// end inline asm
	add.s32 	%r5724, %r5687, 16;
	setp.gt.s32 	%p1492, %r5724, %r5711;
	selp.b32 	%r5725, 0, %r5708, %p1492;
	add.s32 	%r6271, %r5709, %r5725;
	setp.ne.s32 	%p1493, %r5687, 0;
	@%p1493 bra 	$L__BB35_45;
	shr.u32 	%r5726, %r2, 3;
	and.b32  	%r5727, %r5726, 124;
	mov.u32 	%r5728, _ZZN3cub18CUB_300001_SM_10006detail6reduce28DeviceReduceSingleTileKernelINS2_10policy_hubIijN4cuda3std3__44plusIiEEE10Policy1000EN6thrust24THRUST_300001_SM_1000_NS17counting_iteratorIiNSD_11use_defaultESF_SF_EEPijS9_ii19active_edge_counterEEvT0_T1_T2_T3_T4_T6_E12temp_storage;
	add.s32 	%r5729, %r5728, %r5727;
	st.shared.u32 	[%r5729+8], %r6271;
$L__BB35_45:
	bar.sync 	0;
	setp.ne.s32 	%p1494, %r2, 0;
	@%p1494 bra 	$L__BB35_554;
	setp.gt.s32 	%p1495, %r1092, 32;
	ld.shared.u32 	%r5730, [_ZZN3cub18CUB_300001_SM_10006detail6reduce28DeviceReduceSingleTileKernelINS2_10policy_hubIijN4cuda3std3__44plusIiEEE10Policy1000EN6thrust24THRUST_300001_SM_1000_NS17counting_iteratorIiNSD_11use_defaultESF_SF_EEPijS9_ii19active_edge_counterEEvT0_T1_T2_T3_T4_T6_E12temp_storage+12];
	selp.b32 	%r5731, %r5730, 0, %p1495;
	add.s32 	%r5732, %r5731, %r6271;
	setp.gt.s32 	%p1496, %r1092, 64;
	ld.shared.u32 	%r5733, [_ZZN3cub18CUB_300001_SM_10006detail6reduce28DeviceReduceSingleTileKernelINS2_10policy_hubIijN4cuda3std3__44plusIiEEE10Policy1000EN6thrust24THRUST_300001_SM_1000_NS17counting_iteratorIiNSD_11use_defaultESF_SF_EEPijS9_ii19active_edge_counterEEvT0_T1_T2_T3_T4_T6_E12temp_storage+16];
	selp.b32 	%r5734, %r5733, 0, %p1496;
	add.s32 	%r5735, %r5732, %r5734;
	setp.gt.s32 	%p1497, %r1092, 96;
	ld.shared.u32 	%r5736, [_ZZN3cub18CUB_300001_SM_10006detail6reduce28DeviceReduceSingleTileKernelINS2_10policy_hubIijN4cuda3std3__44plusIiEEE10Policy1000EN6thrust24THRUST_300001_SM_1000_NS17counting_iteratorIiNSD_11use_defaultESF_SF_EEPijS9_ii19active_edge_counterEEvT0_T1_T2_T3_T4_T6_E12temp_storage+20];
	selp.b32 	%r5737, %r5736, 0, %p1497;
	add.s32 	%r5738, %r5735, %r5737;
	setp.gt.s32 	%p1498, %r1092, 128;
	ld.shared.u32 	%r5739, [_ZZN3cub18CUB_300001_SM_10006detail6reduce28DeviceReduceSingleTileKernelINS2_10policy_hubIijN4cuda3std3__44plusIiEEE10Policy1000EN6thrust24THRUST_300001_SM_1000_NS17counting_iteratorIiNSD_11use_defaultESF_SF_EEPijS9_ii19active_edge_counterEEvT0_T1_T2_T3_T4_T6_E12temp_storage+24];
	selp.b32 	%r5740, %r5739, 0, %p1498;
	add.s32 	%r5741, %r5738, %r5740;
	setp.gt.s32 	%p1499, %r1092, 160;
	ld.shared.u32 	%r5742, [_ZZN3cub18CUB_300001_SM_10006detail6reduce28DeviceReduceSingleTileKernelINS2_10policy_hubIijN4cuda3std3__44plusIiEEE10Policy1000EN6thrust24THRUST_300001_SM_1000_NS17counting_iteratorIiNSD_11use_defaultESF_SF_EEPijS9_ii19active_edge_counterEEvT0_T1_T2_T3_T4_T6_E12temp_storage+28];
	selp.b32 	%r5743, %r5742, 0, %p1499;
	add.s32 	%r5744, %r5741, %r5743;
	setp.gt.s32 	%p1500, %r1092, 192;
	ld.shared.u32 	%r5745, [_ZZN3cub18CUB_300001_SM_10006detail6reduce28DeviceReduceSingleTileKernelINS2_10policy_hubIijN4cuda3std3__44plusIiEEE10Policy1000EN6thrust24THRUST_300001_SM_1000_NS17counting_iteratorIiNSD_11use_defaultESF_SF_EEPijS9_ii19active_edge_counterEEvT0_T1_T2_T3_T4_T6_E12temp_storage+32];
	selp.b32 	%r5746, %r5745, 0, %p1500;
	add.s32 	%r5747, %r5744, %r5746;
	setp.gt.s32 	%p1501, %r1092, 224;
	ld.shared.u32 	%r5748, [_ZZN3cub18CUB_300001_SM_10006detail6reduce28DeviceReduceSingleTileKernelINS2_10policy_hubIijN4cuda3std3__44plusIiEEE10Policy1000EN6thrust24THRUST_300001_SM_1000_NS17counting_iteratorIiNSD_11use_defaultESF_SF_EEPijS9_ii19active_edge_counterEEvT0_T1_T2_T3_T4_T6_E12temp_storage+36];
	selp.b32 	%r5749, %r5748, 0, %p1501;
	add.s32 	%r6271, %r5747, %r5749;
	bra.uni 	$L__BB35_554;
$L__BB35_47:
	mov.u32 	%r80, %tid.x;
	add.s32 	%r81, %r1091, %r80;
	mul.wide.s32 	%rd48, %r81, 4;
	add.s64 	%rd7, %rd4, %rd48;
	ld.global.u32 	%r1095, [%rd7];
	setp.ne.s32 	%p3, %r1095, -1;
	add.s64 	%rd8, %rd2, %rd48;
	mov.b32 	%r5847, 0;
	@%p3 bra 	$L__BB35_62;
	ld.global.u32 	%r5839, [%rd8];
	ld.global.u32 	%r83, [%rd8+4];
	setp.ge.s32 	%p4, %r5839, %r83;
	@%p4 bra 	$L__BB35_62;
	add.s32 	%r1099, %r5839, 1;
	max.s32 	%r1100, %r83, %r1099;
	sub.s32 	%r84, %r1100, %r5839;
	and.b32  	%r85, %r84, 15;
	sub.s32 	%r1101, %r5839, %r1100;
	setp.gt.u32 	%p5, %r1101, -16;
	mov.b32 	%r5847, 0;
	@%p5 bra 	$L__BB35_52;
	and.b32  	%r86, %r84, -16;
	mov.b32 	%r5847, 0;
	mov.u32 	%r5837, %r5847;
$L__BB35_51:
	.pragma "nounroll";
	mul.wide.s32 	%rd49, %r5839, 4;
	add.s64 	%rd50, %rd3, %rd49;
	ld.global.u32 	%r1103, [%rd50];
	mul.wide.s32 	%rd51, %r1103, 4;
	add.s64 	%rd52, %rd4, %rd51;
	ld.global.u32 	%r1104, [%rd52];
	setp.eq.s32 	%p6, %r1104, -1;
	selp.u32 	%r1105, 1, 0, %p6;
	add.s32 	%r1106, %r5847, %r1105;
	ld.global.u32 	%r1107, [%rd50+4];
	mul.wide.s32 	%rd53, %r1107, 4;
	add.s64 	%rd54, %rd4, %rd53;
	ld.global.u32 	%r1108, [%rd54];
	setp.eq.s32 	%p7, %r1108, -1;
	selp.u32 	%r1109, 1, 0, %p7;
	add.s32 	%r1110, %r1106, %r1109;
	ld.global.u32 	%r1111, [%rd50+8];
	mul.wide.s32 	%rd55, %r1111, 4;
	add.s64 	%rd56, %rd4, %rd55;
	ld.global.u32 	%r1112, [%rd56];
	setp.eq.s32 	%p8, %r1112, -1;
	selp.u32 	%r1113, 1, 0, %p8;
	add.s32 	%r1114, %r1110, %r1113;
	ld.global.u32 	%r1115, [%rd50+12];
	mul.wide.s32 	%rd57, %r1115, 4;
	add.s64 	%rd58, %rd4, %rd57;
	ld.global.u32 	%r1116, [%rd58];
	setp.eq.s32 	%p9, %r1116, -1;
	selp.u32 	%r1117, 1, 0, %p9;
	add.s32 	%r1118, %r1114, %r1117;
	ld.global.u32 	%r1119, [%rd50+16];
	mul.wide.s32 	%rd59, %r1119, 4;
	add.s64 	%rd60, %rd4, %rd59;
	ld.global.u32 	%r1120, [%rd60];
	setp.eq.s32 	%p10, %r1120, -1;
	selp.u32 	%r1121, 1, 0, %p10;
	add.s32 	%r1122, %r1118, %r1121;
	ld.global.u32 	%r1123, [%rd50+20];
	mul.wide.s32 	%rd61, %r1123, 4;
	add.s64 	%rd62, %rd4, %rd61;
	ld.global.u32 	%r1124, [%rd62];
	setp.eq.s32 	%p11, %r1124, -1;
	selp.u32 	%r1125, 1, 0, %p11;
	add.s32 	%r1126, %r1122, %r1125;
	ld.global.u32 	%r1127, [%rd50+24];
	mul.wide.s32 	%rd63, %r1127, 4;
	add.s64 	%rd64, %rd4, %rd63;
	ld.global.u32 	%r1128, [%rd64];
	setp.eq.s32 	%p12, %r1128, -1;
	selp.u32 	%r1129, 1, 0, %p12;
	add.s32 	%r1130, %r1126, %r1129;
	ld.global.u32 	%r1131, [%rd50+28];
	mul.wide.s32 	%rd65, %r1131, 4;
	add.s64 	%rd66, %rd4, %rd65;
	ld.global.u32 	%r1132, [%rd66];
	setp.eq.s32 	%p13, %r1132, -1;
	selp.u32 	%r1133, 1, 0, %p13;
	add.s32 	%r1134, %r1130, %r1133;
	ld.global.u32 	%r1135, [%rd50+32];
	mul.wide.s32 	%rd67, %r1135, 4;
	add.s64 	%rd68, %rd4, %rd67;
	ld.global.u32 	%r1136, [%rd68];
	setp.eq.s32 	%p14, %r1136, -1;
	selp.u32 	%r1137, 1, 0, %p14;
	add.s32 	%r1138, %r1134, %r1137;
	ld.global.u32 	%r1139, [%rd50+36];
	mul.wide.s32 	%rd69, %r1139, 4;
	add.s64 	%rd70, %rd4, %rd69;
	ld.global.u32 	%r1140, [%rd70];
	setp.eq.s32 	%p15, %r1140, -1;
	selp.u32 	%r1141, 1, 0, %p15;
	add.s32 	%r1142, %r1138, %r1141;
	ld.global.u32 	%r1143, [%rd50+40];
	mul.wide.s32 	%rd71, %r1143, 4;
	add.s64 	%rd72, %rd4, %rd71;
	ld.global.u32 	%r1144, [%rd72];
	setp.eq.s32 	%p16, %r1144, -1;
	selp.u32 	%r1145, 1, 0, %p16;
	add.s32 	%r1146, %r1142, %r1145;
	ld.global.u32 	%r1147, [%rd50+44];
	mul.wide.s32 	%rd73, %r1147, 4;
	add.s64 	%rd74, %rd4, %rd73;
	ld.global.u32 	%r1148, [%rd74];
	setp.eq.s32 	%p17, %r1148, -1;
	selp.u32 	%r1149, 1, 0, %p17;
	add.s32 	%r1150, %r1146, %r1149;
	ld.global.u32 	%r1151, [%rd50+48];
	mul.wide.s32 	%rd75, %r1151, 4;
	add.s64 	%rd76, %rd4, %rd75;
	ld.global.u32 	%r1152, [%rd76];
	setp.eq.s32 	%p18, %r1152, -1;
	selp.u32 	%r1153, 1, 0, %p18;
	add.s32 	%r1154, %r1150, %r1153;
	ld.global.u32 	%r1155, [%rd50+52];
	mul.wide.s32 	%rd77, %r1155, 4;
	add.s64 	%rd78, %rd4, %rd77;
	ld.global.u32 	%r1156, [%rd78];
	setp.eq.s32 	%p19, %r1156, -1;
	selp.u32 	%r1157, 1, 0, %p19;
	add.s32 	%r1158, %r1154, %r1157;
	ld.global.u32 	%r1159, [%rd50+56];
	mul.wide.s32 	%rd79, %r1159, 4;
	add.s64 	%rd80, %rd4, %rd79;
	ld.global.u32 	%r1160, [%rd80];
	setp.eq.s32 	%p20, %r1160, -1;
	selp.u32 	%r1161, 1, 0, %p20;
	add.s32 	%r1162, %r1158, %r1161;
	ld.global.u32 	%r1163, [%rd50+60];
	mul.wide.s32 	%rd81, %r1163, 4;
	add.s64 	%rd82, %rd4, %rd81;
	ld.global.u32 	%r1164, [%rd82];
	setp.eq.s32 	%p21, %r1164, -1;
	selp.u32 	%r1165, 1, 0, %p21;
	add.s32 	%r5847, %r1162, %r1165;
	add.s32 	%r5839, %r5839, 16;
	add.s32 	%r5837, %r5837, 16;
	setp.ne.s32 	%p22, %r5837, %r86;
	@%p22 bra 	$L__BB35_51;
$L__BB35_52:
	setp.eq.s32 	%p23, %r85, 0;
	@%p23 bra 	$L__BB35_62;
	and.b32  	%r96, %r84, 7;
	setp.lt.u32 	%p24, %r85, 8;
	@%p24 bra 	$L__BB35_55;
	mul.wide.s32 	%rd83, %r5839, 4;
	add.s64 	%rd84, %rd3, %rd83;
	ld.global.u32 	%r1167, [%rd84];
	mul.wide.s32 	%rd85, %r1167, 4;
	add.s64 	%rd86, %rd4, %rd85;
	ld.global.u32 	%r1168, [%rd86];
	setp.eq.s32 	%p25, %r1168, -1;
	selp.u32 	%r1169, 1, 0, %p25;
	add.s32 	%r1170, %r5847, %r1169;
	ld.global.u32 	%r1171, [%rd84+4];
	mul.wide.s32 	%rd87, %r1171, 4;
	add.s64 	%rd88, %rd4, %rd87;
	ld.global.u32 	%r1172, [%rd88];
	setp.eq.s32 	%p26, %r1172, -1;
	selp.u32 	%r1173, 1, 0, %p26;
	add.s32 	%r1174, %r1170, %r1173;
	ld.global.u32 	%r1175, [%rd84+8];
	mul.wide.s32 	%rd89, %r1175, 4;
	add.s64 	%rd90, %rd4, %rd89;
	ld.global.u32 	%r1176, [%rd90];
	setp.eq.s32 	%p27, %r1176, -1;
	selp.u32 	%r1177, 1, 0, %p27;
	add.s32 	%r1178, %r1174, %r1177;
	ld.global.u32 	%r1179, [%rd84+12];
	mul.wide.s32 	%rd91, %r1179, 4;
	add.s64 	%rd92, %rd4, %rd91;
	ld.global.u32 	%r1180, [%rd92];
	setp.eq.s32 	%p28, %r1180, -1;
	selp.u32 	%r1181, 1, 0, %p28;
	add.s32 	%r1182, %r1178, %r1181;
	ld.global.u32 	%r1183, [%rd84+16];
	mul.wide.s32 	%rd93, %r1183, 4;
	add.s64 	%rd94, %rd4, %rd93;
	ld.global.u32 	%r1184, [%rd94];
	setp.eq.s32 	%p29, %r1184, -1;
	selp.u32 	%r1185, 1, 0, %p29;
	add.s32 	%r1186, %r1182, %r1185;
	ld.global.u32 	%r1187, [%rd84+20];
	mul.wide.s32 	%rd95, %r1187, 4;
	add.s64 	%rd96, %rd4, %rd95;
	ld.global.u32 	%r1188, [%rd96];
	setp.eq.s32 	%p30, %r1188, -1;
	selp.u32 	%r1189, 1, 0, %p30;
	add.s32 	%r1190, %r1186, %r1189;
	ld.global.u32 	%r1191, [%rd84+24];
	mul.wide.s32 	%rd97, %r1191, 4;
	add.s64 	%rd98, %rd4, %rd97;
	ld.global.u32 	%r1192, [%rd98];
	setp.eq.s32 	%p31, %r1192, -1;
	selp.u32 	%r1193, 1, 0, %p31;
	add.s32 	%r1194, %r1190, %r1193;
	ld.global.u32 	%r1195, [%rd84+28];
	mul.wide.s32 	%rd99, %r1195, 4;
	add.s64 	%rd100, %rd4, %rd99;
	ld.global.u32 	%r1196, [%rd100];
	setp.eq.s32 	%p32, %r1196, -1;
	selp.u32 	%r1197, 1, 0, %p32;
	add.s32 	%r5847, %r1194, %r1197;
	add.s32 	%r5839, %r5839, 8;
$L__BB35_55:
	setp.eq.s32 	%p33, %r96, 0;
	@%p33 bra 	$L__BB35_62;
	and.b32  	%r102, %r84, 3;
	setp.lt.u32 	%p34, %r96, 4;
	@%p34 bra 	$L__BB35_58;
	mul.wide.s32 	%rd101, %r5839, 4;
	add.s64 	%rd102, %rd3, %rd101;
	ld.global.u32 	%r1199, [%rd102];
	mul.wide.s32 	%rd103, %r1199, 4;
	add.s64 	%rd104, %rd4, %rd103;
	ld.global.u32 	%r1200, [%rd104];
	setp.eq.s32 	%p35, %r1200, -1;
	selp.u32 	%r1201, 1, 0, %p35;
	add.s32 	%r1202, %r5847, %r1201;
	ld.global.u32 	%r1203, [%rd102+4];
	mul.wide.s32 	%rd105, %r1203, 4;
	add.s64 	%rd106, %rd4, %rd105;
	ld.global.u32 	%r1204, [%rd106];
	setp.eq.s32 	%p36, %r1204, -1;
	selp.u32 	%r1205, 1, 0, %p36;
	add.s32 	%r1206, %r1202, %r1205;
	ld.global.u32 	%r1207, [%rd102+8];
	mul.wide.s32 	%rd107, %r1207, 4;
	add.s64 	%rd108, %rd4, %rd107;
	ld.global.u32 	%r1208, [%rd108];
	setp.eq.s32 	%p37, %r1208, -1;
	selp.u32 	%r1209, 1, 0, %p37;
	add.s32 	%r1210, %r1206, %r1209;
	ld.global.u32 	%r1211, [%rd102+12];
	mul.wide.s32 	%rd109, %r1211, 4;
	add.s64 	%rd110, %rd4, %rd109;
	ld.global.u32 	%r1212, [%rd110];
	setp.eq.s32 	%p38, %r1212, -1;
	selp.u32 	%r1213, 1, 0, %p38;
	add.s32 	%r5847, %r1210, %r1213;
	add.s32 	%r5839, %r5839, 4;
$L__BB35_58:
	setp.eq.s32 	%p39, %r102, 0;
	@%p39 bra 	$L__BB35_62;
	mul.wide.s32 	%rd111, %r5839, 4;
	add.s64 	%rd9, %rd3, %rd111;
	ld.global.u32 	%r1214, [%rd9];
	mul.wide.s32 	%rd112, %r1214, 4;
	add.s64 	%rd113, %rd4, %rd112;
	ld.global.u32 	%r1215, [%rd113];
	setp.eq.s32 	%p40, %r1215, -1;
	selp.u32 	%r1216, 1, 0, %p40;
	add.s32 	%r5847, %r5847, %r1216;
	setp.eq.s32 	%p41, %r102, 1;
	@%p41 bra 	$L__BB35_62;
	ld.global.u32 	%r1217, [%rd9+4];
	mul.wide.s32 	%rd114, %r1217, 4;
	add.s64 	%rd115, %rd4, %rd114;
	ld.global.u32 	%r1218, [%rd115];
	setp.eq.s32 	%p42, %r1218, -1;
	selp.u32 	%r1219, 1, 0, %p42;
	add.s32 	%r5847, %r5847, %r1219;
	setp.eq.s32 	%p43, %r102, 2;
	@%p43 bra 	$L__BB35_62;
	ld.global.u32 	%r1220, [%rd9+8];
	mul.wide.s32 	%rd116, %r1220, 4;
	add.s64 	%rd117, %rd4, %rd116;
	ld.global.u32 	%r1221, [%rd117];
	setp.eq.s32 	%p44, %r1221, -1;
	selp.u32 	%r1222, 1, 0, %p44;
	add.s32 	%r5847, %r5847, %r1222;
$L__BB35_62:
	ld.global.u32 	%r1224, [%rd7+1024];
	setp.ne.s32 	%p45, %r1224, -1;
	mov.b32 	%r5860, 0;
	@%p45 bra 	$L__BB35_77;
	ld.global.u32 	%r5852, [%rd8+1024];
	ld.global.u32 	%r113, [%rd8+1028];
	setp.ge.s32 	%p46, %r5852, %r113;
	@%p46 bra 	$L__BB35_77;
	add.s32 	%r1228, %r5852, 1;
	max.s32 	%r1229, %r113, %r1228;
	sub.s32 	%r114, %r1229, %r5852;
	and.b32  	%r115, %r114, 15;
	sub.s32 	%r1230, %r5852, %r1229;
	setp.gt.u32 	%p47, %r1230, -16;
	mov.b32 	%r5860, 0;
	@%p47 bra 	$L__BB35_67;
	and.b32  	%r116, %r114, -16;
	mov.b32 	%r5860, 0;
	mov.u32 	%r5850, %r5860;
$L__BB35_66:
	.pragma "nounroll";
	mul.wide.s32 	%rd118, %r5852, 4;
	add.s64 	%rd119, %rd3, %rd118;
	ld.global.u32 	%r1232, [%rd119];
	mul.wide.s32 	%rd120, %r1232, 4;
	add.s64 	%rd121, %rd4, %rd120;
	ld.global.u32 	%r1233, [%rd121];
	setp.eq.s32 	%p48, %r1233, -1;
	selp.u32 	%r1234, 1, 0, %p48;
	add.s32 	%r1235, %r5860, %r1234;
	ld.global.u32 	%r1236, [%rd119+4];
	mul.wide.s32 	%rd122, %r1236, 4;
	add.s64 	%rd123, %rd4, %rd122;
	ld.global.u32 	%r1237, [%rd123];
	setp.eq.s32 	%p49, %r1237, -1;
	selp.u32 	%r1238, 1, 0, %p49;
	add.s32 	%r1239, %r1235, %r1238;
	ld.global.u32 	%r1240, [%rd119+8];
	mul.wide.s32 	%rd124, %r1240, 4;
	add.s64 	%rd125, %rd4, %rd124;
	ld.global.u32 	%r1241, [%rd125];
	setp.eq.s32 	%p50, %r1241, -1;
	selp.u32 	%r1242, 1, 0, %p50;
	add.s32 	%r1243, %r1239, %r1242;
	ld.global.u32 	%r1244, [%rd119+12];
	mul.wide.s32 	%rd126, %r1244, 4;
	add.s64 	%rd127, %rd4, %rd126;
	ld.global.u32 	%r1245, [%rd127];
	setp.eq.s32 	%p51, %r1245, -1;
	selp.u32 	%r1246, 1, 0, %p51;
	add.s32 	%r1247, %r1243, %r1246;
	ld.global.u32 	%r1248, [%rd119+16];
	mul.wide.s32 	%rd128, %r1248, 4;
	add.s64 	%rd129, %rd4, %rd128;
	ld.global.u32 	%r1249, [%rd129];
	setp.eq.s32 	%p52, %r1249, -1;
	selp.u32 	%r1250, 1, 0, %p52;
	add.s32 	%r1251, %r1247, %r1250;
	ld.global.u32 	%r1252, [%rd119+20];
	mul.wide.s32 	%rd130, %r1252, 4;
	add.s64 	%rd131, %rd4, %rd130;
	ld.global.u32 	%r1253, [%rd131];
	setp.eq.s32 	%p53, %r1253, -1;
	selp.u32 	%r1254, 1, 0, %p53;
	add.s32 	%r1255, %r1251, %r1254;
	ld.global.u32 	%r1256, [%rd119+24];
	mul.wide.s32 	%rd132, %r1256, 4;
	add.s64 	%rd133, %rd4, %rd132;
	ld.global.u32 	%r1257, [%rd133];
	setp.eq.s32 	%p54, %r1257, -1;
	selp.u32 	%r1258, 1, 0, %p54;
	add.s32 	%r1259, %r1255, %r1258;
	ld.global.u32 	%r1260, [%rd119+28];
	mul.wide.s32 	%rd134, %r1260, 4;
	add.s64 	%rd135, %rd4, %rd134;
	ld.global.u32 	%r1261, [%rd135];
	setp.eq.s32 	%p55, %r1261, -1;
	selp.u32 	%r1262, 1, 0, %p55;
	add.s32 	%r1263, %r1259, %r1262;
	ld.global.u32 	%r1264, [%rd119+32];
	mul.wide.s32 	%rd136, %r1264, 4;
	add.s64 	%rd137, %rd4, %rd136;
	ld.global.u32 	%r1265, [%rd137];
	setp.eq.s32 	%p56, %r1265, -1;
	selp.u32 	%r1266, 1, 0, %p56;
	add.s32 	%r1267, %r1263, %r1266;
	ld.global.u32 	%r1268, [%rd119+36];
	mul.wide.s32 	%rd138, %r1268, 4;
	add.s64 	%rd139, %rd4, %rd138;
	ld.global.u32 	%r1269, [%rd139];
	setp.eq.s32 	%p57, %r1269, -1;
	selp.u32 	%r1270, 1, 0, %p57;
	add.s32 	%r1271, %r1267, %r1270;
	ld.global.u32 	%r1272, [%rd119+40];
	mul.wide.s32 	%rd140, %r1272, 4;
	add.s64 	%rd141, %rd4, %rd140;
	ld.global.u32 	%r1273, [%rd141];
	setp.eq.s32 	%p58, %r1273, -1;
	selp.u32 	%r1274, 1, 0, %p58;
	add.s32 	%r1275, %r1271, %r1274;
	ld.global.u32 	%r1276, [%rd119+44];
	mul.wide.s32 	%rd142, %r1276, 4;
	add.s64 	%rd143, %rd4, %rd142;
	ld.global.u32 	%r1277, [%rd143];
	setp.eq.s32 	%p59, %r1277, -1;
	selp.u32 	%r1278, 1, 0, %p59;
	add.s32 	%r1279, %r1275, %r1278;
	ld.global.u32 	%r1280, [%rd119+48];
	mul.wide.s32 	%rd144, %r1280, 4;
	add.s64 	%rd145, %rd4, %rd144;
	ld.global.u32 	%r1281, [%rd145];
	setp.eq.s32 	%p60, %r1281, -1;
	selp.u32 	%r1282, 1, 0, %p60;
	add.s32 	%r1283, %r1279, %r1282;
	ld.global.u32 	%r1284, [%rd119+52];
	mul.wide.s32 	%rd146, %r1284, 4;
	add.s64 	%rd147, %rd4, %rd146;
	ld.global.u32 	%r1285, [%rd147];
	setp.eq.s32 	%p61, %r1285, -1;
	selp.u32 	%r1286, 1, 0, %p61;
	add.s32 	%r1287, %r1283, %r1286;
	ld.global.u32 	%r1288, [%rd119+56];
	mul.wide.s32 	%rd148, %r1288, 4;
	add.s64 	%rd149, %rd4, %rd148;
	ld.global.u32 	%r1289, [%rd149];
	setp.eq.s32 	%p62, %r1289, -1;
	selp.u32 	%r1290, 1, 0, %p62;
	add.s32 	%r1291, %r1287, %r1290;
	ld.global.u32 	%r1292, [%rd119+60];
	mul.wide.s32 	%rd150, %r1292, 4;
	add.s64 	%rd151, %rd4, %rd150;
	ld.global.u32 	%r1293, [%rd151];
	setp.eq.s32 	%p63, %r1293, -1;
	selp.u32 	%r1294, 1, 0, %p63;
	add.s32 	%r5860, %r1291, %r1294;
	add.s32 	%r5852, %r5852, 16;
	add.s32 	%r5850, %r5850, 16;
	setp.ne.s32 	%p64, %r5850, %r116;
	@%p64 bra 	$L__BB35_66;
$L__BB35_67:
	setp.eq.s32 	%p65, %r115, 0;
	@%p65 bra 	$L__BB35_77;
	and.b32  	%r126, %r114, 7;
	setp.lt.u32 	%p66, %r115, 8;
	@%p66 bra 	$L__BB35_70;
	mul.wide.s32 	%rd152, %r5852, 4;
	add.s64 	%rd153, %rd3, %rd152;
	ld.global.u32 	%r1296, [%rd153];
	mul.wide.s32 	%rd154, %r1296, 4;
	add.s64 	%rd155, %rd4, %rd154;
	ld.global.u32 	%r1297, [%rd155];
	setp.eq.s32 	%p67, %r1297, -1;
	selp.u32 	%r1298, 1, 0, %p67;
	add.s32 	%r1299, %r5860, %r1298;
	ld.global.u32 	%r1300, [%rd153+4];
	mul.wide.s32 	%rd156, %r1300, 4;
	add.s64 	%rd157, %rd4, %rd156;
	ld.global.u32 	%r1301, [%rd157];
	setp.eq.s32 	%p68, %r1301, -1;
	selp.u32 	%r1302, 1, 0, %p68;
	add.s32 	%r1303, %r1299, %r1302;
	ld.global.u32 	%r1304, [%rd153+8];
	mul.wide.s32 	%rd158, %r1304, 4;
	add.s64 	%rd159, %rd4, %rd158;
	ld.global.u32 	%r1305, [%rd159];
	setp.eq.s32 	%p69, %r1305, -1;
	selp.u32 	%r1306, 1, 0, %p69;
	add.s32 	%r1307, %r1303, %r1306;
	ld.global.u32 	%r1308, [%rd153+12];
	mul.wide.s32 	%rd160, %r1308, 4;
	add.s64 	%rd161, %rd4, %rd160;
	ld.global.u32 	%r1309, [%rd161];
	setp.eq.s32 	%p70, %r1309, -1;
	selp.u32 	%r1310, 1, 0, %p70;
	add.s32 	%r1311, %r1307, %r1310;
	ld.global.u32 	%r1312, [%rd153+16];
	mul.wide.s32 	%rd162, %r1312, 4;
	add.s64 	%rd163, %rd4, %rd162;
	ld.global.u32 	%r1313, [%rd163];
	setp.eq.s32 	%p71, %r1313, -1;
	selp.u32 	%r1314, 1, 0, %p71;
	add.s32 	%r1315, %r1311, %r1314;
	ld.global.u32 	%r1316, [%rd153+20];
	mul.wide.s32 	%rd164, %r1316, 4;
	add.s64 	%rd165, %rd4, %rd164;
	ld.global.u32 	%r1317, [%rd165];
	setp.eq.s32 	%p72, %r1317, -1;
	selp.u32 	%r1318, 1, 0, %p72;
	add.s32 	%r1319, %r1315, %r1318;
	ld.global.u32 	%r1320, [%rd153+24];
	mul.wide.s32 	%rd166, %r1320, 4;
	add.s64 	%rd167, %rd4, %rd166;
	ld.global.u32 	%r1321, [%rd167];
	setp.eq.s32 	%p73, %r1321, -1;
	selp.u32 	%r1322, 1, 0, %p73;
	add.s32 	%r1323, %r1319, %r1322;
	ld.global.u32 	%r1324, [%rd153+28];
	mul.wide.s32 	%rd168, %r1324, 4;
	add.s64 	%rd169, %rd4, %rd168;
	ld.global.u32 	%r1325, [%rd169];
	setp.eq.s32 	%p74, %r1325, -1;
	selp.u32 	%r1326, 1, 0, %p74;
	add.s32 	%r5860, %r1323, %r1326;
	add.s32 	%r5852, %r5852, 8;
$L__BB35_70:
	setp.eq.s32 	%p75, %r126, 0;
	@%p75 bra 	$L__BB35_77;
	and.b32  	%r132, %r114, 3;
	setp.lt.u32 	%p76, %r126, 4;
	@%p76 bra 	$L__BB35_73;
	mul.wide.s32 	%rd170, %r5852, 4;
	add.s64 	%rd171, %rd3, %rd170;
	ld.global.u32 	%r1328, [%rd171];
	mul.wide.s32 	%rd172, %r1328, 4;
	add.s64 	%rd173, %rd4, %rd172;
	ld.global.u32 	%r1329, [%rd173];
	setp.eq.s32 	%p77, %r1329, -1;
	selp.u32 	%r1330, 1, 0, %p77;
	add.s32 	%r1331, %r5860, %r1330;
	ld.global.u32 	%r1332, [%rd171+4];
	mul.wide.s32 	%rd174, %r1332, 4;
	add.s64 	%rd175, %rd4, %rd174;
	ld.global.u32 	%r1333, [%rd175];
	setp.eq.s32 	%p78, %r1333, -1;
	selp.u32 	%r1334, 1, 0, %p78;
	add.s32 	%r1335, %r1331, %r1334;
	ld.global.u32 	%r1336, [%rd171+8];
	mul.wide.s32 	%rd176, %r1336, 4;
	add.s64 	%rd177, %rd4, %rd176;
	ld.global.u32 	%r1337, [%rd177];
	setp.eq.s32 	%p79, %r1337, -1;
	selp.u32 	%r1338, 1, 0, %p79;
	add.s32 	%r1339, %r1335, %r1338;
	ld.global.u32 	%r1340, [%rd171+12];
	mul.wide.s32 	%rd178, %r1340, 4;
	add.s64 	%rd179, %rd4, %rd178;
	ld.global.u32 	%r1341, [%rd179];
	setp.eq.s32 	%p80, %r1341, -1;
	selp.u32 	%r1342, 1, 0, %p80;
	add.s32 	%r5860, %r1339, %r1342;
	add.s32 	%r5852, %r5852, 4;
$L__BB35_73:
	setp.eq.s32 	%p81, %r132, 0;
	@%p81 bra 	$L__BB35_77;
	mul.wide.s32 	%rd180, %r5852, 4;
	add.s64 	%rd10, %rd3, %rd180;
	ld.global.u32 	%r1343, [%rd10];
	mul.wide.s32 	%rd181, %r1343, 4;
	add.s64 	%rd182, %rd4, %rd181;
	ld.global.u32 	%r1344, [%rd182];
	setp.eq.s32 	%p82, %r1344, -1;
	selp.u32 	%r1345, 1, 0, %p82;
	add.s32 	%r5860, %r5860, %r1345;
	setp.eq.s32 	%p83, %r132, 1;
	@%p83 bra 	$L__BB35_77;
	ld.global.u32 	%r1346, [%rd10+4];
	mul.wide.s32 	%rd183, %r1346, 4;
	add.s64 	%rd184, %rd4, %rd183;
	ld.global.u32 	%r1347, [%rd184];
	setp.eq.s32 	%p84, %r1347, -1;
	selp.u32 	%r1348, 1, 0, %p84;
	add.s32 	%r5860, %r5860, %r1348;
	setp.eq.s32 	%p85, %r132, 2;
	@%p85 bra 	$L__BB35_77;
	ld.global.u32 	%r1349, [%rd10+8];
	mul.wide.s32 	%rd185, %r1349, 4;
	add.s64 	%rd186, %rd4, %rd185;
	ld.global.u32 	%r1350, [%rd186];
	setp.eq.s32 	%p86, %r1350, -1;
	selp.u32 	%r1351, 1, 0, %p86;
	add.s32 	%r5860, %r5860, %r1351;
$L__BB35_77:
	ld.global.u32 	%r1353, [%rd7+2048];
	setp.ne.s32 	%p87, %r1353, -1;
	mov.b32 	%r5873, 0;
	@%p87 bra 	$L__BB35_92;
	ld.global.u32 	%r5865, [%rd8+2048];
	ld.global.u32 	%r143, [%rd8+2052];
	setp.ge.s32 	%p88, %r5865, %r143;
	@%p88 bra 	$L__BB35_92;
	add.s32 	%r1357, %r5865, 1;
	max.s32 	%r1358, %r143, %r1357;
	sub.s32 	%r144, %r1358, %r5865;
	and.b32  	%r145, %r144, 15;
	sub.s32 	%r1359, %r5865, %r1358;
	setp.gt.u32 	%p89, %r1359, -16;
	mov.b32 	%r5873, 0;
	@%p89 bra 	$L__BB35_82;
	and.b32  	%r146, %r144, -16;
	mov.b32 	%r5873, 0;
	mov.u32 	%r5863, %r5873;
$L__BB35_81:
	.pragma "nounroll";
	mul.wide.s32 	%rd187, %r5865, 4;
	add.s64 	%rd188, %rd3, %rd187;
	ld.global.u32 	%r1361, [%rd188];
	mul.wide.s32 	%rd189, %r1361, 4;
	add.s64 	%rd190, %rd4, %rd189;
	ld.global.u32 	%r1362, [%rd190];
	setp.eq.s32 	%p90, %r1362, -1;
	selp.u32 	%r1363, 1, 0, %p90;
	add.s32 	%r1364, %r5873, %r1363;
	ld.global.u32 	%r1365, [%rd188+4];
	mul.wide.s32 	%rd191, %r1365, 4;
	add.s64 	%rd192, %rd4, %rd191;
	ld.global.u32 	%r1366, [%rd192];
	setp.eq.s32 	%p91, %r1366, -1;
	selp.u32 	%r1367, 1, 0, %p91;
	add.s32 	%r1368, %r1364, %r1367;
	ld.global.u32 	%r1369, [%rd188+8];
	mul.wide.s32 	%rd193, %r1369, 4;
	add.s64 	%rd194, %rd4, %rd193;
	ld.global.u32 	%r1370, [%rd194];
	setp.eq.s32 	%p92, %r1370, -1;
	selp.u32 	%r1371, 1, 0, %p92;
	add.s32 	%r1372, %r1368, %r1371;
	ld.global.u32 	%r1373, [%rd188+12];
	mul.wide.s32 	%rd195, %r1373, 4;
	add.s64 	%rd196, %rd4, %rd195;
	ld.global.u32 	%r1374, [%rd196];
	setp.eq.s32 	%p93, %r1374, -1;
	selp.u32 	%r1375, 1, 0, %p93;
	add.s32 	%r1376, %r1372, %r1375;
	ld.global.u32 	%r1377, [%rd188+16];
	mul.wide.s32 	%rd197, %r1377, 4;
	add.s64 	%rd198, %rd4, %rd197;
	ld.global.u32 	%r1378, [%rd198];
	setp.eq.s32 	%p94, %r1378, -1;
	selp.u32 	%r1379, 1, 0, %p94;
	add.s32 	%r1380, %r1376, %r1379;
	ld.global.u32 	%r1381, [%rd188+20];
	mul.wide.s32 	%rd199, %r1381, 4;
	add.s64 	%rd200, %rd4, %rd199;
	ld.global.u32 	%r1382, [%rd200];
	setp.eq.s32 	%p95, %r1382, -1;
	selp.u32 	%r1383, 1, 0, %p95;
	add.s32 	%r1384, %r1380, %r1383;
	ld.global.u32 	%r1385, [%rd188+24];
	mul.wide.s32 	%rd201, %r1385, 4;
	add.s64 	%rd202, %rd4, %rd201;
	ld.global.u32 	%r1386, [%rd202];
	setp.eq.s32 	%p96, %r1386, -1;
	selp.u32 	%r1387, 1, 0, %p96;
	add.s32 	%r1388, %r1384, %r1387;
	ld.global.u32 	%r1389, [%rd188+28];
	mul.wide.s32 	%rd203, %r1389, 4;
	add.s64 	%rd204, %rd4, %rd203;
	ld.global.u32 	%r1390, [%rd204];
	setp.eq.s32 	%p97, %r1390, -1;
	selp.u32 	%r1391, 1, 0, %p97;
	add.s32 	%r1392, %r1388, %r1391;
	ld.global.u32 	%r1393, [%rd188+32];
	mul.wide.s32 	%rd205, %r1393, 4;
	add.s64 	%rd206, %rd4, %rd205;
	ld.global.u32 	%r1394, [%rd206];
	setp.eq.s32 	%p98, %r1394, -1;
	selp.u32 	%r1395, 1, 0, %p98;
	add.s32 	%r1396, %r1392, %r1395;
	ld.global.u32 	%r1397, [%rd188+36];
	mul.wide.s32 	%rd207, %r1397, 4;
	add.s64 	%rd208, %rd4, %rd207;
	ld.global.u32 	%r1398, [%rd208];
	setp.eq.s32 	%p99, %r1398, -1;
	selp.u32 	%r1399, 1, 0, %p99;
	add.s32 	%r1400, %r1396, %r1399;
	ld.global.u32 	%r1401, [%rd188+40];
	mul.wide.s32 	%rd209, %r1401, 4;
	add.s64 	%rd210, %rd4, %rd209;
	ld.global.u32 	%r1402, [%rd210];
	setp.eq.s32 	%p100, %r1402, -1;
	selp.u32 	%r1403, 1, 0, %p100;
	add.s32 	%r1404, %r1400, %r1403;
	ld.global.u32 	%r1405, [%rd188+44];
	mul.wide.s32 	%rd211, %r1405, 4;
	add.s64 	%rd212, %rd4, %rd211;
	ld.global.u32 	%r1406, [%rd212];
	setp.eq.s32 	%p101, %r1406, -1;
	selp.u32 	%r1407, 1, 0, %p101;
	add.s32 	%r1408, %r1404, %r1407;
	ld.global.u32 	%r1409, [%rd188+48];
	mul.wide.s32 	%rd213, %r1409, 4;
	add.s64 	%rd214, %rd4, %rd213;
	ld.global.u32 	%r1410, [%rd214];
	setp.eq.s32 	%p102, %r1410, -1;
	selp.u32 	%r1411, 1, 0, %p102;
	add.s32 	%r1412, %r1408, %r1411;
	ld.global.u32 	%r1413, [%rd188+52];
	mul.wide.s32 	%rd215, %r1413, 4;
	add.s64 	%rd216, %rd4, %rd215;
	ld.global.u32 	%r1414, [%rd216];
	setp.eq.s32 	%p103, %r1414, -1;
	selp.u32 	%r1415, 1, 0, %p103;
	add.s32 	%r1416, %r1412, %r1415;
	ld.global.u32 	%r1417, [%rd188+56];
	mul.wide.s32 	%rd217, %r1417, 4;
	add.s64 	%rd218, %rd4, %rd217;
	ld.global.u32 	%r1418, [%rd218];
	setp.eq.s32 	%p104, %r1418, -1;
	selp.u32 	%r1419, 1, 0, %p104;
	add.s32 	%r1420, %r1416, %r1419;
	ld.global.u32 	%r1421, [%rd188+60];
	mul.wide.s32 	%rd219, %r1421, 4;
	add.s64 	%rd220, %rd4, %rd219;
	ld.global.u32 	%r1422, [%rd220];
	setp.eq.s32 	%p105, %r1422, -1;
	selp.u32 	%r1423, 1, 0, %p105;
	add.s32 	%r5873, %r1420, %r1423;
	add.s32 	%r5865, %r5865, 16;
	add.s32 	%r5863, %r5863, 16;
	setp.ne.s32 	%p106, %r5863, %r146;
	@%p106 bra 	$L__BB35_81;
$L__BB35_82:
	setp.eq.s32 	%p107, %r145, 0;
	@%p107 bra 	$L__BB35_92;
	and.b32  	%r156, %r144, 7;
	setp.lt.u32 	%p108, %r145, 8;
	@%p108 bra 	$L__BB35_85;
	mul.wide.s32 	%rd221, %r5865, 4;
	add.s64 	%rd222, %rd3, %rd221;
	ld.global.u32 	%r1425, [%rd222];
	mul.wide.s32 	%rd223, %r1425, 4;
	add.s64 	%rd224, %rd4, %rd223;
	ld.global.u32 	%r1426, [%rd224];
	setp.eq.s32 	%p109, %r1426, -1;
	selp.u32 	%r1427, 1, 0, %p109;
	add.s32 	%r1428, %r5873, %r1427;
	ld.global.u32 	%r1429, [%rd222+4];
	mul.wide.s32 	%rd225, %r1429, 4;
	add.s64 	%rd226, %rd4, %rd225;
	ld.global.u32 	%r1430, [%rd226];
	setp.eq.s32 	%p110, %r1430, -1;
	selp.u32 	%r1431, 1, 0, %p110;
	add.s32 	%r1432, %r1428, %r1431;
	ld.global.u32 	%r1433, [%rd222+8];
	mul.wide.s32 	%rd227, %r1433, 4;
	add.s64 	%rd228, %rd4, %rd227;
	ld.global.u32 	%r1434, [%rd228];
	setp.eq.s32 	%p111, %r1434, -1;
	selp.u32 	%r1435, 1, 0, %p111;
	add.s32 	%r1436, %r1432, %r1435;
	ld.global.u32 	%r1437, [%rd222+12];
	mul.wide.s32 	%rd229, %r1437, 4;
	add.s64 	%rd230, %rd4, %rd229;
	ld.global.u32 	%r1438, [%rd230];
	setp.eq.s32 	%p112, %r1438, -1;
	selp.u32 	%r1439, 1, 0, %p112;
	add.s32 	%r1440, %r1436, %r1439;
	ld.global.u32 	%r1441, [%rd222+16];
	mul.wide.s32 	%rd231, %r1441, 4;
	add.s64 	%rd232, %rd4, %rd231;
	ld.global.u32 	%r1442, [%rd232];
	setp.eq.s32 	%p113, %r1442, -1;
	selp.u32 	%r1443, 1, 0, %p113;
	add.s32 	%r1444, %r1440, %r1443;
	ld.global.u32 	%r1445, [%rd222+20];
	mul.wide.s32 	%rd233, %r1445, 4;
	add.s64 	%rd234, %rd4, %rd233;
	ld.global.u32 	%r1446, [%rd234];
	setp.eq.s32 	%p114, %r1446, -1;
	selp.u32 	%r1447, 1, 0, %p114;
	add.s32 	%r1448, %r1444, %r1447;
	ld.global.u32 	%r1449, [%rd222+24];
	mul.wide.s32 	%rd235, %r1449, 4;
	add.s64 	%rd236, %rd4, %rd235;
	ld.global.u32 	%r1450, [%rd236];
	setp.eq.s32 	%p115, %r1450, -1;
	selp.u32 	%r1451, 1, 0, %p115;
	add.s32 	%r1452, %r1448, %r1451;
	ld.global.u32 	%r1453, [%rd222+28];
	mul.wide.s32 	%rd237, %r1453, 4;
	add.s64 	%rd238, %rd4, %rd237;
	ld.global.u32 	%r1454, [%rd238];
	setp.eq.s32 	%p116, %r1454, -1;
	selp.u32 	%r1455, 1, 0, %p116;
	add.s32 	%r5873, %r1452, %r1455;
	add.s32 	%r5865, %r5865, 8;
$L__BB35_85:
	setp.eq.s32 	%p117, %r156, 0;
	@%p117 bra 	$L__BB35_92;
	and.b32  	%r162, %r144, 3;
	setp.lt.u32 	%p118, %r156, 4;
	@%p118 bra 	$L__BB35_88;
	mul.wide.s32 	%rd239, %r5865, 4;
	add.s64 	%rd240, %rd3, %rd239;
	ld.global.u32 	%r1457, [%rd240];
	mul.wide.s32 	%rd241, %r1457, 4;
	add.s64 	%rd242, %rd4, %rd241;
	ld.global.u32 	%r1458, [%rd242];
	setp.eq.s32 	%p119, %r1458, -1;
	selp.u32 	%r1459, 1, 0, %p119;
	add.s32 	%r1460, %r5873, %r1459;
	ld.global.u32 	%r1461, [%rd240+4];
	mul.wide.s32 	%rd243, %r1461, 4;
	add.s64 	%rd244, %rd4, %rd243;
	ld.global.u32 	%r1462, [%rd244];
	setp.eq.s32 	%p120, %r1462, -1;
	selp.u32 	%r1463, 1, 0, %p120;
	add.s32 	%r1464, %r1460, %r1463;
	ld.global.u32 	%r1465, [%rd240+8];
	mul.wide.s32 	%rd245, %r1465, 4;
	add.s64 	%rd246, %rd4, %rd245;
	ld.global.u32 	%r1466, [%rd246];
	setp.eq.s32 	%p121, %r1466, -1;
	selp.u32 	%r1467, 1, 0, %p121;
	add.s32 	%r1468, %r1464, %r1467;
	ld.global.u32 	%r1469, [%rd240+12];
	mul.wide.s32 	%rd247, %r1469, 4;
	add.s64 	%rd248, %rd4, %rd247;
	ld.global.u32 	%r1470, [%rd248];
	setp.eq.s32 	%p122, %r1470, -1;
	selp.u32 	%r1471, 1, 0, %p122;
	add.s32 	%r5873, %r1468, %r1471;
	add.s32 	%r5865, %r5865, 4;
$L__BB35_88:
	setp.eq.s32 	%p123, %r162, 0;
	@%p123 bra 	$L__BB35_92;
	mul.wide.s32 	%rd249, %r5865, 4;
	add.s64 	%rd11, %rd3, %rd249;
	ld.global.u32 	%r1472, [%rd11];
	mul.wide.s32 	%rd250, %r1472, 4;
	add.s64 	%rd251, %rd4, %rd250;
	ld.global.u32 	%r1473, [%rd251];
	setp.eq.s32 	%p124, %r1473, -1;
	selp.u32 	%r1474, 1, 0, %p124;
	add.s32 	%r5873, %r5873, %r1474;
	setp.eq.s32 	%p125, %r162, 1;
	@%p125 bra 	$L__BB35_92;
	ld.global.u32 	%r1475, [%rd11+4];
	mul.wide.s32 	%rd252, %r1475, 4;
	add.s64 	%rd253, %rd4, %rd252;
	ld.global.u32 	%r1476, [%rd253];
	setp.eq.s32 	%p126, %r1476, -1;
	selp.u32 	%r1477, 1, 0, %p126;
	add.s32 	%r5873, %r5873, %r1477;
	setp.eq.s32 	%p127, %r162, 2;
	@%p127 bra 	$L__BB35_92;
	ld.global.u32 	%r1478, [%rd11+8];
	mul.wide.s32 	%rd254, %r1478, 4;
	add.s64 	%rd255, %rd4, %rd254;
	ld.global.u32 	%r1479, [%rd255];
	setp.eq.s32 	%p128, %r1479, -1;
	selp.u32 	%r1480, 1, 0, %p128;
	add.s32 	%r5873, %r5873, %r1480;
$L__BB35_92:
	ld.global.u32 	%r1482, [%rd7+3072];
	setp.ne.s32 	%p129, %r1482, -1;
	mov.b32 	%r5886, 0;
	@%p129 bra 	$L__BB35_107;
	ld.global.u32 	%r5878, [%rd8+3072];
	ld.global.u32 	%r173, [%rd8+3076];
	setp.ge.s32 	%p130, %r5878, %r173;
	@%p130 bra 	$L__BB35_107;
	add.s32 	%r1486, %r5878, 1;
	max.s32 	%r1487, %r173, %r1486;
	sub.s32 	%r174, %r1487, %r5878;
	and.b32  	%r175, %r174, 15;
	sub.s32 	%r1488, %r5878, %r1487;
	setp.gt.u32 	%p131, %r1488, -16;
	mov.b32 	%r5886, 0;
	@%p131 bra 	$L__BB35_97;
	and.b32  	%r176, %r174, -16;
	mov.b32 	%r5886, 0;
	mov.u32 	%r5876, %r5886;
$L__BB35_96:
	.pragma "nounroll";
	mul.wide.s32 	%rd256, %r5878, 4;
	add.s64 	%rd257, %rd3, %rd256;
	ld.global.u32 	%r1490, [%rd257];
	mul.wide.s32 	%rd258, %r1490, 4;
	add.s64 	%rd259, %rd4, %rd258;
	ld.global.u32 	%r1491, [%rd259];
	setp.eq.s32 	%p132, %r1491, -1;
	selp.u32 	%r1492, 1, 0, %p132;
	add.s32 	%r1493, %r5886, %r1492;
	ld.global.u32 	%r1494, [%rd257+4];
	mul.wide.s32 	%rd260, %r1494, 4;
	add.s64 	%rd261, %rd4, %rd260;
	ld.global.u32 	%r1495, [%rd261];
	setp.eq.s32 	%p133, %r1495, -1;
	selp.u32 	%r1496, 1, 0, %p133;
	add.s32 	%r1497, %r1493, %r1496;
	ld.global.u32 	%r1498, [%rd257+8];
	mul.wide.s32 	%rd262, %r1498, 4;
	add.s64 	%rd263, %rd4, %rd262;
	ld.global.u32 	%r1499, [%rd263];
	setp.eq.s32 	%p134, %r1499, -1;
	selp.u32 	%r1500, 1, 0, %p134;
	add.s32 	%r1501, %r1497, %r1500;
	ld.global.u32 	%r1502, [%rd257+12];
	mul.wide.s32 	%rd264, %r1502, 4;
	add.s64 	%rd265, %rd4, %rd264;
	ld.global.u32 	%r1503, [%rd265];
	setp.eq.s32 	%p135, %r1503, -1;
	selp.u32 	%r1504, 1, 0, %p135;
	add.s32 	%r1505, %r1501, %r1504;
	ld.global.u32 	%r1506, [%rd257+16];
	mul.wide.s32 	%rd266, %r1506, 4;
	add.s64 	%rd267, %rd4, %rd266;
	ld.global.u32 	%r1507, [%rd267];
	setp.eq.s32 	%p136, %r1507, -1;
	selp.u32 	%r1508, 1, 0, %p136;
	add.s32 	%r1509, %r1505, %r1508;
	ld.global.u32 	%r1510, [%rd257+20];
	mul.wide.s32 	%rd268, %r1510, 4;
	add.s64 	%rd269, %rd4, %rd268;
	ld.global.u32 	%r1511, [%rd269];
	setp.eq.s32 	%p137, %r1511, -1;
	selp.u32 	%r1512, 1, 0, %p137;
	add.s32 	%r1513, %r1509, %r1512;
	ld.global.u32 	%r1514, [%rd257+24];
	mul.wide.s32 	%rd270, %r1514, 4;
	add.s64 	%rd271, %rd4, %rd270;
	ld.global.u32 	%r1515, [%rd271];
	setp.eq.s32 	%p138, %r1515, -1;
	selp.u32 	%r1516, 1, 0, %p138;
	add.s32 	%r1517, %r1513, %r1516;
	ld.global.u32 	%r1518, [%rd257+28];
	mul.wide.s32 	%rd272, %r1518, 4;
	add.s64 	%rd273, %rd4, %rd272;
	ld.global.u32 	%r1519, [%rd273];
	setp.eq.s32 	%p139, %r1519, -1;
	selp.u32 	%r1520, 1, 0, %p139;
	add.s32 	%r1521, %r1517, %r1520;
	ld.global.u32 	%r1522, [%rd257+32];
	mul.wide.s32 	%rd274, %r1522, 4;
	add.s64 	%rd275, %rd4, %rd274;
	ld.global.u32 	%r1523, [%rd275];
	setp.eq.s32 	%p140, %r1523, -1;
	selp.u32 	%r1524, 1, 0, %p140;
	add.s32 	%r1525, %r1521, %r1524;
	ld.global.u32 	%r1526, [%rd257+36];
	mul.wide.s32 	%rd276, %r1526, 4;
	add.s64 	%rd277, %rd4, %rd276;
	ld.global.u32 	%r1527, [%rd277];
	setp.eq.s32 	%p141, %r1527, -1;
	selp.u32 	%r1528, 1, 0, %p141;
	add.s32 	%r1529, %r1525, %r1528;
	ld.global.u32 	%r1530, [%rd257+40];
	mul.wide.s32 	%rd278, %r1530, 4;
	add.s64 	%rd279, %rd4, %rd278;
	ld.global.u32 	%r1531, [%rd279];
	setp.eq.s32 	%p142, %r1531, -1;
	selp.u32 	%r1532, 1, 0, %p142;
	add.s32 	%r1533, %r1529, %r1532;
	ld.global.u32 	%r1534, [%rd257+44];
	mul.wide.s32 	%rd280, %r1534, 4;
	add.s64 	%rd281, %rd4, %rd280;
	ld.global.u32 	%r1535, [%rd281];
	setp.eq.s32 	%p143, %r1535, -1;
	selp.u32 	%r1536, 1, 0, %p143;
	add.s32 	%r1537, %r1533, %r1536;
	ld.global.u32 	%r1538, [%rd257+48];
	mul.wide.s32 	%rd282, %r1538, 4;
	add.s64 	%rd283, %rd4, %rd282;
	ld.global.u32 	%r1539, [%rd283];
	setp.eq.s32 	%p144, %r1539, -1;
	selp.u32 	%r1540, 1, 0, %p144;
	add.s32 	%r1541, %r1537, %r1540;
	ld.global.u32 	%r1542, [%rd257+52];
	mul.wide.s32 	%rd284, %r1542, 4;
	add.s64 	%rd285, %rd4, %rd284;
	ld.global.u32 	%r1543, [%rd285];
	setp.eq.s32 	%p145, %r1543, -1;
	selp.u32 	%r1544, 1, 0, %p145;
	add.s32 	%r1545, %r1541, %r1544;
	ld.global.u32 	%r1546, [%rd257+56];
	mul.wide.s32 	%rd286, %r1546, 4;
	add.s64 	%rd287, %rd4, %rd286;
	ld.global.u32 	%r1547, [%rd287];
	setp.eq.s32 	%p146, %r1547, -1;
	selp.u32 	%r1548, 1, 0, %p146;
	add.s32 	%r1549, %r1545, %r1548;
	ld.global.u32 	%r1550, [%rd257+60];
	mul.wide.s32 	%rd288, %r1550, 4;
	add.s64 	%rd289, %rd4, %rd288;
	ld.global.u32 	%r1551, [%rd289];
	setp.eq.s32 	%p147, %r1551, -1;
	selp.u32 	%r1552, 1, 0, %p147;
	add.s32 	%r5886, %r1549, %r1552;
	add.s32 	%r5878, %r5878, 16;
	add.s32 	%r5876, %r5876, 16;
	setp.ne.s32 	%p148, %r5876, %r176;
	@%p148 bra 	$L__BB35_96;
$L__BB35_97:
	setp.eq.s32 	%p149, %r175, 0;
	@%p149 bra 	$L__BB35_107;
	and.b32  	%r186, %r174, 7;
	setp.lt.u32 	%p150, %r175, 8;
	@%p150 bra 	$L__BB35_100;
	mul.wide.s32 	%rd290, %r5878, 4;
	add.s64 	%rd291, %rd3, %rd290;
	ld.global.u32 	%r1554, [%rd291];
	mul.wide.s32 	%rd292, %r1554, 4;
	add.s64 	%rd293, %rd4, %rd292;
	ld.global.u32 	%r1555, [%rd293];
	setp.eq.s32 	%p151, %r1555, -1;
	selp.u32 	%r1556, 1, 0, %p151;
	add.s32 	%r1557, %r5886, %r1556;
	ld.global.u32 	%r1558, [%rd291+4];
	mul.wide.s32 	%rd294, %r1558, 4;
	add.s64 	%rd295, %rd4, %rd294;
	ld.global.u32 	%r1559, [%rd295];
	setp.eq.s32 	%p152, %r1559, -1;
	selp.u32 	%r1560, 1, 0, %p152;
	add.s32 	%r1561, %r1557, %r1560;
	ld.global.u32 	%r1562, [%rd291+8];
	mul.wide.s32 	%rd296, %r1562, 4;
	add.s64 	%rd297, %rd4, %rd296;
	ld.global.u32 	%r1563, [%rd297];
	setp.eq.s32 	%p153, %r1563, -1;
	selp.u32 	%r1564, 1, 0, %p153;
	add.s32 	%r1565, %r1561, %r1564;
	ld.global.u32 	%r1566, [%rd291+12];
	mul.wide.s32 	%rd298, %r1566, 4;
	add.s64 	%rd299, %rd4, %rd298;
	ld.global.u32 	%r1567, [%rd299];
	setp.eq.s32 	%p154, %r1567, -1;
	selp.u32 	%r1568, 1, 0, %p154;
	add.s32 	%r1569, %r1565, %r1568;
	ld.global.u32 	%r1570, [%rd291+16];
	mul.wide.s32 	%rd300, %r1570, 4;
	add.s64 	%rd301, %rd4, %rd300;
	ld.global.u32 	%r1571, [%rd301];
	setp.eq.s32 	%p155, %r1571, -1;
	selp.u32 	%r1572, 1, 0, %p155;
	add.s32 	%r1573, %r1569, %r1572;
	ld.global.u32 	%r1574, [%rd291+20];
	mul.wide.s32 	%rd302, %r1574, 4;
	add.s64 	%rd303, %rd4, %rd302;
	ld.global.u32 	%r1575, [%rd303];
	setp.eq.s32 	%p156, %r1575, -1;
	selp.u32 	%r1576, 1, 0, %p156;
	add.s32 	%r1577, %r1573, %r1576;
	ld.global.u32 	%r1578, [%rd291+24];
	mul.wide.s32 	%rd304, %r1578, 4;
	add.s64 	%rd305, %rd4, %rd304;
	ld.global.u32 	%r1579, [%rd305];
	setp.eq.s32 	%p157, %r1579, -1;
	selp.u32 	%r1580, 1, 0, %p157;
	add.s32 	%r1581, %r1577, %r1580;
	ld.global.u32 	%r1582, [%rd291+28];
	mul.wide.s32 	%rd306, %r1582, 4;
	add.s64 	%rd307, %rd4, %rd306;
	ld.global.u32 	%r1583, [%rd307];
	setp.eq.s32 	%p158, %r1583, -1;
	selp.u32 	%r1584, 1, 0, %p158;
	add.s32 	%r5886, %r1581, %r1584;
	add.s32 	%r5878, %r5878, 8;
$L__BB35_100:
	setp.eq.s32 	%p159, %r186, 0;
	@%p159 bra 	$L__BB35_107;
	and.b32  	%r192, %r174, 3;
	setp.lt.u32 	%p160, %r186, 4;
	@%p160 bra 	$L__BB35_103;
	mul.wide.s32 	%rd308, %r5878, 4;
	add.s64 	%rd309, %rd3, %rd308;
	ld.global.u32 	%r1586, [%rd309];
	mul.wide.s32 	%rd310, %r1586, 4;
	add.s64 	%rd311, %rd4, %rd310;
	ld.global.u32 	%r1587, [%rd311];
	setp.eq.s32 	%p161, %r1587, -1;
	selp.u32 	%r1588, 1, 0, %p161;
	add.s32 	%r1589, %r5886, %r1588;
	ld.global.u32 	%r1590, [%rd309+4];
	mul.wide.s32 	%rd312, %r1590, 4;
	add.s64 	%rd313, %rd4, %rd312;
	ld.global.u32 	%r1591, [%rd313];
	setp.eq.s32 	%p162, %r1591, -1;
	selp.u32 	%r1592, 1, 0, %p162;
	add.s32 	%r1593, %r1589, %r1592;
	ld.global.u32 	%r1594, [%rd309+8];
	mul.wide.s32 	%rd314, %r1594, 4;
	add.s64 	%rd315, %rd4, %rd314;
	ld.global.u32 	%r1595, [%rd315];
	setp.eq.s32 	%p163, %r1595, -1;
	selp.u32 	%r1596, 1, 0, %p163;
	add.s32 	%r1597, %r1593, %r1596;
	ld.global.u32 	%r1598, [%rd309+12];
	mul.wide.s32 	%rd316, %r1598, 4;
	add.s64 	%rd317, %rd4, %rd316;
	ld.global.u32 	%r1599, [%rd317];
	setp.eq.s32 	%p164, %r1599, -1;
	selp.u32 	%r1600, 1, 0, %p164;
	add.s32 	%r5886, %r1597, %r1600;
	add.s32 	%r5878, %r5878, 4;
$L__BB35_103:
	setp.eq.s32 	%p165, %r192, 0;
	@%p165 bra 	$L__BB35_107;
	mul.wide.s32 	%rd318, %r5878, 4;
	add.s64 	%rd12, %rd3, %rd318;
	ld.global.u32 	%r1601, [%rd12];
	mul.wide.s32 	%rd319, %r1601, 4;
	add.s64 	%rd320, %rd4, %rd319;
	ld.global.u32 	%r1602, [%rd320];
	setp.eq.s32 	%p166, %r1602, -1;
	selp.u32 	%r1603, 1, 0, %p166;
	add.s32 	%r5886, %r5886, %r1603;
	setp.eq.s32 	%p167, %r192, 1;
	@%p167 bra 	$L__BB35_107;
	ld.global.u32 	%r1604, [%rd12+4];
	mul.wide.s32 	%rd321, %r1604, 4;
	add.s64 	%rd322, %rd4, %rd321;
	ld.global.u32 	%r1605, [%rd322];
	setp.eq.s32 	%p168, %r1605, -1;
	selp.u32 	%r1606, 1, 0, %p168;
	add.s32 	%r5886, %r5886, %r1606;
	setp.eq.s32 	%p169, %r192, 2;
	@%p169 bra 	$L__BB35_107;
	ld.global.u32 	%r1607, [%rd12+8];
	mul.wide.s32 	%rd323, %r1607, 4;
	add.s64 	%rd324, %rd4, %rd323;
	ld.global.u32 	%r1608, [%rd324];
	setp.eq.s32 	%p170, %r1608, -1;
	selp.u32 	%r1609, 1, 0, %p170;
	add.s32 	%r5886, %r5886, %r1609;
$L__BB35_107:
	ld.global.u32 	%r1611, [%rd7+4096];
	setp.ne.s32 	%p171, %r1611, -1;
	mov.b32 	%r5899, 0;
	@%p171 bra 	$L__BB35_122;
	ld.global.u32 	%r5891, [%rd8+4096];
	ld.global.u32 	%r203, [%rd8+4100];
	setp.ge.s32 	%p172, %r5891, %r203;
	@%p172 bra 	$L__BB35_122;
	add.s32 	%r1615, %r5891, 1;
	max.s32 	%r1616, %r203, %r1615;
	sub.s32 	%r204, %r1616, %r5891;
	and.b32  	%r205, %r204, 15;
	sub.s32 	%r1617, %r5891, %r1616;
	setp.gt.u32 	%p173, %r1617, -16;
	mov.b32 	%r5899, 0;
	@%p173 bra 	$L__BB35_112;
	and.b32  	%r206, %r204, -16;
	mov.b32 	%r5899, 0;
	mov.u32 	%r5889, %r5899;
$L__BB35_111:
	.pragma "nounroll";
	mul.wide.s32 	%rd325, %r5891, 4;
	add.s64 	%rd326, %rd3, %rd325;
	ld.global.u32 	%r1619, [%rd326];
	mul.wide.s32 	%rd327, %r1619, 4;
	add.s64 	%rd328, %rd4, %rd327;
	ld.global.u32 	%r1620, [%rd328];
	setp.eq.s32 	%p174, %r1620, -1;
	selp.u32 	%r1621, 1, 0, %p174;
	add.s32 	%r1622, %r5899, %r1621;
	ld.global.u32 	%r1623, [%rd326+4];
	mul.wide.s32 	%rd329, %r1623, 4;
	add.s64 	%rd330, %rd4, %rd329;
	ld.global.u32 	%r1624, [%rd330];
	setp.eq.s32 	%p175, %r1624, -1;
	selp.u32 	%r1625, 1, 0, %p175;
	add.s32 	%r1626, %r1622, %r1625;
	ld.global.u32 	%r1627, [%rd326+8];
	mul.wide.s32 	%rd331, %r1627, 4;
	add.s64 	%rd332, %rd4, %rd331;
	ld.global.u32 	%r1628, [%rd332];
	setp.eq.s32 	%p176, %r1628, -1;
	selp.u32 	%r1629, 1, 0, %p176;
	add.s32 	%r1630, %r1626, %r1629;
	ld.global.u32 	%r1631, [%rd326+12];
	mul.wide.s32 	%rd333, %r1631, 4;
	add.s64 	%rd334, %rd4, %rd333;
	ld.global.u32 	%r1632, [%rd334];
	setp.eq.s32 	%p177, %r1632, -1;
	selp.u32 	%r1633, 1, 0, %p177;
	add.s32 	%r1634, %r1630, %r1633;
	ld.global.u32 	%r1635, [%rd326+16];
	mul.wide.s32 	%rd335, %r1635, 4;
	add.s64 	%rd336, %rd4, %rd335;
	ld.global.u32 	%r1636, [%rd336];
	setp.eq.s32 	%p178, %r1636, -1;
	selp.u32 	%r1637, 1, 0, %p178;
	add.s32 	%r1638, %r1634, %r1637;
	ld.global.u32 	%r1639, [%rd326+20];
	mul.wide.s32 	%rd337, %r1639, 4;
	add.s64 	%rd338, %rd4, %rd337;
	ld.global.u32 	%r1640, [%rd338];
	setp.eq.s32 	%p179, %r1640, -1;
	selp.u32 	%r1641, 1, 0, %p179;
	add.s32 	%r1642, %r1638, %r1641;
	ld.global.u32 	%r1643, [%rd326+24];
	mul.wide.s32 	%rd339, %r1643, 4;
	add.s64 	%rd340, %rd4, %rd339;
	ld.global.u32 	%r1644, [%rd340];
	setp.eq.s32 	%p180, %r1644, -1;
	selp.u32 	%r1645, 1, 0, %p180;
	add.s32 	%r1646, %r1642, %r1645;
	ld.global.u32 	%r1647, [%rd326+28];
	mul.wide.s32 	%rd341, %r1647, 4;
	add.s64 	%rd342, %rd4, %rd341;
	ld.global.u32 	%r1648, [%rd342];
	setp.eq.s32 	%p181, %r1648, -1;
	selp.u32 	%r1649, 1, 0, %p181;
	add.s32 	%r1650, %r1646, %r1649;
	ld.global.u32 	%r1651, [%rd326+32];
	mul.wide.s32 	%rd343, %r1651, 4;
	add.s64 	%rd344, %rd4, %rd343;
	ld.global.u32 	%r1652, [%rd344];
	setp.eq.s32 	%p182, %r1652, -1;
	selp.u32 	%r1653, 1, 0, %p182;
	add.s32 	%r1654, %r1650, %r1653;
	ld.global.u32 	%r1655, [%rd326+36];
	mul.wide.s32 	%rd345, %r1655, 4;
	add.s64 	%rd346, %rd4, %rd345;
	ld.global.u32 	%r1656, [%rd346];
	setp.eq.s32 	%p183, %r1656, -1;
	selp.u32 	%r1657, 1, 0, %p183;
	add.s32 	%r1658, %r1654, %r1657;
	ld.global.u32 	%r1659, [%rd326+40];
	mul.wide.s32 	%rd347, %r1659, 4;
	add.s64 	%rd348, %rd4, %rd347;
	ld.global.u32 	%r1660, [%rd348];
	setp.eq.s32 	%p184, %r1660, -1;
	selp.u32 	%r1661, 1, 0, %p184;
	add.s32 	%r1662, %r1658, %r1661;
	ld.global.u32 	%r1663, [%rd326+44];
	mul.wide.s32 	%rd349, %r1663, 4;
	add.s64 	%rd350, %rd4, %rd349;
	ld.global.u32 	%r1664, [%rd350];
	setp.eq.s32 	%p185, %r1664, -1;
	selp.u32 	%r1665, 1, 0, %p185;
	add.s32 	%r1666, %r1662, %r1665;
	ld.global.u32 	%r1667, [%rd326+48];
	mul.wide.s32 	%rd351, %r1667, 4;
	add.s64 	%rd352, %rd4, %rd351;
	ld.global.u32 	%r1668, [%rd352];
	setp.eq.s32 	%p186, %r1668, -1;
	selp.u32 	%r1669, 1, 0, %p186;
	add.s32 	%r1670, %r1666, %r1669;
	ld.global.u32 	%r1671, [%rd326+52];
	mul.wide.s32 	%rd353, %r1671, 4;
	add.s64 	%rd354, %rd4, %rd353;
	ld.global.u32 	%r1672, [%rd354];
	setp.eq.s32 	%p187, %r1672, -1;
	selp.u32 	%r1673, 1, 0, %p187;
	add.s32 	%r1674, %r1670, %r1673;
	ld.global.u32 	%r1675, [%rd326+56];
	mul.wide.s32 	%rd355, %r1675, 4;
	add.s64 	%rd356, %rd4, %rd355;
	ld.global.u32 	%r1676, [%rd356];
	setp.eq.s32 	%p188, %r1676, -1;
	selp.u32 	%r1677, 1, 0, %p188;
	add.s32 	%r1678, %r1674, %r1677;
	ld.global.u32 	%r1679, [%rd326+60];
	mul.wide.s32 	%rd357, %r1679, 4;
	add.s64 	%rd358, %rd4, %rd357;
	ld.global.u32 	%r1680, [%rd358];
	setp.eq.s32 	%p189, %r1680, -1;
	selp.u32 	%r1681, 1, 0, %p189;
	add.s32 	%r5899, %r1678, %r1681;
	add.s32 	%r5891, %r5891, 16;
	add.s32 	%r5889, %r5889, 16;
	setp.ne.s32 	%p190, %r5889, %r206;
	@%p190 bra 	$L__BB35_111;
$L__BB35_112:
	setp.eq.s32 	%p191, %r205, 0;
	@%p191 bra 	$L__BB35_122;
	and.b32  	%r216, %r204, 7;
	setp.lt.u32 	%p192, %r205, 8;
	@%p192 bra 	$L__BB35_115;
	mul.wide.s32 	%rd359, %r5891, 4;
	add.s64 	%rd360, %rd3, %rd359;
	ld.global.u32 	%r1683, [%rd360];
	mul.wide.s32 	%rd361, %r1683, 4;
	add.s64 	%rd362, %rd4, %rd361;
	ld.global.u32 	%r1684, [%rd362];
	setp.eq.s32 	%p193, %r1684, -1;
	selp.u32 	%r1685, 1, 0, %p193;
	add.s32 	%r1686, %r5899, %r1685;
	ld.global.u32 	%r1687, [%rd360+4];
	mul.wide.s32 	%rd363, %r1687, 4;
	add.s64 	%rd364, %rd4, %rd363;
	ld.global.u32 	%r1688, [%rd364];
	setp.eq.s32 	%p194, %r1688, -1;
	selp.u32 	%r1689, 1, 0, %p194;
	add.s32 	%r1690, %r1686, %r1689;
	ld.global.u32 	%r1691, [%rd360+8];
	mul.wide.s32 	%rd365, %r1691, 4;
	add.s64 	%rd366, %rd4, %rd365;
	ld.global.u32 	%r1692, [%rd366];
	setp.eq.s32 	%p195, %r1692, -1;
	selp.u32 	%r1693, 1, 0, %p195;
	add.s32 	%r1694, %r1690, %r1693;
	ld.global.u32 	%r1695, [%rd360+12];
	mul.wide.s32 	%rd367, %r1695, 4;
	add.s64 	%rd368, %rd4, %rd367;
	ld.global.u32 	%r1696, [%rd368];
	setp.eq.s32 	%p196, %r1696, -1;
	selp.u32 	%r1697, 1, 0, %p196;
	add.s32 	%r1698, %r1694, %r1697;
	ld.global.u32 	%r1699, [%rd360+16];
	mul.wide.s32 	%rd369, %r1699, 4;
	add.s64 	%rd370, %rd4, %rd369;
	ld.global.u32 	%r1700, [%rd370];
	setp.eq.s32 	%p197, %r1700, -1;
	selp.u32 	%r1701, 1, 0, %p197;
	add.s32 	%r1702, %r1698, %r1701;
	ld.global.u32 	%r1703, [%rd360+20];
	mul.wide.s32 	%rd371, %r1703, 4;
	add.s64 	%rd372, %rd4, %rd371;
	ld.global.u32 	%r1704, [%rd372];
	setp.eq.s32 	%p198, %r1704, -1;
	selp.u32 	%r1705, 1, 0, %p198;
	add.s32 	%r1706, %r1702, %r1705;
	ld.global.u32 	%r1707, [%rd360+24];
	mul.wide.s32 	%rd373, %r1707, 4;
	add.s64 	%rd374, %rd4, %rd373;
	ld.global.u32 	%r1708, [%rd374];
	setp.eq.s32 	%p199, %r1708, -1;
	selp.u32 	%r1709, 1, 0, %p199;
	add.s32 	%r1710, %r1706, %r1709;
	ld.global.u32 	%r1711, [%rd360+28];
	mul.wide.s32 	%rd375, %r1711, 4;
	add.s64 	%rd376, %rd4, %rd375;
	ld.global.u32 	%r1712, [%rd376];
	setp.eq.s32 	%p200, %r1712, -1;
	selp.u32 	%r1713, 1, 0, %p200;
	add.s32 	%r5899, %r1710, %r1713;
	add.s32 	%r5891, %r5891, 8;
$L__BB35_115:
	setp.eq.s32 	%p201, %r216, 0;
	@%p201 bra 	$L__BB35_122;
	and.b32  	%r222, %r204, 3;
	setp.lt.u32 	%p202, %r216, 4;
	@%p202 bra 	$L__BB35_118;
	mul.wide.s32 	%rd377, %r5891, 4;
	add.s64 	%rd378, %rd3, %rd377;
	ld.global.u32 	%r1715, [%rd378];
	mul.wide.s32 	%rd379, %r1715, 4;
	add.s64 	%rd380, %rd4, %rd379;
	ld.global.u32 	%r1716, [%rd380];
	setp.eq.s32 	%p203, %r1716, -1;
	selp.u32 	%r1717, 1, 0, %p203;
	add.s32 	%r1718, %r5899, %r1717;
	ld.global.u32 	%r1719, [%rd378+4];
	mul.wide.s32 	%rd381, %r1719, 4;
	add.s64 	%rd382, %rd4, %rd381;
	ld.global.u32 	%r1720, [%rd382];
	setp.eq.s32 	%p204, %r1720, -1;
	selp.u32 	%r1721, 1, 0, %p204;
	add.s32 	%r1722, %r1718, %r1721;
	ld.global.u32 	%r1723, [%rd378+8];
	mul.wide.s32 	%rd383, %r1723, 4;
	add.s64 	%rd384, %rd4, %rd383;
	ld.global.u32 	%r1724, [%rd384];
	setp.eq.s32 	%p205, %r1724, -1;
	selp.u32 	%r1725, 1, 0, %p205;
	add.s32 	%r1726, %r1722, %r1725;
	ld.global.u32 	%r1727, [%rd378+12];
	mul.wide.s32 	%rd385, %r1727, 4;
	add.s64 	%rd386, %rd4, %rd385;
	ld.global.u32 	%r1728, [%rd386];
	setp.eq.s32 	%p206, %r1728, -1;
	selp.u32 	%r1729, 1, 0, %p206;
	add.s32 	%r5899, %r1726, %r1729;
	add.s32 	%r5891, %r5891, 4;
$L__BB35_118:
	setp.eq.s32 	%p207, %r222, 0;
	@%p207 bra 	$L__BB35_122;
	mul.wide.s32 	%rd387, %r5891, 4;
	add.s64 	%rd13, %rd3, %rd387;
	ld.global.u32 	%r1730, [%rd13];
	mul.wide.s32 	%rd388, %r1730, 4;
	add.s64 	%rd389, %rd4, %rd388;
	ld.global.u32 	%r1731, [%rd389];
	setp.eq.s32 	%p208, %r1731, -1;
	selp.u32 	%r1732, 1, 0, %p208;
	add.s32 	%r5899, %r5899, %r1732;
	setp.eq.s32 	%p209, %r222, 1;
	@%p209 bra 	$L__BB35_122;
	ld.global.u32 	%r1733, [%rd13+4];
	mul.wide.s32 	%rd390, %r1733, 4;
	add.s64 	%rd391, %rd4, %rd390;
	ld.global.u32 	%r1734, [%rd391];
	setp.eq.s32 	%p210, %r1734, -1;
	selp.u32 	%r1735, 1, 0, %p210;
	add.s32 	%r5899, %r5899, %r1735;
	setp.eq.s32 	%p211, %r222, 2;
	@%p211 bra 	$L__BB35_122;
	ld.global.u32 	%r1736, [%rd13+8];
	mul.wide.s32 	%rd392, %r1736, 4;
	add.s64 	%rd393, %rd4, %rd392;
	ld.global.u32 	%r1737, [%rd393];
	setp.eq.s32 	%p212, %r1737, -1;
	selp.u32 	%r1738, 1, 0, %p212;
	add.s32 	%r5899, %r5899, %r1738;
$L__BB35_122:
	ld.global.u32 	%r1740, [%rd7+5120];
	setp.ne.s32 	%p213, %r1740, -1;
	mov.b32 	%r5912, 0;
	@%p213 bra 	$L__BB35_137;
	ld.global.u32 	%r5904, [%rd8+5120];
	ld.global.u32 	%r233, [%rd8+5124];
	setp.ge.s32 	%p214, %r5904, %r233;
	@%p214 bra 	$L__BB35_137;
	add.s32 	%r1744, %r5904, 1;
	max.s32 	%r1745, %r233, %r1744;
	sub.s32 	%r234, %r1745, %r5904;
	and.b32  	%r235, %r234, 15;
	sub.s32 	%r1746, %r5904, %r1745;
	setp.gt.u32 	%p215, %r1746, -16;
	mov.b32 	%r5912, 0;
	@%p215 bra 	$L__BB35_127;
	and.b32  	%r236, %r234, -16;
	mov.b32 	%r5912, 0;
	mov.u32 	%r5902, %r5912;
$L__BB35_126:
	.pragma "nounroll";
	mul.wide.s32 	%rd394, %r5904, 4;
	add.s64 	%rd395, %rd3, %rd394;
	ld.global.u32 	%r1748, [%rd395];
	mul.wide.s32 	%rd396, %r1748, 4;
	add.s64 	%rd397, %rd4, %rd396;
	ld.global.u32 	%r1749, [%rd397];
	setp.eq.s32 	%p216, %r1749, -1;
	selp.u32 	%r1750, 1, 0, %p216;
	add.s32 	%r1751, %r5912, %r1750;
	ld.global.u32 	%r1752, [%rd395+4];
	mul.wide.s32 	%rd398, %r1752, 4;
	add.s64 	%rd399, %rd4, %rd398;
	ld.global.u32 	%r1753, [%rd399];
	setp.eq.s32 	%p217, %r1753, -1;
	selp.u32 	%r1754, 1, 0, %p217;
	add.s32 	%r1755, %r1751, %r1754;
	ld.global.u32 	%r1756, [%rd395+8];
	mul.wide.s32 	%rd400, %r1756, 4;
	add.s64 	%rd401, %rd4, %rd400;
	ld.global.u32 	%r1757, [%rd401];
	setp.eq.s32 	%p218, %r1757, -1;
	selp.u32 	%r1758, 1, 0, %p218;
	add.s32 	%r1759, %r1755, %r1758;
	ld.global.u32 	%r1760, [%rd395+12];
	mul.wide.s32 	%rd402, %r1760, 4;
	add.s64 	%rd403, %rd4, %rd402;
	ld.global.u32 	%r1761, [%rd403];
	setp.eq.s32 	%p219, %r1761, -1;
	selp.u32 	%r1762, 1, 0, %p219;
	add.s32 	%r1763, %r1759, %r1762;
	ld.global.u32 	%r1764, [%rd395+16];
	mul.wide.s32 	%rd404, %r1764, 4;
	add.s64 	%rd405, %rd4, %rd404;
	ld.global.u32 	%r1765, [%rd405];
	setp.eq.s32 	%p220, %r1765, -1;
	selp.u32 	%r1766, 1, 0, %p220;
	add.s32 	%r1767, %r1763, %r1766;
	ld.global.u32 	%r1768, [%rd395+20];
	mul.wide.s32 	%rd406, %r1768, 4;
	add.s64 	%rd407, %rd4, %rd406;
	ld.global.u32 	%r1769, [%rd407];
	setp.eq.s32 	%p221, %r1769, -1;
	selp.u32 	%r1770, 1, 0, %p221;
	add.s32 	%r1771, %r1767, %r1770;
	ld.global.u32 	%r1772, [%rd395+24];
	mul.wide.s32 	%rd408, %r1772, 4;
	add.s64 	%rd409, %rd4, %rd408;
	ld.global.u32 	%r1773, [%rd409];
	setp.eq.s32 	%p222, %r1773, -1;
	selp.u32 	%r1774, 1, 0, %p222;
	add.s32 	%r1775, %r1771, %r1774;
	ld.global.u32 	%r1776, [%rd395+28];
	mul.wide.s32 	%rd410, %r1776, 4;
	add.s64 	%rd411, %rd4, %rd410;
	ld.global.u32 	%r1777, [%rd411];
	setp.eq.s32 	%p223, %r1777, -1;
	selp.u32 	%r1778, 1, 0, %p223;
	add.s32 	%r1779, %r1775, %r1778;
	ld.global.u32 	%r1780, [%rd395+32];
	mul.wide.s32 	%rd412, %r1780, 4;
	add.s64 	%rd413, %rd4, %rd412;
	ld.global.u32 	%r1781, [%rd413];
	setp.eq.s32 	%p224, %r1781, -1;
	selp.u32 	%r1782, 1, 0, %p224;
	add.s32 	%r1783, %r1779, %r1782;
	ld.global.u32 	%r1784, [%rd395+36];
	mul.wide.s32 	%rd414, %r1784, 4;
	add.s64 	%rd415, %rd4, %rd414;
	ld.global.u32 	%r1785, [%rd415];
	setp.eq.s32 	%p225, %r1785, -1;
	selp.u32 	%r1786, 1, 0, %p225;
	add.s32 	%r1787, %r1783, %r1786;
	ld.global.u32 	%r1788, [%rd395+40];
	mul.wide.s32 	%rd416, %r1788, 4;
	add.s64 	%rd417, %rd4, %rd416;
	ld.global.u32 	%r1789, [%rd417];
	setp.eq.s32 	%p226, %r1789, -1;
	selp.u32 	%r1790, 1, 0, %p226;
	add.s32 	%r1791, %r1787, %r1790;
	ld.global.u32 	%r1792, [%rd395+44];
	mul.wide.s32 	%rd418, %r1792, 4;
	add.s64 	%rd419, %rd4, %rd418;
	ld.global.u32 	%r1793, [%rd419];
	setp.eq.s32 	%p227, %r1793, -1;
	selp.u32 	%r1794, 1, 0, %p227;
	add.s32 	%r1795, %r1791, %r1794;
	ld.global.u32 	%r1796, [%rd395+48];
	mul.wide.s32 	%rd420, %r1796, 4;
	add.s64 	%rd421, %rd4, %rd420;
	ld.global.u32 	%r1797, [%rd421];
	setp.eq.s32 	%p228, %r1797, -1;
	selp.u32 	%r1798, 1, 0, %p228;
	add.s32 	%r1799, %r1795, %r1798;
	ld.global.u32 	%r1800, [%rd395+52];
	mul.wide.s32 	%rd422, %r1800, 4;
	add.s64 	%rd423, %rd4, %rd422;
	ld.global.u32 	%r1801, [%rd423];
	setp.eq.s32 	%p229, %r1801, -1;
	selp.u32 	%r1802, 1, 0, %p229;
	add.s32 	%r1803, %r1799, %r1802;
	ld.global.u32 	%r1804, [%rd395+56];
	mul.wide.s32 	%rd424, %r1804, 4;
	add.s64 	%rd425, %rd4, %rd424;
	ld.global.u32 	%r1805, [%rd425];
	setp.eq.s32 	%p230, %r1805, -1;
	selp.u32 	%r1806, 1, 0, %p230;
	add.s32 	%r1807, %r1803, %r1806;
	ld.global.u32 	%r1808, [%rd395+60];
	mul.wide.s32 	%rd426, %r1808, 4;
	add.s64 	%rd427, %rd4, %rd426;
	ld.global.u32 	%r1809, [%rd427];
	setp.eq.s32 	%p231, %r1809, -1;
	selp.u32 	%r1810, 1, 0, %p231;
	add.s32 	%r5912, %r1807, %r1810;
	add.s32 	%r5904, %r5904, 16;
	add.s32 	%r5902, %r5902, 16;
	setp.ne.s32 	%p232, %r5902, %r236;
	@%p232 bra 	$L__BB35_126;
$L__BB35_127:
	setp.eq.s32 	%p233, %r235, 0;
	@%p233 bra 	$L__BB35_137;
	and.b32  	%r246, %r234, 7;
	setp.lt.u32 	%p234, %r235, 8;
	@%p234 bra 	$L__BB35_130;
	mul.wide.s32 	%rd428, %r5904, 4;
	add.s64 	%rd429, %rd3, %rd428;
	ld.global.u32 	%r1812, [%rd429];
	mul.wide.s32 	%rd430, %r1812, 4;
	add.s64 	%rd431, %rd4, %rd430;
	ld.global.u32 	%r1813, [%rd431];
	setp.eq.s32 	%p235, %r1813, -1;
	selp.u32 	%r1814, 1, 0, %p235;
	add.s32 	%r1815, %r5912, %r1814;
	ld.global.u32 	%r1816, [%rd429+4];
	mul.wide.s32 	%rd432, %r1816, 4;
	add.s64 	%rd433, %rd4, %rd432;
	ld.global.u32 	%r1817, [%rd433];
	setp.eq.s32 	%p236, %r1817, -1;
	selp.u32 	%r1818, 1, 0, %p236;
	add.s32 	%r1819, %r1815, %r1818;
	ld.global.u32 	%r1820, [%rd429+8];
	mul.wide.s32 	%rd434, %r1820, 4;
	add.s64 	%rd435, %rd4, %rd434;
	ld.global.u32 	%r1821, [%rd435];
	setp.eq.s32 	%p237, %r1821, -1;
	selp.u32 	%r1822, 1, 0, %p237;
	add.s32 	%r1823, %r1819, %r1822;
	ld.global.u32 	%r1824, [%rd429+12];
	mul.wide.s32 	%rd436, %r1824, 4;
	add.s64 	%rd437, %rd4, %rd436;
	ld.global.u32 	%r1825, [%rd437];
	setp.eq.s32 	%p238, %r1825, -1;
	selp.u32 	%r1826, 1, 0, %p238;
	add.s32 	%r1827, %r1823, %r1826;
	ld.global.u32 	%r1828, [%rd429+16];
	mul.wide.s32 	%rd438, %r1828, 4;
	add.s64 	%rd439, %rd4, %rd438;
	ld.global.u32 	%r1829, [%rd439];
	setp.eq.s32 	%p239, %r1829, -1;
	selp.u32 	%r1830, 1, 0, %p239;
	add.s32 	%r1831, %r1827, %r1830;
	ld.global.u32 	%r1832, [%rd429+20];
	mul.wide.s32 	%rd440, %r1832, 4;
	add.s64 	%rd441, %rd4, %rd440;
	ld.global.u32 	%r1833, [%rd441];
	setp.eq.s32 	%p240, %r1833, -1;
	selp.u32 	%r1834, 1, 0, %p240;
	add.s32 	%r1835, %r1831, %r1834;
	ld.global.u32 	%r1836, [%rd429+24];
	mul.wide.s32 	%rd442, %r1836, 4;
	add.s64 	%rd443, %rd4, %rd442;
	ld.global.u32 	%r1837, [%rd443];
	setp.eq.s32 	%p241, %r1837, -1;
	selp.u32 	%r1838, 1, 0, %p241;
	add.s32 	%r1839, %r1835, %r1838;
	ld.global.u32 	%r1840, [%rd429+28];
	mul.wide.s32 	%rd444, %r1840, 4;
	add.s64 	%rd445, %rd4, %rd444;
	ld.global.u32 	%r1841, [%rd445];
	setp.eq.s32 	%p242, %r1841, -1;
	selp.u32 	%r1842, 1, 0, %p242;
	add.s32 	%r5912, %r1839, %r1842;
	add.s32 	%r5904, %r5904, 8;
$L__BB35_130:
	setp.eq.s32 	%p243, %r246, 0;
	@%p243 bra 	$L__BB35_137;
	and.b32  	%r252, %r234, 3;
	setp.lt.u32 	%p244, %r246, 4;
	@%p244 bra 	$L__BB35_133;
	mul.wide.s32 	%rd446, %r5904, 4;
	add.s64 	%rd447, %rd3, %rd446;
	ld.global.u32 	%r1844, [%rd447];
	mul.wide.s32 	%rd448, %r1844, 4;
	add.s64 	%rd449, %rd4, %rd448;
	ld.global.u32 	%r1845, [%rd449];
	setp.eq.s32 	%p245, %r1845, -1;
	selp.u32 	%r1846, 1, 0, %p245;
	add.s32 	%r1847, %r5912, %r1846;
	ld.global.u32 	%r1848, [%rd447+4];
	mul.wide.s32 	%rd450, %r1848, 4;
	add.s64 	%rd451, %rd4, %rd450;
	ld.global.u32 	%r1849, [%rd451];
	setp.eq.s32 	%p246, %r1849, -1;
	selp.u32 	%r1850, 1, 0, %p246;
	add.s32 	%r1851, %r1847, %r1850;
	ld.global.u32 	%r1852, [%rd447+8];
	mul.wide.s32 	%rd452, %r1852, 4;
	add.s64 	%rd453, %rd4, %rd452;
	ld.global.u32 	%r1853, [%rd453];
	setp.eq.s32 	%p247, %r1853, -1;
	selp.u32 	%r1854, 1, 0, %p247;
	add.s32 	%r1855, %r1851, %r1854;
	ld.global.u32 	%r1856, [%rd447+12];
	mul.wide.s32 	%rd454, %r1856, 4;
	add.s64 	%rd455, %rd4, %rd454;
	ld.global.u32 	%r1857, [%rd455];
	setp.eq.s32 	%p248, %r1857, -1;
	selp.u32 	%r1858, 1, 0, %p248;
	add.s32 	%r5912, %r1855, %r1858;
	add.s32 	%r5904, %r5904, 4;
$L__BB35_133:
	setp.eq.s32 	%p249, %r252, 0;
	@%p249 bra 	$L__BB35_137;
	mul.wide.s32 	%rd456, %r5904, 4;
	add.s64 	%rd14, %rd3, %rd456;
	ld.global.u32 	%r1859, [%rd14];
	mul.wide.s32 	%rd457, %r1859, 4;
	add.s64 	%rd458, %rd4, %rd457;
	ld.global.u32 	%r1860, [%rd458];
	setp.eq.s32 	%p250, %r1860, -1;
	selp.u32 	%r1861, 1, 0, %p250;
	add.s32 	%r5912, %r5912, %r1861;
	setp.eq.s32 	%p251, %r252, 1;
	@%p251 bra 	$L__BB35_137;
	ld.global.u32 	%r1862, [%rd14+4];
	mul.wide.s32 	%rd459, %r1862, 4;
	add.s64 	%rd460, %rd4, %rd459;
	ld.global.u32 	%r1863, [%rd460];
	setp.eq.s32 	%p252, %r1863, -1;
	selp.u32 	%r1864, 1, 0, %p252;
	add.s32 	%r5912, %r5912, %r1864;
	setp.eq.s32 	%p253, %r252, 2;
	@%p253 bra 	$L__BB35_137;
	ld.global.u32 	%r1865, [%rd14+8];
	mul.wide.s32 	%rd461, %r1865, 4;
	add.s64 	%rd462, %rd4, %rd461;
	ld.global.u32 	%r1866, [%rd462];
	setp.eq.s32 	%p254, %r1866, -1;
	selp.u32 	%r1867, 1, 0, %p254;
	add.s32 	%r5912, %r5912, %r1867;
$L__BB35_137:
	ld.global.u32 	%r1869, [%rd7+6144];
	setp.ne.s32 	%p255, %r1869, -1;
	mov.b32 	%r5925, 0;
	@%p255 bra 	$L__BB35_152;
	ld.global.u32 	%r5917, [%rd8+6144];
	ld.global.u32 	%r263, [%rd8+6148];
	setp.ge.s32 	%p256, %r5917, %r263;
	@%p256 bra 	$L__BB35_152;
	add.s32 	%r1873, %r5917, 1;
	max.s32 	%r1874, %r263, %r1873;
	sub.s32 	%r264, %r1874, %r5917;
	and.b32  	%r265, %r264, 15;
	sub.s32 	%r1875, %r5917, %r1874;
	setp.gt.u32 	%p257, %r1875, -16;
	mov.b32 	%r5925, 0;
	@%p257 bra 	$L__BB35_142;
	and.b32  	%r266, %r264, -16;
	mov.b32 	%r5925, 0;
	mov.u32 	%r5915, %r5925;
$L__BB35_141:
	.pragma "nounroll";
	mul.wide.s32 	%rd463, %r5917, 4;
	add.s64 	%rd464, %rd3, %rd463;
	ld.global.u32 	%r1877, [%rd464];
	mul.wide.s32 	%rd465, %r1877, 4;
	add.s64 	%rd466, %rd4, %rd465;
	ld.global.u32 	%r1878, [%rd466];
	setp.eq.s32 	%p258, %r1878, -1;
	selp.u32 	%r1879, 1, 0, %p258;
	add.s32 	%r1880, %r5925, %r1879;
	ld.global.u32 	%r1881, [%rd464+4];
	mul.wide.s32 	%rd467, %r1881, 4;
	add.s64 	%rd468, %rd4, %rd467;
	ld.global.u32 	%r1882, [%rd468];
	setp.eq.s32 	%p259, %r1882, -1;
	selp.u32 	%r1883, 1, 0, %p259;
	add.s32 	%r1884, %r1880, %r1883;
	ld.global.u32 	%r1885, [%rd464+8];
	mul.wide.s32 	%rd469, %r1885, 4;
	add.s64 	%rd470, %rd4, %rd469;
	ld.global.u32 	%r1886, [%rd470];
	setp.eq.s32 	%p260, %r1886, -1;
	selp.u32 	%r1887, 1, 0, %p260;
	add.s32 	%r1888, %r1884, %r1887;
	ld.global.u32 	%r1889, [%rd464+12];
	mul.wide.s32 	%rd471, %r1889, 4;
	add.s64 	%rd472, %rd4, %rd471;
	ld.global.u32 	%r1890, [%rd472];
	setp.eq.s32 	%p261, %r1890, -1;
	selp.u32 	%r1891, 1, 0, %p261;
	add.s32 	%r1892, %r1888, %r1891;
	ld.global.u32 	%r1893, [%rd464+16];
	mul.wide.s32 	%rd473, %r1893, 4;
	add.s64 	%rd474, %rd4, %rd473;
	ld.global.u32 	%r1894, [%rd474];
	setp.eq.s32 	%p262, %r1894, -1;
	selp.u32 	%r1895, 1, 0, %p262;
	add.s32 	%r1896, %r1892, %r1895;
	ld.global.u32 	%r1897, [%rd464+20];
	mul.wide.s32 	%rd475, %r1897, 4;
	add.s64 	%rd476, %rd4, %rd475;
	ld.global.u32 	%r1898, [%rd476];
	setp.eq.s32 	%p263, %r1898, -1;
	selp.u32 	%r1899, 1, 0, %p263;
	add.s32 	%r1900, %r1896, %r1899;
	ld.global.u32 	%r1901, [%rd464+24];
	mul.wide.s32 	%rd477, %r1901, 4;
	add.s64 	%rd478, %rd4, %rd477;
	ld.global.u32 	%r1902, [%rd478];
	setp.eq.s32 	%p264, %r1902, -1;
	selp.u32 	%r1903, 1, 0, %p264;
	add.s32 	%r1904, %r1900, %r1903;
	ld.global.u32 	%r1905, [%rd464+28];
	mul.wide.s32 	%rd479, %r1905, 4;
	add.s64 	%rd480, %rd4, %rd479;
	ld.global.u32 	%r1906, [%rd480];
	setp.eq.s32 	%p265, %r1906, -1;
	selp.u32 	%r1907, 1, 0, %p265;
	add.s32 	%r1908, %r1904, %r1907;
	ld.global.u32 	%r1909, [%rd464+32];
	mul.wide.s32 	%rd481, %r1909, 4;
	add.s64 	%rd482, %rd4, %rd481;
	ld.global.u32 	%r1910, [%rd482];
	setp.eq.s32 	%p266, %r1910, -1;
	selp.u32 	%r1911, 1, 0, %p266;
	add.s32 	%r1912, %r1908, %r1911;
	ld.global.u32 	%r1913, [%rd464+36];
	mul.wide.s32 	%rd483, %r1913, 4;
	add.s64 	%rd484, %rd4, %rd483;
	ld.global.u32 	%r1914, [%rd484];
	setp.eq.s32 	%p267, %r1914, -1;
	selp.u32 	%r1915, 1, 0, %p267;
	add.s32 	%r1916, %r1912, %r1915;
	ld.global.u32 	%r1917, [%rd464+40];
	mul.wide.s32 	%rd485, %r1917, 4;
	add.s64 	%rd486, %rd4, %rd485;
	ld.global.u32 	%r1918, [%rd486];
	setp.eq.s32 	%p268, %r1918, -1;
	selp.u32 	%r1919, 1, 0, %p268;
	add.s32 	%r1920, %r1916, %r1919;
	ld.global.u32 	%r1921, [%rd464+44];
	mul.wide.s32 	%rd487, %r1921, 4;
	add.s64 	%rd488, %rd4, %rd487;
	ld.global.u32 	%r1922, [%rd488];
	setp.eq.s32 	%p269, %r1922, -1;
	selp.u32 	%r1923, 1, 0, %p269;
	add.s32 	%r1924, %r1920, %r1923;
	ld.global.u32 	%r1925, [%rd464+48];
	mul.wide.s32 	%rd489, %r1925, 4;
	add.s64 	%rd490, %rd4, %rd489;
	ld.global.u32 	%r1926, [%rd490];
	setp.eq.s32 	%p270, %r1926, -1;
	selp.u32 	%r1927, 1, 0, %p270;
	add.s32 	%r1928, %r1924, %r1927;
	ld.global.u32 	%r1929, [%rd464+52];
	mul.wide.s32 	%rd491, %r1929, 4;
	add.s64 	%rd492, %rd4, %rd491;
	ld.global.u32 	%r1930, [%rd492];
	setp.eq.s32 	%p271, %r1930, -1;
	selp.u32 	%r1931, 1, 0, %p271;
	add.s32 	%r1932, %r1928, %r1931;
	ld.global.u32 	%r1933, [%rd464+56];
	mul.wide.s32 	%rd493, %r1933, 4;
	add.s64 	%rd494, %rd4, %rd493;
	ld.global.u32 	%r1934, [%rd494];
	setp.eq.s32 	%p272, %r1934, -1;
	selp.u32 	%r1935, 1, 0, %p272;
	add.s32 	%r1936, %r1932, %r1935;
	ld.global.u32 	%r1937, [%rd464+60];
	mul.wide.s32 	%rd495, %r1937, 4;
	add.s64 	%rd496, %rd4, %rd495;
	ld.global.u32 	%r1938, [%rd496];
	setp.eq.s32 	%p273, %r1938, -1;
	selp.u32 	%r1939, 1, 0, %p273;
	add.s32 	%r5925, %r1936, %r1939;
	add.s32 	%r5917, %r5917, 16;
	add.s32 	%r5915, %r5915, 16;
	setp.ne.s32 	%p274, %r5915, %r266;
	@%p274 bra 	$L__BB35_141;
$L__BB35_142:
	setp.eq.s32 	%p275, %r265, 0;
	@%p275 bra 	$L__BB35_152;
	and.b32  	%r276, %r264, 7;
	setp.lt.u32 	%p276, %r265, 8;
	@%p276 bra 	$L__BB35_145;
	mul.wide.s32 	%rd497, %r5917, 4;
	add.s64 	%rd498, %rd3, %rd497;
	ld.global.u32 	%r1941, [%rd498];
	mul.wide.s32 	%rd499, %r1941, 4;
	add.s64 	%rd500, %rd4, %rd499;
	ld.global.u32 	%r1942, [%rd500];
	setp.eq.s32 	%p277, %r1942, -1;
	selp.u32 	%r1943, 1, 0, %p277;
	add.s32 	%r1944, %r5925, %r1943;
	ld.global.u32 	%r1945, [%rd498+4];
	mul.wide.s32 	%rd501, %r1945, 4;
	add.s64 	%rd502, %rd4, %rd501;
	ld.global.u32 	%r1946, [%rd502];
	setp.eq.s32 	%p278, %r1946, -1;
	selp.u32 	%r1947, 1, 0, %p278;
	add.s32 	%r1948, %r1944, %r1947;
	ld.global.u32 	%r1949, [%rd498+8];
	mul.wide.s32 	%rd503, %r1949, 4;
	add.s64 	%rd504, %rd4, %rd503;
	ld.global.u32 	%r1950, [%rd504];
	setp.eq.s32 	%p279, %r1950, -1;
	selp.u32 	%r1951, 1, 0, %p279;
	add.s32 	%r1952, %r1948, %r1951;
	ld.global.u32 	%r1953, [%rd498+12];
	mul.wide.s32 	%rd505, %r1953, 4;
	add.s64 	%rd506, %rd4, %rd505;
	ld.global.u32 	%r1954, [%rd506];
	setp.eq.s32 	%p280, %r1954, -1;
	selp.u32 	%r1955, 1, 0, %p280;
	add.s32 	%r1956, %r1952, %r1955;
	ld.global.u32 	%r1957, [%rd498+16];
	mul.wide.s32 	%rd507, %r1957, 4;
	add.s64 	%rd508, %rd4, %rd507;
	ld.global.u32 	%r1958, [%rd508];
	setp.eq.s32 	%p281, %r1958, -1;
	selp.u32 	%r1959, 1, 0, %p281;
	add.s32 	%r1960, %r1956, %r1959;
	ld.global.u32 	%r1961, [%rd498+20];
	mul.wide.s32 	%rd509, %r1961, 4;
	add.s64 	%rd510, %rd4, %rd509;
	ld.global.u32 	%r1962, [%rd510];
	setp.eq.s32 	%p282, %r1962, -1;
	selp.u32 	%r1963, 1, 0, %p282;
	add.s32 	%r1964, %r1960, %r1963;
	ld.global.u32 	%r1965, [%rd498+24];
	mul.wide.s32 	%rd511, %r1965, 4;
	add.s64 	%rd512, %rd4, %rd511;
	ld.global.u32 	%r1966, [%rd512];
	setp.eq.s32 	%p283, %r1966, -1;
	selp.u32 	%r1967, 1, 0, %p283;
	add.s32 	%r1968, %r1964, %r1967;
	ld.global.u32 	%r1969, [%rd498+28];
	mul.wide.s32 	%rd513, %r1969, 4;
	add.s64 	%rd514, %rd4, %rd513;
	ld.global.u32 	%r1970, [%rd514];
	setp.eq.s32 	%p284, %r1970, -1;
	selp.u32 	%r1971, 1, 0, %p284;
	add.s32 	%r5925, %r1968, %r1971;
	add.s32 	%r5917, %r5917, 8;
$L__BB35_145:
	setp.eq.s32 	%p285, %r276, 0;
	@%p285 bra 	$L__BB35_152;
	and.b32  	%r282, %r264, 3;
	setp.lt.u32 	%p286, %r276, 4;
	@%p286 bra 	$L__BB35_148;
	mul.wide.s32 	%rd515, %r5917, 4;
	add.s64 	%rd516, %rd3, %rd515;
	ld.global.u32 	%r1973, [%rd516];
	mul.wide.s32 	%rd517, %r1973, 4;
	add.s64 	%rd518, %rd4, %rd517;
	ld.global.u32 	%r1974, [%rd518];
	setp.eq.s32 	%p287, %r1974, -1;
	selp.u32 	%r1975, 1, 0, %p287;
	add.s32 	%r1976, %r5925, %r1975;
	ld.global.u32 	%r1977, [%rd516+4];
	mul.wide.s32 	%rd519, %r1977, 4;
	add.s64 	%rd520, %rd4, %rd519;
	ld.global.u32 	%r1978, [%rd520];
	setp.eq.s32 	%p288, %r1978, -1;
	selp.u32 	%r1979, 1, 0, %p288;
	add.s32 	%r1980, %r1976, %r1979;
	ld.global.u32 	%r1981, [%rd516+8];
	mul.wide.s32 	%rd521, %r1981, 4;
	add.s64 	%rd522, %rd4, %rd521;
	ld.global.u32 	%r1982, [%rd522];
	setp.eq.s32 	%p289, %r1982, -1;
	selp.u32 	%r1983, 1, 0, %p289;
	add.s32 	%r1984, %r1980, %r1983;
	ld.global.u32 	%r1985, [%rd516+12];
	mul.wide.s32 	%rd523, %r1985, 4;
	add.s64 	%rd524, %rd4, %rd523;
	ld.global.u32 	%r1986, [%rd524];
	setp.eq.s32 	%p290, %r1986, -1;
	selp.u32 	%r1987, 1, 0, %p290;
	add.s32 	%r5925, %r1984, %r1987;
	add.s32 	%r5917, %r5917, 4;
$L__BB35_148:
	setp.eq.s32 	%p291, %r282, 0;
	@%p291 bra 	$L__BB35_152;
	mul.wide.s32 	%rd525, %r5917, 4;
	add.s64 	%rd15, %rd3, %rd525;
	ld.global.u32 	%r1988, [%rd15];
	mul.wide.s32 	%rd526, %r1988, 4;
	add.s64 	%rd527, %rd4, %rd526;
	ld.global.u32 	%r1989, [%rd527];
	setp.eq.s32 	%p292, %r1989, -1;
	selp.u32 	%r1990, 1, 0, %p292;
	add.s32 	%r5925, %r5925, %r1990;
	setp.eq.s32 	%p293, %r282, 1;
	@%p293 bra 	$L__BB35_152;
	ld.global.u32 	%r1991, [%rd15+4];
	mul.wide.s32 	%rd528, %r1991, 4;
	add.s64 	%rd529, %rd4, %rd528;
	ld.global.u32 	%r1992, [%rd529];
	setp.eq.s32 	%p294, %r1992, -1;
	selp.u32 	%r1993, 1, 0, %p294;
	add.s32 	%r5925, %r5925, %r1993;
	setp.eq.s32 	%p295, %r282, 2;
	@%p295 bra 	$L__BB35_152;
	ld.global.u32 	%r1994, [%rd15+8];
	mul.wide.s32 	%rd530, %r1994, 4;
	add.s64 	%rd531, %rd4, %rd530;
	ld.global.u32 	%r1995, [%rd531];
	setp.eq.s32 	%p296, %r1995, -1;
	selp.u32 	%r1996, 1, 0, %p296;
	add.s32 	%r5925, %r5925, %r1996;
$L__BB35_152:
	ld.global.u32 	%r1998, [%rd7+7168];
	setp.ne.s32 	%p297, %r1998, -1;
	mov.b32 	%r5938, 0;
	@%p297 bra 	$L__BB35_167;
	ld.global.u32 	%r5930, [%rd8+7168];
	ld.global.u32 	%r293, [%rd8+7172];
	setp.ge.s32 	%p298, %r5930, %r293;
	@%p298 bra 	$L__BB35_167;
	add.s32 	%r2002, %r5930, 1;
	max.s32 	%r2003, %r293, %r2002;
	sub.s32 	%r294, %r2003, %r5930;
	and.b32  	%r295, %r294, 15;
	sub.s32 	%r2004, %r5930, %r2003;
	setp.gt.u32 	%p299, %r2004, -16;
	mov.b32 	%r5938, 0;
	@%p299 bra 	$L__BB35_157;
	and.b32  	%r296, %r294, -16;
	mov.b32 	%r5938, 0;
	mov.u32 	%r5928, %r5938;
$L__BB35_156:
	.pragma "nounroll";
	mul.wide.s32 	%rd532, %r5930, 4;
	add.s64 	%rd533, %rd3, %rd532;
	ld.global.u32 	%r2006, [%rd533];
	mul.wide.s32 	%rd534, %r2006, 4;
	add.s64 	%rd535, %rd4, %rd534;
	ld.global.u32 	%r2007, [%rd535];
	setp.eq.s32 	%p300, %r2007, -1;
	selp.u32 	%r2008, 1, 0, %p300;
	add.s32 	%r2009, %r5938, %r2008;
	ld.global.u32 	%r2010, [%rd533+4];
	mul.wide.s32 	%rd536, %r2010, 4;
	add.s64 	%rd537, %rd4, %rd536;
	ld.global.u32 	%r2011, [%rd537];
	setp.eq.s32 	%p301, %r2011, -1;
	selp.u32 	%r2012, 1, 0, %p301;
	add.s32 	%r2013, %r2009, %r2012;
	ld.global.u32 	%r2014, [%rd533+8];
	mul.wide.s32 	%rd538, %r2014, 4;
	add.s64 	%rd539, %rd4, %rd538;
	ld.global.u32 	%r2015, [%rd539];
	setp.eq.s32 	%p302, %r2015, -1;
	selp.u32 	%r2016, 1, 0, %p302;
	add.s32 	%r2017, %r2013, %r2016;
	ld.global.u32 	%r2018, [%rd533+12];
	mul.wide.s32 	%rd540, %r2018, 4;
	add.s64 	%rd541, %rd4, %rd540;
	ld.global.u32 	%r2019, [%rd541];
	setp.eq.s32 	%p303, %r2019, -1;
	selp.u32 	%r2020, 1, 0, %p303;
	add.s32 	%r2021, %r2017, %r2020;
	ld.global.u32 	%r2022, [%rd533+16];
	mul.wide.s32 	%rd542, %r2022, 4;
	add.s64 	%rd543, %rd4, %rd542;
	ld.global.u32 	%r2023, [%rd543];
	setp.eq.s32 	%p304, %r2023, -1;
	selp.u32 	%r2024, 1, 0, %p304;
	add.s32 	%r2025, %r2021, %r2024;
	ld.global.u32 	%r2026, [%rd533+20];
	mul.wide.s32 	%rd544, %r2026, 4;
	add.s64 	%rd545, %rd4, %rd544;
	ld.global.u32 	%r2027, [%rd545];
	setp.eq.s32 	%p305, %r2027, -1;
	selp.u32 	%r2028, 1, 0, %p305;
	add.s32 	%r2029, %r2025, %r2028;
	ld.global.u32 	%r2030, [%rd533+24];
	mul.wide.s32 	%rd546, %r2030, 4;
	add.s64 	%rd547, %rd4, %rd546;
	ld.global.u32 	%r2031, [%rd547];
	setp.eq.s32 	%p306, %r2031, -1;
	selp.u32 	%r2032, 1, 0, %p306;
	add.s32 	%r2033, %r2029, %r2032;
	ld.global.u32 	%r2034, [%rd533+28];
	mul.wide.s32 	%rd548, %r2034, 4;
	add.s64 	%rd549, %rd4, %rd548;
	ld.global.u32 	%r2035, [%rd549];
	setp.eq.s32 	%p307, %r2035, -1;
	selp.u32 	%r2036, 1, 0, %p307;
	add.s32 	%r2037, %r2033, %r2036;
	ld.global.u32 	%r2038, [%rd533+32];
	mul.wide.s32 	%rd550, %r2038, 4;
	add.s64 	%rd551, %rd4, %rd550;
	ld.global.u32 	%r2039, [%rd551];
	setp.eq.s32 	%p308, %r2039, -1;
	selp.u32 	%r2040, 1, 0, %p308;
	add.s32 	%r2041, %r2037, %r2040;
	ld.global.u32 	%r2042, [%rd533+36];
	mul.wide.s32 	%rd552, %r2042, 4;
	add.s64 	%rd553, %rd4, %rd552;
	ld.global.u32 	%r2043, [%rd553];
	setp.eq.s32 	%p309, %r2043, -1;
	selp.u32 	%r2044, 1, 0, %p309;
	add.s32 	%r2045, %r2041, %r2044;
	ld.global.u32 	%r2046, [%rd533+40];
	mul.wide.s32 	%rd554, %r2046, 4;
	add.s64 	%rd555, %rd4, %rd554;
	ld.global.u32 	%r2047, [%rd555];
	setp.eq.s32 	%p310, %r2047, -1;
	selp.u32 	%r2048, 1, 0, %p310;
	add.s32 	%r2049, %r2045, %r2048;
	ld.global.u32 	%r2050, [%rd533+44];
	mul.wide.s32 	%rd556, %r2050, 4;
	add.s64 	%rd557, %rd4, %rd556;
	ld.global.u32 	%r2051, [%rd557];
	setp.eq.s32 	%p311, %r2051, -1;
	selp.u32 	%r2052, 1, 0, %p311;
	add.s32 	%r2053, %r2049, %r2052;
	ld.global.u32 	%r2054, [%rd533+48];
	mul.wide.s32 	%rd558, %r2054, 4;
	add.s64 	%rd559, %rd4, %rd558;
	ld.global.u32 	%r2055, [%rd559];
	setp.eq.s32 	%p312, %r2055, -1;
	selp.u32 	%r2056, 1, 0, %p312;
	add.s32 	%r2057, %r2053, %r2056;
	ld.global.u32 	%r2058, [%rd533+52];
	mul.wide.s32 	%rd560, %r2058, 4;
	add.s64 	%rd561, %rd4, %rd560;
	ld.global.u32 	%r2059, [%rd561];
	setp.eq.s32 	%p313, %r2059, -1;
	selp.u32 	%r2060, 1, 0, %p313;
	add.s32 	%r2061, %r2057, %r2060;
	ld.global.u32 	%r2062, [%rd533+56];
	mul.wide.s32 	%rd562, %r2062, 4;
	add.s64 	%rd563, %rd4, %rd562;
	ld.global.u32 	%r2063, [%rd563];
	setp.eq.s32 	%p314, %r2063, -1;
	selp.u32 	%r2064, 1, 0, %p314;
	add.s32 	%r2065, %r2061, %r2064;
	ld.global.u32 	%r2066, [%rd533+60];
	mul.wide.s32 	%rd564, %r2066, 4;
	add.s64 	%rd565, %rd4, %rd564;
	ld.global.u32 	%r2067, [%rd565];
	setp.eq.s32 	%p315, %r2067, -1;
	selp.u32 	%r2068, 1, 0, %p315;
	add.s32 	%r5938, %r2065, %r2068;
	add.s32 	%r5930, %r5930, 16;
	add.s32 	%r5928, %r5928, 16;
	setp.ne.s32 	%p316, %r5928, %r296;
	@%p316 bra 	$L__BB35_156;
$L__BB35_157:
	setp.eq.s32 	%p317, %r295, 0;
	@%p317 bra 	$L__BB35_167;
	and.b32  	%r306, %r294, 7;
	setp.lt.u32 	%p318, %r295, 8;
	@%p318 bra 	$L__BB35_160;
	mul.wide.s32 	%rd566, %r5930, 4;
	add.s64 	%rd567, %rd3, %rd566;
	ld.global.u32 	%r2070, [%rd567];
	mul.wide.s32 	%rd568, %r2070, 4;
	add.s64 	%rd569, %rd4, %rd568;
	ld.global.u32 	%r2071, [%rd569];
	setp.eq.s32 	%p319, %r2071, -1;
	selp.u32 	%r2072, 1, 0, %p319;
	add.s32 	%r2073, %r5938, %r2072;
	ld.global.u32 	%r2074, [%rd567+4];
	mul.wide.s32 	%rd570, %r2074, 4;
	add.s64 	%rd571, %rd4, %rd570;
	ld.global.u32 	%r2075, [%rd571];
	setp.eq.s32 	%p320, %r2075, -1;
	selp.u32 	%r2076, 1, 0, %p320;
	add.s32 	%r2077, %r2073, %r2076;
	ld.global.u32 	%r2078, [%rd567+8];
	mul.wide.s32 	%rd572, %r2078, 4;
	add.s64 	%rd573, %rd4, %rd572;
	ld.global.u32 	%r2079, [%rd573];
	setp.eq.s32 	%p321, %r2079, -1;
	selp.u32 	%r2080, 1, 0, %p321;
	add.s32 	%r2081, %r2077, %r2080;
	ld.global.u32 	%r2082, [%rd567+12];
	mul.wide.s32 	%rd574, %r2082, 4;
	add.s64 	%rd575, %rd4, %rd574;
	ld.global.u32 	%r2083, [%rd575];
	setp.eq.s32 	%p322, %r2083, -1;
	selp.u32 	%r2084, 1, 0, %p322;
	add.s32 	%r2085, %r2081, %r2084;
	ld.global.u32 	%r2086, [%rd567+16];
	mul.wide.s32 	%rd576, %r2086, 4;
	add.s64 	%rd577, %rd4, %rd576;
	ld.global.u32 	%r2087, [%rd577];
	setp.eq.s32 	%p323, %r2087, -1;
	selp.u32 	%r2088, 1, 0, %p323;
	add.s32 	%r2089, %r2085, %r2088;
	ld.global.u32 	%r2090, [%rd567+20];
	mul.wide.s32 	%rd578, %r2090, 4;
	add.s64 	%rd579, %rd4, %rd578;
	ld.global.u32 	%r2091, [%rd579];
	setp.eq.s32 	%p324, %r2091, -1;
	selp.u32 	%r2092, 1, 0, %p324;
	add.s32 	%r2093, %r2089, %r2092;
	ld.global.u32 	%r2094, [%rd567+24];
	mul.wide.s32 	%rd580, %r2094, 4;
	add.s64 	%rd581, %rd4, %rd580;
	ld.global.u32 	%r2095, [%rd581];
	setp.eq.s32 	%p325, %r2095, -1;
	selp.u32 	%r2096, 1, 0, %p325;
	add.s32 	%r2097, %r2093, %r2096;
	ld.global.u32 	%r2098, [%rd567+28];
	mul.wide.s32 	%rd582, %r2098, 4;
	add.s64 	%rd583, %rd4, %rd582;
	ld.global.u32 	%r2099, [%rd583];
	setp.eq.s32 	%p326, %r2099, -1;
	selp.u32 	%r2100, 1, 0, %p326;
	add.s32 	%r5938, %r2097, %r2100;
	add.s32 	%r5930, %r5930, 8;
$L__BB35_160:
	setp.eq.s32 	%p327, %r306, 0;
	@%p327 bra 	$L__BB35_167;
	and.b32  	%r312, %r294, 3;
	setp.lt.u32 	%p328, %r306, 4;
	@%p328 bra 	$L__BB35_163;
	mul.wide.s32 	%rd584, %r5930, 4;
	add.s64 	%rd585, %rd3, %rd584;
	ld.global.u32 	%r2102, [%rd585];
	mul.wide.s32 	%rd586, %r2102, 4;
	add.s64 	%rd587, %rd4, %rd586;
	ld.global.u32 	%r2103, [%rd587];
	setp.eq.s32 	%p329, %r2103, -1;
	selp.u32 	%r2104, 1, 0, %p329;
	add.s32 	%r2105, %r5938, %r2104;
	ld.global.u32 	%r2106, [%rd585+4];
	mul.wide.s32 	%rd588, %r2106, 4;
	add.s64 	%rd589, %rd4, %rd588;
	ld.global.u32 	%r2107, [%rd589];
	setp.eq.s32 	%p330, %r2107, -1;
	selp.u32 	%r2108, 1, 0, %p330;
	add.s32 	%r2109, %r2105, %r2108;
	ld.global.u32 	%r2110, [%rd585+8];
	mul.wide.s32 	%rd590, %r2110, 4;
	add.s64 	%rd591, %rd4, %rd590;
	ld.global.u32 	%r2111, [%rd591];
	setp.eq.s32 	%p331, %r2111, -1;
	selp.u32 	%r2112, 1, 0, %p331;
	add.s32 	%r2113, %r2109, %r2112;
	ld.global.u32 	%r2114, [%rd585+12];
	mul.wide.s32 	%rd592, %r2114, 4;
	add.s64 	%rd593, %rd4, %rd592;
	ld.global.u32 	%r2115, [%rd593];
	setp.eq.s32 	%p332, %r2115, -1;
	selp.u32 	%r2116, 1, 0, %p332;
	add.s32 	%r5938, %r2113, %r2116;
	add.s32 	%r5930, %r5930, 4;
$L__BB35_163:
	setp.eq.s32 	%p333, %r312, 0;
	@%p333 bra 	$L__BB35_167;
	mul.wide.s32 	%rd594, %r5930, 4;
	add.s64 	%rd16, %rd3, %rd594;
	ld.global.u32 	%r2117, [%rd16];
	mul.wide.s32 	%rd595, %r2117, 4;
	add.s64 	%rd596, %rd4, %rd595;
	ld.global.u32 	%r2118, [%rd596];
	setp.eq.s32 	%p334, %r2118, -1;
	selp.u32 	%r2119, 1, 0, %p334;
	add.s32 	%r5938, %r5938, %r2119;
	setp.eq.s32 	%p335, %r312, 1;
	@%p335 bra 	$L__BB35_167;
	ld.global.u32 	%r2120, [%rd16+4];
	mul.wide.s32 	%rd597, %r2120, 4;
	add.s64 	%rd598, %rd4, %rd597;
	ld.global.u32 	%r2121, [%rd598];
	setp.eq.s32 	%p336, %r2121, -1;
	selp.u32 	%r2122, 1, 0, %p336;
	add.s32 	%r5938, %r5938, %r2122;
	setp.eq.s32 	%p337, %r312, 2;
	@%p337 bra 	$L__BB35_167;
	ld.global.u32 	%r2123, [%rd16+8];
	mul.wide.s32 	%rd599, %r2123, 4;
	add.s64 	%rd600, %rd4, %rd599;
	ld.global.u32 	%r2124, [%rd600];
	setp.eq.s32 	%p338, %r2124, -1;
	selp.u32 	%r2125, 1, 0, %p338;
	add.s32 	%r5938, %r5938, %r2125;
$L__BB35_167:
	ld.global.u32 	%r2127, [%rd7+8192];
	setp.ne.s32 	%p339, %r2127, -1;
	mov.b32 	%r5951, 0;
	@%p339 bra 	$L__BB35_182;
	ld.global.u32 	%r5943, [%rd8+8192];
	ld.global.u32 	%r323, [%rd8+8196];
	setp.ge.s32 	%p340, %r5943, %r323;
	@%p340 bra 	$L__BB35_182;
	add.s32 	%r2131, %r5943, 1;
	max.s32 	%r2132, %r323, %r2131;
	sub.s32 	%r324, %r2132, %r5943;
	and.b32  	%r325, %r324, 15;
	sub.s32 	%r2133, %r5943, %r2132;
	setp.gt.u32 	%p341, %r2133, -16;
	mov.b32 	%r5951, 0;
	@%p341 bra 	$L__BB35_172;
	and.b32  	%r326, %r324, -16;
	mov.b32 	%r5951, 0;
	mov.u32 	%r5941, %r5951;
$L__BB35_171:
	.pragma "nounroll";
	mul.wide.s32 	%rd601, %r5943, 4;
	add.s64 	%rd602, %rd3, %rd601;
	ld.global.u32 	%r2135, [%rd602];
	mul.wide.s32 	%rd603, %r2135, 4;
	add.s64 	%rd604, %rd4, %rd603;
	ld.global.u32 	%r2136, [%rd604];
	setp.eq.s32 	%p342, %r2136, -1;
	selp.u32 	%r2137, 1, 0, %p342;
	add.s32 	%r2138, %r5951, %r2137;
	ld.global.u32 	%r2139, [%rd602+4];
	mul.wide.s32 	%rd605, %r2139, 4;
	add.s64 	%rd606, %rd4, %rd605;
	ld.global.u32 	%r2140, [%rd606];
	setp.eq.s32 	%p343, %r2140, -1;
	selp.u32 	%r2141, 1, 0, %p343;
	add.s32 	%r2142, %r2138, %r2141;
	ld.global.u32 	%r2143, [%rd602+8];
	mul.wide.s32 	%rd607, %r2143, 4;
	add.s64 	%rd608, %rd4, %rd607;
	ld.global.u32 	%r2144, [%rd608];
	setp.eq.s32 	%p344, %r2144, -1;
	selp.u32 	%r2145, 1, 0, %p344;
	add.s32 	%r2146, %r2142, %r2145;
	ld.global.u32 	%r2147, [%rd602+12];
	mul.wide.s32 	%rd609, %r2147, 4;
	add.s64 	%rd610, %rd4, %rd609;
	ld.global.u32 	%r2148, [%rd610];
	setp.eq.s32 	%p345, %r2148, -1;
	selp.u32 	%r2149, 1, 0, %p345;
	add.s32 	%r2150, %r2146, %r2149;
	ld.global.u32 	%r2151, [%rd602+16];
	mul.wide.s32 	%rd611, %r2151, 4;
	add.s64 	%rd612, %rd4, %rd611;
	ld.global.u32 	%r2152, [%rd612];
	setp.eq.s32 	%p346, %r2152, -1;
	selp.u32 	%r2153, 1, 0, %p346;
	add.s32 	%r2154, %r2150, %r2153;
	ld.global.u32 	%r2155, [%rd602+20];
	mul.wide.s32 	%rd613, %r2155, 4;
	add.s64 	%rd614, %rd4, %rd613;
	ld.global.u32 	%r2156, [%rd614];
	setp.eq.s32 	%p347, %r2156, -1;
	selp.u32 	%r2157, 1, 0, %p347;
	add.s32 	%r2158, %r2154, %r2157;
	ld.global.u32 	%r2159, [%rd602+24];
	mul.wide.s32 	%rd615, %r2159, 4;
	add.s64 	%rd616, %rd4, %rd615;
	ld.global.u32 	%r2160, [%rd616];
	setp.eq.s32 	%p348, %r2160, -1;
	selp.u32 	%r2161, 1, 0, %p348;
	add.s32 	%r2162, %r2158, %r2161;
	ld.global.u32 	%r2163, [%rd602+28];
	mul.wide.s32 	%rd617, %r2163, 4;
	add.s64 	%rd618, %rd4, %rd617;
	ld.global.u32 	%r2164, [%rd618];
	setp.eq.s32 	%p349, %r2164, -1;
	selp.u32 	%r2165, 1, 0, %p349;
	add.s32 	%r2166, %r2162, %r2165;
	ld.global.u32 	%r2167, [%rd602+32];
	mul.wide.s32 	%rd619, %r2167, 4;
	add.s64 	%rd620, %rd4, %rd619;
	ld.global.u32 	%r2168, [%rd620];
	setp.eq.s32 	%p350, %r2168, -1;
	selp.u32 	%r2169, 1, 0, %p350;
	add.s32 	%r2170, %r2166, %r2169;
	ld.global.u32 	%r2171, [%rd602+36];
	mul.wide.s32 	%rd621, %r2171, 4;
	add.s64 	%rd622, %rd4, %rd621;
	ld.global.u32 	%r2172, [%rd622];
	setp.eq.s32 	%p351, %r2172, -1;
	selp.u32 	%r2173, 1, 0, %p351;
	add.s32 	%r2174, %r2170, %r2173;
	ld.global.u32 	%r2175, [%rd602+40];
	mul.wide.s32 	%rd623, %r2175, 4;
	add.s64 	%rd624, %rd4, %rd623;
	ld.global.u32 	%r2176, [%rd624];
	setp.eq.s32 	%p352, %r2176, -1;
	selp.u32 	%r2177, 1, 0, %p352;
	add.s32 	%r2178, %r2174, %r2177;
	ld.global.u32 	%r2179, [%rd602+44];
	mul.wide.s32 	%rd625, %r2179, 4;
	add.s64 	%rd626, %rd4, %rd625;
	ld.global.u32 	%r2180, [%rd626];
	setp.eq.s32 	%p353, %r2180, -1;
	selp.u32 	%r2181, 1, 0, %p353;
	add.s32 	%r2182, %r2178, %r2181;
	ld.global.u32 	%r2183, [%rd602+48];
	mul.wide.s32 	%rd627, %r2183, 4;
	add.s64 	%rd628, %rd4, %rd627;
	ld.global.u32 	%r2184, [%rd628];
	setp.eq.s32 	%p354, %r2184, -1;
	selp.u32 	%r2185, 1, 0, %p354;
	add.s32 	%r2186, %r2182, %r2185;
	ld.global.u32 	%r2187, [%rd602+52];
	mul.wide.s32 	%rd629, %r2187, 4;
	add.s64 	%rd630, %rd4, %rd629;
	ld.global.u32 	%r2188, [%rd630];
	setp.eq.s32 	%p355, %r2188, -1;
	selp.u32 	%r2189, 1, 0, %p355;
	add.s32 	%r2190, %r2186, %r2189;
	ld.global.u32 	%r2191, [%rd602+56];
	mul.wide.s32 	%rd631, %r2191, 4;
	add.s64 	%rd632, %rd4, %rd631;
	ld.global.u32 	%r2192, [%rd632];
	setp.eq.s32 	%p356, %r2192, -1;
	selp.u32 	%r2193, 1, 0, %p356;
	add.s32 	%r2194, %r2190, %r2193;
	ld.global.u32 	%r2195, [%rd602+60];
	mul.wide.s32 	%rd633, %r2195, 4;
	add.s64 	%rd634, %rd4, %rd633;
	ld.global.u32 	%r2196, [%rd634];
	setp.eq.s32 	%p357, %r2196, -1;
	selp.u32 	%r2197, 1, 0, %p357;
	add.s32 	%r5951, %r2194, %r2197;
	add.s32 	%r5943, %r5943, 16;
	add.s32 	%r5941, %r5941, 16;
	setp.ne.s32 	%p358, %r5941, %r326;
	@%p358 bra 	$L__BB35_171;
$L__BB35_172:
	setp.eq.s32 	%p359, %r325, 0;
	@%p359 bra 	$L__BB35_182;
	and.b32  	%r336, %r324, 7;
	setp.lt.u32 	%p360, %r325, 8;
	@%p360 bra 	$L__BB35_175;
	mul.wide.s32 	%rd635, %r5943, 4;
	add.s64 	%rd636, %rd3, %rd635;
	ld.global.u32 	%r2199, [%rd636];
	mul.wide.s32 	%rd637, %r2199, 4;
	add.s64 	%rd638, %rd4, %rd637;
	ld.global.u32 	%r2200, [%rd638];
	setp.eq.s32 	%p361, %r2200, -1;
	selp.u32 	%r2201, 1, 0, %p361;
	add.s32 	%r2202, %r5951, %r2201;
	ld.global.u32 	%r2203, [%rd636+4];
	mul.wide.s32 	%rd639, %r2203, 4;
	add.s64 	%rd640, %rd4, %rd639;
	ld.global.u32 	%r2204, [%rd640];
	setp.eq.s32 	%p362, %r2204, -1;
	selp.u32 	%r2205, 1, 0, %p362;
	add.s32 	%r2206, %r2202, %r2205;
	ld.global.u32 	%r2207, [%rd636+8];
	mul.wide.s32 	%rd641, %r2207, 4;
	add.s64 	%rd642, %rd4, %rd641;
	ld.global.u32 	%r2208, [%rd642];
	setp.eq.s32 	%p363, %r2208, -1;
	selp.u32 	%r2209, 1, 0, %p363;
	add.s32 	%r2210, %r2206, %r2209;
	ld.global.u32 	%r2211, [%rd636+12];
	mul.wide.s32 	%rd643, %r2211, 4;
	add.s64 	%rd644, %rd4, %rd643;
	ld.global.u32 	%r2212, [%rd644];
	setp.eq.s32 	%p364, %r2212, -1;
	selp.u32 	%r2213, 1, 0, %p364;
	add.s32 	%r2214, %r2210, %r2213;
	ld.global.u32 	%r2215, [%rd636+16];
	mul.wide.s32 	%rd645, %r2215, 4;
	add.s64 	%rd646, %rd4, %rd645;
	ld.global.u32 	%r2216, [%rd646];
	setp.eq.s32 	%p365, %r2216, -1;
	selp.u32 	%r2217, 1, 0, %p365;
	add.s32 	%r2218, %r2214, %r2217;
	ld.global.u32 	%r2219, [%rd636+20];
	mul.wide.s32 	%rd647, %r2219, 4;
	add.s64 	%rd648, %rd4, %rd647;
	ld.global.u32 	%r2220, [%rd648];
	setp.eq.s32 	%p366, %r2220, -1;
	selp.u32 	%r2221, 1, 0, %p366;
	add.s32 	%r2222, %r2218, %r2221;
	ld.global.u32 	%r2223, [%rd636+24];
	mul.wide.s32 	%rd649, %r2223, 4;
	add.s64 	%rd650, %rd4, %rd649;
	ld.global.u32 	%r2224, [%rd650];
	setp.eq.s32 	%p367, %r2224, -1;
	selp.u32 	%r2225, 1, 0, %p367;
	add.s32 	%r2226, %r2222, %r2225;
	ld.global.u32 	%r2227, [%rd636+28];
	mul.wide.s32 	%rd651, %r2227, 4;
	add.s64 	%rd652, %rd4, %rd651;
	ld.global.u32 	%r2228, [%rd652];
	setp.eq.s32 	%p368, %r2228, -1;
	selp.u32 	%r2229, 1, 0, %p368;
	add.s32 	%r5951, %r2226, %r2229;
	add.s32 	%r5943, %r5943, 8;
$L__BB35_175:
	setp.eq.s32 	%p369, %r336, 0;
	@%p369 bra 	$L__BB35_182;
	and.b32  	%r342, %r324, 3;
	setp.lt.u32 	%p370, %r336, 4;
	@%p370 bra 	$L__BB35_178;
	mul.wide.s32 	%rd653, %r5943, 4;
	add.s64 	%rd654, %rd3, %rd653;
	ld.global.u32 	%r2231, [%rd654];
	mul.wide.s32 	%rd655, %r2231, 4;
	add.s64 	%rd656, %rd4, %rd655;
	ld.global.u32 	%r2232, [%rd656];
	setp.eq.s32 	%p371, %r2232, -1;
	selp.u32 	%r2233, 1, 0, %p371;
	add.s32 	%r2234, %r5951, %r2233;
	ld.global.u32 	%r2235, [%rd654+4];
	mul.wide.s32 	%rd657, %r2235, 4;
	add.s64 	%rd658, %rd4, %rd657;
	ld.global.u32 	%r2236, [%rd658];
	setp.eq.s32 	%p372, %r2236, -1;
	selp.u32 	%r2237, 1, 0, %p372;
	add.s32 	%r2238, %r2234, %r2237;
	ld.global.u32 	%r2239, [%rd654+8];
	mul.wide.s32 	%rd659, %r2239, 4;
	add.s64 	%rd660, %rd4, %rd659;
	ld.global.u32 	%r2240, [%rd660];
	setp.eq.s32 	%p373, %r2240, -1;
	selp.u32 	%r2241, 1, 0, %p373;
	add.s32 	%r2242, %r2238, %r2241;
	ld.global.u32 	%r2243, [%rd654+12];
	mul.wide.s32 	%rd661, %r2243, 4;
	add.s64 	%rd662, %rd4, %rd661;
	ld.global.u32 	%r2244, [%rd662];
	setp.eq.s32 	%p374, %r2244, -1;
	selp.u32 	%r2245, 1, 0, %p374;
	add.s32 	%r5951, %r2242, %r2245;
	add.s32 	%r5943, %r5943, 4;
$L__BB35_178:
	setp.eq.s32 	%p375, %r342, 0;
	@%p375 bra 	$L__BB35_182;
	mul.wide.s32 	%rd663, %r5943, 4;
	add.s64 	%rd17, %rd3, %rd663;
	ld.global.u32 	%r2246, [%rd17];
	mul.wide.s32 	%rd664, %r2246, 4;
	add.s64 	%rd665, %rd4, %rd664;
	ld.global.u32 	%r2247, [%rd665];
	setp.eq.s32 	%p376, %r2247, -1;
	selp.u32 	%r2248, 1, 0, %p376;
	add.s32 	%r5951, %r5951, %r2248;
	setp.eq.s32 	%p377, %r342, 1;
	@%p377 bra 	$L__BB35_182;
	ld.global.u32 	%r2249, [%rd17+4];
	mul.wide.s32 	%rd666, %r2249, 4;
	add.s64 	%rd667, %rd4, %rd666;
	ld.global.u32 	%r2250, [%rd667];
	setp.eq.s32 	%p378, %r2250, -1;
	selp.u32 	%r2251, 1, 0, %p378;
	add.s32 	%r5951, %r5951, %r2251;
	setp.eq.s32 	%p379, %r342, 2;
	@%p379 bra 	$L__BB35_182;
	ld.global.u32 	%r2252, [%rd17+8];
	mul.wide.s32 	%rd668, %r2252, 4;
	add.s64 	%rd669, %rd4, %rd668;
	ld.global.u32 	%r2253, [%rd669];
	setp.eq.s32 	%p380, %r2253, -1;
	selp.u32 	%r2254, 1, 0, %p380;
	add.s32 	%r5951, %r5951, %r2254;
$L__BB35_182:
	ld.global.u32 	%r2256, [%rd7+9216];
	setp.ne.s32 	%p381, %r2256, -1;
	mov.b32 	%r5964, 0;
	@%p381 bra 	$L__BB35_197;
	ld.global.u32 	%r5956, [%rd8+9216];
	ld.global.u32 	%r353, [%rd8+9220];
	setp.ge.s32 	%p382, %r5956, %r353;
	@%p382 bra 	$L__BB35_197;
	add.s32 	%r2260, %r5956, 1;
	max.s32 	%r2261, %r353, %r2260;
	sub.s32 	%r354, %r2261, %r5956;
	and.b32  	%r355, %r354, 15;
	sub.s32 	%r2262, %r5956, %r2261;
	setp.gt.u32 	%p383, %r2262, -16;
	mov.b32 	%r5964, 0;
	@%p383 bra 	$L__BB35_187;
	and.b32  	%r356, %r354, -16;
	mov.b32 	%r5964, 0;
	mov.u32 	%r5954, %r5964;
$L__BB35_186:
	.pragma "nounroll";
	mul.wide.s32 	%rd670, %r5956, 4;
	add.s64 	%rd671, %rd3, %rd670;
	ld.global.u32 	%r2264, [%rd671];
	mul.wide.s32 	%rd672, %r2264, 4;
	add.s64 	%rd673, %rd4, %rd672;
	ld.global.u32 	%r2265, [%rd673];
	setp.eq.s32 	%p384, %r2265, -1;
	selp.u32 	%r2266, 1, 0, %p384;
	add.s32 	%r2267, %r5964, %r2266;
	ld.global.u32 	%r2268, [%rd671+4];
	mul.wide.s32 	%rd674, %r2268, 4;
	add.s64 	%rd675, %rd4, %rd674;
	ld.global.u32 	%r2269, [%rd675];
	setp.eq.s32 	%p385, %r2269, -1;
	selp.u32 	%r2270, 1, 0, %p385;
	add.s32 	%r2271, %r2267, %r2270;
	ld.global.u32 	%r2272, [%rd671+8];
	mul.wide.s32 	%rd676, %r2272, 4;
	add.s64 	%rd677, %rd4, %rd676;
	ld.global.u32 	%r2273, [%rd677];
	setp.eq.s32 	%p386, %r2273, -1;
	selp.u32 	%r2274, 1, 0, %p386;
	add.s32 	%r2275, %r2271, %r2274;
	ld.global.u32 	%r2276, [%rd671+12];
	mul.wide.s32 	%rd678, %r2276, 4;
	add.s64 	%rd679, %rd4, %rd678;
	ld.global.u32 	%r2277, [%rd679];
	setp.eq.s32 	%p387, %r2277, -1;
	selp.u32 	%r2278, 1, 0, %p387;
	add.s32 	%r2279, %r2275, %r2278;
	ld.global.u32 	%r2280, [%rd671+16];
	mul.wide.s32 	%rd680, %r2280, 4;
	add.s64 	%rd681, %rd4, %rd680;
	ld.global.u32 	%r2281, [%rd681];
	setp.eq.s32 	%p388, %r2281, -1;
	selp.u32 	%r2282, 1, 0, %p388;
	add.s32 	%r2283, %r2279, %r2282;
	ld.global.u32 	%r2284, [%rd671+20];
	mul.wide.s32 	%rd682, %r2284, 4;
	add.s64 	%rd683, %rd4, %rd682;
	ld.global.u32 	%r2285, [%rd683];
	setp.eq.s32 	%p389, %r2285, -1;
	selp.u32 	%r2286, 1, 0, %p389;
	add.s32 	%r2287, %r2283, %r2286;
	ld.global.u32 	%r2288, [%rd671+24];
	mul.wide.s32 	%rd684, %r2288, 4;
	add.s64 	%rd685, %rd4, %rd684;
	ld.global.u32 	%r2289, [%rd685];
	setp.eq.s32 	%p390, %r2289, -1;
	selp.u32 	%r2290, 1, 0, %p390;
	add.s32 	%r2291, %r2287, %r2290;
	ld.global.u32 	%r2292, [%rd671+28];
	mul.wide.s32 	%rd686, %r2292, 4;
	add.s64 	%rd687, %rd4, %rd686;
	ld.global.u32 	%r2293, [%rd687];
	setp.eq.s32 	%p391, %r2293, -1;
	selp.u32 	%r2294, 1, 0, %p391;
	add.s32 	%r2295, %r2291, %r2294;
	ld.global.u32 	%r2296, [%rd671+32];
	mul.wide.s32 	%rd688, %r2296, 4;
	add.s64 	%rd689, %rd4, %rd688;
	ld.global.u32 	%r2297, [%rd689];
	setp.eq.s32 	%p392, %r2297, -1;
	selp.u32 	%r2298, 1, 0, %p392;
	add.s32 	%r2299, %r2295, %r2298;
	ld.global.u32 	%r2300, [%rd671+36];
	mul.wide.s32 	%rd690, %r2300, 4;
	add.s64 	%rd691, %rd4, %rd690;
	ld.global.u32 	%r2301, [%rd691];
	setp.eq.s32 	%p393, %r2301, -1;
	selp.u32 	%r2302, 1, 0, %p393;
	add.s32 	%r2303, %r2299, %r2302;
	ld.global.u32 	%r2304, [%rd671+40];
	mul.wide.s32 	%rd692, %r2304, 4;
	add.s64 	%rd693, %rd4, %rd692;
	ld.global.u32 	%r2305, [%rd693];
	setp.eq.s32 	%p394, %r2305, -1;
	selp.u32 	%r2306, 1, 0, %p394;
	add.s32 	%r2307, %r2303, %r2306;
	ld.global.u32 	%r2308, [%rd671+44];
	mul.wide.s32 	%rd694, %r2308, 4;
	add.s64 	%rd695, %rd4, %rd694;
	ld.global.u32 	%r2309, [%rd695];
	setp.eq.s32 	%p395, %r2309, -1;
	selp.u32 	%r2310, 1, 0, %p395;
	add.s32 	%r2311, %r2307, %r2310;
	ld.global.u32 	%r2312, [%rd671+48];
	mul.wide.s32 	%rd696, %r2312, 4;
	add.s64 	%rd697, %rd4, %rd696;
	ld.global.u32 	%r2313, [%rd697];
	setp.eq.s32 	%p396, %r2313, -1;
	selp.u32 	%r2314, 1, 0, %p396;
	add.s32 	%r2315, %r2311, %r2314;
	ld.global.u32 	%r2316, [%rd671+52];
	mul.wide.s32 	%rd698, %r2316, 4;
	add.s64 	%rd699, %rd4, %rd698;
	ld.global.u32 	%r2317, [%rd699];
	setp.eq.s32 	%p397, %r2317, -1;
	selp.u32 	%r2318, 1, 0, %p397;
	add.s32 	%r2319, %r2315, %r2318;
	ld.global.u32 	%r2320, [%rd671+56];
	mul.wide.s32 	%rd700, %r2320, 4;
	add.s64 	%rd701, %rd4, %rd700;
	ld.global.u32 	%r2321, [%rd701];
	setp.eq.s32 	%p398, %r2321, -1;
	selp.u32 	%r2322, 1, 0, %p398;
	add.s32 	%r2323, %r2319, %r2322;
	ld.global.u32 	%r2324, [%rd671+60];
	mul.wide.s32 	%rd702, %r2324, 4;
	add.s64 	%rd703, %rd4, %rd702;
	ld.global.u32 	%r2325, [%rd703];
	setp.eq.s32 	%p399, %r2325, -1;
	selp.u32 	%r2326, 1, 0, %p399;
	add.s32 	%r5964, %r2323, %r2326;
	add.s32 	%r5956, %r5956, 16;
	add.s32 	%r5954, %r5954, 16;
	setp.ne.s32 	%p400, %r5954, %r356;
	@%p400 bra 	$L__BB35_186;
$L__BB35_187:
	setp.eq.s32 	%p401, %r355, 0;
	@%p401 bra 	$L__BB35_197;
	and.b32  	%r366, %r354, 7;
	setp.lt.u32 	%p402, %r355, 8;
	@%p402 bra 	$L__BB35_190;
	mul.wide.s32 	%rd704, %r5956, 4;
	add.s64 	%rd705, %rd3, %rd704;
	ld.global.u32 	%r2328, [%rd705];
	mul.wide.s32 	%rd706, %r2328, 4;
	add.s64 	%rd707, %rd4, %rd706;
	ld.global.u32 	%r2329, [%rd707];
	setp.eq.s32 	%p403, %r2329, -1;
	selp.u32 	%r2330, 1, 0, %p403;
	add.s32 	%r2331, %r5964, %r2330;
	ld.global.u32 	%r2332, [%rd705+4];
	mul.wide.s32 	%rd708, %r2332, 4;
	add.s64 	%rd709, %rd4, %rd708;
	ld.global.u32 	%r2333, [%rd709];
	setp.eq.s32 	%p404, %r2333, -1;
	selp.u32 	%r2334, 1, 0, %p404;
	add.s32 	%r2335, %r2331, %r2334;
	ld.global.u32 	%r2336, [%rd705+8];
	mul.wide.s32 	%rd710, %r2336, 4;
	add.s64 	%rd711, %rd4, %rd710;
	ld.global.u32 	%r2337, [%rd711];
	setp.eq.s32 	%p405, %r2337, -1;
	selp.u32 	%r2338, 1, 0, %p405;
	add.s32 	%r2339, %r2335, %r2338;
	ld.global.u32 	%r2340, [%rd705+12];
	mul.wide.s32 	%rd712, %r2340, 4;
	add.s64 	%rd713, %rd4, %rd712;
	ld.global.u32 	%r2341, [%rd713];
	setp.eq.s32 	%p406, %r2341, -1;
	selp.u32 	%r2342, 1, 0, %p406;
	add.s32 	%r2343, %r2339, %r2342;
	ld.global.u32 	%r2344, [%rd705+16];
	mul.wide.s32 	%rd714, %r2344, 4;
	add.s64 	%rd715, %rd4, %rd714;
	ld.global.u32 	%r2345, [%rd715];
	setp.eq.s32 	%p407, %r2345, -1;
	selp.u32 	%r2346, 1, 0, %p407;
	add.s32 	%r2347, %r2343, %r2346;
	ld.global.u32 	%r2348, [%rd705+20];
	mul.wide.s32 	%rd716, %r2348, 4;
	add.s64 	%rd717, %rd4, %rd716;
	ld.global.u32 	%r2349, [%rd717];
	setp.eq.s32 	%p408, %r2349, -1;
	selp.u32 	%r2350, 1, 0, %p408;
	add.s32 	%r2351, %r2347, %r2350;
	ld.global.u32 	%r2352, [%rd705+24];
	mul.wide.s32 	%rd718, %r2352, 4;
	add.s64 	%rd719, %rd4, %rd718;
	ld.global.u32 	%r2353, [%rd719];
	setp.eq.s32 	%p409, %r2353, -1;
	selp.u32 	%r2354, 1, 0, %p409;
	add.s32 	%r2355, %r2351, %r2354;
	ld.global.u32 	%r2356, [%rd705+28];
	mul.wide.s32 	%rd720, %r2356, 4;
	add.s64 	%rd721, %rd4, %rd720;
	ld.global.u32 	%r2357, [%rd721];
	setp.eq.s32 	%p410, %r2357, -1;
	selp.u32 	%r2358, 1, 0, %p410;
	add.s32 	%r5964, %r2355, %r2358;
	add.s32 	%r5956, %r5956, 8;
$L__BB35_190:
	setp.eq.s32 	%p411, %r366, 0;
	@%p411 bra 	$L__BB35_197;
	and.b32  	%r372, %r354, 3;
	setp.lt.u32 	%p412, %r366, 4;
	@%p412 bra 	$L__BB35_193;
	mul.wide.s32 	%rd722, %r5956, 4;
	add.s64 	%rd723, %rd3, %rd722;
	ld.global.u32 	%r2360, [%rd723];
	mul.wide.s32 	%rd724, %r2360, 4;
	add.s64 	%rd725, %rd4, %rd724;
	ld.global.u32 	%r2361, [%rd725];
	setp.eq.s32 	%p413, %r2361, -1;
	selp.u32 	%r2362, 1, 0, %p413;
	add.s32 	%r2363, %r5964, %r2362;
	ld.global.u32 	%r2364, [%rd723+4];
	mul.wide.s32 	%rd726, %r2364, 4;
	add.s64 	%rd727, %rd4, %rd726;
	ld.global.u32 	%r2365, [%rd727];
	setp.eq.s32 	%p414, %r2365, -1;
	selp.u32 	%r2366, 1, 0, %p414;
	add.s32 	%r2367, %r2363, %r2366;
	ld.global.u32 	%r2368, [%rd723+8];
	mul.wide.s32 	%rd728, %r2368, 4;
	add.s64 	%rd729, %rd4, %rd728;
	ld.global.u32 	%r2369, [%rd729];
	setp.eq.s32 	%p415, %r2369, -1;
	selp.u32 	%r2370, 1, 0, %p415;
	add.s32 	%r2371, %r2367, %r2370;
	ld.global.u32 	%r2372, [%rd723+12];
	mul.wide.s32 	%rd730, %r2372, 4;
	add.s64 	%rd731, %rd4, %rd730;
	ld.global.u32 	%r2373, [%rd731];
	setp.eq.s32 	%p416, %r2373, -1;
	selp.u32 	%r2374, 1, 0, %p416;
	add.s32 	%r5964, %r2371, %r2374;
	add.s32 	%r5956, %r5956, 4;
$L__BB35_193:
	setp.eq.s32 	%p417, %r372, 0;
	@%p417 bra 	$L__BB35_197;
	mul.wide.s32 	%rd732, %r5956, 4;
	add.s64 	%rd18, %rd3, %rd732;
	ld.global.u32 	%r2375, [%rd18];
	mul.wide.s32 	%rd733, %r2375, 4;
	add.s64 	%rd734, %rd4, %rd733;
	ld.global.u32 	%r2376, [%rd734];
	setp.eq.s32 	%p418, %r2376, -1;
	selp.u32 	%r2377, 1, 0, %p418;
	add.s32 	%r5964, %r5964, %r2377;
	setp.eq.s32 	%p419, %r372, 1;
	@%p419 bra 	$L__BB35_197;
	ld.global.u32 	%r2378, [%rd18+4];
	mul.wide.s32 	%rd735, %r2378, 4;
	add.s64 	%rd736, %rd4, %rd735;
	ld.global.u32 	%r2379, [%rd736];
	setp.eq.s32 	%p420, %r2379, -1;
	selp.u32 	%r2380, 1, 0, %p420;
	add.s32 	%r5964, %r5964, %r2380;
	setp.eq.s32 	%p421, %r372, 2;
	@%p421 bra 	$L__BB35_197;
	ld.global.u32 	%r2381, [%rd18+8];
	mul.wide.s32 	%rd737, %r2381, 4;
	add.s64 	%rd738, %rd4, %rd737;
	ld.global.u32 	%r2382, [%rd738];
	setp.eq.s32 	%p422, %r2382, -1;
	selp.u32 	%r2383, 1, 0, %p422;
	add.s32 	%r5964, %r5964, %r2383;
$L__BB35_197:
	ld.global.u32 	%r2385, [%rd7+10240];
	setp.ne.s32 	%p423, %r2385, -1;
	mov.b32 	%r5977, 0;
	@%p423 bra 	$L__BB35_212;
	ld.global.u32 	%r5969, [%rd8+10240];
	ld.global.u32 	%r383, [%rd8+10244];
	setp.ge.s32 	%p424, %r5969, %r383;
	@%p424 bra 	$L__BB35_212;
	add.s32 	%r2389, %r5969, 1;
	max.s32 	%r2390, %r383, %r2389;
	sub.s32 	%r384, %r2390, %r5969;
	and.b32  	%r385, %r384, 15;
	sub.s32 	%r2391, %r5969, %r2390;
	setp.gt.u32 	%p425, %r2391, -16;
	mov.b32 	%r5977, 0;
	@%p425 bra 	$L__BB35_202;
	and.b32  	%r386, %r384, -16;
	mov.b32 	%r5977, 0;
	mov.u32 	%r5967, %r5977;
$L__BB35_201:
	.pragma "nounroll";
	mul.wide.s32 	%rd739, %r5969, 4;
	add.s64 	%rd740, %rd3, %rd739;
	ld.global.u32 	%r2393, [%rd740];
	mul.wide.s32 	%rd741, %r2393, 4;
	add.s64 	%rd742, %rd4, %rd741;
	ld.global.u32 	%r2394, [%rd742];
	setp.eq.s32 	%p426, %r2394, -1;
	selp.u32 	%r2395, 1, 0, %p426;
	add.s32 	%r2396, %r5977, %r2395;
	ld.global.u32 	%r2397, [%rd740+4];
	mul.wide.s32 	%rd743, %r2397, 4;
	add.s64 	%rd744, %rd4, %rd743;
	ld.global.u32 	%r2398, [%rd744];
	setp.eq.s32 	%p427, %r2398, -1;
	selp.u32 	%r2399, 1, 0, %p427;
	add.s32 	%r2400, %r2396, %r2399;
	ld.global.u32 	%r2401, [%rd740+8];
	mul.wide.s32 	%rd745, %r2401, 4;
	add.s64 	%rd746, %rd4, %rd745;
	ld.global.u32 	%r2402, [%rd746];
	setp.eq.s32 	%p428, %r2402, -1;
	selp.u32 	%r2403, 1, 0, %p428;
	add.s32 	%r2404, %r2400, %r2403;
	ld.global.u32 	%r2405, [%rd740+12];
	mul.wide.s32 	%rd747, %r2405, 4;
	add.s64 	%rd748, %rd4, %rd747;
	ld.global.u32 	%r2406, [%rd748];
	setp.eq.s32 	%p429, %r2406, -1;
	selp.u32 	%r2407, 1, 0, %p429;
	add.s32 	%r2408, %r2404, %r2407;
	ld.global.u32 	%r2409, [%rd740+16];
	mul.wide.s32 	%rd749, %r2409, 4;
	add.s64 	%rd750, %rd4, %rd749;
	ld.global.u32 	%r2410, [%rd750];
	setp.eq.s32 	%p430, %r2410, -1;
	selp.u32 	%r2411, 1, 0, %p430;
	add.s32 	%r2412, %r2408, %r2411;
	ld.global.u32 	%r2413, [%rd740+20];
	mul.wide.s32 	%rd751, %r2413, 4;
	add.s64 	%rd752, %rd4, %rd751;
	ld.global.u32 	%r2414, [%rd752];
	setp.eq.s32 	%p431, %r2414, -1;
	selp.u32 	%r2415, 1, 0, %p431;
	add.s32 	%r2416, %r2412, %r2415;
	ld.global.u32 	%r2417, [%rd740+24];
	mul.wide.s32 	%rd753, %r2417, 4;
	add.s64 	%rd754, %rd4, %rd753;
	ld.global.u32 	%r2418, [%rd754];
	setp.eq.s32 	%p432, %r2418, -1;
	selp.u32 	%r2419, 1, 0, %p432;
	add.s32 	%r2420, %r2416, %r2419;
	ld.global.u32 	%r2421, [%rd740+28];
	mul.wide.s32 	%rd755, %r2421, 4;
	add.s64 	%rd756, %rd4, %rd755;
	ld.global.u32 	%r2422, [%rd756];
	setp.eq.s32 	%p433, %r2422, -1;
	selp.u32 	%r2423, 1, 0, %p433;
	add.s32 	%r2424, %r2420, %r2423;
	ld.global.u32 	%r2425, [%rd740+32];
	mul.wide.s32 	%rd757, %r2425, 4;
	add.s64 	%rd758, %rd4, %rd757;
	ld.global.u32 	%r2426, [%rd758];
	setp.eq.s32 	%p434, %r2426, -1;
	selp.u32 	%r2427, 1, 0, %p434;
	add.s32 	%r2428, %r2424, %r2427;
	ld.global.u32 	%r2429, [%rd740+36];
	mul.wide.s32 	%rd759, %r2429, 4;
	add.s64 	%rd760, %rd4, %rd759;
	ld.global.u32 	%r2430, [%rd760];
	setp.eq.s32 	%p435, %r2430, -1;
	selp.u32 	%r2431, 1, 0, %p435;
	add.s32 	%r2432, %r2428, %r2431;
	ld.global.u32 	%r2433, [%rd740+40];
	mul.wide.s32 	%rd761, %r2433, 4;
	add.s64 	%rd762, %rd4, %rd761;
	ld.global.u32 	%r2434, [%rd762];
	setp.eq.s32 	%p436, %r2434, -1;
	selp.u32 	%r2435, 1, 0, %p436;
	add.s32 	%r2436, %r2432, %r2435;
	ld.global.u32 	%r2437, [%rd740+44];
	mul.wide.s32 	%rd763, %r2437, 4;
	add.s64 	%rd764, %rd4, %rd763;
	ld.global.u32 	%r2438, [%rd764];
	setp.eq.s32 	%p437, %r2438, -1;
	selp.u32 	%r2439, 1, 0, %p437;
	add.s32 	%r2440, %r2436, %r2439;
	ld.global.u32 	%r2441, [%rd740+48];
	mul.wide.s32 	%rd765, %r2441, 4;
	add.s64 	%rd766, %rd4, %rd765;
	ld.global.u32 	%r2442, [%rd766];
	setp.eq.s32 	%p438, %r2442, -1;
	selp.u32 	%r2443, 1, 0, %p438;
	add.s32 	%r2444, %r2440, %r2443;
	ld.global.u32 	%r2445, [%rd740+52];
	mul.wide.s32 	%rd767, %r2445, 4;
	add.s64 	%rd768, %rd4, %rd767;
	ld.global.u32 	%r2446, [%rd768];
	setp.eq.s32 	%p439, %r2446, -1;
	selp.u32 	%r2447, 1, 0, %p439;
	add.s32 	%r2448, %r2444, %r2447;
	ld.global.u32 	%r2449, [%rd740+56];
	mul.wide.s32 	%rd769, %r2449, 4;
	add.s64 	%rd770, %rd4, %rd769;
	ld.global.u32 	%r2450, [%rd770];
	setp.eq.s32 	%p440, %r2450, -1;
	selp.u32 	%r2451, 1, 0, %p440;
	add.s32 	%r2452, %r2448, %r2451;
	ld.global.u32 	%r2453, [%rd740+60];
	mul.wide.s32 	%rd771, %r2453, 4;
	add.s64 	%rd772, %rd4, %rd771;
	ld.global.u32 	%r2454, [%rd772];
	setp.eq.s32 	%p441, %r2454, -1;
	selp.u32 	%r2455, 1, 0, %p441;
	add.s32 	%r5977, %r2452, %r2455;
	add.s32 	%r5969, %r5969, 16;
	add.s32 	%r5967, %r5967, 16;
	setp.ne.s32 	%p442, %r5967, %r386;
	@%p442 bra 	$L__BB35_201;
$L__BB35_202:
	setp.eq.s32 	%p443, %r385, 0;
	@%p443 bra 	$L__BB35_212;
	and.b32  	%r396, %r384, 7;
	setp.lt.u32 	%p444, %r385, 8;
	@%p444 bra 	$L__BB35_205;
	mul.wide.s32 	%rd773, %r5969, 4;
	add.s64 	%rd774, %rd3, %rd773;
	ld.global.u32 	%r2457, [%rd774];
	mul.wide.s32 	%rd775, %r2457, 4;
	add.s64 	%rd776, %rd4, %rd775;
	ld.global.u32 	%r2458, [%rd776];
	setp.eq.s32 	%p445, %r2458, -1;
	selp.u32 	%r2459, 1, 0, %p445;
	add.s32 	%r2460, %r5977, %r2459;
	ld.global.u32 	%r2461, [%rd774+4];
	mul.wide.s32 	%rd777, %r2461, 4;
	add.s64 	%rd778, %rd4, %rd777;
	ld.global.u32 	%r2462, [%rd778];
	setp.eq.s32 	%p446, %r2462, -1;
	selp.u32 	%r2463, 1, 0, %p446;
	add.s32 	%r2464, %r2460, %r2463;
	ld.global.u32 	%r2465, [%rd774+8];
	mul.wide.s32 	%rd779, %r2465, 4;
	add.s64 	%rd780, %rd4, %rd779;
	ld.global.u32 	%r2466, [%rd780];
	setp.eq.s32 	%p447, %r2466, -1;
	selp.u32 	%r2467, 1, 0, %p447;
	add.s32 	%r2468, %r2464, %r2467;
	ld.global.u32 	%r2469, [%rd774+12];
	mul.wide.s32 	%rd781, %r2469, 4;
	add.s64 	%rd782, %rd4, %rd781;
	ld.global.u32 	%r2470, [%rd782];
	setp.eq.s32 	%p448, %r2470, -1;
	selp.u32 	%r2471, 1, 0, %p448;
	add.s32 	%r2472, %r2468, %r2471;
	ld.global.u32 	%r2473, [%rd774+16];
	mul.wide.s32 	%rd783, %r2473, 4;
	add.s64 	%rd784, %rd4, %rd783;
	ld.global.u32 	%r2474, [%rd784];
	setp.eq.s32 	%p449, %r2474, -1;
	selp.u32 	%r2475, 1, 0, %p449;
	add.s32 	%r2476, %r2472, %r2475;
	ld.global.u32 	%r2477, [%rd774+20];
	mul.wide.s32 	%rd785, %r2477, 4;
	add.s64 	%rd786, %rd4, %rd785;
	ld.global.u32 	%r2478, [%rd786];
	setp.eq.s32 	%p450, %r2478, -1;
	selp.u32 	%r2479, 1, 0, %p450;
	add.s32 	%r2480, %r2476, %r2479;
	ld.global.u32 	%r2481, [%rd774+24];
	mul.wide.s32 	%rd787, %r2481, 4;
	add.s64 	%rd788, %rd4, %rd787;
	ld.global.u32 	%r2482, [%rd788];
	setp.eq.s32 	%p451, %r2482, -1;
	selp.u32 	%r2483, 1, 0, %p451;
	add.s32 	%r2484, %r2480, %r2483;
	ld.global.u32 	%r2485, [%rd774+28];
	mul.wide.s32 	%rd789, %r2485, 4;
	add.s64 	%rd790, %rd4, %rd789;
	ld.global.u32 	%r2486, [%rd790];
	setp.eq.s32 	%p452, %r2486, -1;
	selp.u32 	%r2487, 1, 0, %p452;
	add.s32 	%r5977, %r2484, %r2487;
	add.s32 	%r5969, %r5969, 8;
$L__BB35_205:
	setp.eq.s32 	%p453, %r396, 0;
	@%p453 bra 	$L__BB35_212;
	and.b32  	%r402, %r384, 3;
	setp.lt.u32 	%p454, %r396, 4;
	@%p454 bra 	$L__BB35_208;
	mul.wide.s32 	%rd791, %r5969, 4;
	add.s64 	%rd792, %rd3, %rd791;
	ld.global.u32 	%r2489, [%rd792];
	mul.wide.s32 	%rd793, %r2489, 4;
	add.s64 	%rd794, %rd4, %rd793;
	ld.global.u32 	%r2490, [%rd794];
	setp.eq.s32 	%p455, %r2490, -1;
	selp.u32 	%r2491, 1, 0, %p455;
	add.s32 	%r2492, %r5977, %r2491;
	ld.global.u32 	%r2493, [%rd792+4];
	mul.wide.s32 	%rd795, %r2493, 4;
	add.s64 	%rd796, %rd4, %rd795;
	ld.global.u32 	%r2494, [%rd796];
	setp.eq.s32 	%p456, %r2494, -1;
	selp.u32 	%r2495, 1, 0, %p456;
	add.s32 	%r2496, %r2492, %r2495;
	ld.global.u32 	%r2497, [%rd792+8];
	mul.wide.s32 	%rd797, %r2497, 4;
	add.s64 	%rd798, %rd4, %rd797;
	ld.global.u32 	%r2498, [%rd798];
	setp.eq.s32 	%p457, %r2498, -1;
	selp.u32 	%r2499, 1, 0, %p457;
	add.s32 	%r2500, %r2496, %r2499;
	ld.global.u32 	%r2501, [%rd792+12];
	mul.wide.s32 	%rd799, %r2501, 4;
	add.s64 	%rd800, %rd4, %rd799;
	ld.global.u32 	%r2502, [%rd800];
	setp.eq.s32 	%p458, %r2502, -1;
	selp.u32 	%r2503, 1, 0, %p458;
	add.s32 	%r5977, %r2500, %r2503;
	add.s32 	%r5969, %r5969, 4;
$L__BB35_208:
	setp.eq.s32 	%p459, %r402, 0;
	@%p459 bra 	$L__BB35_212;
	mul.wide.s32 	%rd801, %r5969, 4;
	add.s64 	%rd19, %rd3, %rd801;
	ld.global.u32 	%r2504, [%rd19];
	mul.wide.s32 	%rd802, %r2504, 4;
	add.s64 	%rd803, %rd4, %rd802;
	ld.global.u32 	%r2505, [%rd803];
	setp.eq.s32 	%p460, %r2505, -1;
	selp.u32 	%r2506, 1, 0, %p460;
	add.s32 	%r5977, %r5977, %r2506;
	setp.eq.s32 	%p461, %r402, 1;
	@%p461 bra 	$L__BB35_212;
	ld.global.u32 	%r2507, [%rd19+4];
	mul.wide.s32 	%rd804, %r2507, 4;
	add.s64 	%rd805, %rd4, %rd804;
	ld.global.u32 	%r2508, [%rd805];
	setp.eq.s32 	%p462, %r2508, -1;
	selp.u32 	%r2509, 1, 0, %p462;
	add.s32 	%r5977, %r5977, %r2509;
	setp.eq.s32 	%p463, %r402, 2;
	@%p463 bra 	$L__BB35_212;
	ld.global.u32 	%r2510, [%rd19+8];
	mul.wide.s32 	%rd806, %r2510, 4;
	add.s64 	%rd807, %rd4, %rd806;
	ld.global.u32 	%r2511, [%rd807];
	setp.eq.s32 	%p464, %r2511, -1;
	selp.u32 	%r2512, 1, 0, %p464;
	add.s32 	%r5977, %r5977, %r2512;
$L__BB35_212:
	ld.global.u32 	%r2514, [%rd7+11264];
	setp.ne.s32 	%p465, %r2514, -1;
	mov.b32 	%r5990, 0;
	@%p465 bra 	$L__BB35_227;
	ld.global.u32 	%r5982, [%rd8+11264];
	ld.global.u32 	%r413, [%rd8+11268];
	setp.ge.s32 	%p466, %r5982, %r413;
	@%p466 bra 	$L__BB35_227;
	add.s32 	%r2518, %r5982, 1;
	max.s32 	%r2519, %r413, %r2518;
	sub.s32 	%r414, %r2519, %r5982;
	and.b32  	%r415, %r414, 15;
	sub.s32 	%r2520, %r5982, %r2519;
	setp.gt.u32 	%p467, %r2520, -16;
	mov.b32 	%r5990, 0;
	@%p467 bra 	$L__BB35_217;
	and.b32  	%r416, %r414, -16;
	mov.b32 	%r5990, 0;
	mov.u32 	%r5980, %r5990;
$L__BB35_216:
	.pragma "nounroll";
	mul.wide.s32 	%rd808, %r5982, 4;
	add.s64 	%rd809, %rd3, %rd808;
	ld.global.u32 	%r2522, [%rd809];
	mul.wide.s32 	%rd810, %r2522, 4;
	add.s64 	%rd811, %rd4, %rd810;
	ld.global.u32 	%r2523, [%rd811];
	setp.eq.s32 	%p468, %r2523, -1;
	selp.u32 	%r2524, 1, 0, %p468;
	add.s32 	%r2525, %r5990, %r2524;
	ld.global.u32 	%r2526, [%rd809+4];
	mul.wide.s32 	%rd812, %r2526, 4;
	add.s64 	%rd813, %rd4, %rd812;
	ld.global.u32 	%r2527, [%rd813];
	setp.eq.s32 	%p469, %r2527, -1;
	selp.u32 	%r2528, 1, 0, %p469;
	add.s32 	%r2529, %r2525, %r2528;
	ld.global.u32 	%r2530, [%rd809+8];
	mul.wide.s32 	%rd814, %r2530, 4;
	add.s64 	%rd815, %rd4, %rd814;
	ld.global.u32 	%r2531, [%rd815];
	setp.eq.s32 	%p470, %r2531, -1;
	selp.u32 	%r2532, 1, 0, %p470;
	add.s32 	%r2533, %r2529, %r2532;
	ld.global.u32 	%r2534, [%rd809+12];
	mul.wide.s32 	%rd816, %r2534, 4;
	add.s64 	%rd817, %rd4, %rd816;
	ld.global.u32 	%r2535, [%rd817];
	setp.eq.s32 	%p471, %r2535, -1;
	selp.u32 	%r2536, 1, 0, %p471;
	add.s32 	%r2537, %r2533, %r2536;
	ld.global.u32 	%r2538, [%rd809+16];
	mul.wide.s32 	%rd818, %r2538, 4;
	add.s64 	%rd819, %rd4, %rd818;
	ld.global.u32 	%r2539, [%rd819];
	setp.eq.s32 	%p472, %r2539, -1;
	selp.u32 	%r2540, 1, 0, %p472;
	add.s32 	%r2541, %r2537, %r2540;
	ld.global.u32 	%r2542, [%rd809+20];
	mul.wide.s32 	%rd820, %r2542, 4;
	add.s64 	%rd821, %rd4, %rd820;
	ld.global.u32 	%r2543, [%rd821];
	setp.eq.s32 	%p473, %r2543, -1;
	selp.u32 	%r2544, 1, 0, %p473;
	add.s32 	%r2545, %r2541, %r2544;
	ld.global.u32 	%r2546, [%rd809+24];
	mul.wide.s32 	%rd822, %r2546, 4;
	add.s64 	%rd823, %rd4, %rd822;
	ld.global.u32 	%r2547, [%rd823];
	setp.eq.s32 	%p474, %r2547, -1;
	selp.u32 	%r2548, 1, 0, %p474;
	add.s32 	%r2549, %r2545, %r2548;
	ld.global.u32 	%r2550, [%rd809+28];
	mul.wide.s32 	%rd824, %r2550, 4;
	add.s64 	%rd825, %rd4, %rd824;
	ld.global.u32 	%r2551, [%rd825];
	setp.eq.s32 	%p475, %r2551, -1;
	selp.u32 	%r2552, 1, 0, %p475;
	add.s32 	%r2553, %r2549, %r2552;
	ld.global.u32 	%r2554, [%rd809+32];
	mul.wide.s32 	%rd826, %r2554, 4;
	add.s64 	%rd827, %rd4, %rd826;
	ld.global.u32 	%r2555, [%rd827];
	setp.eq.s32 	%p476, %r2555, -1;
	selp.u32 	%r2556, 1, 0, %p476;
	add.s32 	%r2557, %r2553, %r2556;
	ld.global.u32 	%r2558, [%rd809+36];
	mul.wide.s32 	%rd828, %r2558, 4;
	add.s64 	%rd829, %rd4, %rd828;
	ld.global.u32 	%r2559, [%rd829];
	setp.eq.s32 	%p477, %r2559, -1;
	selp.u32 	%r2560, 1, 0, %p477;
	add.s32 	%r2561, %r2557, %r2560;
	ld.global.u32 	%r2562, [%rd809+40];
	mul.wide.s32 	%rd830, %r2562, 4;
	add.s64 	%rd831, %rd4, %rd830;
	ld.global.u32 	%r2563, [%rd831];
	setp.eq.s32 	%p478, %r2563, -1;
	selp.u32 	%r2564, 1, 0, %p478;
	add.s32 	%r2565, %r2561, %r2564;
	ld.global.u32 	%r2566, [%rd809+44];
	mul.wide.s32 	%rd832, %r2566, 4;
	add.s64 	%rd833, %rd4, %rd832;
	ld.global.u32 	%r2567, [%rd833];
	setp.eq.s32 	%p479, %r2567, -1;
	selp.u32 	%r2568, 1, 0, %p479;
	add.s32 	%r2569, %r2565, %r2568;
	ld.global.u32 	%r2570, [%rd809+48];
	mul.wide.s32 	%rd834, %r2570, 4;
	add.s64 	%rd835, %rd4, %rd834;
	ld.global.u32 	%r2571, [%rd835];
	setp.eq.s32 	%p480, %r2571, -1;
	selp.u32 	%r2572, 1, 0, %p480;
	add.s32 	%r2573, %r2569, %r2572;
	ld.global.u32 	%r2574, [%rd809+52];
	mul.wide.s32 	%rd836, %r2574, 4;
	add.s64 	%rd837, %rd4, %rd836;
	ld.global.u32 	%r2575, [%rd837];
	setp.eq.s32 	%p481, %r2575, -1;
	selp.u32 	%r2576, 1, 0, %p481;
	add.s32 	%r2577, %r2573, %r2576;
	ld.global.u32 	%r2578, [%rd809+56];
	mul.wide.s32 	%rd838, %r2578, 4;
	add.s64 	%rd839, %rd4, %rd838;
	ld.global.u32 	%r2579, [%rd839];
	setp.eq.s32 	%p482, %r2579, -1;
	selp.u32 	%r2580, 1, 0, %p482;
	add.s32 	%r2581, %r2577, %r2580;
	ld.global.u32 	%r2582, [%rd809+60];
	mul.wide.s32 	%rd840, %r2582, 4;
	add.s64 	%rd841, %rd4, %rd840;
	ld.global.u32 	%r2583, [%rd841];
	setp.eq.s32 	%p483, %r2583, -1;
	selp.u32 	%r2584, 1, 0, %p483;
	add.s32 	%r5990, %r2581, %r2584;
	add.s32 	%r5982, %r5982, 16;
	add.s32 	%r5980, %r5980, 16;
	setp.ne.s32 	%p484, %r5980, %r416;
	@%p484 bra 	$L__BB35_216;
$L__BB35_217:
	setp.eq.s32 	%p485, %r415, 0;
	@%p485 bra 	$L__BB35_227;
	and.b32  	%r426, %r414, 7;
	setp.lt.u32 	%p486, %r415, 8;
	@%p486 bra 	$L__BB35_220;
	mul.wide.s32 	%rd842, %r5982, 4;
	add.s64 	%rd843, %rd3, %rd842;
	ld.global.u32 	%r2586, [%rd843];
	mul.wide.s32 	%rd844, %r2586, 4;
	add.s64 	%rd845, %rd4, %rd844;
	ld.global.u32 	%r2587, [%rd845];
	setp.eq.s32 	%p487, %r2587, -1;
	selp.u32 	%r2588, 1, 0, %p487;
	add.s32 	%r2589, %r5990, %r2588;
	ld.global.u32 	%r2590, [%rd843+4];
	mul.wide.s32 	%rd846, %r2590, 4;
	add.s64 	%rd847, %rd4, %rd846;
	ld.global.u32 	%r2591, [%rd847];
	setp.eq.s32 	%p488, %r2591, -1;
	selp.u32 	%r2592, 1, 0, %p488;
	add.s32 	%r2593, %r2589, %r2592;
	ld.global.u32 	%r2594, [%rd843+8];
	mul.wide.s32 	%rd848, %r2594, 4;
	add.s64 	%rd849, %rd4, %rd848;
	ld.global.u32 	%r2595, [%rd849];
	setp.eq.s32 	%p489, %r2595, -1;
	selp.u32 	%r2596, 1, 0, %p489;
	add.s32 	%r2597, %r2593, %r2596;
	ld.global.u32 	%r2598, [%rd843+12];
	mul.wide.s32 	%rd850, %r2598, 4;
	add.s64 	%rd851, %rd4, %rd850;
	ld.global.u32 	%r2599, [%rd851];
	setp.eq.s32 	%p490, %r2599, -1;
	selp.u32 	%r2600, 1, 0, %p490;
	add.s32 	%r2601, %r2597, %r2600;
	ld.global.u32 	%r2602, [%rd843+16];
	mul.wide.s32 	%rd852, %r2602, 4;
	add.s64 	%rd853, %rd4, %rd852;
	ld.global.u32 	%r2603, [%rd853];
	setp.eq.s32 	%p491, %r2603, -1;
	selp.u32 	%r2604, 1, 0, %p491;
	add.s32 	%r2605, %r2601, %r2604;
	ld.global.u32 	%r2606, [%rd843+20];
	mul.wide.s32 	%rd854, %r2606, 4;
	add.s64 	%rd855, %rd4, %rd854;
	ld.global.u32 	%r2607, [%rd855];
	setp.eq.s32 	%p492, %r2607, -1;
	selp.u32 	%r2608, 1, 0, %p492;
	add.s32 	%r2609, %r2605, %r2608;
	ld.global.u32 	%r2610, [%rd843+24];
	mul.wide.s32 	%rd856, %r2610, 4;
	add.s64 	%rd857, %rd4, %rd856;
	ld.global.u32 	%r2611, [%rd857];
	setp.eq.s32 	%p493, %r2611, -1;
	selp.u32 	%r2612, 1, 0, %p493;
	add.s32 	%r2613, %r2609, %r2612;
	ld.global.u32 	%r2614, [%rd843+28];
	mul.wide.s32 	%rd858, %r2614, 4;
	add.s64 	%rd859, %rd4, %rd858;
	ld.global.u32 	%r2615, [%rd859];
	setp.eq.s32 	%p494, %r2615, -1;
	selp.u32 	%r2616, 1, 0, %p494;
	add.s32 	%r5990, %r2613, %r2616;
	add.s32 	%r5982, %r5982, 8;
$L__BB35_220:
	setp.eq.s32 	%p495, %r426, 0;
	@%p495 bra 	$L__BB35_227;
	and.b32  	%r432, %r414, 3;
	setp.lt.u32 	%p496, %r426, 4;
	@%p496 bra 	$L__BB35_223;
	mul.wide.s32 	%rd860, %r5982, 4;
	add.s64 	%rd861, %rd3, %rd860;
	ld.global.u32 	%r2618, [%rd861];
	mul.wide.s32 	%rd862, %r2618, 4;
	add.s64 	%rd863, %rd4, %rd862;
	ld.global.u32 	%r2619, [%rd863];
	setp.eq.s32 	%p497, %r2619, -1;
	selp.u32 	%r2620, 1, 0, %p497;
	add.s32 	%r2621, %r5990, %r2620;
	ld.global.u32 	%r2622, [%rd861+4];
	mul.wide.s32 	%rd864, %r2622, 4;
	add.s64 	%rd865, %rd4, %rd864;
	ld.global.u32 	%r2623, [%rd865];
	setp.eq.s32 	%p498, %r2623, -1;
	selp.u32 	%r2624, 1, 0, %p498;
	add.s32 	%r2625, %r2621, %r2624;
	ld.global.u32 	%r2626, [%rd861+8];
	mul.wide.s32 	%rd866, %r2626, 4;
	add.s64 	%rd867, %rd4, %rd866;
	ld.global.u32 	%r2627, [%rd867];
	setp.eq.s32 	%p499, %r2627, -1;
	selp.u32 	%r2628, 1, 0, %p499;
	add.s32 	%r2629, %r2625, %r2628;
	ld.global.u32 	%r2630, [%rd861+12];
	mul.wide.s32 	%rd868, %r2630, 4;
	add.s64 	%rd869, %rd4, %rd868;
	ld.global.u32 	%r2631, [%rd869];
	setp.eq.s32 	%p500, %r2631, -1;
	selp.u32 	%r2632, 1, 0, %p500;
	add.s32 	%r5990, %r2629, %r2632;
	add.s32 	%r5982, %r5982, 4;
$L__BB35_223:
	setp.eq.s32 	%p501, %r432, 0;
	@%p501 bra 	$L__BB35_227;
	mul.wide.s32 	%rd870, %r5982, 4;
	add.s64 	%rd20, %rd3, %rd870;
	ld.global.u32 	%r2633, [%rd20];
	mul.wide.s32 	%rd871, %r2633, 4;
	add.s64 	%rd872, %rd4, %rd871;
	ld.global.u32 	%r2634, [%rd872];
	setp.eq.s32 	%p502, %r2634, -1;
	selp.u32 	%r2635, 1, 0, %p502;
	add.s32 	%r5990, %r5990, %r2635;
	setp.eq.s32 	%p503, %r432, 1;
	@%p503 bra 	$L__BB35_227;
	ld.global.u32 	%r2636, [%rd20+4];
	mul.wide.s32 	%rd873, %r2636, 4;
	add.s64 	%rd874, %rd4, %rd873;
	ld.global.u32 	%r2637, [%rd874];
	setp.eq.s32 	%p504, %r2637, -1;
	selp.u32 	%r2638, 1, 0, %p504;
	add.s32 	%r5990, %r5990, %r2638;
	setp.eq.s32 	%p505, %r432, 2;
	@%p505 bra 	$L__BB35_227;
	ld.global.u32 	%r2639, [%rd20+8];
	mul.wide.s32 	%rd875, %r2639, 4;
	add.s64 	%rd876, %rd4, %rd875;
	ld.global.u32 	%r2640, [%rd876];
	setp.eq.s32 	%p506, %r2640, -1;
	selp.u32 	%r2641, 1, 0, %p506;
	add.s32 	%r5990, %r5990, %r2641;
$L__BB35_227:
	ld.global.u32 	%r2643, [%rd7+12288];
	setp.ne.s32 	%p507, %r2643, -1;
	mov.b32 	%r6003, 0;
	@%p507 bra 	$L__BB35_242;
	ld.global.u32 	%r5995, [%rd8+12288];
	ld.global.u32 	%r443, [%rd8+12292];
	setp.ge.s32 	%p508, %r5995, %r443;
	@%p508 bra 	$L__BB35_242;
	add.s32 	%r2647, %r5995, 1;
	max.s32 	%r2648, %r443, %r2647;
	sub.s32 	%r444, %r2648, %r5995;
	and.b32  	%r445, %r444, 15;
	sub.s32 	%r2649, %r5995, %r2648;
	setp.gt.u32 	%p509, %r2649, -16;
	mov.b32 	%r6003, 0;
	@%p509 bra 	$L__BB35_232;
	and.b32  	%r446, %r444, -16;
	mov.b32 	%r6003, 0;
	mov.u32 	%r5993, %r6003;
$L__BB35_231:
	.pragma "nounroll";
	mul.wide.s32 	%rd877, %r5995, 4;
	add.s64 	%rd878, %rd3, %rd877;
	ld.global.u32 	%r2651, [%rd878];
	mul.wide.s32 	%rd879, %r2651, 4;
	add.s64 	%rd880, %rd4, %rd879;
	ld.global.u32 	%r2652, [%rd880];
	setp.eq.s32 	%p510, %r2652, -1;
	selp.u32 	%r2653, 1, 0, %p510;
	add.s32 	%r2654, %r6003, %r2653;
	ld.global.u32 	%r2655, [%rd878+4];
	mul.wide.s32 	%rd881, %r2655, 4;
	add.s64 	%rd882, %rd4, %rd881;
	ld.global.u32 	%r2656, [%rd882];
	setp.eq.s32 	%p511, %r2656, -1;
	selp.u32 	%r2657, 1, 0, %p511;
	add.s32 	%r2658, %r2654, %r2657;
	ld.global.u32 	%r2659, [%rd878+8];
	mul.wide.s32 	%rd883, %r2659, 4;
	add.s64 	%rd884, %rd4, %rd883;
	ld.global.u32 	%r2660, [%rd884];
	setp.eq.s32 	%p512, %r2660, -1;
	selp.u32 	%r2661, 1, 0, %p512;
	add.s32 	%r2662, %r2658, %r2661;
	ld.global.u32 	%r2663, [%rd878+12];
	mul.wide.s32 	%rd885, %r2663, 4;
	add.s64 	%rd886, %rd4, %rd885;
	ld.global.u32 	%r2664, [%rd886];
	setp.eq.s32 	%p513, %r2664, -1;
	selp.u32 	%r2665, 1, 0, %p513;
	add.s32 	%r2666, %r2662, %r2665;
	ld.global.u32 	%r2667, [%rd878+16];
	mul.wide.s32 	%rd887, %r2667, 4;
	add.s64 	%rd888, %rd4, %rd887;
	ld.global.u32 	%r2668, [%rd888];
	setp.eq.s32 	%p514, %r2668, -1;
	selp.u32 	%r2669, 1, 0, %p514;
	add.s32 	%r2670, %r2666, %r2669;
	ld.global.u32 	%r2671, [%rd878+20];
	mul.wide.s32 	%rd889, %r2671, 4;
	add.s64 	%rd890, %rd4, %rd889;
	ld.global.u32 	%r2672, [%rd890];
	setp.eq.s32 	%p515, %r2672, -1;
	selp.u32 	%r2673, 1, 0, %p515;
	add.s32 	%r2674, %r2670, %r2673;
	ld.global.u32 	%r2675, [%rd878+24];
	mul.wide.s32 	%rd891, %r2675, 4;
	add.s64 	%rd892, %rd4, %rd891;
	ld.global.u32 	%r2676, [%rd892];
	setp.eq.s32 	%p516, %r2676, -1;
	selp.u32 	%r2677, 1, 0, %p516;
	add.s32 	%r2678, %r2674, %r2677;
	ld.global.u32 	%r2679, [%rd878+28];
	mul.wide.s32 	%rd893, %r2679, 4;
	add.s64 	%rd894, %rd4, %rd893;
	ld.global.u32 	%r2680, [%rd894];
	setp.eq.s32 	%p517, %r2680, -1;
	selp.u32 	%r2681, 1, 0, %p517;
	add.s32 	%r2682, %r2678, %r2681;
	ld.global.u32 	%r2683, [%rd878+32];
	mul.wide.s32 	%rd895, %r2683, 4;
	add.s64 	%rd896, %rd4, %rd895;
	ld.global.u32 	%r2684, [%rd896];
	setp.eq.s32 	%p518, %r2684, -1;
	selp.u32 	%r2685, 1, 0, %p518;
	add.s32 	%r2686, %r2682, %r2685;
	ld.global.u32 	%r2687, [%rd878+36];
	mul.wide.s32 	%rd897, %r2687, 4;
	add.s64 	%rd898, %rd4, %rd897;
	ld.global.u32 	%r2688, [%rd898];
	setp.eq.s32 	%p519, %r2688, -1;
	selp.u32 	%r2689, 1, 0, %p519;
	add.s32 	%r2690, %r2686, %r2689;
	ld.global.u32 	%r2691, [%rd878+40];
	mul.wide.s32 	%rd899, %r2691, 4;
	add.s64 	%rd900, %rd4, %rd899;
	ld.global.u32 	%r2692, [%rd900];
	setp.eq.s32 	%p520, %r2692, -1;
	selp.u32 	%r2693, 1, 0, %p520;
	add.s32 	%r2694, %r2690, %r2693;
	ld.global.u32 	%r2695, [%rd878+44];
	mul.wide.s32 	%rd901, %r2695, 4;
	add.s64 	%rd902, %rd4, %rd901;
	ld.global.u32 	%r2696, [%rd902];
	setp.eq.s32 	%p521, %r2696, -1;
	selp.u32 	%r2697, 1, 0, %p521;
	add.s32 	%r2698, %r2694, %r2697;
	ld.global.u32 	%r2699, [%rd878+48];
	mul.wide.s32 	%rd903, %r2699, 4;
	add.s64 	%rd904, %rd4, %rd903;
	ld.global.u32 	%r2700, [%rd904];
	setp.eq.s32 	%p522, %r2700, -1;
	selp.u32 	%r2701, 1, 0, %p522;
	add.s32 	%r2702, %r2698, %r2701;
	ld.global.u32 	%r2703, [%rd878+52];
	mul.wide.s32 	%rd905, %r2703, 4;
	add.s64 	%rd906, %rd4, %rd905;
	ld.global.u32 	%r2704, [%rd906];
	setp.eq.s32 	%p523, %r2704, -1;
	selp.u32 	%r2705, 1, 0, %p523;
	add.s32 	%r2706, %r2702, %r2705;
	ld.global.u32 	%r2707, [%rd878+56];
	mul.wide.s32 	%rd907, %r2707, 4;
	add.s64 	%rd908, %rd4, %rd907;
	ld.global.u32 	%r2708, [%rd908];
	setp.eq.s32 	%p524, %r2708, -1;
	selp.u32 	%r2709, 1, 0, %p524;
	add.s32 	%r2710, %r2706, %r2709;
	ld.global.u32 	%r2711, [%rd878+60];
	mul.wide.s32 	%rd909, %r2711, 4;
	add.s64 	%rd910, %rd4, %rd909;
	ld.global.u32 	%r2712, [%rd910];
	setp.eq.s32 	%p525, %r2712, -1;
	selp.u32 	%r2713, 1, 0, %p525;
	add.s32 	%r6003, %r2710, %r2713;
	add.s32 	%r5995, %r5995, 16;
	add.s32 	%r5993, %r5993, 16;
	setp.ne.s32 	%p526, %r5993, %r446;
	@%p526 bra 	$L__BB35_231;
$L__BB35_232:
	setp.eq.s32 	%p527, %r445, 0;
	@%p527 bra 	$L__BB35_242;
	and.b32  	%r456, %r444, 7;
	setp.lt.u32 	%p528, %r445, 8;
	@%p528 bra 	$L__BB35_235;
	mul.wide.s32 	%rd911, %r5995, 4;
	add.s64 	%rd912, %rd3, %rd911;
	ld.global.u32 	%r2715, [%rd912];
	mul.wide.s32 	%rd913, %r2715, 4;
	add.s64 	%rd914, %rd4, %rd913;
	ld.global.u32 	%r2716, [%rd914];
	setp.eq.s32 	%p529, %r2716, -1;
	selp.u32 	%r2717, 1, 0, %p529;
	add.s32 	%r2718, %r6003, %r2717;
	ld.global.u32 	%r2719, [%rd912+4];
	mul.wide.s32 	%rd915, %r2719, 4;
	add.s64 	%rd916, %rd4, %rd915;
	ld.global.u32 	%r2720, [%rd916];
	setp.eq.s32 	%p530, %r2720, -1;
	selp.u32 	%r2721, 1, 0, %p530;
	add.s32 	%r2722, %r2718, %r2721;
	ld.global.u32 	%r2723, [%rd912+8];
	mul.wide.s32 	%rd917, %r2723, 4;
	add.s64 	%rd918, %rd4, %rd917;
	ld.global.u32 	%r2724, [%rd918];
	setp.eq.s32 	%p531, %r2724, -1;
	selp.u32 	%r2725, 1, 0, %p531;
	add.s32 	%r2726, %r2722, %r2725;
	ld.global.u32 	%r2727, [%rd912+12];
	mul.wide.s32 	%rd919, %r2727, 4;
	add.s64 	%rd920, %rd4, %rd919;
	ld.global.u32 	%r2728, [%rd920];
	setp.eq.s32 	%p532, %r2728, -1;
	selp.u32 	%r2729, 1, 0, %p532;
	add.s32 	%r2730, %r2726, %r2729;
	ld.global.u32 	%r2731, [%rd912+16];
	mul.wide.s32 	%rd921, %r2731, 4;
	add.s64 	%rd922, %rd4, %rd921;
	ld.global.u32 	%r2732, [%rd922];
	setp.eq.s32 	%p533, %r2732, -1;
	selp.u32 	%r2733, 1, 0, %p533;
	add.s32 	%r2734, %r2730, %r2733;
	ld.global.u32 	%r2735, [%rd912+20];
	mul.wide.s32 	%rd923, %r2735, 4;
	add.s64 	%rd924, %rd4, %rd923;
	ld.global.u32 	%r2736, [%rd924];
	setp.eq.s32 	%p534, %r2736, -1;
	selp.u32 	%r2737, 1, 0, %p534;
	add.s32 	%r2738, %r2734, %r2737;
	ld.global.u32 	%r2739, [%rd912+24];
	mul.wide.s32 	%rd925, %r2739, 4;
	add.s64 	%rd926, %rd4, %rd925;
	ld.global.u32 	%r2740, [%rd926];
	setp.eq.s32 	%p535, %r2740, -1;
	selp.u32 	%r2741, 1, 0, %p535;
	add.s32 	%r2742, %r2738, %r2741;
	ld.global.u32 	%r2743, [%rd912+28];
	mul.wide.s32 	%rd927, %r2743, 4;
	add.s64 	%rd928, %rd4, %rd927;
	ld.global.u32 	%r2744, [%rd928];
	setp.eq.s32 	%p536, %r2744, -1;
	selp.u32 	%r2745, 1, 0, %p536;
	add.s32 	%r6003, %r2742, %r2745;
	add.s32 	%r5995, %r5995, 8;
$L__BB35_235:
	setp.eq.s32 	%p537, %r456, 0;
	@%p537 bra 	$L__BB35_242;
	and.b32  	%r462, %r444, 3;
	setp.lt.u32 	%p538, %r456, 4;
	@%p538 bra 	$L__BB35_238;
	mul.wide.s32 	%rd929, %r5995, 4;
	add.s64 	%rd930, %rd3, %rd929;
	ld.global.u32 	%r2747, [%rd930];
	mul.wide.s32 	%rd931, %r2747, 4;
	add.s64 	%rd932, %rd4, %rd931;
	ld.global.u32 	%r2748, [%rd932];
	setp.eq.s32 	%p539, %r2748, -1;
	selp.u32 	%r2749, 1, 0, %p539;
	add.s32 	%r2750, %r6003, %r2749;
	ld.global.u32 	%r2751, [%rd930+4];
	mul.wide.s32 	%rd933, %r2751, 4;
	add.s64 	%rd934, %rd4, %rd933;
	ld.global.u32 	%r2752, [%rd934];
	setp.eq.s32 	%p540, %r2752, -1;
	selp.u32 	%r2753, 1, 0, %p540;
	add.s32 	%r2754, %r2750, %r2753;
	ld.global.u32 	%r2755, [%rd930+8];
	mul.wide.s32 	%rd935, %r2755, 4;
	add.s64 	%rd936, %rd4, %rd935;
	ld.global.u32 	%r2756, [%rd936];
	setp.eq.s32 	%p541, %r2756, -1;
	selp.u32 	%r2757, 1, 0, %p541;
	add.s32 	%r2758, %r2754, %r2757;
	ld.global.u32 	%r2759, [%rd930+12];
	mul.wide.s32 	%rd937, %r2759, 4;
	add.s64 	%rd938, %rd4, %rd937;
	ld.global.u32 	%r2760, [%rd938];
	setp.eq.s32 	%p542, %r2760, -1;
	selp.u32 	%r2761, 1, 0, %p542;
	add.s32 	%r6003, %r2758, %r2761;
	add.s32 	%r5995, %r5995, 4;
$L__BB35_238:
	setp.eq.s32 	%p543, %r462, 0;
	@%p543 bra 	$L__BB35_242;
	mul.wide.s32 	%rd939, %r5995, 4;
	add.s64 	%rd21, %rd3, %rd939;
	ld.global.u32 	%r2762, [%rd21];
	mul.wide.s32 	%rd940, %r2762, 4;
	add.s64 	%rd941, %rd4, %rd940;
	ld.global.u32 	%r2763, [%rd941];
	setp.eq.s32 	%p544, %r2763, -1;
	selp.u32 	%r2764, 1, 0, %p544;
	add.s32 	%r6003, %r6003, %r2764;
	setp.eq.s32 	%p545, %r462, 1;
	@%p545 bra 	$L__BB35_242;
	ld.global.u32 	%r2765, [%rd21+4];
	mul.wide.s32 	%rd942, %r2765, 4;
	add.s64 	%rd943, %rd4, %rd942;
	ld.global.u32 	%r2766, [%rd943];
	setp.eq.s32 	%p546, %r2766, -1;
	selp.u32 	%r2767, 1, 0, %p546;
	add.s32 	%r6003, %r6003, %r2767;
	setp.eq.s32 	%p547, %r462, 2;
	@%p547 bra 	$L__BB35_242;
	ld.global.u32 	%r2768, [%rd21+8];
	mul.wide.s32 	%rd944, %r2768, 4;
	add.s64 	%rd945, %rd4, %rd944;
	ld.global.u32 	%r2769, [%rd945];
	setp.eq.s32 	%p548, %r2769, -1;
	selp.u32 	%r2770, 1, 0, %p548;
	add.s32 	%r6003, %r6003, %r2770;
$L__BB35_242:
	ld.global.u32 	%r2772, [%rd7+13312];
	setp.ne.s32 	%p549, %r2772, -1;
	mov.b32 	%r6016, 0;
	@%p549 bra 	$L__BB35_257;
	ld.global.u32 	%r6008, [%rd8+13312];
	ld.global.u32 	%r473, [%rd8+13316];
	setp.ge.s32 	%p550, %r6008, %r473;
	@%p550 bra 	$L__BB35_257;
	add.s32 	%r2776, %r6008, 1;
	max.s32 	%r2777, %r473, %r2776;
	sub.s32 	%r474, %r2777, %r6008;
	and.b32  	%r475, %r474, 15;
	sub.s32 	%r2778, %r6008, %r2777;
	setp.gt.u32 	%p551, %r2778, -16;
	mov.b32 	%r6016, 0;
	@%p551 bra 	$L__BB35_247;
	and.b32  	%r476, %r474, -16;
	mov.b32 	%r6016, 0;
	mov.u32 	%r6006, %r6016;
$L__BB35_246:
	.pragma "nounroll";
	mul.wide.s32 	%rd946, %r6008, 4;
	add.s64 	%rd947, %rd3, %rd946;
	ld.global.u32 	%r2780, [%rd947];
	mul.wide.s32 	%rd948, %r2780, 4;
	add.s64 	%rd949, %rd4, %rd948;
	ld.global.u32 	%r2781, [%rd949];
	setp.eq.s32 	%p552, %r2781, -1;
	selp.u32 	%r2782, 1, 0, %p552;
	add.s32 	%r2783, %r6016, %r2782;
	ld.global.u32 	%r2784, [%rd947+4];
	mul.wide.s32 	%rd950, %r2784, 4;
	add.s64 	%rd951, %rd4, %rd950;
	ld.global.u32 	%r2785, [%rd951];
	setp.eq.s32 	%p553, %r2785, -1;
	selp.u32 	%r2786, 1, 0, %p553;
	add.s32 	%r2787, %r2783, %r2786;
	ld.global.u32 	%r2788, [%rd947+8];
	mul.wide.s32 	%rd952, %r2788, 4;
	add.s64 	%rd953, %rd4, %rd952;
	ld.global.u32 	%r2789, [%rd953];
	setp.eq.s32 	%p554, %r2789, -1;
	selp.u32 	%r2790, 1, 0, %p554;
	add.s32 	%r2791, %r2787, %r2790;
	ld.global.u32 	%r2792, [%rd947+12];
	mul.wide.s32 	%rd954, %r2792, 4;
	add.s64 	%rd955, %rd4, %rd954;
	ld.global.u32 	%r2793, [%rd955];
	setp.eq.s32 	%p555, %r2793, -1;
	selp.u32 	%r2794, 1, 0, %p555;
	add.s32 	%r2795, %r2791, %r2794;
	ld.global.u32 	%r2796, [%rd947+16];
	mul.wide.s32 	%rd956, %r2796, 4;
	add.s64 	%rd957, %rd4, %rd956;
	ld.global.u32 	%r2797, [%rd957];
	setp.eq.s32 	%p556, %r2797, -1;
	selp.u32 	%r2798, 1, 0, %p556;
	add.s32 	%r2799, %r2795, %r2798;
	ld.global.u32 	%r2800, [%rd947+20];
	mul.wide.s32 	%rd958, %r2800, 4;
	add.s64 	%rd959, %rd4, %rd958;
	ld.global.u32 	%r2801, [%rd959];
	setp.eq.s32 	%p557, %r2801, -1;
	selp.u32 	%r2802, 1, 0, %p557;
	add.s32 	%r2803, %r2799, %r2802;
	ld.global.u32 	%r2804, [%rd947+24];
	mul.wide.s32 	%rd960, %r2804, 4;
	add.s64 	%rd961, %rd4, %rd960;
	ld.global.u32 	%r2805, [%rd961];
	setp.eq.s32 	%p558, %r2805, -1;
	selp.u32 	%r2806, 1, 0, %p558;
	add.s32 	%r2807, %r2803, %r2806;
	ld.global.u32 	%r2808, [%rd947+28];
	mul.wide.s32 	%rd962, %r2808, 4;
	add.s64 	%rd963, %rd4, %rd962;
	ld.global.u32 	%r2809, [%rd963];
	setp.eq.s32 	%p559, %r2809, -1;
	selp.u32 	%r2810, 1, 0, %p559;
	add.s32 	%r2811, %r2807, %r2810;
	ld.global.u32 	%r2812, [%rd947+32];
	mul.wide.s32 	%rd964, %r2812, 4;
	add.s64 	%rd965, %rd4, %rd964;
	ld.global.u32 	%r2813, [%rd965];
	setp.eq.s32 	%p560, %r2813, -1;
	selp.u32 	%r2814, 1, 0, %p560;
	add.s32 	%r2815, %r2811, %r2814;
	ld.global.u32 	%r2816, [%rd947+36];
	mul.wide.s32 	%rd966, %r2816, 4;
	add.s64 	%rd967, %rd4, %rd966;
	ld.global.u32 	%r2817, [%rd967];
	setp.eq.s32 	%p561, %r2817, -1;
	selp.u32 	%r2818, 1, 0, %p561;
	add.s32 	%r2819, %r2815, %r2818;
	ld.global.u32 	%r2820, [%rd947+40];
	mul.wide.s32 	%rd968, %r2820, 4;
	add.s64 	%rd969, %rd4, %rd968;
	ld.global.u32 	%r2821, [%rd969];
	setp.eq.s32 	%p562, %r2821, -1;
	selp.u32 	%r2822, 1, 0, %p562;
	add.s32 	%r2823, %r2819, %r2822;
	ld.global.u32 	%r2824, [%rd947+44];
	mul.wide.s32 	%rd970, %r2824, 4;
	add.s64 	%rd971, %rd4, %rd970;
	ld.global.u32 	%r2825, [%rd971];
	setp.eq.s32 	%p563, %r2825, -1;
	selp.u32 	%r2826, 1, 0, %p563;
	add.s32 	%r2827, %r2823, %r2826;
	ld.global.u32 	%r2828, [%rd947+48];
	mul.wide.s32 	%rd972, %r2828, 4;
	add.s64 	%rd973, %rd4, %rd972;
	ld.global.u32 	%r2829, [%rd973];
	setp.eq.s32 	%p564, %r2829, -1;
	selp.u32 	%r2830, 1, 0, %p564;
	add.s32 	%r2831, %r2827, %r2830;
	ld.global.u32 	%r2832, [%rd947+52];
	mul.wide.s32 	%rd974, %r2832, 4;
	add.s64 	%rd975, %rd4, %rd974;
	ld.global.u32 	%r2833, [%rd975];
	setp.eq.s32 	%p565, %r2833, -1;
	selp.u32 	%r2834, 1, 0, %p565;
	add.s32 	%r2835, %r2831, %r2834;
	ld.global.u32 	%r2836, [%rd947+56];
	mul.wide.s32 	%rd976, %r2836, 4;
	add.s64 	%rd977, %rd4, %rd976;
	ld.global.u32 	%r2837, [%rd977];
	setp.eq.s32 	%p566, %r2837, -1;
	selp.u32 	%r2838, 1, 0, %p566;
	add.s32 	%r2839, %r2835, %r2838;
	ld.global.u32 	%r2840, [%rd947+60];
	mul.wide.s32 	%rd978, %r2840, 4;
	add.s64 	%rd979, %rd4, %rd978;
	ld.global.u32 	%r2841, [%rd979];
	setp.eq.s32 	%p567, %r2841, -1;
	selp.u32 	%r2842, 1, 0, %p567;
	add.s32 	%r6016, %r2839, %r2842;
	add.s32 	%r6008, %r6008, 16;
	add.s32 	%r6006, %r6006, 16;
	setp.ne.s32 	%p568, %r6006, %r476;
	@%p568 bra 	$L__BB35_246;
$L__BB35_247:
	setp.eq.s32 	%p569, %r475, 0;
	@%p569 bra 	$L__BB35_257;
	and.b32  	%r486, %r474, 7;
	setp.lt.u32 	%p570, %r475, 8;
	@%p570 bra 	$L__BB35_250;
	mul.wide.s32 	%rd980, %r6008, 4;
	add.s64 	%rd981, %rd3, %rd980;
	ld.global.u32 	%r2844, [%rd981];
	mul.wide.s32 	%rd982, %r2844, 4;
	add.s64 	%rd983, %rd4, %rd982;
	ld.global.u32 	%r2845, [%rd983];
	setp.eq.s32 	%p571, %r2845, -1;
	selp.u32 	%r2846, 1, 0, %p571;
	add.s32 	%r2847, %r6016, %r2846;
	ld.global.u32 	%r2848, [%rd981+4];
	mul.wide.s32 	%rd984, %r2848, 4;
	add.s64 	%rd985, %rd4, %rd984;
	ld.global.u32 	%r2849, [%rd985];
	setp.eq.s32 	%p572, %r2849, -1;
	selp.u32 	%r2850, 1, 0, %p572;
	add.s32 	%r2851, %r2847, %r2850;
	ld.global.u32 	%r2852, [%rd981+8];
	mul.wide.s32 	%rd986, %r2852, 4;
	add.s64 	%rd987, %rd4, %rd986;
	ld.global.u32 	%r2853, [%rd987];
	setp.eq.s32 	%p573, %r2853, -1;
	selp.u32 	%r2854, 1, 0, %p573;
	add.s32 	%r2855, %r2851, %r2854;
	ld.global.u32 	%r2856, [%rd981+12];
	mul.wide.s32 	%rd988, %r2856, 4;
	add.s64 	%rd989, %rd4, %rd988;
	ld.global.u32 	%r2857, [%rd989];
	setp.eq.s32 	%p574, %r2857, -1;
	selp.u32 	%r2858, 1, 0, %p574;
	add.s32 	%r2859, %r2855, %r2858;
	ld.global.u32 	%r2860, [%rd981+16];
	mul.wide.s32 	%rd990, %r2860, 4;
	add.s64 	%rd991, %rd4, %rd990;
	ld.global.u32 	%r2861, [%rd991];
	setp.eq.s32 	%p575, %r2861, -1;
	selp.u32 	%r2862, 1, 0, %p575;
	add.s32 	%r2863, %r2859, %r2862;
	ld.global.u32 	%r2864, [%rd981+20];
	mul.wide.s32 	%rd992, %r2864, 4;
	add.s64 	%rd993, %rd4, %rd992;
	ld.global.u32 	%r2865, [%rd993];
	setp.eq.s32 	%p576, %r2865, -1;
	selp.u32 	%r2866, 1, 0, %p576;
	add.s32 	%r2867, %r2863, %r2866;
	ld.global.u32 	%r2868, [%rd981+24];
	mul.wide.s32 	%rd994, %r2868, 4;
	add.s64 	%rd995, %rd4, %rd994;
	ld.global.u32 	%r2869, [%rd995];
	setp.eq.s32 	%p577, %r2869, -1;
	selp.u32 	%r2870, 1, 0, %p577;
	add.s32 	%r2871, %r2867, %r2870;
	ld.global.u32 	%r2872, [%rd981+28];
	mul.wide.s32 	%rd996, %r2872, 4;
	add.s64 	%rd997, %rd4, %rd996;
	ld.global.u32 	%r2873, [%rd997];
	setp.eq.s32 	%p578, %r2873, -1;
	selp.u32 	%r2874, 1, 0, %p578;
	add.s32 	%r6016, %r2871, %r2874;
	add.s32 	%r6008, %r6008, 8;
$L__BB35_250:
	setp.eq.s32 	%p579, %r486, 0;
	@%p579 bra 	$L__BB35_257;
	and.b32  	%r492, %r474, 3;
	setp.lt.u32 	%p580, %r486, 4;
	@%p580 bra 	$L__BB35_253;
	mul.wide.s32 	%rd998, %r6008, 4;
	add.s64 	%rd999, %rd3, %rd998;
	ld.global.u32 	%r2876, [%rd999];
	mul.wide.s32 	%rd1000, %r2876, 4;
	add.s64 	%rd1001, %rd4, %rd1000;
	ld.global.u32 	%r2877, [%rd1001];
	setp.eq.s32 	%p581, %r2877, -1;
	selp.u32 	%r2878, 1, 0, %p581;
	add.s32 	%r2879, %r6016, %r2878;
	ld.global.u32 	%r2880, [%rd999+4];
	mul.wide.s32 	%rd1002, %r2880, 4;
	add.s64 	%rd1003, %rd4, %rd1002;
	ld.global.u32 	%r2881, [%rd1003];
	setp.eq.s32 	%p582, %r2881, -1;
	selp.u32 	%r2882, 1, 0, %p582;
	add.s32 	%r2883, %r2879, %r2882;
	ld.global.u32 	%r2884, [%rd999+8];
	mul.wide.s32 	%rd1004, %r2884, 4;
	add.s64 	%rd1005, %rd4, %rd1004;
	ld.global.u32 	%r2885, [%rd1005];
	setp.eq.s32 	%p583, %r2885, -1;
	selp.u32 	%r2886, 1, 0, %p583;
	add.s32 	%r2887, %r2883, %r2886;
	ld.global.u32 	%r2888, [%rd999+12];
	mul.wide.s32 	%rd1006, %r2888, 4;
	add.s64 	%rd1007, %rd4, %rd1006;
	ld.global.u32 	%r2889, [%rd1007];
	setp.eq.s32 	%p584, %r2889, -1;
	selp.u32 	%r2890, 1, 0, %p584;
	add.s32 	%r6016, %r2887, %r2890;
	add.s32 	%r6008, %r6008, 4;
$L__BB35_253:
	setp.eq.s32 	%p585, %r492, 0;
	@%p585 bra 	$L__BB35_257;
	mul.wide.s32 	%rd1008, %r6008, 4;
	add.s64 	%rd22, %rd3, %rd1008;
	ld.global.u32 	%r2891, [%rd22];
	mul.wide.s32 	%rd1009, %r2891, 4;
	add.s64 	%rd1010, %rd4, %rd1009;
	ld.global.u32 	%r2892, [%rd1010];
	setp.eq.s32 	%p586, %r2892, -1;
	selp.u32 	%r2893, 1, 0, %p586;
	add.s32 	%r6016, %r6016, %r2893;
	setp.eq.s32 	%p587, %r492, 1;
	@%p587 bra 	$L__BB35_257;
	ld.global.u32 	%r2894, [%rd22+4];
	mul.wide.s32 	%rd1011, %r2894, 4;
	add.s64 	%rd1012, %rd4, %rd1011;
	ld.global.u32 	%r2895, [%rd1012];
	setp.eq.s32 	%p588, %r2895, -1;
	selp.u32 	%r2896, 1, 0, %p588;
	add.s32 	%r6016, %r6016, %r2896;
	setp.eq.s32 	%p589, %r492, 2;
	@%p589 bra 	$L__BB35_257;
	ld.global.u32 	%r2897, [%rd22+8];
	mul.wide.s32 	%rd1013, %r2897, 4;
	add.s64 	%rd1014, %rd4, %rd1013;
	ld.global.u32 	%r2898, [%rd1014];
	setp.eq.s32 	%p590, %r2898, -1;
	selp.u32 	%r2899, 1, 0, %p590;
	add.s32 	%r6016, %r6016, %r2899;
$L__BB35_257:
	ld.global.u32 	%r2901, [%rd7+14336];
	setp.ne.s32 	%p591, %r2901, -1;
	mov.b32 	%r6029, 0;
	@%p591 bra 	$L__BB35_272;
	ld.global.u32 	%r6021, [%rd8+14336];
	ld.global.u32 	%r503, [%rd8+14340];
	setp.ge.s32 	%p592, %r6021, %r503;
	@%p592 bra 	$L__BB35_272;
	add.s32 	%r2905, %r6021, 1;
	max.s32 	%r2906, %r503, %r2905;
	sub.s32 	%r504, %r2906, %r6021;
	and.b32  	%r505, %r504, 15;
	sub.s32 	%r2907, %r6021, %r2906;
	setp.gt.u32 	%p593, %r2907, -16;
	mov.b32 	%r6029, 0;
	@%p593 bra 	$L__BB35_262;
	and.b32  	%r506, %r504, -16;
	mov.b32 	%r6029, 0;
	mov.u32 	%r6019, %r6029;
$L__BB35_261:
	.pragma "nounroll";
	mul.wide.s32 	%rd1015, %r6021, 4;
	add.s64 	%rd1016, %rd3, %rd1015;
	ld.global.u32 	%r2909, [%rd1016];
	mul.wide.s32 	%rd1017, %r2909, 4;
	add.s64 	%rd1018, %rd4, %rd1017;
	ld.global.u32 	%r2910, [%rd1018];
	setp.eq.s32 	%p594, %r2910, -1;
	selp.u32 	%r2911, 1, 0, %p594;
	add.s32 	%r2912, %r6029, %r2911;
	ld.global.u32 	%r2913, [%rd1016+4];
	mul.wide.s32 	%rd1019, %r2913, 4;
	add.s64 	%rd1020, %rd4, %rd1019;
	ld.global.u32 	%r2914, [%rd1020];
	setp.eq.s32 	%p595, %r2914, -1;
	selp.u32 	%r2915, 1, 0, %p595;
	add.s32 	%r2916, %r2912, %r2915;
	ld.global.u32 	%r2917, [%rd1016+8];
	mul.wide.s32 	%rd1021, %r2917, 4;
	add.s64 	%rd1022, %rd4, %rd1021;
	ld.global.u32 	%r2918, [%rd1022];
	setp.eq.s32 	%p596, %r2918, -1;
	selp.u32 	%r2919, 1, 0, %p596;
	add.s32 	%r2920, %r2916, %r2919;
	ld.global.u32 	%r2921, [%rd1016+12];
	mul.wide.s32 	%rd1023, %r2921, 4;
	add.s64 	%rd1024, %rd4, %rd1023;
	ld.global.u32 	%r2922, [%rd1024];
	setp.eq.s32 	%p597, %r2922, -1;
	selp.u32 	%r2923, 1, 0, %p597;
	add.s32 	%r2924, %r2920, %r2923;
	ld.global.u32 	%r2925, [%rd1016+16];
	mul.wide.s32 	%rd1025, %r2925, 4;
	add.s64 	%rd1026, %rd4, %rd1025;
	ld.global.u32 	%r2926, [%rd1026];
	setp.eq.s32 	%p598, %r2926, -1;
	selp.u32 	%r2927, 1, 0, %p598;
	add.s32 	%r2928, %r2924, %r2927;
	ld.global.u32 	%r2929, [%rd1016+20];
	mul.wide.s32 	%rd1027, %r2929, 4;
	add.s64 	%rd1028, %rd4, %rd1027;
	ld.global.u32 	%r2930, [%rd1028];
	setp.eq.s32 	%p599, %r2930, -1;
	selp.u32 	%r2931, 1, 0, %p599;
	add.s32 	%r2932, %r2928, %r2931;
	ld.global.u32 	%r2933, [%rd1016+24];
	mul.wide.s32 	%rd1029, %r2933, 4;
	add.s64 	%rd1030, %rd4, %rd1029;
	ld.global.u32 	%r2934, [%rd1030];
	setp.eq.s32 	%p600, %r2934, -1;
	selp.u32 	%r2935, 1, 0, %p600;
	add.s32 	%r2936, %r2932, %r2935;
	ld.global.u32 	%r2937, [%rd1016+28];
	mul.wide.s32 	%rd1031, %r2937, 4;
	add.s64 	%rd1032, %rd4, %rd1031;
	ld.global.u32 	%r2938, [%rd1032];
	setp.eq.s32 	%p601, %r2938, -1;
	selp.u32 	%r2939, 1, 0, %p601;
	add.s32 	%r2940, %r2936, %r2939;
	ld.global.u32 	%r2941, [%rd1016+32];
	mul.wide.s32 	%rd1033, %r2941, 4;
	add.s64 	%rd1034, %rd4, %rd1033;
	ld.global.u32 	%r2942, [%rd1034];
	setp.eq.s32 	%p602, %r2942, -1;
	selp.u32 	%r2943, 1, 0, %p602;
	add.s32 	%r2944, %r2940, %r2943;
	ld.global.u32 	%r2945, [%rd1016+36];
	mul.wide.s32 	%rd1035, %r2945, 4;
	add.s64 	%rd1036, %rd4, %rd1035;
	ld.global.u32 	%r2946, [%rd1036];
	setp.eq.s32 	%p603, %r2946, -1;
	selp.u32 	%r2947, 1, 0, %p603;
	add.s32 	%r2948, %r2944, %r2947;
	ld.global.u32 	%r2949, [%rd1016+40];
	mul.wide.s32 	%rd1037, %r2949, 4;
	add.s64 	%rd1038, %rd4, %rd1037;
	ld.global.u32 	%r2950, [%rd1038];
	setp.eq.s32 	%p604, %r2950, -1;
	selp.u32 	%r2951, 1, 0, %p604;
	add.s32 	%r2952, %r2948, %r2951;
	ld.global.u32 	%r2953, [%rd1016+44];
	mul.wide.s32 	%rd1039, %r2953, 4;
	add.s64 	%rd1040, %rd4, %rd1039;
	ld.global.u32 	%r2954, [%rd1040];
	setp.eq.s32 	%p605, %r2954, -1;
	selp.u32 	%r2955, 1, 0, %p605;
	add.s32 	%r2956, %r2952, %r2955;
	ld.global.u32 	%r2957, [%rd1016+48];
	mul.wide.s32 	%rd1041, %r2957, 4;
	add.s64 	%rd1042, %rd4, %rd1041;
	ld.global.u32 	%r2958, [%rd1042];
	setp.eq.s32 	%p606, %r2958, -1;
	selp.u32 	%r2959, 1, 0, %p606;
	add.s32 	%r2960, %r2956, %r2959;
	ld.global.u32 	%r2961, [%rd1016+52];
	mul.wide.s32 	%rd1043, %r2961, 4;
	add.s64 	%rd1044, %rd4, %rd1043;
	ld.global.u32 	%r2962, [%rd1044];
	setp.eq.s32 	%p607, %r2962, -1;
	selp.u32 	%r2963, 1, 0, %p607;
	add.s32 	%r2964, %r2960, %r2963;
	ld.global.u32 	%r2965, [%rd1016+56];
	mul.wide.s32 	%rd1045, %r2965, 4;
	add.s64 	%rd1046, %rd4, %rd1045;
	ld.global.u32 	%r2966, [%rd1046];
	setp.eq.s32 	%p608, %r2966, -1;
	selp.u32 	%r2967, 1, 0, %p608;
	add.s32 	%r2968, %r2964, %r2967;
	ld.global.u32 	%r2969, [%rd1016+60];
	mul.wide.s32 	%rd1047, %r2969, 4;
	add.s64 	%rd1048, %rd4, %rd1047;
	ld.global.u32 	%r2970, [%rd1048];
	setp.eq.s32 	%p609, %r2970, -1;
	selp.u32 	%r2971, 1, 0, %p609;
	add.s32 	%r6029, %r2968, %r2971;
	add.s32 	%r6021, %r6021, 16;
	add.s32 	%r6019, %r6019, 16;
	setp.ne.s32 	%p610, %r6019, %r506;
	@%p610 bra 	$L__BB35_261;
$L__BB35_262:
	setp.eq.s32 	%p611, %r505, 0;
	@%p611 bra 	$L__BB35_272;
	and.b32  	%r516, %r504, 7;
	setp.lt.u32 	%p612, %r505, 8;
	@%p612 bra 	$L__BB35_265;
	mul.wide.s32 	%rd1049, %r6021, 4;
	add.s64 	%rd1050, %rd3, %rd1049;
	ld.global.u32 	%r2973, [%rd1050];
	mul.wide.s32 	%rd1051, %r2973, 4;
	add.s64 	%rd1052, %rd4, %rd1051;
	ld.global.u32 	%r2974, [%rd1052];
	setp.eq.s32 	%p613, %r2974, -1;
	selp.u32 	%r2975, 1, 0, %p613;
	add.s32 	%r2976, %r6029, %r2975;
	ld.global.u32 	%r2977, [%rd1050+4];
	mul.wide.s32 	%rd1053, %r2977, 4;
	add.s64 	%rd1054, %rd4, %rd1053;
	ld.global.u32 	%r2978, [%rd1054];
	setp.eq.s32 	%p614, %r2978, -1;
	selp.u32 	%r2979, 1, 0, %p614;
	add.s32 	%r2980, %r2976, %r2979;
	ld.global.u32 	%r2981, [%rd1050+8];
	mul.wide.s32 	%rd1055, %r2981, 4;
	add.s64 	%rd1056, %rd4, %rd1055;
	ld.global.u32 	%r2982, [%rd1056];
	setp.eq.s32 	%p615, %r2982, -1;
	selp.u32 	%r2983, 1, 0, %p615;
	add.s32 	%r2984, %r2980, %r2983;
	ld.global.u32 	%r2985, [%rd1050+12];
	mul.wide.s32 	%rd1057, %r2985, 4;
	add.s64 	%rd1058, %rd4, %rd1057;
	ld.global.u32 	%r2986, [%rd1058];
	setp.eq.s32 	%p616, %r2986, -1;
	selp.u32 	%r2987, 1, 0, %p616;
	add.s32 	%r2988, %r2984, %r2987;
	ld.global.u32 	%r2989, [%rd1050+16];
	mul.wide.s32 	%rd1059, %r2989, 4;
	add.s64 	%rd1060, %rd4, %rd1059;
	ld.global.u32 	%r2990, [%rd1060];
	setp.eq.s32 	%p617, %r2990, -1;
	selp.u32 	%r2991, 1, 0, %p617;
	add.s32 	%r2992, %r2988, %r2991;
	ld.global.u32 	%r2993, [%rd1050+20];
	mul.wide.s32 	%rd1061, %r2993, 4;
	add.s64 	%rd1062, %rd4, %rd1061;
	ld.global.u32 	%r2994, [%rd1062];
	setp.eq.s32 	%p618, %r2994, -1;
	selp.u32 	%r2995, 1, 0, %p618;
	add.s32 	%r2996, %r2992, %r2995;
	ld.global.u32 	%r2997, [%rd1050+24];
	mul.wide.s32 	%rd1063, %r2997, 4;
	add.s64 	%rd1064, %rd4, %rd1063;
	ld.global.u32 	%r2998, [%rd1064];
	setp.eq.s32 	%p619, %r2998, -1;
	selp.u32 	%r2999, 1, 0, %p619;
	add.s32 	%r3000, %r2996, %r2999;
	ld.global.u32 	%r3001, [%rd1050+28];
	mul.wide.s32 	%rd1065, %r3001, 4;
	add.s64 	%rd1066, %rd4, %rd1065;
	ld.global.u32 	%r3002, [%rd1066];
	setp.eq.s32 	%p620, %r3002, -1;
	selp.u32 	%r3003, 1, 0, %p620;
	add.s32 	%r6029, %r3000, %r3003;
	add.s32 	%r6021, %r6021, 8;
$L__BB35_265:
	setp.eq.s32 	%p621, %r516, 0;
	@%p621 bra 	$L__BB35_272;
	and.b32  	%r522, %r504, 3;
	setp.lt.u32 	%p622, %r516, 4;
	@%p622 bra 	$L__BB35_268;
	mul.wide.s32 	%rd1067, %r6021, 4;
	add.s64 	%rd1068, %rd3, %rd1067;
	ld.global.u32 	%r3005, [%rd1068];
	mul.wide.s32 	%rd1069, %r3005, 4;
	add.s64 	%rd1070, %rd4, %rd1069;
	ld.global.u32 	%r3006, [%rd1070];
	setp.eq.s32 	%p623, %r3006, -1;
	selp.u32 	%r3007, 1, 0, %p623;
	add.s32 	%r3008, %r6029, %r3007;
	ld.global.u32 	%r3009, [%rd1068+4];
	mul.wide.s32 	%rd1071, %r3009, 4;
	add.s64 	%rd1072, %rd4, %rd1071;
	ld.global.u32 	%r3010, [%rd1072];
	setp.eq.s32 	%p624, %r3010, -1;
	selp.u32 	%r3011, 1, 0, %p624;
	add.s32 	%r3012, %r3008, %r3011;
	ld.global.u32 	%r3013, [%rd1068+8];
	mul.wide.s32 	%rd1073, %r3013, 4;
	add.s64 	%rd1074, %rd4, %rd1073;
	ld.global.u32 	%r3014, [%rd1074];
	setp.eq.s32 	%p625, %r3014, -1;
	selp.u32 	%r3015, 1, 0, %p625;
	add.s32 	%r3016, %r3012, %r3015;
	ld.global.u32 	%r3017, [%rd1068+12];
	mul.wide.s32 	%rd1075, %r3017, 4;
	add.s64 	%rd1076, %rd4, %rd1075;
	ld.global.u32 	%r3018, [%rd1076];
	setp.eq.s32 	%p626, %r3018, -1;
	selp.u32 	%r3019, 1, 0, %p626;
	add.s32 	%r6029, %r3016, %r3019;
	add.s32 	%r6021, %r6021, 4;
$L__BB35_268:
	setp.eq.s32 	%p627, %r522, 0;
	@%p627 bra 	$L__BB35_272;
	mul.wide.s32 	%rd1077, %r6021, 4;
	add.s64 	%rd23, %rd3, %rd1077;
	ld.global.u32 	%r3020, [%rd23];
	mul.wide.s32 	%rd1078, %r3020, 4;
	add.s64 	%rd1079, %rd4, %rd1078;
	ld.global.u32 	%r3021, [%rd1079];
	setp.eq.s32 	%p628, %r3021, -1;
	selp.u32 	%r3022, 1, 0, %p628;
	add.s32 	%r6029, %r6029, %r3022;
	setp.eq.s32 	%p629, %r522, 1;
	@%p629 bra 	$L__BB35_272;
	ld.global.u32 	%r3023, [%rd23+4];
	mul.wide.s32 	%rd1080, %r3023, 4;
	add.s64 	%rd1081, %rd4, %rd1080;
	ld.global.u32 	%r3024, [%rd1081];
	setp.eq.s32 	%p630, %r3024, -1;
	selp.u32 	%r3025, 1, 0, %p630;
	add.s32 	%r6029, %r6029, %r3025;
	setp.eq.s32 	%p631, %r522, 2;
	@%p631 bra 	$L__BB35_272;
	ld.global.u32 	%r3026, [%rd23+8];
	mul.wide.s32 	%rd1082, %r3026, 4;
	add.s64 	%rd1083, %rd4, %rd1082;
	ld.global.u32 	%r3027, [%rd1083];
	setp.eq.s32 	%p632, %r3027, -1;
	selp.u32 	%r3028, 1, 0, %p632;
	add.s32 	%r6029, %r6029, %r3028;
$L__BB35_272:
	ld.global.u32 	%r3030, [%rd7+15360];
	setp.ne.s32 	%p633, %r3030, -1;
	mov.b32 	%r6042, 0;
	@%p633 bra 	$L__BB35_287;
	ld.global.u32 	%r6034, [%rd8+15360];
	ld.global.u32 	%r533, [%rd8+15364];
	setp.ge.s32 	%p634, %r6034, %r533;
	@%p634 bra 	$L__BB35_287;
	add.s32 	%r3034, %r6034, 1;
	max.s32 	%r3035, %r533, %r3034;
	sub.s32 	%r534, %r3035, %r6034;
	and.b32  	%r535, %r534, 15;
	sub.s32 	%r3036, %r6034, %r3035;
	setp.gt.u32 	%p635, %r3036, -16;
	mov.b32 	%r6042, 0;
	@%p635 bra 	$L__BB35_277;
	and.b32  	%r536, %r534, -16;
	mov.b32 	%r6042, 0;
	mov.u32 	%r6032, %r6042;
$L__BB35_276:
	.pragma "nounroll";
	mul.wide.s32 	%rd1084, %r6034, 4;
	add.s64 	%rd1085, %rd3, %rd1084;
	ld.global.u32 	%r3038, [%rd1085];
	mul.wide.s32 	%rd1086, %r3038, 4;
	add.s64 	%rd1087, %rd4, %rd1086;
	ld.global.u32 	%r3039, [%rd1087];
	setp.eq.s32 	%p636, %r3039, -1;
	selp.u32 	%r3040, 1, 0, %p636;
	add.s32 	%r3041, %r6042, %r3040;
	ld.global.u32 	%r3042, [%rd1085+4];
	mul.wide.s32 	%rd1088, %r3042, 4;
	add.s64 	%rd1089, %rd4, %rd1088;
	ld.global.u32 	%r3043, [%rd1089];
	setp.eq.s32 	%p637, %r3043, -1;
	selp.u32 	%r3044, 1, 0, %p637;
	add.s32 	%r3045, %r3041, %r3044;
	ld.global.u32 	%r3046, [%rd1085+8];
	mul.wide.s32 	%rd1090, %r3046, 4;
	add.s64 	%rd1091, %rd4, %rd1090;
	ld.global.u32 	%r3047, [%rd1091];
	setp.eq.s32 	%p638, %r3047, -1;
	selp.u32 	%r3048, 1, 0, %p638;
	add.s32 	%r3049, %r3045, %r3048;
	ld.global.u32 	%r3050, [%rd1085+12];
	mul.wide.s32 	%rd1092, %r3050, 4;
	add.s64 	%rd1093, %rd4, %rd1092;
	ld.global.u32 	%r3051, [%rd1093];
	setp.eq.s32 	%p639, %r3051, -1;
	selp.u32 	%r3052, 1, 0, %p639;
	add.s32 	%r3053, %r3049, %r3052;
	ld.global.u32 	%r3054, [%rd1085+16];
	mul.wide.s32 	%rd1094, %r3054, 4;
	add.s64 	%rd1095, %rd4, %rd1094;
	ld.global.u32 	%r3055, [%rd1095];
	setp.eq.s32 	%p640, %r3055, -1;
	selp.u32 	%r3056, 1, 0, %p640;
	add.s32 	%r3057, %r3053, %r3056;
	ld.global.u32 	%r3058, [%rd1085+20];
	mul.wide.s32 	%rd1096, %r3058, 4;
	add.s64 	%rd1097, %rd4, %rd1096;
	ld.global.u32 	%r3059, [%rd1097];
	setp.eq.s32 	%p641, %r3059, -1;
	selp.u32 	%r3060, 1, 0, %p641;
	add.s32 	%r3061, %r3057, %r3060;
	ld.global.u32 	%r3062, [%rd1085+24];
	mul.wide.s32 	%rd1098, %r3062, 4;
	add.s64 	%rd1099, %rd4, %rd1098;
	ld.global.u32 	%r3063, [%rd1099];
	setp.eq.s32 	%p642, %r3063, -1;
	selp.u32 	%r3064, 1, 0, %p642;
	add.s32 	%r3065, %r3061, %r3064;
	ld.global.u32 	%r3066, [%rd1085+28];
	mul.wide.s32 	%rd1100, %r3066, 4;
	add.s64 	%rd1101, %rd4, %rd1100;
	ld.global.u32 	%r3067, [%rd1101];
	setp.eq.s32 	%p643, %r3067, -1;
	selp.u32 	%r3068, 1, 0, %p643;
	add.s32 	%r3069, %r3065, %r3068;
	ld.global.u32 	%r3070, [%rd1085+32];
	mul.wide.s32 	%rd1102, %r3070, 4;
	add.s64 	%rd1103, %rd4, %rd1102;
	ld.global.u32 	%r3071, [%rd1103];
	setp.eq.s32 	%p644, %r3071, -1;
	selp.u32 	%r3072, 1, 0, %p644;
	add.s32 	%r3073, %r3069, %r3072;
	ld.global.u32 	%r3074, [%rd1085+36];
	mul.wide.s32 	%rd1104, %r3074, 4;
	add.s64 	%rd1105, %rd4, %rd1104;
	ld.global.u32 	%r3075, [%rd1105];
	setp.eq.s32 	%p645, %r3075, -1;
	selp.u32 	%r3076, 1, 0, %p645;
	add.s32 	%r3077, %r3073, %r3076;
	ld.global.u32 	%r3078, [%rd1085+40];
	mul.wide.s32 	%rd1106, %r3078, 4;
	add.s64 	%rd1107, %rd4, %rd1106;
	ld.global.u32 	%r3079, [%rd1107];
	setp.eq.s32 	%p646, %r3079, -1;
	selp.u32 	%r3080, 1, 0, %p646;
	add.s32 	%r3081, %r3077, %r3080;
	ld.global.u32 	%r3082, [%rd1085+44];
	mul.wide.s32 	%rd1108, %r3082, 4;
	add.s64 	%rd1109, %rd4, %rd1108;
	ld.global.u32 	%r3083, [%rd1109];
	setp.eq.s32 	%p647, %r3083, -1;
	selp.u32 	%r3084, 1, 0, %p647;
	add.s32 	%r3085, %r3081, %r3084;
	ld.global.u32 	%r3086, [%rd1085+48];
	mul.wide.s32 	%rd1110, %r3086, 4;
	add.s64 	%rd1111, %rd4, %rd1110;
	ld.global.u32 	%r3087, [%rd1111];
	setp.eq.s32 	%p648, %r3087, -1;
	selp.u32 	%r3088, 1, 0, %p648;
	add.s32 	%r3089, %r3085, %r3088;
	ld.global.u32 	%r3090, [%rd1085+52];
	mul.wide.s32 	%rd1112, %r3090, 4;
	add.s64 	%rd1113, %rd4, %rd1112;
	ld.global.u32 	%r3091, [%rd1113];
	setp.eq.s32 	%p649, %r3091, -1;
	selp.u32 	%r3092, 1, 0, %p649;
	add.s32 	%r3093, %r3089, %r3092;
	ld.global.u32 	%r3094, [%rd1085+56];
	mul.wide.s32 	%rd1114, %r3094, 4;
	add.s64 	%rd1115, %rd4, %rd1114;
	ld.global.u32 	%r3095, [%rd1115];
	setp.eq.s32 	%p650, %r3095, -1;
	selp.u32 	%r3096, 1, 0, %p650;
	add.s32 	%r3097, %r3093, %r3096;
	ld.global.u32 	%r3098, [%rd1085+60];
	mul.wide.s32 	%rd1116, %r3098, 4;
	add.s64 	%rd1117, %rd4, %rd1116;
	ld.global.u32 	%r3099, [%rd1117];
	setp.eq.s32 	%p651, %r3099, -1;
	selp.u32 	%r3100, 1, 0, %p651;
	add.s32 	%r6042, %r3097, %r3100;
	add.s32 	%r6034, %r6034, 16;
	add.s32 	%r6032, %r6032, 16;
	setp.ne.s32 	%p652, %r6032, %r536;
	@%p652 bra 	$L__BB35_276;
$L__BB35_277:
	setp.eq.s32 	%p653, %r535, 0;
	@%p653 bra 	$L__BB35_287;
	and.b32  	%r546, %r534, 7;
	setp.lt.u32 	%p654, %r535, 8;
	@%p654 bra 	$L__BB35_280;
	mul.wide.s32 	%rd1118, %r6034, 4;
	add.s64 	%rd1119, %rd3, %rd1118;
	ld.global.u32 	%r3102, [%rd1119];
	mul.wide.s32 	%rd1120, %r3102, 4;
	add.s64 	%rd1121, %rd4, %rd1120;
	ld.global.u32 	%r3103, [%rd1121];
	setp.eq.s32 	%p655, %r3103, -1;
	selp.u32 	%r3104, 1, 0, %p655;
	add.s32 	%r3105, %r6042, %r3104;
	ld.global.u32 	%r3106, [%rd1119+4];
	mul.wide.s32 	%rd1122, %r3106, 4;
	add.s64 	%rd1123, %rd4, %rd1122;
	ld.global.u32 	%r3107, [%rd1123];
	setp.eq.s32 	%p656, %r3107, -1;
	selp.u32 	%r3108, 1, 0, %p656;
	add.s32 	%r3109, %r3105, %r3108;
	ld.global.u32 	%r3110, [%rd1119+8];
	mul.wide.s32 	%rd1124, %r3110, 4;
	add.s64 	%rd1125, %rd4, %rd1124;
	ld.global.u32 	%r3111, [%rd1125];
	setp.eq.s32 	%p657, %r3111, -1;
	selp.u32 	%r3112, 1, 0, %p657;
	add.s32 	%r3113, %r3109, %r3112;
	ld.global.u32 	%r3114, [%rd1119+12];
	mul.wide.s32 	%rd1126, %r3114, 4;
	add.s64 	%rd1127, %rd4, %rd1126;
	ld.global.u32 	%r3115, [%rd1127];
	setp.eq.s32 	%p658, %r3115, -1;
	selp.u32 	%r3116, 1, 0, %p658;
	add.s32 	%r3117, %r3113, %r3116;
	ld.global.u32 	%r3118, [%rd1119+16];
	mul.wide.s32 	%rd1128, %r3118, 4;
	add.s64 	%rd1129, %rd4, %rd1128;
	ld.global.u32 	%r3119, [%rd1129];
	setp.eq.s32 	%p659, %r3119, -1;
	selp.u32 	%r3120, 1, 0, %p659;
	add.s32 	%r3121, %r3117, %r3120;
	ld.global.u32 	%r3122, [%rd1119+20];
	mul.wide.s32 	%rd1130, %r3122, 4;
	add.s64 	%rd1131, %rd4, %rd1130;
	ld.global.u32 	%r3123, [%rd1131];
	setp.eq.s32 	%p660, %r3123, -1;
	selp.u32 	%r3124, 1, 0, %p660;
	add.s32 	%r3125, %r3121, %r3124;
	ld.global.u32 	%r3126, [%rd1119+24];
	mul.wide.s32 	%rd1132, %r3126, 4;
	add.s64 	%rd1133, %rd4, %rd1132;
	ld.global.u32 	%r3127, [%rd1133];
	setp.eq.s32 	%p661, %r3127, -1;
	selp.u32 	%r3128, 1, 0, %p661;
	add.s32 	%r3129, %r3125, %r3128;
	ld.global.u32 	%r3130, [%rd1119+28];
	mul.wide.s32 	%rd1134, %r3130, 4;
	add.s64 	%rd1135, %rd4, %rd1134;
	ld.global.u32 	%r3131, [%rd1135];
	setp.eq.s32 	%p662, %r3131, -1;
	selp.u32 	%r3132, 1, 0, %p662;
	add.s32 	%r6042, %r3129, %r3132;
	add.s32 	%r6034, %r6034, 8;
$L__BB35_280:
	setp.eq.s32 	%p663, %r546, 0;
	@%p663 bra 	$L__BB35_287;
	and.b32  	%r552, %r534, 3;
	setp.lt.u32 	%p664, %r546, 4;
	@%p664 bra 	$L__BB35_283;
	mul.wide.s32 	%rd1136, %r6034, 4;
	add.s64 	%rd1137, %rd3, %rd1136;
	ld.global.u32 	%r3134, [%rd1137];
	mul.wide.s32 	%rd1138, %r3134, 4;
	add.s64 	%rd1139, %rd4, %rd1138;
	ld.global.u32 	%r3135, [%rd1139];
	setp.eq.s32 	%p665, %r3135, -1;
	selp.u32 	%r3136, 1, 0, %p665;
	add.s32 	%r3137, %r6042, %r3136;
	ld.global.u32 	%r3138, [%rd1137+4];
	mul.wide.s32 	%rd1140, %r3138, 4;
	add.s64 	%rd1141, %rd4, %rd1140;
	ld.global.u32 	%r3139, [%rd1141];
	setp.eq.s32 	%p666, %r3139, -1;
	selp.u32 	%r3140, 1, 0, %p666;
	add.s32 	%r3141, %r3137, %r3140;
	ld.global.u32 	%r3142, [%rd1137+8];
	mul.wide.s32 	%rd1142, %r3142, 4;
	add.s64 	%rd1143, %rd4, %rd1142;
	ld.global.u32 	%r3143, [%rd1143];
	setp.eq.s32 	%p667, %r3143, -1;
	selp.u32 	%r3144, 1, 0, %p667;
	add.s32 	%r3145, %r3141, %r3144;
	ld.global.u32 	%r3146, [%rd1137+12];
	mul.wide.s32 	%rd1144, %r3146, 4;
	add.s64 	%rd1145, %rd4, %rd1144;
	ld.global.u32 	%r3147, [%rd1145];
	setp.eq.s32 	%p668, %r3147, -1;
	selp.u32 	%r3148, 1, 0, %p668;
	add.s32 	%r6042, %r3145, %r3148;
	add.s32 	%r6034, %r6034, 4;
$L__BB35_283:
	setp.eq.s32 	%p669, %r552, 0;
	@%p669 bra 	$L__BB35_287;
	mul.wide.s32 	%rd1146, %r6034, 4;
	add.s64 	%rd24, %rd3, %rd1146;
	ld.global.u32 	%r3149, [%rd24];
	mul.wide.s32 	%rd1147, %r3149, 4;
	add.s64 	%rd1148, %rd4, %rd1147;
	ld.global.u32 	%r3150, [%rd1148];
	setp.eq.s32 	%p670, %r3150, -1;
	selp.u32 	%r3151, 1, 0, %p670;
	add.s32 	%r6042, %r6042, %r3151;
	setp.eq.s32 	%p671, %r552, 1;
	@%p671 bra 	$L__BB35_287;
	ld.global.u32 	%r3152, [%rd24+4];
	mul.wide.s32 	%rd1149, %r3152, 4;
	add.s64 	%rd1150, %rd4, %rd1149;
	ld.global.u32 	%r3153, [%rd1150];
	setp.eq.s32 	%p672, %r3153, -1;
	selp.u32 	%r3154, 1, 0, %p672;
	add.s32 	%r6042, %r6042, %r3154;
	setp.eq.s32 	%p673, %r552, 2;
	@%p673 bra 	$L__BB35_287;
	ld.global.u32 	%r3155, [%rd24+8];
	mul.wide.s32 	%rd1151, %r3155, 4;
	add.s64 	%rd1152, %rd4, %rd1151;
	ld.global.u32 	%r3156, [%rd1152];
	setp.eq.s32 	%p674, %r3156, -1;
	selp.u32 	%r3157, 1, 0, %p674;
	add.s32 	%r6042, %r6042, %r3157;
$L__BB35_287:
	add.s32 	%r3159, %r5860, %r5847;
	add.s32 	%r3160, %r5873, %r3159;
	add.s32 	%r3161, %r5886, %r3160;
	add.s32 	%r3162, %r5899, %r3161;
	add.s32 	%r3163, %r5912, %r3162;
	add.s32 	%r3164, %r5925, %r3163;
	add.s32 	%r3165, %r5938, %r3164;
	add.s32 	%r3166, %r5951, %r3165;
	add.s32 	%r3167, %r5964, %r3166;
	add.s32 	%r3168, %r5977, %r3167;
	add.s32 	%r3169, %r5990, %r3168;
	add.s32 	%r3170, %r6003, %r3169;
	add.s32 	%r3171, %r6016, %r3170;
	add.s32 	%r3172, %r6029, %r3171;
	add.s32 	%r6270, %r6042, %r3172;
	add.s32 	%r563, %r1092, -4096;
	setp.lt.u32 	%p675, %r563, 4096;
	mov.b32 	%r6254, 4096;
	@%p675 bra 	$L__BB35_531;
	mov.b32 	%r6254, 4096;
$L__BB35_289:
	add.s32 	%r3175, %r81, %r6254;
	mul.wide.s32 	%rd1153, %r6254, 4;
	add.s64 	%rd25, %rd7, %rd1153;
	ld.global.u32 	%r3176, [%rd25];
	setp.ne.s32 	%p676, %r3176, -1;
	mul.wide.s32 	%rd1154, %r3175, 4;
	add.s64 	%rd26, %rd2, %rd1154;
	mov.b32 	%r6057, 0;
	@%p676 bra 	$L__BB35_304;
	ld.global.u32 	%r6049, [%rd26];
	ld.global.u32 	%r567, [%rd26+4];
	setp.ge.s32 	%p677, %r6049, %r567;
	@%p677 bra 	$L__BB35_304;
	add.s32 	%r3180, %r6049, 1;
	max.s32 	%r3181, %r567, %r3180;
	sub.s32 	%r568, %r3181, %r6049;
	and.b32  	%r569, %r568, 15;
	sub.s32 	%r3182, %r6049, %r3181;
	setp.gt.u32 	%p678, %r3182, -16;
	mov.b32 	%r6057, 0;
	@%p678 bra 	$L__BB35_294;
	and.b32  	%r570, %r568, -16;
	mov.b32 	%r6057, 0;
	mov.u32 	%r6047, %r6057;
$L__BB35_293:
	.pragma "nounroll";
	mul.wide.s32 	%rd1155, %r6049, 4;
	add.s64 	%rd1156, %rd3, %rd1155;
	ld.global.u32 	%r3184, [%rd1156];
	mul.wide.s32 	%rd1157, %r3184, 4;
	add.s64 	%rd1158, %rd4, %rd1157;
	ld.global.u32 	%r3185, [%rd1158];
	setp.eq.s32 	%p679, %r3185, -1;
	selp.u32 	%r3186, 1, 0, %p679;
	add.s32 	%r3187, %r6057, %r3186;
	ld.global.u32 	%r3188, [%rd1156+4];
	mul.wide.s32 	%rd1159, %r3188, 4;
	add.s64 	%rd1160, %rd4, %rd1159;
	ld.global.u32 	%r3189, [%rd1160];
	setp.eq.s32 	%p680, %r3189, -1;
	selp.u32 	%r3190, 1, 0, %p680;
	add.s32 	%r3191, %r3187, %r3190;
	ld.global.u32 	%r3192, [%rd1156+8];
	mul.wide.s32 	%rd1161, %r3192, 4;
	add.s64 	%rd1162, %rd4, %rd1161;
	ld.global.u32 	%r3193, [%rd1162];
	setp.eq.s32 	%p681, %r3193, -1;
	selp.u32 	%r3194, 1, 0, %p681;
	add.s32 	%r3195, %r3191, %r3194;
	ld.global.u32 	%r3196, [%rd1156+12];
	mul.wide.s32 	%rd1163, %r3196, 4;
	add.s64 	%rd1164, %rd4, %rd1163;
	ld.global.u32 	%r3197, [%rd1164];
	setp.eq.s32 	%p682, %r3197, -1;
	selp.u32 	%r3198, 1, 0, %p682;
	add.s32 	%r3199, %r3195, %r3198;
	ld.global.u32 	%r3200, [%rd1156+16];
	mul.wide.s32 	%rd1165, %r3200, 4;
	add.s64 	%rd1166, %rd4, %rd1165;
	ld.global.u32 	%r3201, [%rd1166];
	setp.eq.s32 	%p683, %r3201, -1;
	selp.u32 	%r3202, 1, 0, %p683;
	add.s32 	%r3203, %r3199, %r3202;
	ld.global.u32 	%r3204, [%rd1156+20];
	mul.wide.s32 	%rd1167, %r3204, 4;
	add.s64 	%rd1168, %rd4, %rd1167;
	ld.global.u32 	%r3205, [%rd1168];
	setp.eq.s32 	%p684, %r3205, -1;
	selp.u32 	%r3206, 1, 0, %p684;
	add.s32 	%r3207, %r3203, %r3206;
	ld.global.u32 	%r3208, [%rd1156+24];
	mul.wide.s32 	%rd1169, %r3208, 4;
	add.s64 	%rd1170, %rd4, %rd1169;
	ld.global.u32 	%r3209, [%rd1170];
	setp.eq.s32 	%p685, %r3209, -1;
	selp.u32 	%r3210, 1, 0, %p685;
	add.s32 	%r3211, %r3207, %r3210;
	ld.global.u32 	%r3212, [%rd1156+28];
	mul.wide.s32 	%rd1171, %r3212, 4;
	add.s64 	%rd1172, %rd4, %rd1171;
	ld.global.u32 	%r3213, [%rd1172];
	setp.eq.s32 	%p686, %r3213, -1;
	selp.u32 	%r3214, 1, 0, %p686;
	add.s32 	%r3215, %r3211, %r3214;
	ld.global.u32 	%r3216, [%rd1156+32];
	mul.wide.s32 	%rd1173, %r3216, 4;
	add.s64 	%rd1174, %rd4, %rd1173;
	ld.global.u32 	%r3217, [%rd1174];
	setp.eq.s32 	%p687, %r3217, -1;
	selp.u32 	%r3218, 1, 0, %p687;
	add.s32 	%r3219, %r3215, %r3218;
	ld.global.u32 	%r3220, [%rd1156+36];
	mul.wide.s32 	%rd1175, %r3220, 4;
	add.s64 	%rd1176, %rd4, %rd1175;
	ld.global.u32 	%r3221, [%rd1176];
	setp.eq.s32 	%p688, %r3221, -1;
	selp.u32 	%r3222, 1, 0, %p688;
	add.s32 	%r3223, %r3219, %r3222;
	ld.global.u32 	%r3224, [%rd1156+40];
	mul.wide.s32 	%rd1177, %r3224, 4;
	add.s64 	%rd1178, %rd4, %rd1177;
	ld.global.u32 	%r3225, [%rd1178];
	setp.eq.s32 	%p689, %r3225, -1;
	selp.u32 	%r3226, 1, 0, %p689;
	add.s32 	%r3227, %r3223, %r3226;
	ld.global.u32 	%r3228, [%rd1156+44];
	mul.wide.s32 	%rd1179, %r3228, 4;
	add.s64 	%rd1180, %rd4, %rd1179;
	ld.global.u32 	%r3229, [%rd1180];
	setp.eq.s32 	%p690, %r3229, -1;
	selp.u32 	%r3230, 1, 0, %p690;
	add.s32 	%r3231, %r3227, %r3230;
	ld.global.u32 	%r3232, [%rd1156+48];
	mul.wide.s32 	%rd1181, %r3232, 4;
	add.s64 	%rd1182, %rd4, %rd1181;
	ld.global.u32 	%r3233, [%rd1182];
	setp.eq.s32 	%p691, %r3233, -1;
	selp.u32 	%r3234, 1, 0, %p691;
	add.s32 	%r3235, %r3231, %r3234;
	ld.global.u32 	%r3236, [%rd1156+52];
	mul.wide.s32 	%rd1183, %r3236, 4;
	add.s64 	%rd1184, %rd4, %rd1183;
	ld.global.u32 	%r3237, [%rd1184];
	setp.eq.s32 	%p692, %r3237, -1;
	selp.u32 	%r3238, 1, 0, %p692;
	add.s32 	%r3239, %r3235, %r3238;
	ld.global.u32 	%r3240, [%rd1156+56];
	mul.wide.s32 	%rd1185, %r3240, 4;
	add.s64 	%rd1186, %rd4, %rd1185;
	ld.global.u32 	%r3241, [%rd1186];
	setp.eq.s32 	%p693, %r3241, -1;
	selp.u32 	%r3242, 1, 0, %p693;
	add.s32 	%r3243, %r3239, %r3242;
	ld.global.u32 	%r3244, [%rd1156+60];
	mul.wide.s32 	%rd1187, %r3244, 4;
	add.s64 	%rd1188, %rd4, %rd1187;
	ld.global.u32 	%r3245, [%rd1188];
	setp.eq.s32 	%p694, %r3245, -1;
	selp.u32 	%r3246, 1, 0, %p694;
	add.s32 	%r6057, %r3243, %r3246;
	add.s32 	%r6049, %r6049, 16;
	add.s32 	%r6047, %r6047, 16;
	setp.ne.s32 	%p695, %r6047, %r570;
	@%p695 bra 	$L__BB35_293;
$L__BB35_294:
	setp.eq.s32 	%p696, %r569, 0;
	@%p696 bra 	$L__BB35_304;
	and.b32  	%r580, %r568, 7;
	setp.lt.u32 	%p697, %r569, 8;
	@%p697 bra 	$L__BB35_297;
	mul.wide.s32 	%rd1189, %r6049, 4;
	add.s64 	%rd1190, %rd3, %rd1189;
	ld.global.u32 	%r3248, [%rd1190];
	mul.wide.s32 	%rd1191, %r3248, 4;
	add.s64 	%rd1192, %rd4, %rd1191;
	ld.global.u32 	%r3249, [%rd1192];
	setp.eq.s32 	%p698, %r3249, -1;
	selp.u32 	%r3250, 1, 0, %p698;
	add.s32 	%r3251, %r6057, %r3250;
	ld.global.u32 	%r3252, [%rd1190+4];
	mul.wide.s32 	%rd1193, %r3252, 4;
	add.s64 	%rd1194, %rd4, %rd1193;
	ld.global.u32 	%r3253, [%rd1194];
	setp.eq.s32 	%p699, %r3253, -1;
	selp.u32 	%r3254, 1, 0, %p699;
	add.s32 	%r3255, %r3251, %r3254;
	ld.global.u32 	%r3256, [%rd1190+8];
	mul.wide.s32 	%rd1195, %r3256, 4;
	add.s64 	%rd1196, %rd4, %rd1195;
	ld.global.u32 	%r3257, [%rd1196];
	setp.eq.s32 	%p700, %r3257, -1;
	selp.u32 	%r3258, 1, 0, %p700;
	add.s32 	%r3259, %r3255, %r3258;
	ld.global.u32 	%r3260, [%rd1190+12];
	mul.wide.s32 	%rd1197, %r3260, 4;
	add.s64 	%rd1198, %rd4, %rd1197;
	ld.global.u32 	%r3261, [%rd1198];
	setp.eq.s32 	%p701, %r3261, -1;
	selp.u32 	%r3262, 1, 0, %p701;
	add.s32 	%r3263, %r3259, %r3262;
	ld.global.u32 	%r3264, [%rd1190+16];
	mul.wide.s32 	%rd1199, %r3264, 4;
	add.s64 	%rd1200, %rd4, %rd1199;
	ld.global.u32 	%r3265, [%rd1200];
	setp.eq.s32 	%p702, %r3265, -1;
	selp.u32 	%r3266, 1, 0, %p702;
	add.s32 	%r3267, %r3263, %r3266;
	ld.global.u32 	%r3268, [%rd1190+20];
	mul.wide.s32 	%rd1201, %r3268, 4;
	add.s64 	%rd1202, %rd4, %rd1201;
	ld.global.u32 	%r3269, [%rd1202];
	setp.eq.s32 	%p703, %r3269, -1;
	selp.u32 	%r3270, 1, 0, %p703;
	add.s32 	%r3271, %r3267, %r3270;
	ld.global.u32 	%r3272, [%rd1190+24];
	mul.wide.s32 	%rd1203, %r3272, 4;
	add.s64 	%rd1204, %rd4, %rd1203;
	ld.global.u32 	%r3273, [%rd1204];
	setp.eq.s32 	%p704, %r3273, -1;
	selp.u32 	%r3274, 1, 0, %p704;
	add.s32 	%r3275, %r3271, %r3274;
	ld.global.u32 	%r3276, [%rd1190+28];
	mul.wide.s32 	%rd1205, %r3276, 4;
	add.s64 	%rd1206, %rd4, %rd1205;
	ld.global.u32 	%r3277, [%rd1206];
	setp.eq.s32 	%p705, %r3277, -1;
	selp.u32 	%r3278, 1, 0, %p705;
	add.s32 	%r6057, %r3275, %r3278;
	add.s32 	%r6049, %r6049, 8;
$L__BB35_297:
	setp.eq.s32 	%p706, %r580, 0;
	@%p706 bra 	$L__BB35_304;
	and.b32  	%r586, %r568, 3;
	setp.lt.u32 	%p707, %r580, 4;
	@%p707 bra 	$L__BB35_300;
	mul.wide.s32 	%rd1207, %r6049, 4;
	add.s64 	%rd1208, %rd3, %rd1207;
	ld.global.u32 	%r3280, [%rd1208];
	mul.wide.s32 	%rd1209, %r3280, 4;
	add.s64 	%rd1210, %rd4, %rd1209;
	ld.global.u32 	%r3281, [%rd1210];
	setp.eq.s32 	%p708, %r3281, -1;
	selp.u32 	%r3282, 1, 0, %p708;
	add.s32 	%r3283, %r6057, %r3282;
	ld.global.u32 	%r3284, [%rd1208+4];
	mul.wide.s32 	%rd1211, %r3284, 4;
	add.s64 	%rd1212, %rd4, %rd1211;
	ld.global.u32 	%r3285, [%rd1212];
	setp.eq.s32 	%p709, %r3285, -1;
	selp.u32 	%r3286, 1, 0, %p709;
	add.s32 	%r3287, %r3283, %r3286;
	ld.global.u32 	%r3288, [%rd1208+8];
	mul.wide.s32 	%rd1213, %r3288, 4;
	add.s64 	%rd1214, %rd4, %rd1213;
	ld.global.u32 	%r3289, [%rd1214];
	setp.eq.s32 	%p710, %r3289, -1;
	selp.u32 	%r3290, 1, 0, %p710;
	add.s32 	%r3291, %r3287, %r3290;
	ld.global.u32 	%r3292, [%rd1208+12];
	mul.wide.s32 	%rd1215, %r3292, 4;
	add.s64 	%rd1216, %rd4, %rd1215;
	ld.global.u32 	%r3293, [%rd1216];
	setp.eq.s32 	%p711, %r3293, -1;
	selp.u32 	%r3294, 1, 0, %p711;
	add.s32 	%r6057, %r3291, %r3294;
	add.s32 	%r6049, %r6049, 4;
$L__BB35_300:
	setp.eq.s32 	%p712, %r586, 0;
	@%p712 bra 	$L__BB35_304;
	mul.wide.s32 	%rd1217, %r6049, 4;
	add.s64 	%rd27, %rd3, %rd1217;
	ld.global.u32 	%r3295, [%rd27];
	mul.wide.s32 	%rd1218, %r3295, 4;
	add.s64 	%rd1219, %rd4, %rd1218;
	ld.global.u32 	%r3296, [%rd1219];
	setp.eq.s32 	%p713, %r3296, -1;
	selp.u32 	%r3297, 1, 0, %p713;
	add.s32 	%r6057, %r6057, %r3297;
	setp.eq.s32 	%p714, %r586, 1;
	@%p714 bra 	$L__BB35_304;
	ld.global.u32 	%r3298, [%rd27+4];
	mul.wide.s32 	%rd1220, %r3298, 4;
	add.s64 	%rd1221, %rd4, %rd1220;
	ld.global.u32 	%r3299, [%rd1221];
	setp.eq.s32 	%p715, %r3299, -1;
	selp.u32 	%r3300, 1, 0, %p715;
	add.s32 	%r6057, %r6057, %r3300;
	setp.eq.s32 	%p716, %r586, 2;
	@%p716 bra 	$L__BB35_304;
	ld.global.u32 	%r3301, [%rd27+8];
	mul.wide.s32 	%rd1222, %r3301, 4;
	add.s64 	%rd1223, %rd4, %rd1222;
	ld.global.u32 	%r3302, [%rd1223];
	setp.eq.s32 	%p717, %r3302, -1;
	selp.u32 	%r3303, 1, 0, %p717;
	add.s32 	%r6057, %r6057, %r3303;
$L__BB35_304:
	ld.global.u32 	%r3305, [%rd25+1024];
	setp.ne.s32 	%p718, %r3305, -1;
	mov.b32 	%r6070, 0;
	@%p718 bra 	$L__BB35_319;
	ld.global.u32 	%r6062, [%rd26+1024];
	ld.global.u32 	%r597, [%rd26+1028];
	setp.ge.s32 	%p719, %r6062, %r597;
	@%p719 bra 	$L__BB35_319;
	add.s32 	%r3309, %r6062, 1;
	max.s32 	%r3310, %r597, %r3309;
	sub.s32 	%r598, %r3310, %r6062;
	and.b32  	%r599, %r598, 15;
	sub.s32 	%r3311, %r6062, %r3310;
	setp.gt.u32 	%p720, %r3311, -16;
	mov.b32 	%r6070, 0;
	@%p720 bra 	$L__BB35_309;
	and.b32  	%r600, %r598, -16;
	mov.b32 	%r6070, 0;
	mov.u32 	%r6060, %r6070;
$L__BB35_308:
	.pragma "nounroll";
	mul.wide.s32 	%rd1224, %r6062, 4;
	add.s64 	%rd1225, %rd3, %rd1224;
	ld.global.u32 	%r3313, [%rd1225];
	mul.wide.s32 	%rd1226, %r3313, 4;
	add.s64 	%rd1227, %rd4, %rd1226;
	ld.global.u32 	%r3314, [%rd1227];
	setp.eq.s32 	%p721, %r3314, -1;
	selp.u32 	%r3315, 1, 0, %p721;
	add.s32 	%r3316, %r6070, %r3315;
	ld.global.u32 	%r3317, [%rd1225+4];
	mul.wide.s32 	%rd1228, %r3317, 4;
	add.s64 	%rd1229, %rd4, %rd1228;
	ld.global.u32 	%r3318, [%rd1229];
	setp.eq.s32 	%p722, %r3318, -1;
	selp.u32 	%r3319, 1, 0, %p722;
	add.s32 	%r3320, %r3316, %r3319;
	ld.global.u32 	%r3321, [%rd1225+8];
	mul.wide.s32 	%rd1230, %r3321, 4;
	add.s64 	%rd1231, %rd4, %rd1230;
	ld.global.u32 	%r3322, [%rd1231];
	setp.eq.s32 	%p723, %r3322, -1;
	selp.u32 	%r3323, 1, 0, %p723;
	add.s32 	%r3324, %r3320, %r3323;
	ld.global.u32 	%r3325, [%rd1225+12];
	mul.wide.s32 	%rd1232, %r3325, 4;
	add.s64 	%rd1233, %rd4, %rd1232;
	ld.global.u32 	%r3326, [%rd1233];
	setp.eq.s32 	%p724, %r3326, -1;
	selp.u32 	%r3327, 1, 0, %p724;
	add.s32 	%r3328, %r3324, %r3327;
	ld.global.u32 	%r3329, [%rd1225+16];
	mul.wide.s32 	%rd1234, %r3329, 4;
	add.s64 	%rd1235, %rd4, %rd1234;
	ld.global.u32 	%r3330, [%rd1235];
	setp.eq.s32 	%p725, %r3330, -1;
	selp.u32 	%r3331, 1, 0, %p725;
	add.s32 	%r3332, %r3328, %r3331;
	ld.global.u32 	%r3333, [%rd1225+20];
	mul.wide.s32 	%rd1236, %r3333, 4;
	add.s64 	%rd1237, %rd4, %rd1236;
	ld.global.u32 	%r3334, [%rd1237];
	setp.eq.s32 	%p726, %r3334, -1;
	selp.u32 	%r3335, 1, 0, %p726;
	add.s32 	%r3336, %r3332, %r3335;
	ld.global.u32 	%r3337, [%rd1225+24];
	mul.wide.s32 	%rd1238, %r3337, 4;
	add.s64 	%rd1239, %rd4, %rd1238;
	ld.global.u32 	%r3338, [%rd1239];
	setp.eq.s32 	%p727, %r3338, -1;
	selp.u32 	%r3339, 1, 0, %p727;
	add.s32 	%r3340, %r3336, %r3339;
	ld.global.u32 	%r3341, [%rd1225+28];
	mul.wide.s32 	%rd1240, %r3341, 4;
	add.s64 	%rd1241, %rd4, %rd1240;
	ld.global.u32 	%r3342, [%rd1241];
	setp.eq.s32 	%p728, %r3342, -1;
	selp.u32 	%r3343, 1, 0, %p728;
	add.s32 	%r3344, %r3340, %r3343;
	ld.global.u32 	%r3345, [%rd1225+32];
	mul.wide.s32 	%rd1242, %r3345, 4;
	add.s64 	%rd1243, %rd4, %rd1242;
	ld.global.u32 	%r3346, [%rd1243];
	setp.eq.s32 	%p729, %r3346, -1;
	selp.u32 	%r3347, 1, 0, %p729;
	add.s32 	%r3348, %r3344, %r3347;
	ld.global.u32 	%r3349, [%rd1225+36];
	mul.wide.s32 	%rd1244, %r3349, 4;
	add.s64 	%rd1245, %rd4, %rd1244;
	ld.global.u32 	%r3350, [%rd1245];
	setp.eq.s32 	%p730, %r3350, -1;
	selp.u32 	%r3351, 1, 0, %p730;
	add.s32 	%r3352, %r3348, %r3351;
	ld.global.u32 	%r3353, [%rd1225+40];
	mul.wide.s32 	%rd1246, %r3353, 4;
	add.s64 	%rd1247, %rd4, %rd1246;
	ld.global.u32 	%r3354, [%rd1247];
	setp.eq.s32 	%p731, %r3354, -1;
	selp.u32 	%r3355, 1, 0, %p731;
	add.s32 	%r3356, %r3352, %r3355;
	ld.global.u32 	%r3357, [%rd1225+44];
	mul.wide.s32 	%rd1248, %r3357, 4;
	add.s64 	%rd1249, %rd4, %rd1248;
	ld.global.u32 	%r3358, [%rd1249];
	setp.eq.s32 	%p732, %r3358, -1;
	selp.u32 	%r3359, 1, 0, %p732;
	add.s32 	%r3360, %r3356, %r3359;
	ld.global.u32 	%r3361, [%rd1225+48];
	mul.wide.s32 	%rd1250, %r3361, 4;
	add.s64 	%rd1251, %rd4, %rd1250;
	ld.global.u32 	%r3362, [%rd1251];
	setp.eq.s32 	%p733, %r3362, -1;
	selp.u32 	%r3363, 1, 0, %p733;
	add.s32 	%r3364, %r3360, %r3363;
	ld.global.u32 	%r3365, [%rd1225+52];
	mul.wide.s32 	%rd1252, %r3365, 4;
	add.s64 	%rd1253, %rd4, %rd1252;
	ld.global.u32 	%r3366, [%rd1253];
	setp.eq.s32 	%p734, %r3366, -1;
	selp.u32 	%r3367, 1, 0, %p734;
	add.s32 	%r3368, %r3364, %r3367;
	ld.global.u32 	%r3369, [%rd1225+56];
	mul.wide.s32 	%rd1254, %r3369, 4;
	add.s64 	%rd1255, %rd4, %rd1254;
	ld.global.u32 	%r3370, [%rd1255];
	setp.eq.s32 	%p735, %r3370, -1;
	selp.u32 	%r3371, 1, 0, %p735;
	add.s32 	%r3372, %r3368, %r3371;
	ld.global.u32 	%r3373, [%rd1225+60];
	mul.wide.s32 	%rd1256, %r3373, 4;
	add.s64 	%rd1257, %rd4, %rd1256;
	ld.global.u32 	%r3374, [%rd1257];
	setp.eq.s32 	%p736, %r3374, -1;
	selp.u32 	%r3375, 1, 0, %p736;
	add.s32 	%r6070, %r3372, %r3375;
	add.s32 	%r6062, %r6062, 16;
	add.s32 	%r6060, %r6060, 16;
	setp.ne.s32 	%p737, %r6060, %r600;
	@%p737 bra 	$L__BB35_308;
$L__BB35_309:
	setp.eq.s32 	%p738, %r599, 0;
	@%p738 bra 	$L__BB35_319;
	and.b32  	%r610, %r598, 7;
	setp.lt.u32 	%p739, %r599, 8;
	@%p739 bra 	$L__BB35_312;
	mul.wide.s32 	%rd1258, %r6062, 4;
	add.s64 	%rd1259, %rd3, %rd1258;
	ld.global.u32 	%r3377, [%rd1259];
	mul.wide.s32 	%rd1260, %r3377, 4;
	add.s64 	%rd1261, %rd4, %rd1260;
	ld.global.u32 	%r3378, [%rd1261];
	setp.eq.s32 	%p740, %r3378, -1;
	selp.u32 	%r3379, 1, 0, %p740;
	add.s32 	%r3380, %r6070, %r3379;
	ld.global.u32 	%r3381, [%rd1259+4];
	mul.wide.s32 	%rd1262, %r3381, 4;
	add.s64 	%rd1263, %rd4, %rd1262;
	ld.global.u32 	%r3382, [%rd1263];
	setp.eq.s32 	%p741, %r3382, -1;
	selp.u32 	%r3383, 1, 0, %p741;
	add.s32 	%r3384, %r3380, %r3383;
	ld.global.u32 	%r3385, [%rd1259+8];
	mul.wide.s32 	%rd1264, %r3385, 4;
	add.s64 	%rd1265, %rd4, %rd1264;
	ld.global.u32 	%r3386, [%rd1265];
	setp.eq.s32 	%p742, %r3386, -1;
	selp.u32 	%r3387, 1, 0, %p742;
	add.s32 	%r3388, %r3384, %r3387;
	ld.global.u32 	%r3389, [%rd1259+12];
	mul.wide.s32 	%rd1266, %r3389, 4;
	add.s64 	%rd1267, %rd4, %rd1266;
	ld.global.u32 	%r3390, [%rd1267];
	setp.eq.s32 	%p743, %r3390, -1;
	selp.u32 	%r3391, 1, 0, %p743;
	add.s32 	%r3392, %r3388, %r3391;
	ld.global.u32 	%r3393, [%rd1259+16];
	mul.wide.s32 	%rd1268, %r3393, 4;
	add.s64 	%rd1269, %rd4, %rd1268;
	ld.global.u32 	%r3394, [%rd1269];
	setp.eq.s32 	%p744, %r3394, -1;
	selp.u32 	%r3395, 1, 0, %p744;
	add.s32 	%r3396, %r3392, %r3395;
	ld.global.u32 	%r3397, [%rd1259+20];
	mul.wide.s32 	%rd1270, %r3397, 4;
	add.s64 	%rd1271, %rd4, %rd1270;
	ld.global.u32 	%r3398, [%rd1271];
	setp.eq.s32 	%p745, %r3398, -1;
	selp.u32 	%r3399, 1, 0, %p745;
	add.s32 	%r3400, %r3396, %r3399;
	ld.global.u32 	%r3401, [%rd1259+24];
	mul.wide.s32 	%rd1272, %r3401, 4;
	add.s64 	%rd1273, %rd4, %rd1272;
	ld.global.u32 	%r3402, [%rd1273];
	setp.eq.s32 	%p746, %r3402, -1;
	selp.u32 	%r3403, 1, 0, %p746;
	add.s32 	%r3404, %r3400, %r3403;
	ld.global.u32 	%r3405, [%rd1259+28];
	mul.wide.s32 	%rd1274, %r3405, 4;
	add.s64 	%rd1275, %rd4, %rd1274;
	ld.global.u32 	%r3406, [%rd1275];
	setp.eq.s32 	%p747, %r3406, -1;
	selp.u32 	%r3407, 1, 0, %p747;
	add.s32 	%r6070, %r3404, %r3407;
	add.s32 	%r6062, %r6062, 8;
$L__BB35_312:
	setp.eq.s32 	%p748, %r610, 0;
	@%p748 bra 	$L__BB35_319;
	and.b32  	%r616, %r598, 3;
	setp.lt.u32 	%p749, %r610, 4;
	@%p749 bra 	$L__BB35_315;
	mul.wide.s32 	%rd1276, %r6062, 4;
	add.s64 	%rd1277, %rd3, %rd1276;
	ld.global.u32 	%r3409, [%rd1277];
	mul.wide.s32 	%rd1278, %r3409, 4;
	add.s64 	%rd1279, %rd4, %rd1278;
	ld.global.u32 	%r3410, [%rd1279];
	setp.eq.s32 	%p750, %r3410, -1;
	selp.u32 	%r3411, 1, 0, %p750;
	add.s32 	%r3412, %r6070, %r3411;
	ld.global.u32 	%r3413, [%rd1277+4];
	mul.wide.s32 	%rd1280, %r3413, 4;
	add.s64 	%rd1281, %rd4, %rd1280;
	ld.global.u32 	%r3414, [%rd1281];
	setp.eq.s32 	%p751, %r3414, -1;
	selp.u32 	%r3415, 1, 0, %p751;
	add.s32 	%r3416, %r3412, %r3415;
	ld.global.u32 	%r3417, [%rd1277+8];
	mul.wide.s32 	%rd1282, %r3417, 4;
	add.s64 	%rd1283, %rd4, %rd1282;
	ld.global.u32 	%r3418, [%rd1283];
	setp.eq.s32 	%p752, %r3418, -1;
	selp.u32 	%r3419, 1, 0, %p752;
	add.s32 	%r3420, %r3416, %r3419;
	ld.global.u32 	%r3421, [%rd1277+12];
	mul.wide.s32 	%rd1284, %r3421, 4;
	add.s64 	%rd1285, %rd4, %rd1284;
	ld.global.u32 	%r3422, [%rd1285];
	setp.eq.s32 	%p753, %r3422, -1;
	selp.u32 	%r3423, 1, 0, %p753;
	add.s32 	%r6070, %r3420, %r3423;
	add.s32 	%r6062, %r6062, 4;
$L__BB35_315:
	setp.eq.s32 	%p754, %r616, 0;
	@%p754 bra 	$L__BB35_319;
	mul.wide.s32 	%rd1286, %r6062, 4;
	add.s64 	%rd28, %rd3, %rd1286;
	ld.global.u32 	%r3424, [%rd28];
	mul.wide.s32 	%rd1287, %r3424, 4;
	add.s64 	%rd1288, %rd4, %rd1287;
	ld.global.u32 	%r3425, [%rd1288];
	setp.eq.s32 	%p755, %r3425, -1;
	selp.u32 	%r3426, 1, 0, %p755;
	add.s32 	%r6070, %r6070, %r3426;
	setp.eq.s32 	%p756, %r616, 1;
	@%p756 bra 	$L__BB35_319;
	ld.global.u32 	%r3427, [%rd28+4];
	mul.wide.s32 	%rd1289, %r3427, 4;
	add.s64 	%rd1290, %rd4, %rd1289;
	ld.global.u32 	%r3428, [%rd1290];
	setp.eq.s32 	%p757, %r3428, -1;
	selp.u32 	%r3429, 1, 0, %p757;
	add.s32 	%r6070, %r6070, %r3429;
	setp.eq.s32 	%p758, %r616, 2;
	@%p758 bra 	$L__BB35_319;
	ld.global.u32 	%r3430, [%rd28+8];
	mul.wide.s32 	%rd1291, %r3430, 4;
	add.s64 	%rd1292, %rd4, %rd1291;
	ld.global.u32 	%r3431, [%rd1292];
	setp.eq.s32 	%p759, %r3431, -1;
	selp.u32 	%r3432, 1, 0, %p759;
	add.s32 	%r6070, %r6070, %r3432;
$L__BB35_319:
	ld.global.u32 	%r3434, [%rd25+2048];
	setp.ne.s32 	%p760, %r3434, -1;
	mov.b32 	%r6083, 0;
	@%p760 bra 	$L__BB35_334;
	ld.global.u32 	%r6075, [%rd26+2048];
	ld.global.u32 	%r627, [%rd26+2052];
	setp.ge.s32 	%p761, %r6075, %r627;
	@%p761 bra 	$L__BB35_334;
	add.s32 	%r3438, %r6075, 1;
	max.s32 	%r3439, %r627, %r3438;
	sub.s32 	%r628, %r3439, %r6075;
	and.b32  	%r629, %r628, 15;
	sub.s32 	%r3440, %r6075, %r3439;
	setp.gt.u32 	%p762, %r3440, -16;
	mov.b32 	%r6083, 0;
	@%p762 bra 	$L__BB35_324;
	and.b32  	%r630, %r628, -16;
	mov.b32 	%r6083, 0;
	mov.u32 	%r6073, %r6083;
$L__BB35_323:
	.pragma "nounroll";
	mul.wide.s32 	%rd1293, %r6075, 4;
	add.s64 	%rd1294, %rd3, %rd1293;
	ld.global.u32 	%r3442, [%rd1294];
	mul.wide.s32 	%rd1295, %r3442, 4;
	add.s64 	%rd1296, %rd4, %rd1295;
	ld.global.u32 	%r3443, [%rd1296];
	setp.eq.s32 	%p763, %r3443, -1;
	selp.u32 	%r3444, 1, 0, %p763;
	add.s32 	%r3445, %r6083, %r3444;
	ld.global.u32 	%r3446, [%rd1294+4];
	mul.wide.s32 	%rd1297, %r3446, 4;
	add.s64 	%rd1298, %rd4, %rd1297;
	ld.global.u32 	%r3447, [%rd1298];
	setp.eq.s32 	%p764, %r3447, -1;
	selp.u32 	%r3448, 1, 0, %p764;
	add.s32 	%r3449, %r3445, %r3448;
	ld.global.u32 	%r3450, [%rd1294+8];
	mul.wide.s32 	%rd1299, %r3450, 4;
	add.s64 	%rd1300, %rd4, %rd1299;
	ld.global.u32 	%r3451, [%rd1300];
	setp.eq.s32 	%p765, %r3451, -1;
	selp.u32 	%r3452, 1, 0, %p765;
	add.s32 	%r3453, %r3449, %r3452;
	ld.global.u32 	%r3454, [%rd1294+12];
	mul.wide.s32 	%rd1301, %r3454, 4;
	add.s64 	%rd1302, %rd4, %rd1301;
	ld.global.u32 	%r3455, [%rd1302];
	setp.eq.s32 	%p766, %r3455, -1;
	selp.u32 	%r3456, 1, 0, %p766;
	add.s32 	%r3457, %r3453, %r3456;
	ld.global.u32 	%r3458, [%rd1294+16];
	mul.wide.s32 	%rd1303, %r3458, 4;
	add.s64 	%rd1304, %rd4, %rd1303;
	ld.global.u32 	%r3459, [%rd1304];
	setp.eq.s32 	%p767, %r3459, -1;
	selp.u32 	%r3460, 1, 0, %p767;
	add.s32 	%r3461, %r3457, %r3460;
	ld.global.u32 	%r3462, [%rd1294+20];
	mul.wide.s32 	%rd1305, %r3462, 4;
	add.s64 	%rd1306, %rd4, %rd1305;
	ld.global.u32 	%r3463, [%rd1306];
	setp.eq.s32 	%p768, %r3463, -1;
	selp.u32 	%r3464, 1, 0, %p768;
	add.s32 	%r3465, %r3461, %r3464;
	ld.global.u32 	%r3466, [%rd1294+24];
	mul.wide.s32 	%rd1307, %r3466, 4;
	add.s64 	%rd1308, %rd4, %rd1307;
	ld.global.u32 	%r3467, [%rd1308];
	setp.eq.s32 	%p769, %r3467, -1;
	selp.u32 	%r3468, 1, 0, %p769;
	add.s32 	%r3469, %r3465, %r3468;
	ld.global.u32 	%r3470, [%rd1294+28];
	mul.wide.s32 	%rd1309, %r3470, 4;
	add.s64 	%rd1310, %rd4, %rd1309;
	ld.global.u32 	%r3471, [%rd1310];
	setp.eq.s32 	%p770, %r3471, -1;
	selp.u32 	%r3472, 1, 0, %p770;
	add.s32 	%r3473, %r3469, %r3472;
	ld.global.u32 	%r3474, [%rd1294+32];
	mul.wide.s32 	%rd1311, %r3474, 4;
	add.s64 	%rd1312, %rd4, %rd1311;
	ld.global.u32 	%r3475, [%rd1312];
	setp.eq.s32 	%p771, %r3475, -1;
	selp.u32 	%r3476, 1, 0, %p771;
	add.s32 	%r3477, %r3473, %r3476;
	ld.global.u32 	%r3478, [%rd1294+36];
	mul.wide.s32 	%rd1313, %r3478, 4;
	add.s64 	%rd1314, %rd4, %rd1313;
	ld.global.u32 	%r3479, [%rd1314];
	setp.eq.s32 	%p772, %r3479, -1;
	selp.u32 	%r3480, 1, 0, %p772;
	add.s32 	%r3481, %r3477, %r3480;
	ld.global.u32 	%r3482, [%rd1294+40];
	mul.wide.s32 	%rd1315, %r3482, 4;
	add.s64 	%rd1316, %rd4, %rd1315;
	ld.global.u32 	%r3483, [%rd1316];
	setp.eq.s32 	%p773, %r3483, -1;
	selp.u32 	%r3484, 1, 0, %p773;
	add.s32 	%r3485, %r3481, %r3484;
	ld.global.u32 	%r3486, [%rd1294+44];
	mul.wide.s32 	%rd1317, %r3486, 4;
	add.s64 	%rd1318, %rd4, %rd1317;
	ld.global.u32 	%r3487, [%rd1318];
	setp.eq.s32 	%p774, %r3487, -1;
	selp.u32 	%r3488, 1, 0, %p774;
	add.s32 	%r3489, %r3485, %r3488;
	ld.global.u32 	%r3490, [%rd1294+48];
	mul.wide.s32 	%rd1319, %r3490, 4;
	add.s64 	%rd1320, %rd4, %rd1319;
	ld.global.u32 	%r3491, [%rd1320];
	setp.eq.s32 	%p775, %r3491, -1;
	selp.u32 	%r3492, 1, 0, %p775;
	add.s32 	%r3493, %r3489, %r3492;
	ld.global.u32 	%r3494, [%rd1294+52];
	mul.wide.s32 	%rd1321, %r3494, 4;
	add.s64 	%rd1322, %rd4, %rd1321;
	ld.global.u32 	%r3495, [%rd1322];
	setp.eq.s32 	%p776, %r3495, -1;
	selp.u32 	%r3496, 1, 0, %p776;
	add.s32 	%r3497, %r3493, %r3496;
	ld.global.u32 	%r3498, [%rd1294+56];
	mul.wide.s32 	%rd1323, %r3498, 4;
	add.s64 	%rd1324, %rd4, %rd1323;
	ld.global.u32 	%r3499, [%rd1324];
	setp.eq.s32 	%p777, %r3499, -1;
	selp.u32 	%r3500, 1, 0, %p777;
	add.s32 	%r3501, %r3497, %r3500;
	ld.global.u32 	%r3502, [%rd1294+60];
	mul.wide.s32 	%rd1325, %r3502, 4;
	add.s64 	%rd1326, %rd4, %rd1325;
	ld.global.u32 	%r3503, [%rd1326];
	setp.eq.s32 	%p778, %r3503, -1;
	selp.u32 	%r3504, 1, 0, %p778;
	add.s32 	%r6083, %r3501, %r3504;
	add.s32 	%r6075, %r6075, 16;
	add.s32 	%r6073, %r6073, 16;
	setp.ne.s32 	%p779, %r6073, %r630;
	@%p779 bra 	$L__BB35_323;
$L__BB35_324:
	setp.eq.s32 	%p780, %r629, 0;
	@%p780 bra 	$L__BB35_334;
	and.b32  	%r640, %r628, 7;
	setp.lt.u32 	%p781, %r629, 8;
	@%p781 bra 	$L__BB35_327;
	mul.wide.s32 	%rd1327, %r6075, 4;
	add.s64 	%rd1328, %rd3, %rd1327;
	ld.global.u32 	%r3506, [%rd1328];
	mul.wide.s32 	%rd1329, %r3506, 4;
	add.s64 	%rd1330, %rd4, %rd1329;
	ld.global.u32 	%r3507, [%rd1330];
	setp.eq.s32 	%p782, %r3507, -1;
	selp.u32 	%r3508, 1, 0, %p782;
	add.s32 	%r3509, %r6083, %r3508;
	ld.global.u32 	%r3510, [%rd1328+4];
	mul.wide.s32 	%rd1331, %r3510, 4;
	add.s64 	%rd1332, %rd4, %rd1331;
	ld.global.u32 	%r3511, [%rd1332];
	setp.eq.s32 	%p783, %r3511, -1;
	selp.u32 	%r3512, 1, 0, %p783;
	add.s32 	%r3513, %r3509, %r3512;
	ld.global.u32 	%r3514, [%rd1328+8];
	mul.wide.s32 	%rd1333, %r3514, 4;
	add.s64 	%rd1334, %rd4, %rd1333;
	ld.global.u32 	%r3515, [%rd1334];
	setp.eq.s32 	%p784, %r3515, -1;
	selp.u32 	%r3516, 1, 0, %p784;
	add.s32 	%r3517, %r3513, %r3516;
	ld.global.u32 	%r3518, [%rd1328+12];
	mul.wide.s32 	%rd1335, %r3518, 4;
	add.s64 	%rd1336, %rd4, %rd1335;
	ld.global.u32 	%r3519, [%rd1336];
	setp.eq.s32 	%p785, %r3519, -1;
	selp.u32 	%r3520, 1, 0, %p785;
	add.s32 	%r3521, %r3517, %r3520;
	ld.global.u32 	%r3522, [%rd1328+16];
	mul.wide.s32 	%rd1337, %r3522, 4;
	add.s64 	%rd1338, %rd4, %rd1337;
	ld.global.u32 	%r3523, [%rd1338];
	setp.eq.s32 	%p786, %r3523, -1;
	selp.u32 	%r3524, 1, 0, %p786;
	add.s32 	%r3525, %r3521, %r3524;
	ld.global.u32 	%r3526, [%rd1328+20];
	mul.wide.s32 	%rd1339, %r3526, 4;
	add.s64 	%rd1340, %rd4, %rd1339;
	ld.global.u32 	%r3527, [%rd1340];
	setp.eq.s32 	%p787, %r3527, -1;
	selp.u32 	%r3528, 1, 0, %p787;
	add.s32 	%r3529, %r3525, %r3528;
	ld.global.u32 	%r3530, [%rd1328+24];
	mul.wide.s32 	%rd1341, %r3530, 4;
	add.s64 	%rd1342, %rd4, %rd1341;
	ld.global.u32 	%r3531, [%rd1342];
	setp.eq.s32 	%p788, %r3531, -1;
	selp.u32 	%r3532, 1, 0, %p788;
	add.s32 	%r3533, %r3529, %r3532;
	ld.global.u32 	%r3534, [%rd1328+28];
	mul.wide.s32 	%rd1343, %r3534, 4;
	add.s64 	%rd1344, %rd4, %rd1343;
	ld.global.u32 	%r3535, [%rd1344];
	setp.eq.s32 	%p789, %r3535, -1;
	selp.u32 	%r3536, 1, 0, %p789;
	add.s32 	%r6083, %r3533, %r3536;
	add.s32 	%r6075, %r6075, 8;
$L__BB35_327:
	setp.eq.s32 	%p790, %r640, 0;
	@%p790 bra 	$L__BB35_334;
	and.b32  	%r646, %r628, 3;
	setp.lt.u32 	%p791, %r640, 4;
	@%p791 bra 	$L__BB35_330;
	mul.wide.s32 	%rd1345, %r6075, 4;
	add.s64 	%rd1346, %rd3, %rd1345;
	ld.global.u32 	%r3538, [%rd1346];
	mul.wide.s32 	%rd1347, %r3538, 4;
	add.s64 	%rd1348, %rd4, %rd1347;
	ld.global.u32 	%r3539, [%rd1348];
	setp.eq.s32 	%p792, %r3539, -1;
	selp.u32 	%r3540, 1, 0, %p792;
	add.s32 	%r3541, %r6083, %r3540;
	ld.global.u32 	%r3542, [%rd1346+4];
	mul.wide.s32 	%rd1349, %r3542, 4;
	add.s64 	%rd1350, %rd4, %rd1349;
	ld.global.u32 	%r3543, [%rd1350];
	setp.eq.s32 	%p793, %r3543, -1;
	selp.u32 	%r3544, 1, 0, %p793;
	add.s32 	%r3545, %r3541, %r3544;
	ld.global.u32 	%r3546, [%rd1346+8];
	mul.wide.s32 	%rd1351, %r3546, 4;
	add.s64 	%rd1352, %rd4, %rd1351;
	ld.global.u32 	%r3547, [%rd1352];
	setp.eq.s32 	%p794, %r3547, -1;
	selp.u32 	%r3548, 1, 0, %p794;
	add.s32 	%r3549, %r3545, %r3548;
	ld.global.u32 	%r3550, [%rd1346+12];
	mul.wide.s32 	%rd1353, %r3550, 4;
	add.s64 	%rd1354, %rd4, %rd1353;
	ld.global.u32 	%r3551, [%rd1354];
	setp.eq.s32 	%p795, %r3551, -1;
	selp.u32 	%r3552, 1, 0, %p795;
	add.s32 	%r6083, %r3549, %r3552;
	add.s32 	%r6075, %r6075, 4;
$L__BB35_330:
	setp.eq.s32 	%p796, %r646, 0;
	@%p796 bra 	$L__BB35_334;
	mul.wide.s32 	%rd1355, %r6075, 4;
	add.s64 	%rd29, %rd3, %rd1355;
	ld.global.u32 	%r3553, [%rd29];
	mul.wide.s32 	%rd1356, %r3553, 4;
	add.s64 	%rd1357, %rd4, %rd1356;
	ld.global.u32 	%r3554, [%rd1357];
	setp.eq.s32 	%p797, %r3554, -1;
	selp.u32 	%r3555, 1, 0, %p797;
	add.s32 	%r6083, %r6083, %r3555;
	setp.eq.s32 	%p798, %r646, 1;
	@%p798 bra 	$L__BB35_334;
	ld.global.u32 	%r3556, [%rd29+4];
	mul.wide.s32 	%rd1358, %r3556, 4;
	add.s64 	%rd1359, %rd4, %rd1358;
	ld.global.u32 	%r3557, [%rd1359];
	setp.eq.s32 	%p799, %r3557, -1;
	selp.u32 	%r3558, 1, 0, %p799;
	add.s32 	%r6083, %r6083, %r3558;
	setp.eq.s32 	%p800, %r646, 2;
	@%p800 bra 	$L__BB35_334;
	ld.global.u32 	%r3559, [%rd29+8];
	mul.wide.s32 	%rd1360, %r3559, 4;
	add.s64 	%rd1361, %rd4, %rd1360;
	ld.global.u32 	%r3560, [%rd1361];
	setp.eq.s32 	%p801, %r3560, -1;
	selp.u32 	%r3561, 1, 0, %p801;
	add.s32 	%r6083, %r6083, %r3561;
$L__BB35_334:
	ld.global.u32 	%r3563, [%rd25+3072];
	setp.ne.s32 	%p802, %r3563, -1;
	mov.b32 	%r6096, 0;
	@%p802 bra 	$L__BB35_349;
	ld.global.u32 	%r6088, [%rd26+3072];
	ld.global.u32 	%r657, [%rd26+3076];
	setp.ge.s32 	%p803, %r6088, %r657;
	@%p803 bra 	$L__BB35_349;
	add.s32 	%r3567, %r6088, 1;
	max.s32 	%r3568, %r657, %r3567;
	sub.s32 	%r658, %r3568, %r6088;
	and.b32  	%r659, %r658, 15;
	sub.s32 	%r3569, %r6088, %r3568;
	setp.gt.u32 	%p804, %r3569, -16;
	mov.b32 	%r6096, 0;
	@%p804 bra 	$L__BB35_339;
	and.b32  	%r660, %r658, -16;
	mov.b32 	%r6096, 0;
	mov.u32 	%r6086, %r6096;
$L__BB35_338:
	.pragma "nounroll";
	mul.wide.s32 	%rd1362, %r6088, 4;
	add.s64 	%rd1363, %rd3, %rd1362;
	ld.global.u32 	%r3571, [%rd1363];
	mul.wide.s32 	%rd1364, %r3571, 4;
	add.s64 	%rd1365, %rd4, %rd1364;
	ld.global.u32 	%r3572, [%rd1365];
	setp.eq.s32 	%p805, %r3572, -1;
	selp.u32 	%r3573, 1, 0, %p805;
	add.s32 	%r3574, %r6096, %r3573;
	ld.global.u32 	%r3575, [%rd1363+4];
	mul.wide.s32 	%rd1366, %r3575, 4;
	add.s64 	%rd1367, %rd4, %rd1366;
	ld.global.u32 	%r3576, [%rd1367];
	setp.eq.s32 	%p806, %r3576, -1;
	selp.u32 	%r3577, 1, 0, %p806;
	add.s32 	%r3578, %r3574, %r3577;
	ld.global.u32 	%r3579, [%rd1363+8];
	mul.wide.s32 	%rd1368, %r3579, 4;
	add.s64 	%rd1369, %rd4, %rd1368;
	ld.global.u32 	%r3580, [%rd1369];
	setp.eq.s32 	%p807, %r3580, -1;
	selp.u32 	%r3581, 1, 0, %p807;
	add.s32 	%r3582, %r3578, %r3581;
	ld.global.u32 	%r3583, [%rd1363+12];
	mul.wide.s32 	%rd1370, %r3583, 4;
	add.s64 	%rd1371, %rd4, %rd1370;
	ld.global.u32 	%r3584, [%rd1371];
	setp.eq.s32 	%p808, %r3584, -1;
	selp.u32 	%r3585, 1, 0, %p808;
	add.s32 	%r3586, %r3582, %r3585;
	ld.global.u32 	%r3587, [%rd1363+16];
	mul.wide.s32 	%rd1372, %r3587, 4;
	add.s64 	%rd1373, %rd4, %rd1372;
	ld.global.u32 	%r3588, [%rd1373];
	setp.eq.s32 	%p809, %r3588, -1;
	selp.u32 	%r3589, 1, 0, %p809;
	add.s32 	%r3590, %r3586, %r3589;
	ld.global.u32 	%r3591, [%rd1363+20];
	mul.wide.s32 	%rd1374, %r3591, 4;
	add.s64 	%rd1375, %rd4, %rd1374;
	ld.global.u32 	%r3592, [%rd1375];
	setp.eq.s32 	%p810, %r3592, -1;
	selp.u32 	%r3593, 1, 0, %p810;
	add.s32 	%r3594, %r3590, %r3593;
	ld.global.u32 	%r3595, [%rd1363+24];
	mul.wide.s32 	%rd1376, %r3595, 4;
	add.s64 	%rd1377, %rd4, %rd1376;
	ld.global.u32 	%r3596, [%rd1377];
	setp.eq.s32 	%p811, %r3596, -1;
	selp.u32 	%r3597, 1, 0, %p811;
	add.s32 	%r3598, %r3594, %r3597;
	ld.global.u32 	%r3599, [%rd1363+28];
	mul.wide.s32 	%rd1378, %r3599, 4;
	add.s64 	%rd1379, %rd4, %rd1378;
	ld.global.u32 	%r3600, [%rd1379];
	setp.eq.s32 	%p812, %r3600, -1;
	selp.u32 	%r3601, 1, 0, %p812;
	add.s32 	%r3602, %r3598, %r3601;
	ld.global.u32 	%r3603, [%rd1363+32];
	mul.wide.s32 	%rd1380, %r3603, 4;
	add.s64 	%rd1381, %rd4, %rd1380;
	ld.global.u32 	%r3604, [%rd1381];
	setp.eq.s32 	%p813, %r3604, -1;
	selp.u32 	%r3605, 1, 0, %p813;
	add.s32 	%r3606, %r3602, %r3605;
	ld.global.u32 	%r3607, [%rd1363+36];
	mul.wide.s32 	%rd1382, %r3607, 4;
	add.s64 	%rd1383, %rd4, %rd1382;
	ld.global.u32 	%r3608, [%rd1383];
	setp.eq.s32 	%p814, %r3608, -1;
	selp.u32 	%r3609, 1, 0, %p814;
	add.s32 	%r3610, %r3606, %r3609;
	ld.global.u32 	%r3611, [%rd1363+40];
	mul.wide.s32 	%rd1384, %r3611, 4;
	add.s64 	%rd1385, %rd4, %rd1384;
	ld.global.u32 	%r3612, [%rd1385];
	setp.eq.s32 	%p815, %r3612, -1;
	selp.u32 	%r3613, 1, 0, %p815;
	add.s32 	%r3614, %r3610, %r3613;
	ld.global.u32 	%r3615, [%rd1363+44];
	mul.wide.s32 	%rd1386, %r3615, 4;
	add.s64 	%rd1387, %rd4, %rd1386;
	ld.global.u32 	%r3616, [%rd1387];
	setp.eq.s32 	%p816, %r3616, -1;
	selp.u32 	%r3617, 1, 0, %p816;
	add.s32 	%r3618, %r3614, %r3617;
	ld.global.u32 	%r3619, [%rd1363+48];
	mul.wide.s32 	%rd1388, %r3619, 4;
	add.s64 	%rd1389, %rd4, %rd1388;
	ld.global.u32 	%r3620, [%rd1389];
	setp.eq.s32 	%p817, %r3620, -1;
	selp.u32 	%r3621, 1, 0, %p817;
	add.s32 	%r3622, %r3618, %r3621;
	ld.global.u32 	%r3623, [%rd1363+52];
	mul.wide.s32 	%rd1390, %r3623, 4;
	add.s64 	%rd1391, %rd4, %rd1390;
	ld.global.u32 	%r3624, [%rd1391];
	setp.eq.s32 	%p818, %r3624, -1;
	selp.u32 	%r3625, 1, 0, %p818;
	add.s32 	%r3626, %r3622, %r3625;
	ld.global.u32 	%r3627, [%rd1363+56];
	mul.wide.s32 	%rd1392, %r3627, 4;
	add.s64 	%rd1393, %rd4, %rd1392;
	ld.global.u32 	%r3628, [%rd1393];
	setp.eq.s32 	%p819, %r3628, -1;
	selp.u32 	%r3629, 1, 0, %p819;
	add.s32 	%r3630, %r3626, %r3629;
	ld.global.u32 	%r3631, [%rd1363+60];
	mul.wide.s32 	%rd1394, %r3631, 4;
	add.s64 	%rd1395, %rd4, %rd1394;
	ld.global.u32 	%r3632, [%rd1395];
	setp.eq.s32 	%p820, %r3632, -1;
	selp.u32 	%r3633, 1, 0, %p820;
	add.s32 	%r6096, %r3630, %r3633;
	add.s32 	%r6088, %r6088, 16;
	add.s32 	%r6086, %r6086, 16;
	setp.ne.s32 	%p821, %r6086, %r660;
	@%p821 bra 	$L__BB35_338;
$L__BB35_339:
	setp.eq.s32 	%p822, %r659, 0;
	@%p822 bra 	$L__BB35_349;
	and.b32  	%r670, %r658, 7;
	setp.lt.u32 	%p823, %r659, 8;
	@%p823 bra 	$L__BB35_342;
	mul.wide.s32 	%rd1396, %r6088, 4;
	add.s64 	%rd1397, %rd3, %rd1396;
	ld.global.u32 	%r3635, [%rd1397];
	mul.wide.s32 	%rd1398, %r3635, 4;
	add.s64 	%rd1399, %rd4, %rd1398;
	ld.global.u32 	%r3636, [%rd1399];
	setp.eq.s32 	%p824, %r3636, -1;
	selp.u32 	%r3637, 1, 0, %p824;
	add.s32 	%r3638, %r6096, %r3637;
	ld.global.u32 	%r3639, [%rd1397+4];
	mul.wide.s32 	%rd1400, %r3639, 4;
	add.s64 	%rd1401, %rd4, %rd1400;
	ld.global.u32 	%r3640, [%rd1401];
	setp.eq.s32 	%p825, %r3640, -1;
	selp.u32 	%r3641, 1, 0, %p825;
	add.s32 	%r3642, %r3638, %r3641;
	ld.global.u32 	%r3643, [%rd1397+8];
	mul.wide.s32 	%rd1402, %r3643, 4;
	add.s64 	%rd1403, %rd4, %rd1402;
	ld.global.u32 	%r3644, [%rd1403];
	setp.eq.s32 	%p826, %r3644, -1;
	selp.u32 	%r3645, 1, 0, %p826;
	add.s32 	%r3646, %r3642, %r3645;
	ld.global.u32 	%r3647, [%rd1397+12];
	mul.wide.s32 	%rd1404, %r3647, 4;
	add.s64 	%rd1405, %rd4, %rd1404;
	ld.global.u32 	%r3648, [%rd1405];
	setp.eq.s32 	%p827, %r3648, -1;
	selp.u32 	%r3649, 1, 0, %p827;
	add.s32 	%r3650, %r3646, %r3649;
	ld.global.u32 	%r3651, [%rd1397+16];
	mul.wide.s32 	%rd1406, %r3651, 4;
	add.s64 	%rd1407, %rd4, %rd1406;
	ld.global.u32 	%r3652, [%rd1407];
	setp.eq.s32 	%p828, %r3652, -1;
	selp.u32 	%r3653, 1, 0, %p828;
	add.s32 	%r3654, %r3650, %r3653;
	ld.global.u32 	%r3655, [%rd1397+20];
	mul.wide.s32 	%rd1408, %r3655, 4;
	add.s64 	%rd1409, %rd4, %rd1408;
	ld.global.u32 	%r3656, [%rd1409];
	setp.eq.s32 	%p829, %r3656, -1;
	selp.u32 	%r3657, 1, 0, %p829;
	add.s32 	%r3658, %r3654, %r3657;
	ld.global.u32 	%r3659, [%rd1397+24];
	mul.wide.s32 	%rd1410, %r3659, 4;
	add.s64 	%rd1411, %rd4, %rd1410;
	ld.global.u32 	%r3660, [%rd1411];
	setp.eq.s32 	%p830, %r3660, -1;
	selp.u32 	%r3661, 1, 0, %p830;
	add.s32 	%r3662, %r3658, %r3661;
	ld.global.u32 	%r3663, [%rd1397+28];
	mul.wide.s32 	%rd1412, %r3663, 4;
	add.s64 	%rd1413, %rd4, %rd1412;
	ld.global.u32 	%r3664, [%rd1413];
	setp.eq.s32 	%p831, %r3664, -1;
	selp.u32 	%r3665, 1, 0, %p831;
	add.s32 	%r6096, %r3662, %r3665;
	add.s32 	%r6088, %r6088, 8;
$L__BB35_342:
	setp.eq.s32 	%p832, %r670, 0;
	@%p832 bra 	$L__BB35_349;
	and.b32  	%r676, %r658, 3;
	setp.lt.u32 	%p833, %r670, 4;
	@%p833 bra 	$L__BB35_345;
	mul.wide.s32 	%rd1414, %r6088, 4;
	add.s64 	%rd1415, %rd3, %rd1414;
	ld.global.u32 	%r3667, [%rd1415];
	mul.wide.s32 	%rd1416, %r3667, 4;
	add.s64 	%rd1417, %rd4, %rd1416;
	ld.global.u32 	%r3668, [%rd1417];
	setp.eq.s32 	%p834, %r3668, -1;
	selp.u32 	%r3669, 1, 0, %p834;
	add.s32 	%r3670, %r6096, %r3669;
	ld.global.u32 	%r3671, [%rd1415+4];
	mul.wide.s32 	%rd1418, %r3671, 4;
	add.s64 	%rd1419, %rd4, %rd1418;
	ld.global.u32 	%r3672, [%rd1419];
	setp.eq.s32 	%p835, %r3672, -1;
	selp.u32 	%r3673, 1, 0, %p835;
	add.s32 	%r3674, %r3670, %r3673;
	ld.global.u32 	%r3675, [%rd1415+8];
	mul.wide.s32 	%rd1420, %r3675, 4;
	add.s64 	%rd1421, %rd4, %rd1420;
	ld.global.u32 	%r3676, [%rd1421];
	setp.eq.s32 	%p836, %r3676, -1;
	selp.u32 	%r3677, 1, 0, %p836;
	add.s32 	%r3678, %r3674, %r3677;
	ld.global.u32 	%r3679, [%rd1415+12];
	mul.wide.s32 	%rd1422, %r3679, 4;
	add.s64 	%rd1423, %rd4, %rd1422;
	ld.global.u32 	%r3680, [%rd1423];
	setp.eq.s32 	%p837, %r3680, -1;
	selp.u32 	%r3681, 1, 0, %p837;
	add.s32 	%r6096, %r3678, %r3681;
	add.s32 	%r6088, %r6088, 4;
$L__BB35_345:
	setp.eq.s32 	%p838, %r676, 0;
	@%p838 bra 	$L__BB35_349;
	mul.wide.s32 	%rd1424, %r6088, 4;
	add.s64 	%rd30, %rd3, %rd1424;
	ld.global.u32 	%r3682, [%rd30];
	mul.wide.s32 	%rd1425, %r3682, 4;
	add.s64 	%rd1426, %rd4, %rd1425;
	ld.global.u32 	%r3683, [%rd1426];
	setp.eq.s32 	%p839, %r3683, -1;
	selp.u32 	%r3684, 1, 0, %p839;
	add.s32 	%r6096, %r6096, %r3684;
	setp.eq.s32 	%p840, %r676, 1;
	@%p840 bra 	$L__BB35_349;
	ld.global.u32 	%r3685, [%rd30+4];
	mul.wide.s32 	%rd1427, %r3685, 4;
	add.s64 	%rd1428, %rd4, %rd1427;
	ld.global.u32 	%r3686, [%rd1428];
	setp.eq.s32 	%p841, %r3686, -1;
	selp.u32 	%r3687, 1, 0, %p841;
	add.s32 	%r6096, %r6096, %r3687;
	setp.eq.s32 	%p842, %r676, 2;
	@%p842 bra 	$L__BB35_349;
	ld.global.u32 	%r3688, [%rd30+8];
	mul.wide.s32 	%rd1429, %r3688, 4;
	add.s64 	%rd1430, %rd4, %rd1429;
	ld.global.u32 	%r3689, [%rd1430];
	setp.eq.s32 	%p843, %r3689, -1;
	selp.u32 	%r3690, 1, 0, %p843;
	add.s32 	%r6096, %r6096, %r3690;
$L__BB35_349:
	ld.global.u32 	%r3692, [%rd25+4096];
	setp.ne.s32 	%p844, %r3692, -1;
	mov.b32 	%r6109, 0;
	@%p844 bra 	$L__BB35_364;
	ld.global.u32 	%r6101, [%rd26+4096];
	ld.global.u32 	%r687, [%rd26+4100];
	setp.ge.s32 	%p845, %r6101, %r687;
	@%p845 bra 	$L__BB35_364;
	add.s32 	%r3696, %r6101, 1;
	max.s32 	%r3697, %r687, %r3696;
	sub.s32 	%r688, %r3697, %r6101;
	and.b32  	%r689, %r688, 15;
	sub.s32 	%r3698, %r6101, %r3697;
	setp.gt.u32 	%p846, %r3698, -16;
	mov.b32 	%r6109, 0;
	@%p846 bra 	$L__BB35_354;
	and.b32  	%r690, %r688, -16;
	mov.b32 	%r6109, 0;
	mov.u32 	%r6099, %r6109;
$L__BB35_353:
	.pragma "nounroll";
	mul.wide.s32 	%rd1431, %r6101, 4;
	add.s64 	%rd1432, %rd3, %rd1431;
	ld.global.u32 	%r3700, [%rd1432];
	mul.wide.s32 	%rd1433, %r3700, 4;
	add.s64 	%rd1434, %rd4, %rd1433;
	ld.global.u32 	%r3701, [%rd1434];
	setp.eq.s32 	%p847, %r3701, -1;
	selp.u32 	%r3702, 1, 0, %p847;
	add.s32 	%r3703, %r6109, %r3702;
	ld.global.u32 	%r3704, [%rd1432+4];
	mul.wide.s32 	%rd1435, %r3704, 4;
	add.s64 	%rd1436, %rd4, %rd1435;
	ld.global.u32 	%r3705, [%rd1436];
	setp.eq.s32 	%p848, %r3705, -1;
	selp.u32 	%r3706, 1, 0, %p848;
	add.s32 	%r3707, %r3703, %r3706;
	ld.global.u32 	%r3708, [%rd1432+8];
	mul.wide.s32 	%rd1437, %r3708, 4;
	add.s64 	%rd1438, %rd4, %rd1437;
	ld.global.u32 	%r3709, [%rd1438];
	setp.eq.s32 	%p849, %r3709, -1;
	selp.u32 	%r3710, 1, 0, %p849;
	add.s32 	%r3711, %r3707, %r3710;
	ld.global.u32 	%r3712, [%rd1432+12];
	mul.wide.s32 	%rd1439, %r3712, 4;
	add.s64 	%rd1440, %rd4, %rd1439;
	ld.global.u32 	%r3713, [%rd1440];
	setp.eq.s32 	%p850, %r3713, -1;
	selp.u32 	%r3714, 1, 0, %p850;
	add.s32 	%r3715, %r3711, %r3714;
	ld.global.u32 	%r3716, [%rd1432+16];
	mul.wide.s32 	%rd1441, %r3716, 4;
	add.s64 	%rd1442, %rd4, %rd1441;
	ld.global.u32 	%r3717, [%rd1442];
	setp.eq.s32 	%p851, %r3717, -1;
	selp.u32 	%r3718, 1, 0, %p851;
	add.s32 	%r3719, %r3715, %r3718;
	ld.global.u32 	%r3720, [%rd1432+20];
	mul.wide.s32 	%rd1443, %r3720, 4;
	add.s64 	%rd1444, %rd4, %rd1443;
	ld.global.u32 	%r3721, [%rd1444];
	setp.eq.s32 	%p852, %r3721, -1;
	selp.u32 	%r3722, 1, 0, %p852;
	add.s32 	%r3723, %r3719, %r3722;
	ld.global.u32 	%r3724, [%rd1432+24];
	mul.wide.s32 	%rd1445, %r3724, 4;
	add.s64 	%rd1446, %rd4, %rd1445;
	ld.global.u32 	%r3725, [%rd1446];
	setp.eq.s32 	%p853, %r3725, -1;
	selp.u32 	%r3726, 1, 0, %p853;
	add.s32 	%r3727, %r3723, %r3726;
	ld.global.u32 	%r3728, [%rd1432+28];
	mul.wide.s32 	%rd1447, %r3728, 4;
	add.s64 	%rd1448, %rd4, %rd1447;
	ld.global.u32 	%r3729, [%rd1448];
	setp.eq.s32 	%p854, %r3729, -1;
	selp.u32 	%r3730, 1, 0, %p854;
	add.s32 	%r3731, %r3727, %r3730;
	ld.global.u32 	%r3732, [%rd1432+32];
	mul.wide.s32 	%rd1449, %r3732, 4;
	add.s64 	%rd1450, %rd4, %rd1449;
	ld.global.u32 	%r3733, [%rd1450];
	setp.eq.s32 	%p855, %r3733, -1;
	selp.u32 	%r3734, 1, 0, %p855;
	add.s32 	%r3735, %r3731, %r3734;
	ld.global.u32 	%r3736, [%rd1432+36];
	mul.wide.s32 	%rd1451, %r3736, 4;
	add.s64 	%rd1452, %rd4, %rd1451;
	ld.global.u32 	%r3737, [%rd1452];
	setp.eq.s32 	%p856, %r3737, -1;
	selp.u32 	%r3738, 1, 0, %p856;
	add.s32 	%r3739, %r3735, %r3738;
	ld.global.u32 	%r3740, [%rd1432+40];
	mul.wide.s32 	%rd1453, %r3740, 4;
	add.s64 	%rd1454, %rd4, %rd1453;
	ld.global.u32 	%r3741, [%rd1454];
	setp.eq.s32 	%p857, %r3741, -1;
	selp.u32 	%r3742, 1, 0, %p857;
	add.s32 	%r3743, %r3739, %r3742;
	ld.global.u32 	%r3744, [%rd1432+44];
	mul.wide.s32 	%rd1455, %r3744, 4;
	add.s64 	%rd1456, %rd4, %rd1455;
	ld.global.u32 	%r3745, [%rd1456];
	setp.eq.s32 	%p858, %r3745, -1;
	selp.u32 	%r3746, 1, 0, %p858;
	add.s32 	%r3747, %r3743, %r3746;
	ld.global.u32 	%r3748, [%rd1432+48];
	mul.wide.s32 	%rd1457, %r3748, 4;
	add.s64 	%rd1458, %rd4, %rd1457;
	ld.global.u32 	%r3749, [%rd1458];
	setp.eq.s32 	%p859, %r3749, -1;
	selp.u32 	%r3750, 1, 0, %p859;
	add.s32 	%r3751, %r3747, %r3750;
	ld.global.u32 	%r3752, [%rd1432+52];
	mul.wide.s32 	%rd1459, %r3752, 4;
	add.s64 	%rd1460, %rd4, %rd1459;
	ld.global.u32 	%r3753, [%rd1460];
	setp.eq.s32 	%p860, %r3753, -1;
	selp.u32 	%r3754, 1, 0, %p860;
	add.s32 	%r3755, %r3751, %r3754;
	ld.global.u32 	%r3756, [%rd1432+56];
	mul.wide.s32 	%rd1461, %r3756, 4;
	add.s64 	%rd1462, %rd4, %rd1461;
	ld.global.u32 	%r3757, [%rd1462];
	setp.eq.s32 	%p861, %r3757, -1;
	selp.u32 	%r3758, 1, 0, %p861;
	add.s32 	%r3759, %r3755, %r3758;
	ld.global.u32 	%r3760, [%rd1432+60];
	mul.wide.s32 	%rd1463, %r3760, 4;
	add.s64 	%rd1464, %rd4, %rd1463;
	ld.global.u32 	%r3761, [%rd1464];
	setp.eq.s32 	%p862, %r3761, -1;
	selp.u32 	%r3762, 1, 0, %p862;
	add.s32 	%r6109, %r3759, %r3762;
	add.s32 	%r6101, %r6101, 16;
	add.s32 	%r6099, %r6099, 16;
	setp.ne.s32 	%p863, %r6099, %r690;
	@%p863 bra 	$L__BB35_353;
$L__BB35_354:
	setp.eq.s32 	%p864, %r689, 0;
	@%p864 bra 	$L__BB35_364;
	and.b32  	%r700, %r688, 7;
	setp.lt.u32 	%p865, %r689, 8;
	@%p865 bra 	$L__BB35_357;
	mul.wide.s32 	%rd1465, %r6101, 4;
	add.s64 	%rd1466, %rd3, %rd1465;
	ld.global.u32 	%r3764, [%rd1466];
	mul.wide.s32 	%rd1467, %r3764, 4;
	add.s64 	%rd1468, %rd4, %rd1467;
	ld.global.u32 	%r3765, [%rd1468];
	setp.eq.s32 	%p866, %r3765, -1;
	selp.u32 	%r3766, 1, 0, %p866;
	add.s32 	%r3767, %r6109, %r3766;
	ld.global.u32 	%r3768, [%rd1466+4];
	mul.wide.s32 	%rd1469, %r3768, 4;
	add.s64 	%rd1470, %rd4, %rd1469;
	ld.global.u32 	%r3769, [%rd1470];
	setp.eq.s32 	%p867, %r3769, -1;
	selp.u32 	%r3770, 1, 0, %p867;
	add.s32 	%r3771, %r3767, %r3770;
	ld.global.u32 	%r3772, [%rd1466+8];
	mul.wide.s32 	%rd1471, %r3772, 4;
	add.s64 	%rd1472, %rd4, %rd1471;
	ld.global.u32 	%r3773, [%rd1472];
	setp.eq.s32 	%p868, %r3773, -1;
	selp.u32 	%r3774, 1, 0, %p868;
	add.s32 	%r3775, %r3771, %r3774;
	ld.global.u32 	%r3776, [%rd1466+12];
	mul.wide.s32 	%rd1473, %r3776, 4;
	add.s64 	%rd1474, %rd4, %rd1473;
	ld.global.u32 	%r3777, [%rd1474];
	setp.eq.s32 	%p869, %r3777, -1;
	selp.u32 	%r3778, 1, 0, %p869;
	add.s32 	%r3779, %r3775, %r3778;
	ld.global.u32 	%r3780, [%rd1466+16];
	mul.wide.s32 	%rd1475, %r3780, 4;
	add.s64 	%rd1476, %rd4, %rd1475;
	ld.global.u32 	%r3781, [%rd1476];
	setp.eq.s32 	%p870, %r3781, -1;
	selp.u32 	%r3782, 1, 0, %p870;
	add.s32 	%r3783, %r3779, %r3782;
	ld.global.u32 	%r3784, [%rd1466+20];
	mul.wide.s32 	%rd1477, %r3784, 4;
	add.s64 	%rd1478, %rd4, %rd1477;
	ld.global.u32 	%r3785, [%rd1478];
	setp.eq.s32 	%p871, %r3785, -1;
	selp.u32 	%r3786, 1, 0, %p871;
	add.s32 	%r3787, %r3783, %r3786;
	ld.global.u32 	%r3788, [%rd1466+24];
	mul.wide.s32 	%rd1479, %r3788, 4;
	add.s64 	%rd1480, %rd4, %rd1479;
	ld.global.u32 	%r3789, [%rd1480];
	setp.eq.s32 	%p872, %r3789, -1;
	selp.u32 	%r3790, 1, 0, %p872;
	add.s32 	%r3791, %r3787, %r3790;
	ld.global.u32 	%r3792, [%rd1466+28];
	mul.wide.s32 	%rd1481, %r3792, 4;
	add.s64 	%rd1482, %rd4, %rd1481;
	ld.global.u32 	%r3793, [%rd1482];
	setp.eq.s32 	%p873, %r3793, -1;
	selp.u32 	%r3794, 1, 0, %p873;
	add.s32 	%r6109, %r3791, %r3794;
	add.s32 	%r6101, %r6101, 8;
$L__BB35_357:
	setp.eq.s32 	%p874, %r700, 0;
	@%p874 bra 	$L__BB35_364;
	and.b32  	%r706, %r688, 3;
	setp.lt.u32 	%p875, %r700, 4;
	@%p875 bra 	$L__BB35_360;
	mul.wide.s32 	%rd1483, %r6101, 4;
	add.s64 	%rd1484, %rd3, %rd1483;
	ld.global.u32 	%r3796, [%rd1484];
	mul.wide.s32 	%rd1485, %r3796, 4;
	add.s64 	%rd1486, %rd4, %rd1485;
	ld.global.u32 	%r3797, [%rd1486];
	setp.eq.s32 	%p876, %r3797, -1;
	selp.u32 	%r3798, 1, 0, %p876;
	add.s32 	%r3799, %r6109, %r3798;
	ld.global.u32 	%r3800, [%rd1484+4];
	mul.wide.s32 	%rd1487, %r3800, 4;
	add.s64 	%rd1488, %rd4, %rd1487;
	ld.global.u32 	%r3801, [%rd1488];
	setp.eq.s32 	%p877, %r3801, -1;
	selp.u32 	%r3802, 1, 0, %p877;
	add.s32 	%r3803, %r3799, %r3802;
	ld.global.u32 	%r3804, [%rd1484+8];
	mul.wide.s32 	%rd1489, %r3804, 4;
	add.s64 	%rd1490, %rd4, %rd1489;
	ld.global.u32 	%r3805, [%rd1490];
	setp.eq.s32 	%p878, %r3805, -1;
	selp.u32 	%r3806, 1, 0, %p878;
	add.s32 	%r3807, %r3803, %r3806;
	ld.global.u32 	%r3808, [%rd1484+12];
	mul.wide.s32 	%rd1491, %r3808, 4;
	add.s64 	%rd1492, %rd4, %rd1491;
	ld.global.u32 	%r3809, [%rd1492];
	setp.eq.s32 	%p879, %r3809, -1;
	selp.u32 	%r3810, 1, 0, %p879;
	add.s32 	%r6109, %r3807, %r3810;
	add.s32 	%r6101, %r6101, 4;
$L__BB35_360:
	setp.eq.s32 	%p880, %r706, 0;
	@%p880 bra 	$L__BB35_364;
	mul.wide.s32 	%rd1493, %r6101, 4;
	add.s64 	%rd31, %rd3, %rd1493;
	ld.global.u32 	%r3811, [%rd31];
	mul.wide.s32 	%rd1494, %r3811, 4;
	add.s64 	%rd1495, %rd4, %rd1494;
	ld.global.u32 	%r3812, [%rd1495];
	setp.eq.s32 	%p881, %r3812, -1;
	selp.u32 	%r3813, 1, 0, %p881;
	add.s32 	%r6109, %r6109, %r3813;
	setp.eq.s32 	%p882, %r706, 1;
	@%p882 bra 	$L__BB35_364;
	ld.global.u32 	%r3814, [%rd31+4];
	mul.wide.s32 	%rd1496, %r3814, 4;
	add.s64 	%rd1497, %rd4, %rd1496;
	ld.global.u32 	%r3815, [%rd1497];
	setp.eq.s32 	%p883, %r3815, -1;
	selp.u32 	%r3816, 1, 0, %p883;
	add.s32 	%r6109, %r6109, %r3816;
	setp.eq.s32 	%p884, %r706, 2;
	@%p884 bra 	$L__BB35_364;
	ld.global.u32 	%r3817, [%rd31+8];
	mul.wide.s32 	%rd1498, %r3817, 4;
	add.s64 	%rd1499, %rd4, %rd1498;
	ld.global.u32 	%r3818, [%rd1499];
	setp.eq.s32 	%p885, %r3818, -1;
	selp.u32 	%r3819, 1, 0, %p885;
	add.s32 	%r6109, %r6109, %r3819;
$L__BB35_364:
	ld.global.u32 	%r3821, [%rd25+5120];
	setp.ne.s32 	%p886, %r3821, -1;
	mov.b32 	%r6122, 0;
	@%p886 bra 	$L__BB35_379;
	ld.global.u32 	%r6114, [%rd26+5120];
	ld.global.u32 	%r717, [%rd26+5124];
	setp.ge.s32 	%p887, %r6114, %r717;
	@%p887 bra 	$L__BB35_379;
	add.s32 	%r3825, %r6114, 1;
	max.s32 	%r3826, %r717, %r3825;
	sub.s32 	%r718, %r3826, %r6114;
	and.b32  	%r719, %r718, 15;
	sub.s32 	%r3827, %r6114, %r3826;
	setp.gt.u32 	%p888, %r3827, -16;
	mov.b32 	%r6122, 0;
	@%p888 bra 	$L__BB35_369;
	and.b32  	%r720, %r718, -16;
	mov.b32 	%r6122, 0;
	mov.u32 	%r6112, %r6122;
$L__BB35_368:
	.pragma "nounroll";
	mul.wide.s32 	%rd1500, %r6114, 4;
	add.s64 	%rd1501, %rd3, %rd1500;
	ld.global.u32 	%r3829, [%rd1501];
	mul.wide.s32 	%rd1502, %r3829, 4;
	add.s64 	%rd1503, %rd4, %rd1502;
	ld.global.u32 	%r3830, [%rd1503];
	setp.eq.s32 	%p889, %r3830, -1;
	selp.u32 	%r3831, 1, 0, %p889;
	add.s32 	%r3832, %r6122, %r3831;
	ld.global.u32 	%r3833, [%rd1501+4];
	mul.wide.s32 	%rd1504, %r3833, 4;
	add.s64 	%rd1505, %rd4, %rd1504;
	ld.global.u32 	%r3834, [%rd1505];
	setp.eq.s32 	%p890, %r3834, -1;
	selp.u32 	%r3835, 1, 0, %p890;
	add.s32 	%r3836, %r3832, %r3835;
	ld.global.u32 	%r3837, [%rd1501+8];
	mul.wide.s32 	%rd1506, %r3837, 4;
	add.s64 	%rd1507, %rd4, %rd1506;
	ld.global.u32 	%r3838, [%rd1507];
	setp.eq.s32 	%p891, %r3838, -1;
	selp.u32 	%r3839, 1, 0, %p891;
	add.s32 	%r3840, %r3836, %r3839;
	ld.global.u32 	%r3841, [%rd1501+12];
	mul.wide.s32 	%rd1508, %r3841, 4;
	add.s64 	%rd1509, %rd4, %rd1508;
	ld.global.u32 	%r3842, [%rd1509];
	setp.eq.s32 	%p892, %r3842, -1;
	selp.u32 	%r3843, 1, 0, %p892;
	add.s32 	%r3844, %r3840, %r3843;
	ld.global.u32 	%r3845, [%rd1501+16];
	mul.wide.s32 	%rd1510, %r3845, 4;
	add.s64 	%rd1511, %rd4, %rd1510;
	ld.global.u32 	%r3846, [%rd1511];
	setp.eq.s32 	%p893, %r3846, -1;
	selp.u32 	%r3847, 1, 0, %p893;
	add.s32 	%r3848, %r3844, %r3847;
	ld.global.u32 	%r3849, [%rd1501+20];
	mul.wide.s32 	%rd1512, %r3849, 4;
	add.s64 	%rd1513, %rd4, %rd1512;
	ld.global.u32 	%r3850, [%rd1513];
	setp.eq.s32 	%p894, %r3850, -1;
	selp.u32 	%r3851, 1, 0, %p894;
	add.s32 	%r3852, %r3848, %r3851;
	ld.global.u32 	%r3853, [%rd1501+24];
	mul.wide.s32 	%rd1514, %r3853, 4;
	add.s64 	%rd1515, %rd4, %rd1514;
	ld.global.u32 	%r3854, [%rd1515];
	setp.eq.s32 	%p895, %r3854, -1;
	selp.u32 	%r3855, 1, 0, %p895;
	add.s32 	%r3856, %r3852, %r3855;
	ld.global.u32 	%r3857, [%rd1501+28];
	mul.wide.s32 	%rd1516, %r3857, 4;
	add.s64 	%rd1517, %rd4, %rd1516;
	ld.global.u32 	%r3858, [%rd1517];
	setp.eq.s32 	%p896, %r3858, -1;
	selp.u32 	%r3859, 1, 0, %p896;
	add.s32 	%r3860, %r3856, %r3859;
	ld.global.u32 	%r3861, [%rd1501+32];
	mul.wide.s32 	%rd1518, %r3861, 4;
	add.s64 	%rd1519, %rd4, %rd1518;
	ld.global.u32 	%r3862, [%rd1519];
	setp.eq.s32 	%p897, %r3862, -1;
	selp.u32 	%r3863, 1, 0, %p897;
	add.s32 	%r3864, %r3860, %r3863;
	ld.global.u32 	%r3865, [%rd1501+36];
	mul.wide.s32 	%rd1520, %r3865, 4;
	add.s64 	%rd1521, %rd4, %rd1520;
	ld.global.u32 	%r3866, [%rd1521];
	setp.eq.s32 	%p898, %r3866, -1;
	selp.u32 	%r3867, 1, 0, %p898;
	add.s32 	%r3868, %r3864, %r3867;
	ld.global.u32 	%r3869, [%rd1501+40];
	mul.wide.s32 	%rd1522, %r3869, 4;
	add.s64 	%rd1523, %rd4, %rd1522;
	ld.global.u32 	%r3870, [%rd1523];
	setp.eq.s32 	%p899, %r3870, -1;
	selp.u32 	%r3871, 1, 0, %p899;
	add.s32 	%r3872, %r3868, %r3871;
	ld.global.u32 	%r3873, [%rd1501+44];
	mul.wide.s32 	%rd1524, %r3873, 4;
	add.s64 	%rd1525, %rd4, %rd1524;
	ld.global.u32 	%r3874, [%rd1525];
	setp.eq.s32 	%p900, %r3874, -1;
	selp.u32 	%r3875, 1, 0, %p900;
	add.s32 	%r3876, %r3872, %r3875;
	ld.global.u32 	%r3877, [%rd1501+48];
	mul.wide.s32 	%rd1526, %r3877, 4;
	add.s64 	%rd1527, %rd4, %rd1526;
	ld.global.u32 	%r3878, [%rd1527];
	setp.eq.s32 	%p901, %r3878, -1;
	selp.u32 	%r3879, 1, 0, %p901;
	add.s32 	%r3880, %r3876, %r3879;
	ld.global.u32 	%r3881, [%rd1501+52];
	mul.wide.s32 	%rd1528, %r3881, 4;
	add.s64 	%rd1529, %rd4, %rd1528;
	ld.global.u32 	%r3882, [%rd1529];
	setp.eq.s32 	%p902, %r3882, -1;
	selp.u32 	%r3883, 1, 0, %p902;
	add.s32 	%r3884, %r3880, %r3883;
	ld.global.u32 	%r3885, [%rd1501+56];
	mul.wide.s32 	%rd1530, %r3885, 4;
	add.s64 	%rd1531, %rd4, %rd1530;
	ld.global.u32 	%r3886, [%rd1531];
	setp.eq.s32 	%p903, %r3886, -1;
	selp.u32 	%r3887, 1, 0, %p903;
	add.s32 	%r3888, %r3884, %r3887;
	ld.global.u32 	%r3889, [%rd1501+60];
	mul.wide.s32 	%rd1532, %r3889, 4;
	add.s64 	%rd1533, %rd4, %rd1532;
	ld.global.u32 	%r3890, [%rd1533];
	setp.eq.s32 	%p904, %r3890, -1;
	selp.u32 	%r3891, 1, 0, %p904;
	add.s32 	%r6122, %r3888, %r3891;
	add.s32 	%r6114, %r6114, 16;
	add.s32 	%r6112, %r6112, 16;
	setp.ne.s32 	%p905, %r6112, %r720;
	@%p905 bra 	$L__BB35_368;
$L__BB35_369:
	setp.eq.s32 	%p906, %r719, 0;
	@%p906 bra 	$L__BB35_379;
	and.b32  	%r730, %r718, 7;
	setp.lt.u32 	%p907, %r719, 8;
	@%p907 bra 	$L__BB35_372;
	mul.wide.s32 	%rd1534, %r6114, 4;
	add.s64 	%rd1535, %rd3, %rd1534;
	ld.global.u32 	%r3893, [%rd1535];
	mul.wide.s32 	%rd1536, %r3893, 4;
	add.s64 	%rd1537, %rd4, %rd1536;
	ld.global.u32 	%r3894, [%rd1537];
	setp.eq.s32 	%p908, %r3894, -1;
	selp.u32 	%r3895, 1, 0, %p908;
	add.s32 	%r3896, %r6122, %r3895;
	ld.global.u32 	%r3897, [%rd1535+4];
	mul.wide.s32 	%rd1538, %r3897, 4;
	add.s64 	%rd1539, %rd4, %rd1538;
	ld.global.u32 	%r3898, [%rd1539];
	setp.eq.s32 	%p909, %r3898, -1;
	selp.u32 	%r3899, 1, 0, %p909;
	add.s32 	%r3900, %r3896, %r3899;
	ld.global.u32 	%r3901, [%rd1535+8];
	mul.wide.s32 	%rd1540, %r3901, 4;
	add.s64 	%rd1541, %rd4, %rd1540;
	ld.global.u32 	%r3902, [%rd1541];
	setp.eq.s32 	%p910, %r3902, -1;
	selp.u32 	%r3903, 1, 0, %p910;
	add.s32 	%r3904, %r3900, %r3903;
	ld.global.u32 	%r3905, [%rd1535+12];
	mul.wide.s32 	%rd1542, %r3905, 4;
	add.s64 	%rd1543, %rd4, %rd1542;
	ld.global.u32 	%r3906, [%rd1543];
	setp.eq.s32 	%p911, %r3906, -1;
	selp.u32 	%r3907, 1, 0, %p911;
	add.s32 	%r3908, %r3904, %r3907;
	ld.global.u32 	%r3909, [%rd1535+16];
	mul.wide.s32 	%rd1544, %r3909, 4;
	add.s64 	%rd1545, %rd4, %rd1544;
	ld.global.u32 	%r3910, [%rd1545];
	setp.eq.s32 	%p912, %r3910, -1;
	selp.u32 	%r3911, 1, 0, %p912;
	add.s32 	%r3912, %r3908, %r3911;
	ld.global.u32 	%r3913, [%rd1535+20];
	mul.wide.s32 	%rd1546, %r3913, 4;
	add.s64 	%rd1547, %rd4, %rd1546;
	ld.global.u32 	%r3914, [%rd1547];
	setp.eq.s32 	%p913, %r3914, -1;
	selp.u32 	%r3915, 1, 0, %p913;
	add.s32 	%r3916, %r3912, %r3915;
	ld.global.u32 	%r3917, [%rd1535+24];
	mul.wide.s32 	%rd1548, %r3917, 4;
	add.s64 	%rd1549, %rd4, %rd1548;
	ld.global.u32 	%r3918, [%rd1549];
	setp.eq.s32 	%p914, %r3918, -1;
	selp.u32 	%r3919, 1, 0, %p914;
	add.s32 	%r3920, %r3916, %r3919;
	ld.global.u32 	%r3921, [%rd1535+28];
	mul.wide.s32 	%rd1550, %r3921, 4;
	add.s64 	%rd1551, %rd4, %rd1550;
	ld.global.u32 	%r3922, [%rd1551];
	setp.eq.s32 	%p915, %r3922, -1;
	selp.u32 	%r3923, 1, 0, %p915;
	add.s32 	%r6122, %r3920, %r3923;
	add.s32 	%r6114, %r6114, 8;
$L__BB35_372:
	setp.eq.s32 	%p916, %r730, 0;
	@%p916 bra 	$L__BB35_379;
	and.b32  	%r736, %r718, 3;
	setp.lt.u32 	%p917, %r730, 4;
	@%p917 bra 	$L__BB35_375;
	mul.wide.s32 	%rd1552, %r6114, 4;
	add.s64 	%rd1553, %rd3, %rd1552;
	ld.global.u32 	%r3925, [%rd1553];
	mul.wide.s32 	%rd1554, %r3925, 4;
	add.s64 	%rd1555, %rd4, %rd1554;
	ld.global.u32 	%r3926, [%rd1555];
	setp.eq.s32 	%p918, %r3926, -1;
	selp.u32 	%r3927, 1, 0, %p918;
	add.s32 	%r3928, %r6122, %r3927;
	ld.global.u32 	%r3929, [%rd1553+4];
	mul.wide.s32 	%rd1556, %r3929, 4;
	add.s64 	%rd1557, %rd4, %rd1556;
	ld.global.u32 	%r3930, [%rd1557];
	setp.eq.s32 	%p919, %r3930, -1;
	selp.u32 	%r3931, 1, 0, %p919;
	add.s32 	%r3932, %r3928, %r3931;
	ld.global.u32 	%r3933, [%rd1553+8];
	mul.wide.s32 	%rd1558, %r3933, 4;
	add.s64 	%rd1559, %rd4, %rd1558;
	ld.global.u32 	%r3934, [%rd1559];
	setp.eq.s32 	%p920, %r3934, -1;
	selp.u32 	%r3935, 1, 0, %p920;
	add.s32 	%r3936, %r3932, %r3935;
	ld.global.u32 	%r3937, [%rd1553+12];
	mul.wide.s32 	%rd1560, %r3937, 4;
	add.s64 	%rd1561, %rd4, %rd1560;
	ld.global.u32 	%r3938, [%rd1561];
	setp.eq.s32 	%p921, %r3938, -1;
	selp.u32 	%r3939, 1, 0, %p921;
	add.s32 	%r6122, %r3936, %r3939;
	add.s32 	%r6114, %r6114, 4;
$L__BB35_375:
	setp.eq.s32 	%p922, %r736, 0;
	@%p922 bra 	$L__BB35_379;
	mul.wide.s32 	%rd1562, %r6114, 4;
	add.s64 	%rd32, %rd3, %rd1562;
	ld.global.u32 	%r3940, [%rd32];
	mul.wide.s32 	%rd1563, %r3940, 4;
	add.s64 	%rd1564, %rd4, %rd1563;
	ld.global.u32 	%r3941, [%rd1564];
	setp.eq.s32 	%p923, %r3941, -1;
	selp.u32 	%r3942, 1, 0, %p923;
	add.s32 	%r6122, %r6122, %r3942;
	setp.eq.s32 	%p924, %r736, 1;
	@%p924 bra 	$L__BB35_379;
	ld.global.u32 	%r3943, [%rd32+4];
	mul.wide.s32 	%rd1565, %r3943, 4;
	add.s64 	%rd1566, %rd4, %rd1565;
	ld.global.u32 	%r3944, [%rd1566];
	setp.eq.s32 	%p925, %r3944, -1;
	selp.u32 	%r3945, 1, 0, %p925;
	add.s32 	%r6122, %r6122, %r3945;
	setp.eq.s32 	%p926, %r736, 2;
	@%p926 bra 	$L__BB35_379;
	ld.global.u32 	%r3946, [%rd32+8];
	mul.wide.s32 	%rd1567, %r3946, 4;
	add.s64 	%rd1568, %rd4, %rd1567;
	ld.global.u32 	%r3947, [%rd1568];
	setp.eq.s32 	%p927, %r3947, -1;
	selp.u32 	%r3948, 1, 0, %p927;
	add.s32 	%r6122, %r6122, %r3948;
$L__BB35_379:
	ld.global.u32 	%r3950, [%rd25+6144];
	setp.ne.s32 	%p928, %r3950, -1;
	mov.b32 	%r6135, 0;
	@%p928 bra 	$L__BB35_394;
	ld.global.u32 	%r6127, [%rd26+6144];
	ld.global.u32 	%r747, [%rd26+6148];
	setp.ge.s32 	%p929, %r6127, %r747;
	@%p929 bra 	$L__BB35_394;
	add.s32 	%r3954, %r6127, 1;
	max.s32 	%r3955, %r747, %r3954;
	sub.s32 	%r748, %r3955, %r6127;
	and.b32  	%r749, %r748, 15;
	sub.s32 	%r3956, %r6127, %r3955;
	setp.gt.u32 	%p930, %r3956, -16;
	mov.b32 	%r6135, 0;
	@%p930 bra 	$L__BB35_384;
	and.b32  	%r750, %r748, -16;
	mov.b32 	%r6135, 0;
	mov.u32 	%r6125, %r6135;
$L__BB35_383:
	.pragma "nounroll";
	mul.wide.s32 	%rd1569, %r6127, 4;
	add.s64 	%rd1570, %rd3, %rd1569;
	ld.global.u32 	%r3958, [%rd1570];
	mul.wide.s32 	%rd1571, %r3958, 4;
	add.s64 	%rd1572, %rd4, %rd1571;
	ld.global.u32 	%r3959, [%rd1572];
	setp.eq.s32 	%p931, %r3959, -1;
	selp.u32 	%r3960, 1, 0, %p931;
	add.s32 	%r3961, %r6135, %r3960;
	ld.global.u32 	%r3962, [%rd1570+4];
	mul.wide.s32 	%rd1573, %r3962, 4;
	add.s64 	%rd1574, %rd4, %rd1573;
	ld.global.u32 	%r3963, [%rd1574];
	setp.eq.s32 	%p932, %r3963, -1;
	selp.u32 	%r3964, 1, 0, %p932;
	add.s32 	%r3965, %r3961, %r3964;
	ld.global.u32 	%r3966, [%rd1570+8];
	mul.wide.s32 	%rd1575, %r3966, 4;
	add.s64 	%rd1576, %rd4, %rd1575;
	ld.global.u32 	%r3967, [%rd1576];
	setp.eq.s32 	%p933, %r3967, -1;
	selp.u32 	%r3968, 1, 0, %p933;
	add.s32 	%r3969, %r3965, %r3968;
	ld.global.u32 	%r3970, [%rd1570+12];
	mul.wide.s32 	%rd1577, %r3970, 4;
	add.s64 	%rd1578, %rd4, %rd1577;
	ld.global.u32 	%r3971, [%rd1578];
	setp.eq.s32 	%p934, %r3971, -1;
	selp.u32 	%r3972, 1, 0, %p934;
	add.s32 	%r3973, %r3969, %r3972;
	ld.global.u32 	%r3974, [%rd1570+16];
	mul.wide.s32 	%rd1579, %r3974, 4;
	add.s64 	%rd1580, %rd4, %rd1579;
	ld.global.u32 	%r3975, [%rd1580];
	setp.eq.s32 	%p935, %r3975, -1;
	selp.u32 	%r3976, 1, 0, %p935;
	add.s32 	%r3977, %r3973, %r3976;
	ld.global.u32 	%r3978, [%rd1570+20];
	mul.wide.s32 	%rd1581, %r3978, 4;
	add.s64 	%rd1582, %rd4, %rd1581;
	ld.global.u32 	%r3979, [%rd1582];
	setp.eq.s32 	%p936, %r3979, -1;
	selp.u32 	%r3980, 1, 0, %p936;
	add.s32 	%r3981, %r3977, %r3980;
	ld.global.u32 	%r3982, [%rd1570+24];
	mul.wide.s32 	%rd1583, %r3982, 4;
	add.s64 	%rd1584, %rd4, %rd1583;
	ld.global.u32 	%r3983, [%rd1584];
	setp.eq.s32 	%p937, %r3983, -1;
	selp.u32 	%r3984, 1, 0, %p937;
	add.s32 	%r3985, %r3981, %r3984;
	ld.global.u32 	%r3986, [%rd1570+28];
	mul.wide.s32 	%rd1585, %r3986, 4;
	add.s64 	%rd1586, %rd4, %rd1585;
	ld.global.u32 	%r3987, [%rd1586];
	setp.eq.s32 	%p938, %r3987, -1;
	selp.u32 	%r3988, 1, 0, %p938;
	add.s32 	%r3989, %r3985, %r3988;
	ld.global.u32 	%r3990, [%rd1570+32];
	mul.wide.s32 	%rd1587, %r3990, 4;
	add.s64 	%rd1588, %rd4, %rd1587;
	ld.global.u32 	%r3991, [%rd1588];
	setp.eq.s32 	%p939, %r3991, -1;
	selp.u32 	%r3992, 1, 0, %p939;
	add.s32 	%r3993, %r3989, %r3992;
	ld.global.u32 	%r3994, [%rd1570+36];
	mul.wide.s32 	%rd1589, %r3994, 4;
	add.s64 	%rd1590, %rd4, %rd1589;
	ld.global.u32 	%r3995, [%rd1590];
	setp.eq.s32 	%p940, %r3995, -1;
	selp.u32 	%r3996, 1, 0, %p940;
	add.s32 	%r3997, %r3993, %r3996;
	ld.global.u32 	%r3998, [%rd1570+40];
	mul.wide.s32 	%rd1591, %r3998, 4;
	add.s64 	%rd1592, %rd4, %rd1591;
	ld.global.u32 	%r3999, [%rd1592];
	setp.eq.s32 	%p941, %r3999, -1;
	selp.u32 	%r4000, 1, 0, %p941;
	add.s32 	%r4001, %r3997, %r4000;
	ld.global.u32 	%r4002, [%rd1570+44];
	mul.wide.s32 	%rd1593, %r4002, 4;
	add.s64 	%rd1594, %rd4, %rd1593;
	ld.global.u32 	%r4003, [%rd1594];
	setp.eq.s32 	%p942, %r4003, -1;
	selp.u32 	%r4004, 1, 0, %p942;
	add.s32 	%r4005, %r4001, %r4004;
	ld.global.u32 	%r4006, [%rd1570+48];
	mul.wide.s32 	%rd1595, %r4006, 4;
	add.s64 	%rd1596, %rd4, %rd1595;
	ld.global.u32 	%r4007, [%rd1596];
	setp.eq.s32 	%p943, %r4007, -1;
	selp.u32 	%r4008, 1, 0, %p943;
	add.s32 	%r4009, %r4005, %r4008;
	ld.global.u32 	%r4010, [%rd1570+52];
	mul.wide.s32 	%rd1597, %r4010, 4;
	add.s64 	%rd1598, %rd4, %rd1597;
	ld.global.u32 	%r4011, [%rd1598];
	setp.eq.s32 	%p944, %r4011, -1;
	selp.u32 	%r4012, 1, 0, %p944;
	add.s32 	%r4013, %r4009, %r4012;
	ld.global.u32 	%r4014, [%rd1570+56];
	mul.wide.s32 	%rd1599, %r4014, 4;
	add.s64 	%rd1600, %rd4, %rd1599;
	ld.global.u32 	%r4015, [%rd1600];
	setp.eq.s32 	%p945, %r4015, -1;
	selp.u32 	%r4016, 1, 0, %p945;
	add.s32 	%r4017, %r4013, %r4016;
	ld.global.u32 	%r4018, [%rd1570+60];
	mul.wide.s32 	%rd1601, %r4018, 4;
	add.s64 	%rd1602, %rd4, %rd1601;
	ld.global.u32 	%r4019, [%rd1602];
	setp.eq.s32 	%p946, %r4019, -1;
	selp.u32 	%r4020, 1, 0, %p946;
	add.s32 	%r6135, %r4017, %r4020;
	add.s32 	%r6127, %r6127, 16;
	add.s32 	%r6125, %r6125, 16;
	setp.ne.s32 	%p947, %r6125, %r750;
	@%p947 bra 	$L__BB35_383;
$L__BB35_384:
	setp.eq.s32 	%p948, %r749, 0;
	@%p948 bra 	$L__BB35_394;
	and.b32  	%r760, %r748, 7;
	setp.lt.u32 	%p949, %r749, 8;
	@%p949 bra 	$L__BB35_387;
	mul.wide.s32 	%rd1603, %r6127, 4;
	add.s64 	%rd1604, %rd3, %rd1603;
	ld.global.u32 	%r4022, [%rd1604];
	mul.wide.s32 	%rd1605, %r4022, 4;
	add.s64 	%rd1606, %rd4, %rd1605;
	ld.global.u32 	%r4023, [%rd1606];
	setp.eq.s32 	%p950, %r4023, -1;
	selp.u32 	%r4024, 1, 0, %p950;
	add.s32 	%r4025, %r6135, %r4024;
	ld.global.u32 	%r4026, [%rd1604+4];
	mul.wide.s32 	%rd1607, %r4026, 4;
	add.s64 	%rd1608, %rd4, %rd1607;
	ld.global.u32 	%r4027, [%rd1608];
	setp.eq.s32 	%p951, %r4027, -1;
	selp.u32 	%r4028, 1, 0, %p951;
	add.s32 	%r4029, %r4025, %r4028;
	ld.global.u32 	%r4030, [%rd1604+8];
	mul.wide.s32 	%rd1609, %r4030, 4;
	add.s64 	%rd1610, %rd4, %rd1609;
	ld.global.u32 	%r4031, [%rd1610];
	setp.eq.s32 	%p952, %r4031, -1;
	selp.u32 	%r4032, 1, 0, %p952;
	add.s32 	%r4033, %r4029, %r4032;
	ld.global.u32 	%r4034, [%rd1604+12];
	mul.wide.s32 	%rd1611, %r4034, 4;
	add.s64 	%rd1612, %rd4, %rd1611;
	ld.global.u32 	%r4035, [%rd1612];
	setp.eq.s32 	%p953, %r4035, -1;
	selp.u32 	%r4036, 1, 0, %p953;
	add.s32 	%r4037, %r4033, %r4036;
	ld.global.u32 	%r4038, [%rd1604+16];
	mul.wide.s32 	%rd1613, %r4038, 4;
	add.s64 	%rd1614, %rd4, %rd1613;
	ld.global.u32 	%r4039, [%rd1614];
	setp.eq.s32 	%p954, %r4039, -1;
	selp.u32 	%r4040, 1, 0, %p954;
	add.s32 	%r4041, %r4037, %r4040;
	ld.global.u32 	%r4042, [%rd1604+20];
	mul.wide.s32 	%rd1615, %r4042, 4;
	add.s64 	%rd1616, %rd4, %rd1615;
	ld.global.u32 	%r4043, [%rd1616];
	setp.eq.s32 	%p955, %r4043, -1;
	selp.u32 	%r4044, 1, 0, %p955;
	add.s32 	%r4045, %r4041, %r4044;
	ld.global.u32 	%r4046, [%rd1604+24];
	mul.wide.s32 	%rd1617, %r4046, 4;
	add.s64 	%rd1618, %rd4, %rd1617;
	ld.global.u32 	%r4047, [%rd1618];
	setp.eq.s32 	%p956, %r4047, -1;
	selp.u32 	%r4048, 1, 0, %p956;
	add.s32 	%r4049, %r4045, %r4048;
	ld.global.u32 	%r4050, [%rd1604+28];
	mul.wide.s32 	%rd1619, %r4050, 4;
	add.s64 	%rd1620, %rd4, %rd1619;
	ld.global.u32 	%r4051, [%rd1620];
	setp.eq.s32 	%p957, %r4051, -1;
	selp.u32 	%r4052, 1, 0, %p957;
	add.s32 	%r6135, %r4049, %r4052;
	add.s32 	%r6127, %r6127, 8;
$L__BB35_387:
	setp.eq.s32 	%p958, %r760, 0;
	@%p958 bra 	$L__BB35_394;
	and.b32  	%r766, %r748, 3;
	setp.lt.u32 	%p959, %r760, 4;
	@%p959 bra 	$L__BB35_390;
	mul.wide.s32 	%rd1621, %r6127, 4;
	add.s64 	%rd1622, %rd3, %rd1621;
	ld.global.u32 	%r4054, [%rd1622];
	mul.wide.s32 	%rd1623, %r4054, 4;
	add.s64 	%rd1624, %rd4, %rd1623;
	ld.global.u32 	%r4055, [%rd1624];
	setp.eq.s32 	%p960, %r4055, -1;
	selp.u32 	%r4056, 1, 0, %p960;
	add.s32 	%r4057, %r6135, %r4056;
	ld.global.u32 	%r4058, [%rd1622+4];
	mul.wide.s32 	%rd1625, %r4058, 4;
	add.s64 	%rd1626, %rd4, %rd1625;
	ld.global.u32 	%r4059, [%rd1626];
	setp.eq.s32 	%p961, %r4059, -1;
	selp.u32 	%r4060, 1, 0, %p961;
	add.s32 	%r4061, %r4057, %r4060;
	ld.global.u32 	%r4062, [%rd1622+8];
	mul.wide.s32 	%rd1627, %r4062, 4;
	add.s64 	%rd1628, %rd4, %rd1627;
	ld.global.u32 	%r4063, [%rd1628];
	setp.eq.s32 	%p962, %r4063, -1;
	selp.u32 	%r4064, 1, 0, %p962;
	add.s32 	%r4065, %r4061, %r4064;
	ld.global.u32 	%r4066, [%rd1622+12];
	mul.wide.s32 	%rd1629, %r4066, 4;
	add.s64 	%rd1630, %rd4, %rd1629;
	ld.global.u32 	%r4067, [%rd1630];
	setp.eq.s32 	%p963, %r4067, -1;
	selp.u32 	%r4068, 1, 0, %p963;
	add.s32 	%r6135, %r4065, %r4068;
	add.s32 	%r6127, %r6127, 4;
$L__BB35_390:
	setp.eq.s32 	%p964, %r766, 0;
	@%p964 bra 	$L__BB35_394;
	mul.wide.s32 	%rd1631, %r6127, 4;
	add.s64 	%rd33, %rd3, %rd1631;
	ld.global.u32 	%r4069, [%rd33];
	mul.wide.s32 	%rd1632, %r4069, 4;
	add.s64 	%rd1633, %rd4, %rd1632;
	ld.global.u32 	%r4070, [%rd1633];
	setp.eq.s32 	%p965, %r4070, -1;
	selp.u32 	%r4071, 1, 0, %p965;
	add.s32 	%r6135, %r6135, %r4071;
	setp.eq.s32 	%p966, %r766, 1;
	@%p966 bra 	$L__BB35_394;
	ld.global.u32 	%r4072, [%rd33+4];
	mul.wide.s32 	%rd1634, %r4072, 4;
	add.s64 	%rd1635, %rd4, %rd1634;
	ld.global.u32 	%r4073, [%rd1635];
	setp.eq.s32 	%p967, %r4073, -1;
	selp.u32 	%r4074, 1, 0, %p967;
	add.s32 	%r6135, %r6135, %r4074;
	setp.eq.s32 	%p968, %r766, 2;
	@%p968 bra 	$L__BB35_394;
	ld.global.u32 	%r4075, [%rd33+8];
	mul.wide.s32 	%rd1636, %r4075, 4;
	add.s64 	%rd1637, %rd4, %rd1636;
	ld.global.u32 	%r4076, [%rd1637];
	setp.eq.s32 	%p969, %r4076, -1;
	selp.u32 	%r4077, 1, 0, %p969;
	add.s32 	%r6135, %r6135, %r4077;
$L__BB35_394:
	ld.global.u32 	%r4079, [%rd25+7168];
	setp.ne.s32 	%p970, %r4079, -1;
	mov.b32 	%r6148, 0;
	@%p970 bra 	$L__BB35_409;
	ld.global.u32 	%r6140, [%rd26+7168];
	ld.global.u32 	%r777, [%rd26+7172];
	setp.ge.s32 	%p971, %r6140, %r777;
	@%p971 bra 	$L__BB35_409;
	add.s32 	%r4083, %r6140, 1;
	max.s32 	%r4084, %r777, %r4083;
	sub.s32 	%r778, %r4084, %r6140;
	and.b32  	%r779, %r778, 15;
	sub.s32 	%r4085, %r6140, %r4084;
	setp.gt.u32 	%p972, %r4085, -16;
	mov.b32 	%r6148, 0;
	@%p972 bra 	$L__BB35_399;
	and.b32  	%r780, %r778, -16;
	mov.b32 	%r6148, 0;
	mov.u32 	%r6138, %r6148;
$L__BB35_398:
	.pragma "nounroll";
	mul.wide.s32 	%rd1638, %r6140, 4;
	add.s64 	%rd1639, %rd3, %rd1638;
	ld.global.u32 	%r4087, [%rd1639];
	mul.wide.s32 	%rd1640, %r4087, 4;
	add.s64 	%rd1641, %rd4, %rd1640;
	ld.global.u32 	%r4088, [%rd1641];
	setp.eq.s32 	%p973, %r4088, -1;
	selp.u32 	%r4089, 1, 0, %p973;
	add.s32 	%r4090, %r6148, %r4089;
	ld.global.u32 	%r4091, [%rd1639+4];
	mul.wide.s32 	%rd1642, %r4091, 4;
	add.s64 	%rd1643, %rd4, %rd1642;
	ld.global.u32 	%r4092, [%rd1643];
	setp.eq.s32 	%p974, %r4092, -1;
	selp.u32 	%r4093, 1, 0, %p974;
	add.s32 	%r4094, %r4090, %r4093;
	ld.global.u32 	%r4095, [%rd1639+8];
	mul.wide.s32 	%rd1644, %r4095, 4;
	add.s64 	%rd1645, %rd4, %rd1644;
	ld.global.u32 	%r4096, [%rd1645];
	setp.eq.s32 	%p975, %r4096, -1;
	selp.u32 	%r4097, 1, 0, %p975;
	add.s32 	%r4098, %r4094, %r4097;
	ld.global.u32 	%r4099, [%rd1639+12];
	mul.wide.s32 	%rd1646, %r4099, 4;
	add.s64 	%rd1647, %rd4, %rd1646;
	ld.global.u32 	%r4100, [%rd1647];
	setp.eq.s32 	%p976, %r4100, -1;
	selp.u32 	%r4101, 1, 0, %p976;
	add.s32 	%r4102, %r4098, %r4101;
	ld.global.u32 	%r4103, [%rd1639+16];
	mul.wide.s32 	%rd1648, %r4103, 4;
	add.s64 	%rd1649, %rd4, %rd1648;
	ld.global.u32 	%r4104, [%rd1649];
	setp.eq.s32 	%p977, %r4104, -1;
	selp.u32 	%r4105, 1, 0, %p977;
	add.s32 	%r4106, %r4102, %r4105;
	ld.global.u32 	%r4107, [%rd1639+20];
	mul.wide.s32 	%rd1650, %r4107, 4;
	add.s64 	%rd1651, %rd4, %rd1650;
	ld.global.u32 	%r4108, [%rd1651];
	setp.eq.s32 	%p978, %r4108, -1;
	selp.u32 	%r4109, 1, 0, %p978;
	add.s32 	%r4110, %r4106, %r4109;
	ld.global.u32 	%r4111, [%rd1639+24];
	mul.wide.s32 	%rd1652, %r4111, 4;
	add.s64 	%rd1653, %rd4, %rd1652;
	ld.global.u32 	%r4112, [%rd1653];
	setp.eq.s32 	%p979, %r4112, -1;
	selp.u32 	%r4113, 1, 0, %p979;
	add.s32 	%r4114, %r4110, %r4113;
	ld.global.u32 	%r4115, [%rd1639+28];
	mul.wide.s32 	%rd1654, %r4115, 4;
	add.s64 	%rd1655, %rd4, %rd1654;
	ld.global.u32 	%r4116, [%rd1655];
	setp.eq.s32 	%p980, %r4116, -1;
	selp.u32 	%r4117, 1, 0, %p980;
	add.s32 	%r4118, %r4114, %r4117;
	ld.global.u32 	%r4119, [%rd1639+32];
	mul.wide.s32 	%rd1656, %r4119, 4;
	add.s64 	%rd1657, %rd4, %rd1656;
	ld.global.u32 	%r4120, [%rd1657];
	setp.eq.s32 	%p981, %r4120, -1;
	selp.u32 	%r4121, 1, 0, %p981;
	add.s32 	%r4122, %r4118, %r4121;
	ld.global.u32 	%r4123, [%rd1639+36];
	mul.wide.s32 	%rd1658, %r4123, 4;
	add.s64 	%rd1659, %rd4, %rd1658;
	ld.global.u32 	%r4124, [%rd1659];
	setp.eq.s32 	%p982, %r4124, -1;
	selp.u32 	%r4125, 1, 0, %p982;
	add.s32 	%r4126, %r4122, %r4125;
	ld.global.u32 	%r4127, [%rd1639+40];
	mul.wide.s32 	%rd1660, %r4127, 4;
	add.s64 	%rd1661, %rd4, %rd1660;
	ld.global.u32 	%r4128, [%rd1661];
	setp.eq.s32 	%p983, %r4128, -1;
	selp.u32 	%r4129, 1, 0, %p983;
	add.s32 	%r4130, %r4126, %r4129;
	ld.global.u32 	%r4131, [%rd1639+44];
	mul.wide.s32 	%rd1662, %r4131, 4;
	add.s64 	%rd1663, %rd4, %rd1662;
	ld.global.u32 	%r4132, [%rd1663];
	setp.eq.s32 	%p984, %r4132, -1;
	selp.u32 	%r4133, 1, 0, %p984;
	add.s32 	%r4134, %r4130, %r4133;
	ld.global.u32 	%r4135, [%rd1639+48];
	mul.wide.s32 	%rd1664, %r4135, 4;
	add.s64 	%rd1665, %rd4, %rd1664;
	ld.global.u32 	%r4136, [%rd1665];
	setp.eq.s32 	%p985, %r4136, -1;
	selp.u32 	%r4137, 1, 0, %p985;
	add.s32 	%r4138, %r4134, %r4137;
	ld.global.u32 	%r4139, [%rd1639+52];
	mul.wide.s32 	%rd1666, %r4139, 4;
	add.s64 	%rd1667, %rd4, %rd1666;
	ld.global.u32 	%r4140, [%rd1667];
	setp.eq.s32 	%p986, %r4140, -1;
	selp.u32 	%r4141, 1, 0, %p986;
	add.s32 	%r4142, %r4138, %r4141;
	ld.global.u32 	%r4143, [%rd1639+56];
	mul.wide.s32 	%rd1668, %r4143, 4;
	add.s64 	%rd1669, %rd4, %rd1668;
	ld.global.u32 	%r4144, [%rd1669];
	setp.eq.s32 	%p987, %r4144, -1;
	selp.u32 	%r4145, 1, 0, %p987;
	add.s32 	%r4146, %r4142, %r4145;
	ld.global.u32 	%r4147, [%rd1639+60];
	mul.wide.s32 	%rd1670, %r4147, 4;
	add.s64 	%rd1671, %rd4, %rd1670;
	ld.global.u32 	%r4148, [%rd1671];
	setp.eq.s32 	%p988, %r4148, -1;
	selp.u32 	%r4149, 1, 0, %p988;
	add.s32 	%r6148, %r4146, %r4149;
	add.s32 	%r6140, %r6140, 16;
	add.s32 	%r6138, %r6138, 16;
	setp.ne.s32 	%p989, %r6138, %r780;
	@%p989 bra 	$L__BB35_398;
$L__BB35_399:
	setp.eq.s32 	%p990, %r779, 0;
	@%p990 bra 	$L__BB35_409;
	and.b32  	%r790, %r778, 7;
	setp.lt.u32 	%p991, %r779, 8;
	@%p991 bra 	$L__BB35_402;
	mul.wide.s32 	%rd1672, %r6140, 4;
	add.s64 	%rd1673, %rd3, %rd1672;
	ld.global.u32 	%r4151, [%rd1673];
	mul.wide.s32 	%rd1674, %r4151, 4;
	add.s64 	%rd1675, %rd4, %rd1674;
	ld.global.u32 	%r4152, [%rd1675];
	setp.eq.s32 	%p992, %r4152, -1;
	selp.u32 	%r4153, 1, 0, %p992;
	add.s32 	%r4154, %r6148, %r4153;
	ld.global.u32 	%r4155, [%rd1673+4];
	mul.wide.s32 	%rd1676, %r4155, 4;
	add.s64 	%rd1677, %rd4, %rd1676;
	ld.global.u32 	%r4156, [%rd1677];
	setp.eq.s32 	%p993, %r4156, -1;
	selp.u32 	%r4157, 1, 0, %p993;
	add.s32 	%r4158, %r4154, %r4157;
	ld.global.u32 	%r4159, [%rd1673+8];
	mul.wide.s32 	%rd1678, %r4159, 4;
	add.s64 	%rd1679, %rd4, %rd1678;
	ld.global.u32 	%r4160, [%rd1679];
	setp.eq.s32 	%p994, %r4160, -1;
	selp.u32 	%r4161, 1, 0, %p994;
	add.s32 	%r4162, %r4158, %r4161;
	ld.global.u32 	%r4163, [%rd1673+12];
	mul.wide.s32 	%rd1680, %r4163, 4;
	add.s64 	%rd1681, %rd4, %rd1680;
	ld.global.u32 	%r4164, [%rd1681];
	setp.eq.s32 	%p995, %r4164, -1;
	selp.u32 	%r4165, 1, 0, %p995;
	add.s32 	%r4166, %r4162, %r4165;
	ld.global.u32 	%r4167, [%rd1673+16];
	mul.wide.s32 	%rd1682, %r4167, 4;
	add.s64 	%rd1683, %rd4, %rd1682;
	ld.global.u32 	%r4168, [%rd1683];
	setp.eq.s32 	%p996, %r4168, -1;
	selp.u32 	%r4169, 1, 0, %p996;
	add.s32 	%r4170, %r4166, %r4169;
	ld.global.u32 	%r4171, [%rd1673+20];
	mul.wide.s32 	%rd1684, %r4171, 4;
	add.s64 	%rd1685, %rd4, %rd1684;
	ld.global.u32 	%r4172, [%rd1685];
	setp.eq.s32 	%p997, %r4172, -1;
	selp.u32 	%r4173, 1, 0, %p997;
	add.s32 	%r4174, %r4170, %r4173;
	ld.global.u32 	%r4175, [%rd1673+24];
	mul.wide.s32 	%rd1686, %r4175, 4;
	add.s64 	%rd1687, %rd4, %rd1686;
	ld.global.u32 	%r4176, [%rd1687];
	setp.eq.s32 	%p998, %r4176, -1;
	selp.u32 	%r4177, 1, 0, %p998;
	add.s32 	%r4178, %r4174, %r4177;
	ld.global.u32 	%r4179, [%rd1673+28];
	mul.wide.s32 	%rd1688, %r4179, 4;
	add.s64 	%rd1689, %rd4, %rd1688;
	ld.global.u32 	%r4180, [%rd1689];
	setp.eq.s32 	%p999, %r4180, -1;
	selp.u32 	%r4181, 1, 0, %p999;
	add.s32 	%r6148, %r4178, %r4181;
	add.s32 	%r6140, %r6140, 8;
$L__BB35_402:
	setp.eq.s32 	%p1000, %r790, 0;
	@%p1000 bra 	$L__BB35_409;
	and.b32  	%r796, %r778, 3;
	setp.lt.u32 	%p1001, %r790, 4;
	@%p1001 bra 	$L__BB35_405;
	mul.wide.s32 	%rd1690, %r6140, 4;
	add.s64 	%rd1691, %rd3, %rd1690;
	ld.global.u32 	%r4183, [%rd1691];
	mul.wide.s32 	%rd1692, %r4183, 4;
	add.s64 	%rd1693, %rd4, %rd1692;
	ld.global.u32 	%r4184, [%rd1693];
	setp.eq.s32 	%p1002, %r4184, -1;
	selp.u32 	%r4185, 1, 0, %p1002;
	add.s32 	%r4186, %r6148, %r4185;
	ld.global.u32 	%r4187, [%rd1691+4];
	mul.wide.s32 	%rd1694, %r4187, 4;
	add.s64 	%rd1695, %rd4, %rd1694;
	ld.global.u32 	%r4188, [%rd1695];
	setp.eq.s32 	%p1003, %r4188, -1;
	selp.u32 	%r4189, 1, 0, %p1003;
	add.s32 	%r4190, %r4186, %r4189;
	ld.global.u32 	%r4191, [%rd1691+8];
	mul.wide.s32 	%rd1696, %r4191, 4;
	add.s64 	%rd1697, %rd4, %rd1696;
	ld.global.u32 	%r4192, [%rd1697];
	setp.eq.s32 	%p1004, %r4192, -1;
	selp.u32 	%r4193, 1, 0, %p1004;
	add.s32 	%r4194, %r4190, %r4193;
	ld.global.u32 	%r4195, [%rd1691+12];
	mul.wide.s32 	%rd1698, %r4195, 4;
	add.s64 	%rd1699, %rd4, %rd1698;
	ld.global.u32 	%r4196, [%rd1699];
	setp.eq.s32 	%p1005, %r4196, -1;
	selp.u32 	%r4197, 1, 0, %p1005;
	add.s32 	%r6148, %r4194, %r4197;
	add.s32 	%r6140, %r6140, 4;
$L__BB35_405:
	setp.eq.s32 	%p1006, %r796, 0;
	@%p1006 bra 	$L__BB35_409;
	mul.wide.s32 	%rd1700, %r6140, 4;
	add.s64 	%rd34, %rd3, %rd1700;
	ld.global.u32 	%r4198, [%rd34];
	mul.wide.s32 	%rd1701, %r4198, 4;
	add.s64 	%rd1702, %rd4, %rd1701;
	ld.global.u32 	%r4199, [%rd1702];
	setp.eq.s32 	%p1007, %r4199, -1;
	selp.u32 	%r4200, 1, 0, %p1007;
	add.s32 	%r6148, %r6148, %r4200;
	setp.eq.s32 	%p1008, %r796, 1;
	@%p1008 bra 	$L__BB35_409;
	ld.global.u32 	%r4201, [%rd34+4];
	mul.wide.s32 	%rd1703, %r4201, 4;
	add.s64 	%rd1704, %rd4, %rd1703;
	ld.global.u32 	%r4202, [%rd1704];
	setp.eq.s32 	%p1009, %r4202, -1;
	selp.u32 	%r4203, 1, 0, %p1009;
	add.s32 	%r6148, %r6148, %r4203;
	setp.eq.s32 	%p1010, %r796, 2;
	@%p1010 bra 	$L__BB35_409;
	ld.global.u32 	%r4204, [%rd34+8];
	mul.wide.s32 	%rd1705, %r4204, 4;
	add.s64 	%rd1706, %rd4, %rd1705;
	ld.global.u32 	%r4205, [%rd1706];
	setp.eq.s32 	%p1011, %r4205, -1;
	selp.u32 	%r4206, 1, 0, %p1011;
	add.s32 	%r6148, %r6148, %r4206;
$L__BB35_409:
	ld.global.u32 	%r4208, [%rd25+8192];
	setp.ne.s32 	%p1012, %r4208, -1;
	mov.b32 	%r6161, 0;
	@%p1012 bra 	$L__BB35_424;
	ld.global.u32 	%r6153, [%rd26+8192];
	ld.global.u32 	%r807, [%rd26+8196];
	setp.ge.s32 	%p1013, %r6153, %r807;
	@%p1013 bra 	$L__BB35_424;
	add.s32 	%r4212, %r6153, 1;
	max.s32 	%r4213, %r807, %r4212;
	sub.s32 	%r808, %r4213, %r6153;
	and.b32  	%r809, %r808, 15;
	sub.s32 	%r4214, %r6153, %r4213;
	setp.gt.u32 	%p1014, %r4214, -16;
	mov.b32 	%r6161, 0;
	@%p1014 bra 	$L__BB35_414;
	and.b32  	%r810, %r808, -16;
	mov.b32 	%r6161, 0;
	mov.u32 	%r6151, %r6161;
$L__BB35_413:
	.pragma "nounroll";
	mul.wide.s32 	%rd1707, %r6153, 4;
	add.s64 	%rd1708, %rd3, %rd1707;
	ld.global.u32 	%r4216, [%rd1708];
	mul.wide.s32 	%rd1709, %r4216, 4;
	add.s64 	%rd1710, %rd4, %rd1709;
	ld.global.u32 	%r4217, [%rd1710];
	setp.eq.s32 	%p1015, %r4217, -1;
	selp.u32 	%r4218, 1, 0, %p1015;
	add.s32 	%r4219, %r6161, %r4218;
	ld.global.u32 	%r4220, [%rd1708+4];
	mul.wide.s32 	%rd1711, %r4220, 4;
	add.s64 	%rd1712, %rd4, %rd1711;
	ld.global.u32 	%r4221, [%rd1712];
	setp.eq.s32 	%p1016, %r4221, -1;
	selp.u32 	%r4222, 1, 0, %p1016;
	add.s32 	%r4223, %r4219, %r4222;
	ld.global.u32 	%r4224, [%rd1708+8];
	mul.wide.s32 	%rd1713, %r4224, 4;
	add.s64 	%rd1714, %rd4, %rd1713;
	ld.global.u32 	%r4225, [%rd1714];
	setp.eq.s32 	%p1017, %r4225, -1;
	selp.u32 	%r4226, 1, 0, %p1017;
	add.s32 	%r4227, %r4223, %r4226;
	ld.global.u32 	%r4228, [%rd1708+12];
	mul.wide.s32 	%rd1715, %r4228, 4;
	add.s64 	%rd1716, %rd4, %rd1715;
	ld.global.u32 	%r4229, [%rd1716];
	setp.eq.s32 	%p1018, %r4229, -1;
	selp.u32 	%r4230, 1, 0, %p1018;
	add.s32 	%r4231, %r4227, %r4230;
	ld.global.u32 	%r4232, [%rd1708+16];
	mul.wide.s32 	%rd1717, %r4232, 4;
	add.s64 	%rd1718, %rd4, %rd1717;
	ld.global.u32 	%r4233, [%rd1718];
	setp.eq.s32 	%p1019, %r4233, -1;
	selp.u32 	%r4234, 1, 0, %p1019;
	add.s32 	%r4235, %r4231, %r4234;
	ld.global.u32 	%r4236, [%rd1708+20];
	mul.wide.s32 	%rd1719, %r4236, 4;
	add.s64 	%rd1720, %rd4, %rd1719;
	ld.global.u32 	%r4237, [%rd1720];
	setp.eq.s32 	%p1020, %r4237, -1;
	selp.u32 	%r4238, 1, 0, %p1020;
	add.s32 	%r4239, %r4235, %r4238;
	ld.global.u32 	%r4240, [%rd1708+24];
	mul.wide.s32 	%rd1721, %r4240, 4;
	add.s64 	%rd1722, %rd4, %rd1721;
	ld.global.u32 	%r4241, [%rd1722];
	setp.eq.s32 	%p1021, %r4241, -1;
	selp.u32 	%r4242, 1, 0, %p1021;
	add.s32 	%r4243, %r4239, %r4242;
	ld.global.u32 	%r4244, [%rd1708+28];
	mul.wide.s32 	%rd1723, %r4244, 4;
	add.s64 	%rd1724, %rd4, %rd1723;
	ld.global.u32 	%r4245, [%rd1724];
	setp.eq.s32 	%p1022, %r4245, -1;
	selp.u32 	%r4246, 1, 0, %p1022;
	add.s32 	%r4247, %r4243, %r4246;
	ld.global.u32 	%r4248, [%rd1708+32];
	mul.wide.s32 	%rd1725, %r4248, 4;
	add.s64 	%rd1726, %rd4, %rd1725;
	ld.global.u32 	%r4249, [%rd1726];
	setp.eq.s32 	%p1023, %r4249, -1;
	selp.u32 	%r4250, 1, 0, %p1023;
	add.s32 	%r4251, %r4247, %r4250;
	ld.global.u32 	%r4252, [%rd1708+36];
	mul.wide.s32 	%rd1727, %r4252, 4;
	add.s64 	%rd1728, %rd4, %rd1727;
	ld.global.u32 	%r4253, [%rd1728];
	setp.eq.s32 	%p1024, %r4253, -1;
	selp.u32 	%r4254, 1, 0, %p1024;
	add.s32 	%r4255, %r4251, %r4254;
	ld.global.u32 	%r4256, [%rd1708+40];
	mul.wide.s32 	%rd1729, %r4256, 4;
	add.s64 	%rd1730, %rd4, %rd1729;
	ld.global.u32 	%r4257, [%rd1730];
	setp.eq.s32 	%p1025, %r4257, -1;
	selp.u32 	%r4258, 1, 0, %p1025;
	add.s32 	%r4259, %r4255, %r4258;
	ld.global.u32 	%r4260, [%rd1708+44];
	mul.wide.s32 	%rd1731, %r4260, 4;
	add.s64 	%rd1732, %rd4, %rd1731;
	ld.global.u32 	%r4261, [%rd1732];
	setp.eq.s32 	%p1026, %r4261, -1;
	selp.u32 	%r4262, 1, 0, %p1026;
	add.s32 	%r4263, %r4259, %r4262;
	ld.global.u32 	%r4264, [%rd1708+48];
	mul.wide.s32 	%rd1733, %r4264, 4;
	add.s64 	%rd1734, %rd4, %rd1733;
	ld.global.u32 	%r4265, [%rd1734];
	setp.eq.s32 	%p1027, %r4265, -1;
	selp.u32 	%r4266, 1, 0, %p1027;
	add.s32 	%r4267, %r4263, %r4266;
	ld.global.u32 	%r4268, [%rd1708+52];
	mul.wide.s32 	%rd1735, %r4268, 4;
	add.s64 	%rd1736, %rd4, %rd1735;
	ld.global.u32 	%r4269, [%rd1736];
	setp.eq.s32 	%p1028, %r4269, -1;
	selp.u32 	%r4270, 1, 0, %p1028;
	add.s32 	%r4271, %r4267, %r4270;
	ld.global.u32 	%r4272, [%rd1708+56];
	mul.wide.s32 	%rd1737, %r4272, 4;
	add.s64 	%rd1738, %rd4, %rd1737;
	ld.global.u32 	%r4273, [%rd1738];
	setp.eq.s32 	%p1029, %r4273, -1;
	selp.u32 	%r4274, 1, 0, %p1029;
	add.s32 	%r4275, %r4271, %r4274;
	ld.global.u32 	%r4276, [%rd1708+60];
	mul.wide.s32 	%rd1739, %r4276, 4;
	add.s64 	%rd1740, %rd4, %rd1739;
	ld.global.u32 	%r4277, [%rd1740];
	setp.eq.s32 	%p1030, %r4277, -1;
	selp.u32 	%r4278, 1, 0, %p1030;
	add.s32 	%r6161, %r4275, %r4278;
	add.s32 	%r6153, %r6153, 16;
	add.s32 	%r6151, %r6151, 16;
	setp.ne.s32 	%p1031, %r6151, %r810;
	@%p1031 bra 	$L__BB35_413;
$L__BB35_414:
	setp.eq.s32 	%p1032, %r809, 0;
	@%p1032 bra 	$L__BB35_424;
	and.b32  	%r820, %r808, 7;
	setp.lt.u32 	%p1033, %r809, 8;
	@%p1033 bra 	$L__BB35_417;
	mul.wide.s32 	%rd1741, %r6153, 4;
	add.s64 	%rd1742, %rd3, %rd1741;
	ld.global.u32 	%r4280, [%rd1742];
	mul.wide.s32 	%rd1743, %r4280, 4;
	add.s64 	%rd1744, %rd4, %rd1743;
	ld.global.u32 	%r4281, [%rd1744];
	setp.eq.s32 	%p1034, %r4281, -1;
	selp.u32 	%r4282, 1, 0, %p1034;
	add.s32 	%r4283, %r6161, %r4282;
	ld.global.u32 	%r4284, [%rd1742+4];
	mul.wide.s32 	%rd1745, %r4284, 4;
	add.s64 	%rd1746, %rd4, %rd1745;
	ld.global.u32 	%r4285, [%rd1746];
	setp.eq.s32 	%p1035, %r4285, -1;
	selp.u32 	%r4286, 1, 0, %p1035;
	add.s32 	%r4287, %r4283, %r4286;
	ld.global.u32 	%r4288, [%rd1742+8];
	mul.wide.s32 	%rd1747, %r4288, 4;
	add.s64 	%rd1748, %rd4, %rd1747;
	ld.global.u32 	%r4289, [%rd1748];
	setp.eq.s32 	%p1036, %r4289, -1;
	selp.u32 	%r4290, 1, 0, %p1036;
	add.s32 	%r4291, %r4287, %r4290;
	ld.global.u32 	%r4292, [%rd1742+12];
	mul.wide.s32 	%rd1749, %r4292, 4;
	add.s64 	%rd1750, %rd4, %rd1749;
	ld.global.u32 	%r4293, [%rd1750];
	setp.eq.s32 	%p1037, %r4293, -1;
	selp.u32 	%r4294, 1, 0, %p1037;
	add.s32 	%r4295, %r4291, %r4294;
	ld.global.u32 	%r4296, [%rd1742+16];
	mul.wide.s32 	%rd1751, %r4296, 4;
	add.s64 	%rd1752, %rd4, %rd1751;
	ld.global.u32 	%r4297, [%rd1752];
	setp.eq.s32 	%p1038, %r4297, -1;
	selp.u32 	%r4298, 1, 0, %p1038;
	add.s32 	%r4299, %r4295, %r4298;
	ld.global.u32 	%r4300, [%rd1742+20];
	mul.wide.s32 	%rd1753, %r4300, 4;
	add.s64 	%rd1754, %rd4, %rd1753;
	ld.global.u32 	%r4301, [%rd1754];
	setp.eq.s32 	%p1039, %r4301, -1;
	selp.u32 	%r4302, 1, 0, %p1039;
	add.s32 	%r4303, %r4299, %r4302;
	ld.global.u32 	%r4304, [%rd1742+24];
	mul.wide.s32 	%rd1755, %r4304, 4;
	add.s64 	%rd1756, %rd4, %rd1755;
	ld.global.u32 	%r4305, [%rd1756];
	setp.eq.s32 	%p1040, %r4305, -1;
	selp.u32 	%r4306, 1, 0, %p1040;
	add.s32 	%r4307, %r4303, %r4306;
	ld.global.u32 	%r4308, [%rd1742+28];
	mul.wide.s32 	%rd1757, %r4308, 4;
	add.s64 	%rd1758, %rd4, %rd1757;
	ld.global.u32 	%r4309, [%rd1758];
	setp.eq.s32 	%p1041, %r4309, -1;
	selp.u32 	%r4310, 1, 0, %p1041;
	add.s32 	%r6161, %r4307, %r4310;
	add.s32 	%r6153, %r6153, 8;
$L__BB35_417:
	setp.eq.s32 	%p1042, %r820, 0;
	@%p1042 bra 	$L__BB35_424;
	and.b32  	%r826, %r808, 3;
	setp.lt.u32 	%p1043, %r820, 4;
	@%p1043 bra 	$L__BB35_420;
	mul.wide.s32 	%rd1759, %r6153, 4;
	add.s64 	%rd1760, %rd3, %rd1759;
	ld.global.u32 	%r4312, [%rd1760];
	mul.wide.s32 	%rd1761, %r4312, 4;
	add.s64 	%rd1762, %rd4, %rd1761;
	ld.global.u32 	%r4313, [%rd1762];
	setp.eq.s32 	%p1044, %r4313, -1;
	selp.u32 	%r4314, 1, 0, %p1044;
	add.s32 	%r4315, %r6161, %r4314;
	ld.global.u32 	%r4316, [%rd1760+4];
	mul.wide.s32 	%rd1763, %r4316, 4;
	add.s64 	%rd1764, %rd4, %rd1763;
	ld.global.u32 	%r4317, [%rd1764];
	setp.eq.s32 	%p1045, %r4317, -1;
	selp.u32 	%r4318, 1, 0, %p1045;
	add.s32 	%r4319, %r4315, %r4318;
	ld.global.u32 	%r4320, [%rd1760+8];
	mul.wide.s32 	%rd1765, %r4320, 4;
	add.s64 	%rd1766, %rd4, %rd1765;
	ld.global.u32 	%r4321, [%rd1766];
	setp.eq.s32 	%p1046, %r4321, -1;
	selp.u32 	%r4322, 1, 0, %p1046;
	add.s32 	%r4323, %r4319, %r4322;
	ld.global.u32 	%r4324, [%rd1760+12];
	mul.wide.s32 	%rd1767, %r4324, 4;
	add.s64 	%rd1768, %rd4, %rd1767;
	ld.global.u32 	%r4325, [%rd1768];
	setp.eq.s32 	%p1047, %r4325, -1;
	selp.u32 	%r4326, 1, 0, %p1047;
	add.s32 	%r6161, %r4323, %r4326;
	add.s32 	%r6153, %r6153, 4;
$L__BB35_420:
	setp.eq.s32 	%p1048, %r826, 0;
	@%p1048 bra 	$L__BB35_424;
	mul.wide.s32 	%rd1769, %r6153, 4;
	add.s64 	%rd35, %rd3, %rd1769;
	ld.global.u32 	%r4327, [%rd35];
	mul.wide.s32 	%rd1770, %r4327, 4;
	add.s64 	%rd1771, %rd4, %rd1770;
	ld.global.u32 	%r4328, [%rd1771];
	setp.eq.s32 	%p1049, %r4328, -1;
	selp.u32 	%r4329, 1, 0, %p1049;
	add.s32 	%r6161, %r6161, %r4329;
	setp.eq.s32 	%p1050, %r826, 1;
	@%p1050 bra 	$L__BB35_424;
	ld.global.u32 	%r4330, [%rd35+4];
	mul.wide.s32 	%rd1772, %r4330, 4;
	add.s64 	%rd1773, %rd4, %rd1772;
	ld.global.u32 	%r4331, [%rd1773];
	setp.eq.s32 	%p1051, %r4331, -1;
	selp.u32 	%r4332, 1, 0, %p1051;
	add.s32 	%r6161, %r6161, %r4332;
	setp.eq.s32 	%p1052, %r826, 2;
	@%p1052 bra 	$L__BB35_424;
	ld.global.u32 	%r4333, [%rd35+8];
	mul.wide.s32 	%rd1774, %r4333, 4;
	add.s64 	%rd1775, %rd4, %rd1774;
	ld.global.u32 	%r4334, [%rd1775];
	setp.eq.s32 	%p1053, %r4334, -1;
	selp.u32 	%r4335, 1, 0, %p1053;
	add.s32 	%r6161, %r6161, %r4335;
$L__BB35_424:
	ld.global.u32 	%r4337, [%rd25+9216];
	setp.ne.s32 	%p1054, %r4337, -1;
	mov.b32 	%r6174, 0;
	@%p1054 bra 	$L__BB35_439;
	ld.global.u32 	%r6166, [%rd26+9216];
	ld.global.u32 	%r837, [%rd26+9220];
	setp.ge.s32 	%p1055, %r6166, %r837;
	@%p1055 bra 	$L__BB35_439;
	add.s32 	%r4341, %r6166, 1;
	max.s32 	%r4342, %r837, %r4341;
	sub.s32 	%r838, %r4342, %r6166;
	and.b32  	%r839, %r838, 15;
	sub.s32 	%r4343, %r6166, %r4342;
	setp.gt.u32 	%p1056, %r4343, -16;
	mov.b32 	%r6174, 0;
	@%p1056 bra 	$L__BB35_429;
	and.b32  	%r840, %r838, -16;
	mov.b32 	%r6174, 0;
	mov.u32 	%r6164, %r6174;
$L__BB35_428:
	.pragma "nounroll";
	mul.wide.s32 	%rd1776, %r6166, 4;
	add.s64 	%rd1777, %rd3, %rd1776;
	ld.global.u32 	%r4345, [%rd1777];
	mul.wide.s32 	%rd1778, %r4345, 4;
	add.s64 	%rd1779, %rd4, %rd1778;
	ld.global.u32 	%r4346, [%rd1779];
	setp.eq.s32 	%p1057, %r4346, -1;
	selp.u32 	%r4347, 1, 0, %p1057;
	add.s32 	%r4348, %r6174, %r4347;
	ld.global.u32 	%r4349, [%rd1777+4];
	mul.wide.s32 	%rd1780, %r4349, 4;
	add.s64 	%rd1781, %rd4, %rd1780;
	ld.global.u32 	%r4350, [%rd1781];
	setp.eq.s32 	%p1058, %r4350, -1;
	selp.u32 	%r4351, 1, 0, %p1058;
	add.s32 	%r4352, %r4348, %r4351;
	ld.global.u32 	%r4353, [%rd1777+8];
	mul.wide.s32 	%rd1782, %r4353, 4;
	add.s64 	%rd1783, %rd4, %rd1782;
	ld.global.u32 	%r4354, [%rd1783];
	setp.eq.s32 	%p1059, %r4354, -1;
	selp.u32 	%r4355, 1, 0, %p1059;
	add.s32 	%r4356, %r4352, %r4355;
	ld.global.u32 	%r4357, [%rd1777+12];
	mul.wide.s32 	%rd1784, %r4357, 4;
	add.s64 	%rd1785, %rd4, %rd1784;
	ld.global.u32 	%r4358, [%rd1785];
	setp.eq.s32 	%p1060, %r4358, -1;
	selp.u32 	%r4359, 1, 0, %p1060;
	add.s32 	%r4360, %r4356, %r4359;
	ld.global.u32 	%r4361, [%rd1777+16];
	mul.wide.s32 	%rd1786, %r4361, 4;
	add.s64 	%rd1787, %rd4, %rd1786;
	ld.global.u32 	%r4362, [%rd1787];
	setp.eq.s32 	%p1061, %r4362, -1;
	selp.u32 	%r4363, 1, 0, %p1061;
	add.s32 	%r4364, %r4360, %r4363;
	ld.global.u32 	%r4365, [%rd1777+20];
	mul.wide.s32 	%rd1788, %r4365, 4;
	add.s64 	%rd1789, %rd4, %rd1788;
	ld.global.u32 	%r4366, [%rd1789];
	setp.eq.s32 	%p1062, %r4366, -1;
	selp.u32 	%r4367, 1, 0, %p1062;
	add.s32 	%r4368, %r4364, %r4367;
	ld.global.u32 	%r4369, [%rd1777+24];
	mul.wide.s32 	%rd1790, %r4369, 4;
	add.s64 	%rd1791, %rd4, %rd1790;
	ld.global.u32 	%r4370, [%rd1791];
	setp.eq.s32 	%p1063, %r4370, -1;
	selp.u32 	%r4371, 1, 0, %p1063;
	add.s32 	%r4372, %r4368, %r4371;
	ld.global.u32 	%r4373, [%rd1777+28];
	mul.wide.s32 	%rd1792, %r4373, 4;
	add.s64 	%rd1793, %rd4, %rd1792;
	ld.global.u32 	%r4374, [%rd1793];
	setp.eq.s32 	%p1064, %r4374, -1;
	selp.u32 	%r4375, 1, 0, %p1064;
	add.s32 	%r4376, %r4372, %r4375;
	ld.global.u32 	%r4377, [%rd1777+32];
	mul.wide.s32 	%rd1794, %r4377, 4;
	add.s64 	%rd1795, %rd4, %rd1794;
	ld.global.u32 	%r4378, [%rd1795];
	setp.eq.s32 	%p1065, %r4378, -1;
	selp.u32 	%r4379, 1, 0, %p1065;
	add.s32 	%r4380, %r4376, %r4379;
	ld.global.u32 	%r4381, [%rd1777+36];
	mul.wide.s32 	%rd1796, %r4381, 4;
	add.s64 	%rd1797, %rd4, %rd1796;
	ld.global.u32 	%r4382, [%rd1797];
	setp.eq.s32 	%p1066, %r4382, -1;
	selp.u32 	%r4383, 1, 0, %p1066;
	add.s32 	%r4384, %r4380, %r4383;
	ld.global.u32 	%r4385, [%rd1777+40];
	mul.wide.s32 	%rd1798, %r4385, 4;
	add.s64 	%rd1799, %rd4, %rd1798;
	ld.global.u32 	%r4386, [%rd1799];
	setp.eq.s32 	%p1067, %r4386, -1;
	selp.u32 	%r4387, 1, 0, %p1067;
	add.s32 	%r4388, %r4384, %r4387;
	ld.global.u32 	%r4389, [%rd1777+44];
	mul.wide.s32 	%rd1800, %r4389, 4;
	add.s64 	%rd1801, %rd4, %rd1800;
	ld.global.u32 	%r4390, [%rd1801];
	setp.eq.s32 	%p1068, %r4390, -1;
	selp.u32 	%r4391, 1, 0, %p1068;
	add.s32 	%r4392, %r4388, %r4391;
	ld.global.u32 	%r4393, [%rd1777+48];
	mul.wide.s32 	%rd1802, %r4393, 4;
	add.s64 	%rd1803, %rd4, %rd1802;
	ld.global.u32 	%r4394, [%rd1803];
	setp.eq.s32 	%p1069, %r4394, -1;
	selp.u32 	%r4395, 1, 0, %p1069;
	add.s32 	%r4396, %r4392, %r4395;
	ld.global.u32 	%r4397, [%rd1777+52];
	mul.wide.s32 	%rd1804, %r4397, 4;
	add.s64 	%rd1805, %rd4, %rd1804;
	ld.global.u32 	%r4398, [%rd1805];
	setp.eq.s32 	%p1070, %r4398, -1;
	selp.u32 	%r4399, 1, 0, %p1070;
	add.s32 	%r4400, %r4396, %r4399;
	ld.global.u32 	%r4401, [%rd1777+56];
	mul.wide.s32 	%rd1806, %r4401, 4;
	add.s64 	%rd1807, %rd4, %rd1806;
	ld.global.u32 	%r4402, [%rd1807];
	setp.eq.s32 	%p1071, %r4402, -1;
	selp.u32 	%r4403, 1, 0, %p1071;
	add.s32 	%r4404, %r4400, %r4403;
	ld.global.u32 	%r4405, [%rd1777+60];
	mul.wide.s32 	%rd1808, %r4405, 4;
	add.s64 	%rd1809, %rd4, %rd1808;
	ld.global.u32 	%r4406, [%rd1809];
	setp.eq.s32 	%p1072, %r4406, -1;
	selp.u32 	%r4407, 1, 0, %p1072;
	add.s32 	%r6174, %r4404, %r4407;
	add.s32 	%r6166, %r6166, 16;
	add.s32 	%r6164, %r6164, 16;
	setp.ne.s32 	%p1073, %r6164, %r840;
	@%p1073 bra 	$L__BB35_428;
$L__BB35_429:
	setp.eq.s32 	%p1074, %r839, 0;
	@%p1074 bra 	$L__BB35_439;
	and.b32  	%r850, %r838, 7;
	setp.lt.u32 	%p1075, %r839, 8;
	@%p1075 bra 	$L__BB35_432;
	mul.wide.s32 	%rd1810, %r6166, 4;
	add.s64 	%rd1811, %rd3, %rd1810;
	ld.global.u32 	%r4409, [%rd1811];
	mul.wide.s32 	%rd1812, %r4409, 4;
	add.s64 	%rd1813, %rd4, %rd1812;
	ld.global.u32 	%r4410, [%rd1813];
	setp.eq.s32 	%p1076, %r4410, -1;
	selp.u32 	%r4411, 1, 0, %p1076;
	add.s32 	%r4412, %r6174, %r4411;
	ld.global.u32 	%r4413, [%rd1811+4];
	mul.wide.s32 	%rd1814, %r4413, 4;
	add.s64 	%rd1815, %rd4, %rd1814;
	ld.global.u32 	%r4414, [%rd1815];
	setp.eq.s32 	%p1077, %r4414, -1;
	selp.u32 	%r4415, 1, 0, %p1077;
	add.s32 	%r4416, %r4412, %r4415;
	ld.global.u32 	%r4417, [%rd1811+8];
	mul.wide.s32 	%rd1816, %r4417, 4;
	add.s64 	%rd1817, %rd4, %rd1816;
	ld.global.u32 	%r4418, [%rd1817];
	setp.eq.s32 	%p1078, %r4418, -1;
	selp.u32 	%r4419, 1, 0, %p1078;
	add.s32 	%r4420, %r4416, %r4419;
	ld.global.u32 	%r4421, [%rd1811+12];
	mul.wide.s32 	%rd1818, %r4421, 4;
	add.s64 	%rd1819, %rd4, %rd1818;
	ld.global.u32 	%r4422, [%rd1819];
	setp.eq.s32 	%p1079, %r4422, -1;
	selp.u32 	%r4423, 1, 0, %p1079;
	add.s32 	%r4424, %r4420, %r4423;
	ld.global.u32 	%r4425, [%rd1811+16];
	mul.wide.s32 	%rd1820, %r4425, 4;
	add.s64 	%rd1821, %rd4, %rd1820;
	ld.global.u32 	%r4426, [%rd1821];
	setp.eq.s32 	%p1080, %r4426, -1;
	selp.u32 	%r4427, 1, 0, %p1080;
	add.s32 	%r4428, %r4424, %r4427;
	ld.global.u32 	%r4429, [%rd1811+20];
	mul.wide.s32 	%rd1822, %r4429, 4;
	add.s64 	%rd1823, %rd4, %rd1822;
	ld.global.u32 	%r4430, [%rd1823];
	setp.eq.s32 	%p1081, %r4430, -1;
	selp.u32 	%r4431, 1, 0, %p1081;
	add.s32 	%r4432, %r4428, %r4431;
	ld.global.u32 	%r4433, [%rd1811+24];
	mul.wide.s32 	%rd1824, %r4433, 4;
	add.s64 	%rd1825, %rd4, %rd1824;
	ld.global.u32 	%r4434, [%rd1825];
	setp.eq.s32 	%p1082, %r4434, -1;
	selp.u32 	%r4435, 1, 0, %p1082;
	add.s32 	%r4436, %r4432, %r4435;
	ld.global.u32 	%r4437, [%rd1811+28];
	mul.wide.s32 	%rd1826, %r4437, 4;
	add.s64 	%rd1827, %rd4, %rd1826;
	ld.global.u32 	%r4438, [%rd1827];
	setp.eq.s32 	%p1083, %r4438, -1;
	selp.u32 	%r4439, 1, 0, %p1083;
	add.s32 	%r6174, %r4436, %r4439;
	add.s32 	%r6166, %r6166, 8;
$L__BB35_432:
	setp.eq.s32 	%p1084, %r850, 0;
	@%p1084 bra 	$L__BB35_439;
	and.b32  	%r856, %r838, 3;
	setp.lt.u32 	%p1085, %r850, 4;
	@%p1085 bra 	$L__BB35_435;
	mul.wide.s32 	%rd1828, %r6166, 4;
	add.s64 	%rd1829, %rd3, %rd1828;
	ld.global.u32 	%r4441, [%rd1829];
	mul.wide.s32 	%rd1830, %r4441, 4;
	add.s64 	%rd1831, %rd4, %rd1830;
	ld.global.u32 	%r4442, [%rd1831];
	setp.eq.s32 	%p1086, %r4442, -1;
	selp.u32 	%r4443, 1, 0, %p1086;
	add.s32 	%r4444, %r6174, %r4443;
	ld.global.u32 	%r4445, [%rd1829+4];
	mul.wide.s32 	%rd1832, %r4445, 4;
	add.s64 	%rd1833, %rd4, %rd1832;
	ld.global.u32 	%r4446, [%rd1833];
	setp.eq.s32 	%p1087, %r4446, -1;
	selp.u32 	%r4447, 1, 0, %p1087;
	add.s32 	%r4448, %r4444, %r4447;
	ld.global.u32 	%r4449, [%rd1829+8];
	mul.wide.s32 	%rd1834, %r4449, 4;
	add.s64 	%rd1835, %rd4, %rd1834;
	ld.global.u32 	%r4450, [%rd1835];
	setp.eq.s32 	%p1088, %r4450, -1;
	selp.u32 	%r4451, 1, 0, %p1088;
	add.s32 	%r4452, %r4448, %r4451;
	ld.global.u32 	%r4453, [%rd1829+12];
	mul.wide.s32 	%rd1836, %r4453, 4;
	add.s64 	%rd1837, %rd4, %rd1836;
	ld.global.u32 	%r4454, [%rd1837];
	setp.eq.s32 	%p1089, %r4454, -1;
	selp.u32 	%r4455, 1, 0, %p1089;
	add.s32 	%r6174, %r4452, %r4455;
	add.s32 	%r6166, %r6166, 4;
$L__BB35_435:
	setp.eq.s32 	%p1090, %r856, 0;
	@%p1090 bra 	$L__BB35_439;
	mul.wide.s32 	%rd1838, %r6166, 4;
	add.s64 	%rd36, %rd3, %rd1838;
	ld.global.u32 	%r4456, [%rd36];
	mul.wide.s32 	%rd1839, %r4456, 4;
	add.s64 	%rd1840, %rd4, %rd1839;
	ld.global.u32 	%r4457, [%rd1840];
	setp.eq.s32 	%p1091, %r4457, -1;
	selp.u32 	%r4458, 1, 0, %p1091;
	add.s32 	%r6174, %r6174, %r4458;
	setp.eq.s32 	%p1092, %r856, 1;
	@%p1092 bra 	$L__BB35_439;
	ld.global.u32 	%r4459, [%rd36+4];
	mul.wide.s32 	%rd1841, %r4459, 4;
	add.s64 	%rd1842, %rd4, %rd1841;
	ld.global.u32 	%r4460, [%rd1842];
	setp.eq.s32 	%p1093, %r4460, -1;
	selp.u32 	%r4461, 1, 0, %p1093;
	add.s32 	%r6174, %r6174, %r4461;
	setp.eq.s32 	%p1094, %r856, 2;
	@%p1094 bra 	$L__BB35_439;
	ld.global.u32 	%r4462, [%rd36+8];
	mul.wide.s32 	%rd1843, %r4462, 4;
	add.s64 	%rd1844, %rd4, %rd1843;
	ld.global.u32 	%r4463, [%rd1844];
	setp.eq.s32 	%p1095, %r4463, -1;
	selp.u32 	%r4464, 1, 0, %p1095;
	add.s32 	%r6174, %r6174, %r4464;
$L__BB35_439:
	ld.global.u32 	%r4466, [%rd25+10240];
	setp.ne.s32 	%p1096, %r4466, -1;
	mov.b32 	%r6187, 0;
	@%p1096 bra 	$L__BB35_454;
	ld.global.u32 	%r6179, [%rd26+10240];
	ld.global.u32 	%r867, [%rd26+10244];
	setp.ge.s32 	%p1097, %r6179, %r867;
	@%p1097 bra 	$L__BB35_454;
	add.s32 	%r4470, %r6179, 1;
	max.s32 	%r4471, %r867, %r4470;
	sub.s32 	%r868, %r4471, %r6179;
	and.b32  	%r869, %r868, 15;
	sub.s32 	%r4472, %r6179, %r4471;
	setp.gt.u32 	%p1098, %r4472, -16;
	mov.b32 	%r6187, 0;
	@%p1098 bra 	$L__BB35_444;
	and.b32  	%r870, %r868, -16;
	mov.b32 	%r6187, 0;
	mov.u32 	%r6177, %r6187;
$L__BB35_443:
	.pragma "nounroll";
	mul.wide.s32 	%rd1845, %r6179, 4;
	add.s64 	%rd1846, %rd3, %rd1845;
	ld.global.u32 	%r4474, [%rd1846];
	mul.wide.s32 	%rd1847, %r4474, 4;
	add.s64 	%rd1848, %rd4, %rd1847;
	ld.global.u32 	%r4475, [%rd1848];
	setp.eq.s32 	%p1099, %r4475, -1;
	selp.u32 	%r4476, 1, 0, %p1099;
	add.s32 	%r4477, %r6187, %r4476;
	ld.global.u32 	%r4478, [%rd1846+4];
	mul.wide.s32 	%rd1849, %r4478, 4;
	add.s64 	%rd1850, %rd4, %rd1849;
	ld.global.u32 	%r4479, [%rd1850];
	setp.eq.s32 	%p1100, %r4479, -1;
	selp.u32 	%r4480, 1, 0, %p1100;
	add.s32 	%r4481, %r4477, %r4480;
	ld.global.u32 	%r4482, [%rd1846+8];
	mul.wide.s32 	%rd1851, %r4482, 4;
	add.s64 	%rd1852, %rd4, %rd1851;
	ld.global.u32 	%r4483, [%rd1852];
	setp.eq.s32 	%p1101, %r4483, -1;
	selp.u32 	%r4484, 1, 0, %p1101;
	add.s32 	%r4485, %r4481, %r4484;
	ld.global.u32 	%r4486, [%rd1846+12];
	mul.wide.s32 	%rd1853, %r4486, 4;
	add.s64 	%rd1854, %rd4, %rd1853;
	ld.global.u32 	%r4487, [%rd1854];
	setp.eq.s32 	%p1102, %r4487, -1;
	selp.u32 	%r4488, 1, 0, %p1102;
	add.s32 	%r4489, %r4485, %r4488;
	ld.global.u32 	%r4490, [%rd1846+16];
	mul.wide.s32 	%rd1855, %r4490, 4;
	add.s64 	%rd1856, %rd4, %rd1855;
	ld.global.u32 	%r4491, [%rd1856];
	setp.eq.s32 	%p1103, %r4491, -1;
	selp.u32 	%r4492, 1, 0, %p1103;
	add.s32 	%r4493, %r4489, %r4492;
	ld.global.u32 	%r4494, [%rd1846+20];
	mul.wide.s32 	%rd1857, %r4494, 4;
	add.s64 	%rd1858, %rd4, %rd1857;
	ld.global.u32 	%r4495, [%rd1858];
	setp.eq.s32 	%p1104, %r4495, -1;
	selp.u32 	%r4496, 1, 0, %p1104;
	add.s32 	%r4497, %r4493, %r4496;
	ld.global.u32 	%r4498, [%rd1846+24];
	mul.wide.s32 	%rd1859, %r4498, 4;
	add.s64 	%rd1860, %rd4, %rd1859;
	ld.global.u32 	%r4499, [%rd1860];
	setp.eq.s32 	%p1105, %r4499, -1;
	selp.u32 	%r4500, 1, 0, %p1105;
	add.s32 	%r4501, %r4497, %r4500;
	ld.global.u32 	%r4502, [%rd1846+28];
	mul.wide.s32 	%rd1861, %r4502, 4;
	add.s64 	%rd1862, %rd4, %rd1861;
	ld.global.u32 	%r4503, [%rd1862];
	setp.eq.s32 	%p1106, %r4503, -1;
	selp.u32 	%r4504, 1, 0, %p1106;
	add.s32 	%r4505, %r4501, %r4504;
	ld.global.u32 	%r4506, [%rd1846+32];
	mul.wide.s32 	%rd1863, %r4506, 4;
	add.s64 	%rd1864, %rd4, %rd1863;
	ld.global.u32 	%r4507, [%rd1864];
	setp.eq.s32 	%p1107, %r4507, -1;
	selp.u32 	%r4508, 1, 0, %p1107;
	add.s32 	%r4509, %r4505, %r4508;
	ld.global.u32 	%r4510, [%rd1846+36];
	mul.wide.s32 	%rd1865, %r4510, 4;
	add.s64 	%rd1866, %rd4, %rd1865;
	ld.global.u32 	%r4511, [%rd1866];
	setp.eq.s32 	%p1108, %r4511, -1;
	selp.u32 	%r4512, 1, 0, %p1108;
	add.s32 	%r4513, %r4509, %r4512;
	ld.global.u32 	%r4514, [%rd1846+40];
	mul.wide.s32 	%rd1867, %r4514, 4;
	add.s64 	%rd1868, %rd4, %rd1867;
	ld.global.u32 	%r4515, [%rd1868];
	setp.eq.s32 	%p1109, %r4515, -1;
	selp.u32 	%r4516, 1, 0, %p1109;
	add.s32 	%r4517, %r4513, %r4516;
	ld.global.u32 	%r4518, [%rd1846+44];
	mul.wide.s32 	%rd1869, %r4518, 4;
	add.s64 	%rd1870, %rd4, %rd1869;
	ld.global.u32 	%r4519, [%rd1870];
	setp.eq.s32 	%p1110, %r4519, -1;
	selp.u32 	%r4520, 1, 0, %p1110;
	add.s32 	%r4521, %r4517, %r4520;
	ld.global.u32 	%r4522, [%rd1846+48];
	mul.wide.s32 	%rd1871, %r4522, 4;
	add.s64 	%rd1872, %rd4, %rd1871;
	ld.global.u32 	%r4523, [%rd1872];
	setp.eq.s32 	%p1111, %r4523, -1;
	selp.u32 	%r4524, 1, 0, %p1111;
	add.s32 	%r4525, %r4521, %r4524;
	ld.global.u32 	%r4526, [%rd1846+52];
	mul.wide.s32 	%rd1873, %r4526, 4;
	add.s64 	%rd1874, %rd4, %rd1873;
	ld.global.u32 	%r4527, [%rd1874];
	setp.eq.s32 	%p1112, %r4527, -1;
	selp.u32 	%r4528, 1, 0, %p1112;
	add.s32 	%r4529, %r4525, %r4528;
	ld.global.u32 	%r4530, [%rd1846+56];
	mul.wide.s32 	%rd1875, %r4530, 4;
	add.s64 	%rd1876, %rd4, %rd1875;
	ld.global.u32 	%r4531, [%rd1876];
	setp.eq.s32 	%p1113, %r4531, -1;
	selp.u32 	%r4532, 1, 0, %p1113;
	add.s32 	%r4533, %r4529, %r4532;
	ld.global.u32 	%r4534, [%rd1846+60];
	mul.wide.s32 	%rd1877, %r4534, 4;
	add.s64 	%rd1878, %rd4, %rd1877;
	ld.global.u32 	%r4535, [%rd1878];
	setp.eq.s32 	%p1114, %r4535, -1;
	selp.u32 	%r4536, 1, 0, %p1114;
	add.s32 	%r6187, %r4533, %r4536;
	add.s32 	%r6179, %r6179, 16;
	add.s32 	%r6177, %r6177, 16;
	setp.ne.s32 	%p1115, %r6177, %r870;
	@%p1115 bra 	$L__BB35_443;
$L__BB35_444:
	setp.eq.s32 	%p1116, %r869, 0;
	@%p1116 bra 	$L__BB35_454;
	and.b32  	%r880, %r868, 7;
	setp.lt.u32 	%p1117, %r869, 8;
	@%p1117 bra 	$L__BB35_447;
	mul.wide.s32 	%rd1879, %r6179, 4;
	add.s64 	%rd1880, %rd3, %rd1879;
	ld.global.u32 	%r4538, [%rd1880];
	mul.wide.s32 	%rd1881, %r4538, 4;
	add.s64 	%rd1882, %rd4, %rd1881;
	ld.global.u32 	%r4539, [%rd1882];
	setp.eq.s32 	%p1118, %r4539, -1;
	selp.u32 	%r4540, 1, 0, %p1118;
	add.s32 	%r4541, %r6187, %r4540;
	ld.global.u32 	%r4542, [%rd1880+4];
	mul.wide.s32 	%rd1883, %r4542, 4;
	add.s64 	%rd1884, %rd4, %rd1883;
	ld.global.u32 	%r4543, [%rd1884];
	setp.eq.s32 	%p1119, %r4543, -1;
	selp.u32 	%r4544, 1, 0, %p1119;
	add.s32 	%r4545, %r4541, %r4544;
	ld.global.u32 	%r4546, [%rd1880+8];
	mul.wide.s32 	%rd1885, %r4546, 4;
	add.s64 	%rd1886, %rd4, %rd1885;
	ld.global.u32 	%r4547, [%rd1886];
	setp.eq.s32 	%p1120, %r4547, -1;
	selp.u32 	%r4548, 1, 0, %p1120;
	add.s32 	%r4549, %r4545, %r4548;
	ld.global.u32 	%r4550, [%rd1880+12];
	mul.wide.s32 	%rd1887, %r4550, 4;
	add.s64 	%rd1888, %rd4, %rd1887;
	ld.global.u32 	%r4551, [%rd1888];
	setp.eq.s32 	%p1121, %r4551, -1;
	selp.u32 	%r4552, 1, 0, %p1121;
	add.s32 	%r4553, %r4549, %r4552;
	ld.global.u32 	%r4554, [%rd1880+16];
	mul.wide.s32 	%rd1889, %r4554, 4;
	add.s64 	%rd1890, %rd4, %rd1889;
	ld.global.u32 	%r4555, [%rd1890];
	setp.eq.s32 	%p1122, %r4555, -1;
	selp.u32 	%r4556, 1, 0, %p1122;
	add.s32 	%r4557, %r4553, %r4556;
	ld.global.u32 	%r4558, [%rd1880+20];
	mul.wide.s32 	%rd1891, %r4558, 4;
	add.s64 	%rd1892, %rd4, %rd1891;
	ld.global.u32 	%r4559, [%rd1892];
	setp.eq.s32 	%p1123, %r4559, -1;
	selp.u32 	%r4560, 1, 0, %p1123;
	add.s32 	%r4561, %r4557, %r4560;
	ld.global.u32 	%r4562, [%rd1880+24];
	mul.wide.s32 	%rd1893, %r4562, 4;
	add.s64 	%rd1894, %rd4, %rd1893;
	ld.global.u32 	%r4563, [%rd1894];
	setp.eq.s32 	%p1124, %r4563, -1;
	selp.u32 	%r4564, 1, 0, %p1124;
	add.s32 	%r4565, %r4561, %r4564;
	ld.global.u32 	%r4566, [%rd1880+28];
	mul.wide.s32 	%rd1895, %r4566, 4;
	add.s64 	%rd1896, %rd4, %rd1895;
	ld.global.u32 	%r4567, [%rd1896];
	setp.eq.s32 	%p1125, %r4567, -1;
	selp.u32 	%r4568, 1, 0, %p1125;
	add.s32 	%r6187, %r4565, %r4568;
	add.s32 	%r6179, %r6179, 8;
$L__BB35_447:
	setp.eq.s32 	%p1126, %r880, 0;
	@%p1126 bra 	$L__BB35_454;
	and.b32  	%r886, %r868, 3;
	setp.lt.u32 	%p1127, %r880, 4;
	@%p1127 bra 	$L__BB35_450;
	mul.wide.s32 	%rd1897, %r6179, 4;
	add.s64 	%rd1898, %rd3, %rd1897;
	ld.global.u32 	%r4570, [%rd1898];
	mul.wide.s32 	%rd1899, %r4570, 4;
	add.s64 	%rd1900, %rd4, %rd1899;
	ld.global.u32 	%r4571, [%rd1900];
	setp.eq.s32 	%p1128, %r4571, -1;
	selp.u32 	%r4572, 1, 0, %p1128;
	add.s32 	%r4573, %r6187, %r4572;
	ld.global.u32 	%r4574, [%rd1898+4];
	mul.wide.s32 	%rd1901, %r4574, 4;
	add.s64 	%rd1902, %rd4, %rd1901;
	ld.global.u32 	%r4575, [%rd1902];
	setp.eq.s32 	%p1129, %r4575, -1;
	selp.u32 	%r4576, 1, 0, %p1129;
	add.s32 	%r4577, %r4573, %r4576;
	ld.global.u32 	%r4578, [%rd1898+8];
	mul.wide.s32 	%rd1903, %r4578, 4;
	add.s64 	%rd1904, %rd4, %rd1903;
	ld.global.u32 	%r4579, [%rd1904];
	setp.eq.s32 	%p1130, %r4579, -1;
	selp.u32 	%r4580, 1, 0, %p1130;
	add.s32 	%r4581, %r4577, %r4580;
	ld.global.u32 	%r4582, [%rd1898+12];
	mul.wide.s32 	%rd1905, %r4582, 4;
	add.s64 	%rd1906, %rd4, %rd1905;
	ld.global.u32 	%r4583, [%rd1906];
	setp.eq.s32 	%p1131, %r4583, -1;
	selp.u32 	%r4584, 1, 0, %p1131;
	add.s32 	%r6187, %r4581, %r4584;
	add.s32 	%r6179, %r6179, 4;
$L__BB35_450:
	setp.eq.s32 	%p1132, %r886, 0;
	@%p1132 bra 	$L__BB35_454;
	mul.wide.s32 	%rd1907, %r6179, 4;
	add.s64 	%rd37, %rd3, %rd1907;
	ld.global.u32 	%r4585, [%rd37];
	mul.wide.s32 	%rd1908, %r4585, 4;
	add.s64 	%rd1909, %rd4, %rd1908;
	ld.global.u32 	%r4586, [%rd1909];
	setp.eq.s32 	%p1133, %r4586, -1;
	selp.u32 	%r4587, 1, 0, %p1133;
	add.s32 	%r6187, %r6187, %r4587;
	setp.eq.s32 	%p1134, %r886, 1;
	@%p1134 bra 	$L__BB35_454;
	ld.global.u32 	%r4588, [%rd37+4];
	mul.wide.s32 	%rd1910, %r4588, 4;
	add.s64 	%rd1911, %rd4, %rd1910;
	ld.global.u32 	%r4589, [%rd1911];
	setp.eq.s32 	%p1135, %r4589, -1;
	selp.u32 	%r4590, 1, 0, %p1135;
	add.s32 	%r6187, %r6187, %r4590;
	setp.eq.s32 	%p1136, %r886, 2;
	@%p1136 bra 	$L__BB35_454;
	ld.global.u32 	%r4591, [%rd37+8];
	mul.wide.s32 	%rd1912, %r4591, 4;
	add.s64 	%rd1913, %rd4, %rd1912;
	ld.global.u32 	%r4592, [%rd1913];
	setp.eq.s32 	%p1137, %r4592, -1;
	selp.u32 	%r4593, 1, 0, %p1137;
	add.s32 	%r6187, %r6187, %r4593;
$L__BB35_454:
	ld.global.u32 	%r4595, [%rd25+11264];
	setp.ne.s32 	%p1138, %r4595, -1;
	mov.b32 	%r6200, 0;
	@%p1138 bra 	$L__BB35_469;
	ld.global.u32 	%r6192, [%rd26+11264];
	ld.global.u32 	%r897, [%rd26+11268];
	setp.ge.s32 	%p1139, %r6192, %r897;
	@%p1139 bra 	$L__BB35_469;
	add.s32 	%r4599, %r6192, 1;
	max.s32 	%r4600, %r897, %r4599;
	sub.s32 	%r898, %r4600, %r6192;
	and.b32  	%r899, %r898, 15;
	sub.s32 	%r4601, %r6192, %r4600;
	setp.gt.u32 	%p1140, %r4601, -16;
	mov.b32 	%r6200, 0;
	@%p1140 bra 	$L__BB35_459;
	and.b32  	%r900, %r898, -16;
	mov.b32 	%r6200, 0;
	mov.u32 	%r6190, %r6200;
$L__BB35_458:
	.pragma "nounroll";
	mul.wide.s32 	%rd1914, %r6192, 4;
	add.s64 	%rd1915, %rd3, %rd1914;
	ld.global.u32 	%r4603, [%rd1915];
	mul.wide.s32 	%rd1916, %r4603, 4;
	add.s64 	%rd1917, %rd4, %rd1916;
	ld.global.u32 	%r4604, [%rd1917];
	setp.eq.s32 	%p1141, %r4604, -1;
	selp.u32 	%r4605, 1, 0, %p1141;
	add.s32 	%r4606, %r6200, %r4605;
	ld.global.u32 	%r4607, [%rd1915+4];
	mul.wide.s32 	%rd1918, %r4607, 4;
	add.s64 	%rd1919, %rd4, %rd1918;
	ld.global.u32 	%r4608, [%rd1919];
	setp.eq.s32 	%p1142, %r4608, -1;
	selp.u32 	%r4609, 1, 0, %p1142;
	add.s32 	%r4610, %r4606, %r4609;
	ld.global.u32 	%r4611, [%rd1915+8];
	mul.wide.s32 	%rd1920, %r4611, 4;
	add.s64 	%rd1921, %rd4, %rd1920;
	ld.global.u32 	%r4612, [%rd1921];
	setp.eq.s32 	%p1143, %r4612, -1;
	selp.u32 	%r4613, 1, 0, %p1143;
	add.s32 	%r4614, %r4610, %r4613;
	ld.global.u32 	%r4615, [%rd1915+12];
	mul.wide.s32 	%rd1922, %r4615, 4;
	add.s64 	%rd1923, %rd4, %rd1922;
	ld.global.u32 	%r4616, [%rd1923];
	setp.eq.s32 	%p1144, %r4616, -1;
	selp.u32 	%r4617, 1, 0, %p1144;
	add.s32 	%r4618, %r4614, %r4617;
	ld.global.u32 	%r4619, [%rd1915+16];
	mul.wide.s32 	%rd1924, %r4619, 4;
	add.s64 	%rd1925, %rd4, %rd1924;
	ld.global.u32 	%r4620, [%rd1925];
	setp.eq.s32 	%p1145, %r4620, -1;
	selp.u32 	%r4621, 1, 0, %p1145;
	add.s32 	%r4622, %r4618, %r4621;
	ld.global.u32 	%r4623, [%rd1915+20];
	mul.wide.s32 	%rd1926, %r4623, 4;
	add.s64 	%rd1927, %rd4, %rd1926;
	ld.global.u32 	%r4624, [%rd1927];
	setp.eq.s32 	%p1146, %r4624, -1;
	selp.u32 	%r4625, 1, 0, %p1146;
	add.s32 	%r4626, %r4622, %r4625;
	ld.global.u32 	%r4627, [%rd1915+24];
	mul.wide.s32 	%rd1928, %r4627, 4;
	add.s64 	%rd1929, %rd4, %rd1928;
	ld.global.u32 	%r4628, [%rd1929];
	setp.eq.s32 	%p1147, %r4628, -1;
	selp.u32 	%r4629, 1, 0, %p1147;
	add.s32 	%r4630, %r4626, %r4629;
	ld.global.u32 	%r4631, [%rd1915+28];
	mul.wide.s32 	%rd1930, %r4631, 4;
	add.s64 	%rd1931, %rd4, %rd1930;
	ld.global.u32 	%r4632, [%rd1931];
	setp.eq.s32 	%p1148, %r4632, -1;
	selp.u32 	%r4633, 1, 0, %p1148;
	add.s32 	%r4634, %r4630, %r4633;
	ld.global.u32 	%r4635, [%rd1915+32];
	mul.wide.s32 	%rd1932, %r4635, 4;
	add.s64 	%rd1933, %rd4, %rd1932;
	ld.global.u32 	%r4636, [%rd1933];
	setp.eq.s32 	%p1149, %r4636, -1;
	selp.u32 	%r4637, 1, 0, %p1149;
	add.s32 	%r4638, %r4634, %r4637;
	ld.global.u32 	%r4639, [%rd1915+36];
	mul.wide.s32 	%rd1934, %r4639, 4;
	add.s64 	%rd1935, %rd4, %rd1934;
	ld.global.u32 	%r4640, [%rd1935];
	setp.eq.s32 	%p1150, %r4640, -1;
	selp.u32 	%r4641, 1, 0, %p1150;
	add.s32 	%r4642, %r4638, %r4641;
	ld.global.u32 	%r4643, [%rd1915+40];
	mul.wide.s32 	%rd1936, %r4643, 4;
	add.s64 	%rd1937, %rd4, %rd1936;
	ld.global.u32 	%r4644, [%rd1937];
	setp.eq.s32 	%p1151, %r4644, -1;
	selp.u32 	%r4645, 1, 0, %p1151;
	add.s32 	%r4646, %r4642, %r4645;
	ld.global.u32 	%r4647, [%rd1915+44];
	mul.wide.s32 	%rd1938, %r4647, 4;
	add.s64 	%rd1939, %rd4, %rd1938;
	ld.global.u32 	%r4648, [%rd1939];
	setp.eq.s32 	%p1152, %r4648, -1;
	selp.u32 	%r4649, 1, 0, %p1152;
	add.s32 	%r4650, %r4646, %r4649;
	ld.global.u32 	%r4651, [%rd1915+48];
	mul.wide.s32 	%rd1940, %r4651, 4;
	add.s64 	%rd1941, %rd4, %rd1940;
	ld.global.u32 	%r4652, [%rd1941];
	setp.eq.s32 	%p1153, %r4652, -1;
	selp.u32 	%r4653, 1, 0, %p1153;
	add.s32 	%r4654, %r4650, %r4653;
	ld.global.u32 	%r4655, [%rd1915+52];
	mul.wide.s32 	%rd1942, %r4655, 4;
	add.s64 	%rd1943, %rd4, %rd1942;
	ld.global.u32 	%r4656, [%rd1943];
	setp.eq.s32 	%p1154, %r4656, -1;
	selp.u32 	%r4657, 1, 0, %p1154;
	add.s32 	%r4658, %r4654, %r4657;
	ld.global.u32 	%r4659, [%rd1915+56];
	mul.wide.s32 	%rd1944, %r4659, 4;
	add.s64 	%rd1945, %rd4, %rd1944;
	ld.global.u32 	%r4660, [%rd1945];
	setp.eq.s32 	%p1155, %r4660, -1;
	selp.u32 	%r4661, 1, 0, %p1155;
	add.s32 	%r4662, %r4658, %r4661;
	ld.global.u32 	%r4663, [%rd1915+60];
	mul.wide.s32 	%rd1946, %r4663, 4;
	add.s64 	%rd1947, %rd4, %rd1946;
	ld.global.u32 	%r4664, [%rd1947];
	setp.eq.s32 	%p1156, %r4664, -1;
	selp.u32 	%r4665, 1, 0, %p1156;
	add.s32 	%r6200, %r4662, %r4665;
	add.s32 	%r6192, %r6192, 16;
	add.s32 	%r6190, %r6190, 16;
	setp.ne.s32 	%p1157, %r6190, %r900;
	@%p1157 bra 	$L__BB35_458;
$L__BB35_459:
	setp.eq.s32 	%p1158, %r899, 0;
	@%p1158 bra 	$L__BB35_469;
	and.b32  	%r910, %r898, 7;
	setp.lt.u32 	%p1159, %r899, 8;
	@%p1159 bra 	$L__BB35_462;
	mul.wide.s32 	%rd1948, %r6192, 4;
	add.s64 	%rd1949, %rd3, %rd1948;
	ld.global.u32 	%r4667, [%rd1949];
	mul.wide.s32 	%rd1950, %r4667, 4;
	add.s64 	%rd1951, %rd4, %rd1950;
	ld.global.u32 	%r4668, [%rd1951];
	setp.eq.s32 	%p1160, %r4668, -1;
	selp.u32 	%r4669, 1, 0, %p1160;
	add.s32 	%r4670, %r6200, %r4669;
	ld.global.u32 	%r4671, [%rd1949+4];
	mul.wide.s32 	%rd1952, %r4671, 4;
	add.s64 	%rd1953, %rd4, %rd1952;
	ld.global.u32 	%r4672, [%rd1953];
	setp.eq.s32 	%p1161, %r4672, -1;
	selp.u32 	%r4673, 1, 0, %p1161;
	add.s32 	%r4674, %r4670, %r4673;
	ld.global.u32 	%r4675, [%rd1949+8];
	mul.wide.s32 	%rd1954, %r4675, 4;
	add.s64 	%rd1955, %rd4, %rd1954;
	ld.global.u32 	%r4676, [%rd1955];
	setp.eq.s32 	%p1162, %r4676, -1;
	selp.u32 	%r4677, 1, 0, %p1162;
	add.s32 	%r4678, %r4674, %r4677;
	ld.global.u32 	%r4679, [%rd1949+12];
	mul.wide.s32 	%rd1956, %r4679, 4;
	add.s64 	%rd1957, %rd4, %rd1956;
	ld.global.u32 	%r4680, [%rd1957];
	setp.eq.s32 	%p1163, %r4680, -1;
	selp.u32 	%r4681, 1, 0, %p1163;
	add.s32 	%r4682, %r4678, %r4681;
	ld.global.u32 	%r4683, [%rd1949+16];
	mul.wide.s32 	%rd1958, %r4683, 4;
	add.s64 	%rd1959, %rd4, %rd1958;
	ld.global.u32 	%r4684, [%rd1959];
	setp.eq.s32 	%p1164, %r4684, -1;
	selp.u32 	%r4685, 1, 0, %p1164;
	add.s32 	%r4686, %r4682, %r4685;
	ld.global.u32 	%r4687, [%rd1949+20];
	mul.wide.s32 	%rd1960, %r4687, 4;
	add.s64 	%rd1961, %rd4, %rd1960;
	ld.global.u32 	%r4688, [%rd1961];
	setp.eq.s32 	%p1165, %r4688, -1;
	selp.u32 	%r4689, 1, 0, %p1165;
	add.s32 	%r4690, %r4686, %r4689;
	ld.global.u32 	%r4691, [%rd1949+24];
	mul.wide.s32 	%rd1962, %r4691, 4;
	add.s64 	%rd1963, %rd4, %rd1962;
	ld.global.u32 	%r4692, [%rd1963];
	setp.eq.s32 	%p1166, %r4692, -1;
	selp.u32 	%r4693, 1, 0, %p1166;
	add.s32 	%r4694, %r4690, %r4693;
	ld.global.u32 	%r4695, [%rd1949+28];
	mul.wide.s32 	%rd1964, %r4695, 4;
	add.s64 	%rd1965, %rd4, %rd1964;
	ld.global.u32 	%r4696, [%rd1965];
	setp.eq.s32 	%p1167, %r4696, -1;
	selp.u32 	%r4697, 1, 0, %p1167;
	add.s32 	%r6200, %r4694, %r4697;
	add.s32 	%r6192, %r6192, 8;
$L__BB35_462:
	setp.eq.s32 	%p1168, %r910, 0;
	@%p1168 bra 	$L__BB35_469;
	and.b32  	%r916, %r898, 3;
	setp.lt.u32 	%p1169, %r910, 4;
	@%p1169 bra 	$L__BB35_465;
	mul.wide.s32 	%rd1966, %r6192, 4;
	add.s64 	%rd1967, %rd3, %rd1966;
	ld.global.u32 	%r4699, [%rd1967];
	mul.wide.s32 	%rd1968, %r4699, 4;
	add.s64 	%rd1969, %rd4, %rd1968;
	ld.global.u32 	%r4700, [%rd1969];
	setp.eq.s32 	%p1170, %r4700, -1;
	selp.u32 	%r4701, 1, 0, %p1170;
	add.s32 	%r4702, %r6200, %r4701;
	ld.global.u32 	%r4703, [%rd1967+4];
	mul.wide.s32 	%rd1970, %r4703, 4;
	add.s64 	%rd1971, %rd4, %rd1970;
	ld.global.u32 	%r4704, [%rd1971];
	setp.eq.s32 	%p1171, %r4704, -1;
	selp.u32 	%r4705, 1, 0, %p1171;
	add.s32 	%r4706, %r4702, %r4705;
	ld.global.u32 	%r4707, [%rd1967+8];
	mul.wide.s32 	%rd1972, %r4707, 4;
	add.s64 	%rd1973, %rd4, %rd1972;
	ld.global.u32 	%r4708, [%rd1973];
	setp.eq.s32 	%p1172, %r4708, -1;
	selp.u32 	%r4709, 1, 0, %p1172;
	add.s32 	%r4710, %r4706, %r4709;
	ld.global.u32 	%r4711, [%rd1967+12];
	mul.wide.s32 	%rd1974, %r4711, 4;
	add.s64 	%rd1975, %rd4, %rd1974;
	ld.global.u32 	%r4712, [%rd1975];
	setp.eq.s32 	%p1173, %r4712, -1;
	selp.u32 	%r4713, 1, 0, %p1173;
	add.s32 	%r6200, %r4710, %r4713;
	add.s32 	%r6192, %r6192, 4;
$L__BB35_465:
	setp.eq.s32 	%p1174, %r916, 0;
	@%p1174 bra 	$L__BB35_469;
	mul.wide.s32 	%rd1976, %r6192, 4;
	add.s64 	%rd38, %rd3, %rd1976;
	ld.global.u32 	%r4714, [%rd38];
	mul.wide.s32 	%rd1977, %r4714, 4;
	add.s64 	%rd1978, %rd4, %rd1977;
	ld.global.u32 	%r4715, [%rd1978];
	setp.eq.s32 	%p1175, %r4715, -1;
	selp.u32 	%r4716, 1, 0, %p1175;
	add.s32 	%r6200, %r6200, %r4716;
	setp.eq.s32 	%p1176, %r916, 1;
	@%p1176 bra 	$L__BB35_469;
	ld.global.u32 	%r4717, [%rd38+4];
	mul.wide.s32 	%rd1979, %r4717, 4;
	add.s64 	%rd1980, %rd4, %rd1979;
	ld.global.u32 	%r4718, [%rd1980];
	setp.eq.s32 	%p1177, %r4718, -1;
	selp.u32 	%r4719, 1, 0, %p1177;
	add.s32 	%r6200, %r6200, %r4719;
	setp.eq.s32 	%p1178, %r916, 2;
	@%p1178 bra 	$L__BB35_469;
	ld.global.u32 	%r4720, [%rd38+8];
	mul.wide.s32 	%rd1981, %r4720, 4;
	add.s64 	%rd1982, %rd4, %rd1981;
	ld.global.u32 	%r4721, [%rd1982];
	setp.eq.s32 	%p1179, %r4721, -1;
	selp.u32 	%r4722, 1, 0, %p1179;
	add.s32 	%r6200, %r6200, %r4722;
$L__BB35_469:
	ld.global.u32 	%r4724, [%rd25+12288];
	setp.ne.s32 	%p1180, %r4724, -1;
	mov.b32 	%r6213, 0;
	@%p1180 bra 	$L__BB35_484;
	ld.global.u32 	%r6205, [%rd26+12288];
	ld.global.u32 	%r927, [%rd26+12292];
	setp.ge.s32 	%p1181, %r6205, %r927;
	@%p1181 bra 	$L__BB35_484;
	add.s32 	%r4728, %r6205, 1;
	max.s32 	%r4729, %r927, %r4728;
	sub.s32 	%r928, %r4729, %r6205;
	and.b32  	%r929, %r928, 15;
	sub.s32 	%r4730, %r6205, %r4729;
	setp.gt.u32 	%p1182, %r4730, -16;
	mov.b32 	%r6213, 0;
	@%p1182 bra 	$L__BB35_474;
	and.b32  	%r930, %r928, -16;
	mov.b32 	%r6213, 0;
	mov.u32 	%r6203, %r6213;
$L__BB35_473:
	.pragma "nounroll";
	mul.wide.s32 	%rd1983, %r6205, 4;
	add.s64 	%rd1984, %rd3, %rd1983;
	ld.global.u32 	%r4732, [%rd1984];
	mul.wide.s32 	%rd1985, %r4732, 4;
	add.s64 	%rd1986, %rd4, %rd1985;
	ld.global.u32 	%r4733, [%rd1986];
	setp.eq.s32 	%p1183, %r4733, -1;
	selp.u32 	%r4734, 1, 0, %p1183;
	add.s32 	%r4735, %r6213, %r4734;
	ld.global.u32 	%r4736, [%rd1984+4];
	mul.wide.s32 	%rd1987, %r4736, 4;
	add.s64 	%rd1988, %rd4, %rd1987;
	ld.global.u32 	%r4737, [%rd1988];
	setp.eq.s32 	%p1184, %r4737, -1;
	selp.u32 	%r4738, 1, 0, %p1184;
	add.s32 	%r4739, %r4735, %r4738;
	ld.global.u32 	%r4740, [%rd1984+8];
	mul.wide.s32 	%rd1989, %r4740, 4;
	add.s64 	%rd1990, %rd4, %rd1989;
	ld.global.u32 	%r4741, [%rd1990];
	setp.eq.s32 	%p1185, %r4741, -1;
	selp.u32 	%r4742, 1, 0, %p1185;
	add.s32 	%r4743, %r4739, %r4742;
	ld.global.u32 	%r4744, [%rd1984+12];
	mul.wide.s32 	%rd1991, %r4744, 4;
	add.s64 	%rd1992, %rd4, %rd1991;
	ld.global.u32 	%r4745, [%rd1992];
	setp.eq.s32 	%p1186, %r4745, -1;
	selp.u32 	%r4746, 1, 0, %p1186;
	add.s32 	%r4747, %r4743, %r4746;
	ld.global.u32 	%r4748, [%rd1984+16];
	mul.wide.s32 	%rd1993, %r4748, 4;
	add.s64 	%rd1994, %rd4, %rd1993;
	ld.global.u32 	%r4749, [%rd1994];
	setp.eq.s32 	%p1187, %r4749, -1;
	selp.u32 	%r4750, 1, 0, %p1187;
	add.s32 	%r4751, %r4747, %r4750;
	ld.global.u32 	%r4752, [%rd1984+20];
	mul.wide.s32 	%rd1995, %r4752, 4;
	add.s64 	%rd1996, %rd4, %rd1995;
	ld.global.u32 	%r4753, [%rd1996];
	setp.eq.s32 	%p1188, %r4753, -1;
	selp.u32 	%r4754, 1, 0, %p1188;
	add.s32 	%r4755, %r4751, %r4754;
	ld.global.u32 	%r4756, [%rd1984+24];
	mul.wide.s32 	%rd1997, %r4756, 4;
	add.s64 	%rd1998, %rd4, %rd1997;
	ld.global.u32 	%r4757, [%rd1998];
	setp.eq.s32 	%p1189, %r4757, -1;
	selp.u32 	%r4758, 1, 0, %p1189;
	add.s32 	%r4759, %r4755, %r4758;
	ld.global.u32 	%r4760, [%rd1984+28];
	mul.wide.s32 	%rd1999, %r4760, 4;
	add.s64 	%rd2000, %rd4, %rd1999;
	ld.global.u32 	%r4761, [%rd2000];
	setp.eq.s32 	%p1190, %r4761, -1;
	selp.u32 	%r4762, 1, 0, %p1190;
	add.s32 	%r4763, %r4759, %r4762;
	ld.global.u32 	%r4764, [%rd1984+32];
	mul.wide.s32 	%rd2001, %r4764, 4;
	add.s64 	%rd2002, %rd4, %rd2001;
	ld.global.u32 	%r4765, [%rd2002];
	setp.eq.s32 	%p1191, %r4765, -1;
	selp.u32 	%r4766, 1, 0, %p1191;
	add.s32 	%r4767, %r4763, %r4766;
	ld.global.u32 	%r4768, [%rd1984+36];
	mul.wide.s32 	%rd2003, %r4768, 4;
	add.s64 	%rd2004, %rd4, %rd2003;
	ld.global.u32 	%r4769, [%rd2004];
	setp.eq.s32 	%p1192, %r4769, -1;
	selp.u32 	%r4770, 1, 0, %p1192;
	add.s32 	%r4771, %r4767, %r4770;
	ld.global.u32 	%r4772, [%rd1984+40];
	mul.wide.s32 	%rd2005, %r4772, 4;
	add.s64 	%rd2006, %rd4, %rd2005;
	ld.global.u32 	%r4773, [%rd2006];
	setp.eq.s32 	%p1193, %r4773, -1;
	selp.u32 	%r4774, 1, 0, %p1193;
	add.s32 	%r4775, %r4771, %r4774;
	ld.global.u32 	%r4776, [%rd1984+44];
	mul.wide.s32 	%rd2007, %r4776, 4;
	add.s64 	%rd2008, %rd4, %rd2007;
	ld.global.u32 	%r4777, [%rd2008];
	setp.eq.s32 	%p1194, %r4777, -1;
	selp.u32 	%r4778, 1, 0, %p1194;
	add.s32 	%r4779, %r4775, %r4778;
	ld.global.u32 	%r4780, [%rd1984+48];
	mul.wide.s32 	%rd2009, %r4780, 4;
	add.s64 	%rd2010, %rd4, %rd2009;
	ld.global.u32 	%r4781, [%rd2010];
	setp.eq.s32 	%p1195, %r4781, -1;
	selp.u32 	%r4782, 1, 0, %p1195;
	add.s32 	%r4783, %r4779, %r4782;
	ld.global.u32 	%r4784, [%rd1984+52];
	mul.wide.s32 	%rd2011, %r4784, 4;
	add.s64 	%rd2012, %rd4, %rd2011;
	ld.global.u32 	%r4785, [%rd2012];
	setp.eq.s32 	%p1196, %r4785, -1;
	selp.u32 	%r4786, 1, 0, %p1196;
	add.s32 	%r4787, %r4783, %r4786;
	ld.global.u32 	%r4788, [%rd1984+56];
	mul.wide.s32 	%rd2013, %r4788, 4;
	add.s64 	%rd2014, %rd4, %rd2013;
	ld.global.u32 	%r4789, [%rd2014];
	setp.eq.s32 	%p1197, %r4789, -1;
	selp.u32 	%r4790, 1, 0, %p1197;
	add.s32 	%r4791, %r4787, %r4790;
	ld.global.u32 	%r4792, [%rd1984+60];
	mul.wide.s32 	%rd2015, %r4792, 4;
	add.s64 	%rd2016, %rd4, %rd2015;
	ld.global.u32 	%r4793, [%rd2016];
	setp.eq.s32 	%p1198, %r4793, -1;
	selp.u32 	%r4794, 1, 0, %p1198;
	add.s32 	%r6213, %r4791, %r4794;
	add.s32 	%r6205, %r6205, 16;
	add.s32 	%r6203, %r6203, 16;
	setp.ne.s32 	%p1199, %r6203, %r930;
	@%p1199 bra 	$L__BB35_473;
$L__BB35_474:
	setp.eq.s32 	%p1200, %r929, 0;
	@%p1200 bra 	$L__BB35_484;
	and.b32  	%r940, %r928, 7;
	setp.lt.u32 	%p1201, %r929, 8;
	@%p1201 bra 	$L__BB35_477;
	mul.wide.s32 	%rd2017, %r6205, 4;
	add.s64 	%rd2018, %rd3, %rd2017;
	ld.global.u32 	%r4796, [%rd2018];
	mul.wide.s32 	%rd2019, %r4796, 4;
	add.s64 	%rd2020, %rd4, %rd2019;
	ld.global.u32 	%r4797, [%rd2020];
	setp.eq.s32 	%p1202, %r4797, -1;
	selp.u32 	%r4798, 1, 0, %p1202;
	add.s32 	%r4799, %r6213, %r4798;
	ld.global.u32 	%r4800, [%rd2018+4];
	mul.wide.s32 	%rd2021, %r4800, 4;
	add.s64 	%rd2022, %rd4, %rd2021;
	ld.global.u32 	%r4801, [%rd2022];
	setp.eq.s32 	%p1203, %r4801, -1;
	selp.u32 	%r4802, 1, 0, %p1203;
	add.s32 	%r4803, %r4799, %r4802;
	ld.global.u32 	%r4804, [%rd2018+8];
	mul.wide.s32 	%rd2023, %r4804, 4;
	add.s64 	%rd2024, %rd4, %rd2023;
	ld.global.u32 	%r4805, [%rd2024];
	setp.eq.s32 	%p1204, %r4805, -1;
	selp.u32 	%r4806, 1, 0, %p1204;
	add.s32 	%r4807, %r4803, %r4806;
	ld.global.u32 	%r4808, [%rd2018+12];
	mul.wide.s32 	%rd2025, %r4808, 4;
	add.s64 	%rd2026, %rd4, %rd2025;
	ld.global.u32 	%r4809, [%rd2026];
	setp.eq.s32 	%p1205, %r4809, -1;
	selp.u32 	%r4810, 1, 0, %p1205;
	add.s32 	%r4811, %r4807, %r4810;
	ld.global.u32 	%r4812, [%rd2018+16];
	mul.wide.s32 	%rd2027, %r4812, 4;
	add.s64 	%rd2028, %rd4, %rd2027;
	ld.global.u32 	%r4813, [%rd2028];
	setp.eq.s32 	%p1206, %r4813, -1;
	selp.u32 	%r4814, 1, 0, %p1206;
	add.s32 	%r4815, %r4811, %r4814;
	ld.global.u32 	%r4816, [%rd2018+20];
	mul.wide.s32 	%rd2029, %r4816, 4;
	add.s64 	%rd2030, %rd4, %rd2029;
	ld.global.u32 	%r4817, [%rd2030];
	setp.eq.s32 	%p1207, %r4817, -1;
	selp.u32 	%r4818, 1, 0, %p1207;
	add.s32 	%r4819, %r4815, %r4818;
	ld.global.u32 	%r4820, [%rd2018+24];
	mul.wide.s32 	%rd2031, %r4820, 4;
	add.s64 	%rd2032, %rd4, %rd2031;
	ld.global.u32 	%r4821, [%rd2032];
	setp.eq.s32 	%p1208, %r4821, -1;
	selp.u32 	%r4822, 1, 0, %p1208;
	add.s32 	%r4823, %r4819, %r4822;
	ld.global.u32 	%r4824, [%rd2018+28];
	mul.wide.s32 	%rd2033, %r4824, 4;
	add.s64 	%rd2034, %rd4, %rd2033;
	ld.global.u32 	%r4825, [%rd2034];
	setp.eq.s32 	%p1209, %r4825, -1;
	selp.u32 	%r4826, 1, 0, %p1209;
	add.s32 	%r6213, %r4823, %r4826;
	add.s32 	%r6205, %r6205, 8;
$L__BB35_477:
	setp.eq.s32 	%p1210, %r940, 0;
	@%p1210 bra 	$L__BB35_484;
	and.b32  	%r946, %r928, 3;
	setp.lt.u32 	%p1211, %r940, 4;
	@%p1211 bra 	$L__BB35_480;
	mul.wide.s32 	%rd2035, %r6205, 4;
	add.s64 	%rd2036, %rd3, %rd2035;
	ld.global.u32 	%r4828, [%rd2036];
	mul.wide.s32 	%rd2037, %r4828, 4;
	add.s64 	%rd2038, %rd4, %rd2037;
	ld.global.u32 	%r4829, [%rd2038];
	setp.eq.s32 	%p1212, %r4829, -1;
	selp.u32 	%r4830, 1, 0, %p1212;
	add.s32 	%r4831, %r6213, %r4830;
	ld.global.u32 	%r4832, [%rd2036+4];
	mul.wide.s32 	%rd2039, %r4832, 4;
	add.s64 	%rd2040, %rd4, %rd2039;
	ld.global.u32 	%r4833, [%rd2040];
	setp.eq.s32 	%p1213, %r4833, -1;
	selp.u32 	%r4834, 1, 0, %p1213;
	add.s32 	%r4835, %r4831, %r4834;
	ld.global.u32 	%r4836, [%rd2036+8];
	mul.wide.s32 	%rd2041, %r4836, 4;
	add.s64 	%rd2042, %rd4, %rd2041;
	ld.global.u32 	%r4837, [%rd2042];
	setp.eq.s32 	%p1214, %r4837, -1;
	selp.u32 	%r4838, 1, 0, %p1214;
	add.s32 	%r4839, %r4835, %r4838;
	ld.global.u32 	%r4840, [%rd2036+12];
	mul.wide.s32 	%rd2043, %r4840, 4;
	add.s64 	%rd2044, %rd4, %rd2043;
	ld.global.u32 	%r4841, [%rd2044];
	setp.eq.s32 	%p1215, %r4841, -1;
	selp.u32 	%r4842, 1, 0, %p1215;
	add.s32 	%r6213, %r4839, %r4842;
	add.s32 	%r6205, %r6205, 4;
$L__BB35_480:
	setp.eq.s32 	%p1216, %r946, 0;
	@%p1216 bra 	$L__BB35_484;
	mul.wide.s32 	%rd2045, %r6205, 4;
	add.s64 	%rd39, %rd3, %rd2045;
	ld.global.u32 	%r4843, [%rd39];
	mul.wide.s32 	%rd2046, %r4843, 4;
	add.s64 	%rd2047, %rd4, %rd2046;
	ld.global.u32 	%r4844, [%rd2047];
	setp.eq.s32 	%p1217, %r4844, -1;
	selp.u32 	%r4845, 1, 0, %p1217;
	add.s32 	%r6213, %r6213, %r4845;
	setp.eq.s32 	%p1218, %r946, 1;
	@%p1218 bra 	$L__BB35_484;
	ld.global.u32 	%r4846, [%rd39+4];
	mul.wide.s32 	%rd2048, %r4846, 4;
	add.s64 	%rd2049, %rd4, %rd2048;
	ld.global.u32 	%r4847, [%rd2049];
	setp.eq.s32 	%p1219, %r4847, -1;
	selp.u32 	%r4848, 1, 0, %p1219;
	add.s32 	%r6213, %r6213, %r4848;
	setp.eq.s32 	%p1220, %r946, 2;
	@%p1220 bra 	$L__BB35_484;
	ld.global.u32 	%r4849, [%rd39+8];
	mul.wide.s32 	%rd2050, %r4849, 4;
	add.s64 	%rd2051, %rd4, %rd2050;
	ld.global.u32 	%r4850, [%rd2051];
	setp.eq.s32 	%p1221, %r4850, -1;
	selp.u32 	%r4851, 1, 0, %p1221;
	add.s32 	%r6213, %r6213, %r4851;
$L__BB35_484:
	ld.global.u32 	%r4853, [%rd25+13312];
	setp.ne.s32 	%p1222, %r4853, -1;
	mov.b32 	%r6226, 0;
	@%p1222 bra 	$L__BB35_499;
	ld.global.u32 	%r6218, [%rd26+13312];
	ld.global.u32 	%r957, [%rd26+13316];
	setp.ge.s32 	%p1223, %r6218, %r957;
	@%p1223 bra 	$L__BB35_499;
	add.s32 	%r4857, %r6218, 1;
	max.s32 	%r4858, %r957, %r4857;
	sub.s32 	%r958, %r4858, %r6218;
	and.b32  	%r959, %r958, 15;
	sub.s32 	%r4859, %r6218, %r4858;
	setp.gt.u32 	%p1224, %r4859, -16;
	mov.b32 	%r6226, 0;
	@%p1224 bra 	$L__BB35_489;
	and.b32  	%r960, %r958, -16;
	mov.b32 	%r6226, 0;
	mov.u32 	%r6216, %r6226;
$L__BB35_488:
	.pragma "nounroll";
	mul.wide.s32 	%rd2052, %r6218, 4;
	add.s64 	%rd2053, %rd3, %rd2052;
	ld.global.u32 	%r4861, [%rd2053];
	mul.wide.s32 	%rd2054, %r4861, 4;
	add.s64 	%rd2055, %rd4, %rd2054;
	ld.global.u32 	%r4862, [%rd2055];
	setp.eq.s32 	%p1225, %r4862, -1;
	selp.u32 	%r4863, 1, 0, %p1225;
	add.s32 	%r4864, %r6226, %r4863;
	ld.global.u32 	%r4865, [%rd2053+4];
	mul.wide.s32 	%rd2056, %r4865, 4;
	add.s64 	%rd2057, %rd4, %rd2056;
	ld.global.u32 	%r4866, [%rd2057];
	setp.eq.s32 	%p1226, %r4866, -1;
	selp.u32 	%r4867, 1, 0, %p1226;
	add.s32 	%r4868, %r4864, %r4867;
	ld.global.u32 	%r4869, [%rd2053+8];
	mul.wide.s32 	%rd2058, %r4869, 4;
	add.s64 	%rd2059, %rd4, %rd2058;
	ld.global.u32 	%r4870, [%rd2059];
	setp.eq.s32 	%p1227, %r4870, -1;
	selp.u32 	%r4871, 1, 0, %p1227;
	add.s32 	%r4872, %r4868, %r4871;
	ld.global.u32 	%r4873, [%rd2053+12];
	mul.wide.s32 	%rd2060, %r4873, 4;
	add.s64 	%rd2061, %rd4, %rd2060;
	ld.global.u32 	%r4874, [%rd2061];
	setp.eq.s32 	%p1228, %r4874, -1;
	selp.u32 	%r4875, 1, 0, %p1228;
	add.s32 	%r4876, %r4872, %r4875;
	ld.global.u32 	%r4877, [%rd2053+16];
	mul.wide.s32 	%rd2062, %r4877, 4;
	add.s64 	%rd2063, %rd4, %rd2062;
	ld.global.u32 	%r4878, [%rd2063];
	setp.eq.s32 	%p1229, %r4878, -1;
	selp.u32 	%r4879, 1, 0, %p1229;
	add.s32 	%r4880, %r4876, %r4879;
	ld.global.u32 	%r4881, [%rd2053+20];
	mul.wide.s32 	%rd2064, %r4881, 4;
	add.s64 	%rd2065, %rd4, %rd2064;
	ld.global.u32 	%r4882, [%rd2065];
	setp.eq.s32 	%p1230, %r4882, -1;
	selp.u32 	%r4883, 1, 0, %p1230;
	add.s32 	%r4884, %r4880, %r4883;
	ld.global.u32 	%r4885, [%rd2053+24];
	mul.wide.s32 	%rd2066, %r4885, 4;
	add.s64 	%rd2067, %rd4, %rd2066;
	ld.global.u32 	%r4886, [%rd2067];
	setp.eq.s32 	%p1231, %r4886, -1;
	selp.u32 	%r4887, 1, 0, %p1231;
	add.s32 	%r4888, %r4884, %r4887;
	ld.global.u32 	%r4889, [%rd2053+28];
	mul.wide.s32 	%rd2068, %r4889, 4;
	add.s64 	%rd2069, %rd4, %rd2068;
	ld.global.u32 	%r4890, [%rd2069];
	setp.eq.s32 	%p1232, %r4890, -1;
	selp.u32 	%r4891, 1, 0, %p1232;
	add.s32 	%r4892, %r4888, %r4891;
	ld.global.u32 	%r4893, [%rd2053+32];
	mul.wide.s32 	%rd2070, %r4893, 4;
	add.s64 	%rd2071, %rd4, %rd2070;
	ld.global.u32 	%r4894, [%rd2071];
	setp.eq.s32 	%p1233, %r4894, -1;
	selp.u32 	%r4895, 1, 0, %p1233;
	add.s32 	%r4896, %r4892, %r4895;
	ld.global.u32 	%r4897, [%rd2053+36];
	mul.wide.s32 	%rd2072, %r4897, 4;
	add.s64 	%rd2073, %rd4, %rd2072;
	ld.global.u32 	%r4898, [%rd2073];
	setp.eq.s32 	%p1234, %r4898, -1;
	selp.u32 	%r4899, 1, 0, %p1234;
	add.s32 	%r4900, %r4896, %r4899;
	ld.global.u32 	%r4901, [%rd2053+40];
	mul.wide.s32 	%rd2074, %r4901, 4;
	add.s64 	%rd2075, %rd4, %rd2074;
	ld.global.u32 	%r4902, [%rd2075];
	setp.eq.s32 	%p1235, %r4902, -1;
	selp.u32 	%r4903, 1, 0, %p1235;
	add.s32 	%r4904, %r4900, %r4903;
	ld.global.u32 	%r4905, [%rd2053+44];
	mul.wide.s32 	%rd2076, %r4905, 4;
	add.s64 	%rd2077, %rd4, %rd2076;
	ld.global.u32 	%r4906, [%rd2077];
	setp.eq.s32 	%p1236, %r4906, -1;
	selp.u32 	%r4907, 1, 0, %p1236;
	add.s32 	%r4908, %r4904, %r4907;
	ld.global.u32 	%r4909, [%rd2053+48];
	mul.wide.s32 	%rd2078, %r4909, 4;
	add.s64 	%rd2079, %rd4, %rd2078;
	ld.global.u32 	%r4910, [%rd2079];
	setp.eq.s32 	%p1237, %r4910, -1;
	selp.u32 	%r4911, 1, 0, %p1237;
	add.s32 	%r4912, %r4908, %r4911;
	ld.global.u32 	%r4913, [%rd2053+52];
	mul.wide.s32 	%rd2080, %r4913, 4;
	add.s64 	%rd2081, %rd4, %rd2080;
	ld.global.u32 	%r4914, [%rd2081];
	setp.eq.s32 	%p1238, %r4914, -1;
	selp.u32 	%r4915, 1, 0, %p1238;
	add.s32 	%r4916, %r4912, %r4915;
	ld.global.u32 	%r4917, [%rd2053+56];
	mul.wide.s32 	%rd2082, %r4917, 4;
	add.s64 	%rd2083, %rd4, %rd2082;
	ld.global.u32 	%r4918, [%rd2083];
	setp.eq.s32 	%p1239, %r4918, -1;
	selp.u32 	%r4919, 1, 0, %p1239;
	add.s32 	%r4920, %r4916, %r4919;
	ld.global.u32 	%r4921, [%rd2053+60];
	mul.wide.s32 	%rd2084, %r4921, 4;
	add.s64 	%rd2085, %rd4, %rd2084;
	ld.global.u32 	%r4922, [%rd2085];
	setp.eq.s32 	%p1240, %r4922, -1;
	selp.u32 	%r4923, 1, 0, %p1240;
	add.s32 	%r6226, %r4920, %r4923;
	add.s32 	%r6218, %r6218, 16;
	add.s32 	%r6216, %r6216, 16;
	setp.ne.s32 	%p1241, %r6216, %r960;
	@%p1241 bra 	$L__BB35_488;
$L__BB35_489:
	setp.eq.s32 	%p1242, %r959, 0;
	@%p1242 bra 	$L__BB35_499;
	and.b32  	%r970, %r958, 7;
	setp.lt.u32 	%p1243, %r959, 8;
	@%p1243 bra 	$L__BB35_492;
	mul.wide.s32 	%rd2086, %r6218, 4;
	add.s64 	%rd2087, %rd3, %rd2086;
	ld.global.u32 	%r4925, [%rd2087];
	mul.wide.s32 	%rd2088, %r4925, 4;
	add.s64 	%rd2089, %rd4, %rd2088;
	ld.global.u32 	%r4926, [%rd2089];
	setp.eq.s32 	%p1244, %r4926, -1;
	selp.u32 	%r4927, 1, 0, %p1244;
	add.s32 	%r4928, %r6226, %r4927;
	ld.global.u32 	%r4929, [%rd2087+4];
	mul.wide.s32 	%rd2090, %r4929, 4;
	add.s64 	%rd2091, %rd4, %rd2090;
	ld.global.u32 	%r4930, [%rd2091];
	setp.eq.s32 	%p1245, %r4930, -1;
	selp.u32 	%r4931, 1, 0, %p1245;
	add.s32 	%r4932, %r4928, %r4931;
	ld.global.u32 	%r4933, [%rd2087+8];
	mul.wide.s32 	%rd2092, %r4933, 4;
	add.s64 	%rd2093, %rd4, %rd2092;
	ld.global.u32 	%r4934, [%rd2093];
	setp.eq.s32 	%p1246, %r4934, -1;
	selp.u32 	%r4935, 1, 0, %p1246;
	add.s32 	%r4936, %r4932, %r4935;
	ld.global.u32 	%r4937, [%rd2087+12];
	mul.wide.s32 	%rd2094, %r4937, 4;
	add.s64 	%rd2095, %rd4, %rd2094;
	ld.global.u32 	%r4938, [%rd2095];
	setp.eq.s32 	%p1247, %r4938, -1;
	selp.u32 	%r4939, 1, 0, %p1247;
	add.s32 	%r4940, %r4936, %r4939;
	ld.global.u32 	%r4941, [%rd2087+16];
	mul.wide.s32 	%rd2096, %r4941, 4;
	add.s64 	%rd2097, %rd4, %rd2096;
	ld.global.u32 	%r4942, [%rd2097];
	setp.eq.s32 	%p1248, %r4942, -1;
	selp.u32 	%r4943, 1, 0, %p1248;
	add.s32 	%r4944, %r4940, %r4943;
	ld.global.u32 	%r4945, [%rd2087+20];
	mul.wide.s32 	%rd2098, %r4945, 4;
	add.s64 	%rd2099, %rd4, %rd2098;
	ld.global.u32 	%r4946, [%rd2099];
	setp.eq.s32 	%p1249, %r4946, -1;
	selp.u32 	%r4947, 1, 0, %p1249;
	add.s32 	%r4948, %r4944, %r4947;
	ld.global.u32 	%r4949, [%rd2087+24];
	mul.wide.s32 	%rd2100, %r4949, 4;
	add.s64 	%rd2101, %rd4, %rd2100;
	ld.global.u32 	%r4950, [%rd2101];
	setp.eq.s32 	%p1250, %r4950, -1;
	selp.u32 	%r4951, 1, 0, %p1250;
	add.s32 	%r4952, %r4948, %r4951;
	ld.global.u32 	%r4953, [%rd2087+28];
	mul.wide.s32 	%rd2102, %r4953, 4;
	add.s64 	%rd2103, %rd4, %rd2102;
	ld.global.u32 	%r4954, [%rd2103];
	setp.eq.s32 	%p1251, %r4954, -1;
	selp.u32 	%r4955, 1, 0, %p1251;
	add.s32 	%r6226, %r4952, %r4955;
	add.s32 	%r6218, %r6218, 8;
$L__BB35_492:
	setp.eq.s32 	%p1252, %r970, 0;
	@%p1252 bra 	$L__BB35_499;
	and.b32  	%r976, %r958, 3;
	setp.lt.u32 	%p1253, %r970, 4;
	@%p1253 bra 	$L__BB35_495;
	mul.wide.s32 	%rd2104, %r6218, 4;
	add.s64 	%rd2105, %rd3, %rd2104;
	ld.global.u32 	%r4957, [%rd2105];
	mul.wide.s32 	%rd2106, %r4957, 4;
	add.s64 	%rd2107, %rd4, %rd2106;
	ld.global.u32 	%r4958, [%rd2107];
	setp.eq.s32 	%p1254, %r4958, -1;
	selp.u32 	%r4959, 1, 0, %p1254;
	add.s32 	%r4960, %r6226, %r4959;
	ld.global.u32 	%r4961, [%rd2105+4];
	mul.wide.s32 	%rd2108, %r4961, 4;
	add.s64 	%rd2109, %rd4, %rd2108;
	ld.global.u32 	%r4962, [%rd2109];
	setp.eq.s32 	%p1255, %r4962, -1;
	selp.u32 	%r4963, 1, 0, %p1255;
	add.s32 	%r4964, %r4960, %r4963;
	ld.global.u32 	%r4965, [%rd2105+8];
	mul.wide.s32 	%rd2110, %r4965, 4;
	add.s64 	%rd2111, %rd4, %rd2110;
	ld.global.u32 	%r4966, [%rd2111];
	setp.eq.s32 	%p1256, %r4966, -1;
	selp.u32 	%r4967, 1, 0, %p1256;
	add.s32 	%r4968, %r4964, %r4967;
	ld.global.u32 	%r4969, [%rd2105+12];
	mul.wide.s32 	%rd2112, %r4969, 4;
	add.s64 	%rd2113, %rd4, %rd2112;
	ld.global.u32 	%r4970, [%rd2113];
	setp.eq.s32 	%p1257, %r4970, -1;
	selp.u32 	%r4971, 1, 0, %p1257;
	add.s32 	%r6226, %r4968, %r4971;
	add.s32 	%r6218, %r6218, 4;
$L__BB35_495:
	setp.eq.s32 	%p1258, %r976, 0;
	@%p1258 bra 	$L__BB35_499;
	mul.wide.s32 	%rd2114, %r6218, 4;
	add.s64 	%rd40, %rd3, %rd2114;
	ld.global.u32 	%r4972, [%rd40];
	mul.wide.s32 	%rd2115, %r4972, 4;
	add.s64 	%rd2116, %rd4, %rd2115;
	ld.global.u32 	%r4973, [%rd2116];
	setp.eq.s32 	%p1259, %r4973, -1;
	selp.u32 	%r4974, 1, 0, %p1259;
	add.s32 	%r6226, %r6226, %r4974;
	setp.eq.s32 	%p1260, %r976, 1;
	@%p1260 bra 	$L__BB35_499;
	ld.global.u32 	%r4975, [%rd40+4];
	mul.wide.s32 	%rd2117, %r4975, 4;
	add.s64 	%rd2118, %rd4, %rd2117;
	ld.global.u32 	%r4976, [%rd2118];
	setp.eq.s32 	%p1261, %r4976, -1;
	selp.u32 	%r4977, 1, 0, %p1261;
	add.s32 	%r6226, %r6226, %r4977;
	setp.eq.s32 	%p1262, %r976, 2;
	@%p1262 bra 	$L__BB35_499;
	ld.global.u32 	%r4978, [%rd40+8];
	mul.wide.s32 	%rd2119, %r4978, 4;
	add.s64 	%rd2120, %rd4, %rd2119;
	ld.global.u32 	%r4979, [%rd2120];
	setp.eq.s32 	%p1263, %r4979, -1;
	selp.u32 	%r4980, 1, 0, %p1263;
	add.s32 	%r6226, %r6226, %r4980;
$L__BB35_499:
	ld.global.u32 	%r4982, [%rd25+14336];
	setp.ne.s32 	%p1264, %r4982, -1;
	mov.b32 	%r6239, 0;
	@%p1264 bra 	$L__BB35_514;
	ld.global.u32 	%r6231, [%rd26+14336];
	ld.global.u32 	%r987, [%rd26+14340];
	setp.ge.s32 	%p1265, %r6231, %r987;
	@%p1265 bra 	$L__BB35_514;
	add.s32 	%r4986, %r6231, 1;
	max.s32 	%r4987, %r987, %r4986;
	sub.s32 	%r988, %r4987, %r6231;
	and.b32  	%r989, %r988, 15;
	sub.s32 	%r4988, %r6231, %r4987;
	setp.gt.u32 	%p1266, %r4988, -16;
	mov.b32 	%r6239, 0;
	@%p1266 bra 	$L__BB35_504;
	and.b32  	%r990, %r988, -16;
	mov.b32 	%r6239, 0;
	mov.u32 	%r6229, %r6239;
$L__BB35_503:
	.pragma "nounroll";
	mul.wide.s32 	%rd2121, %r6231, 4;
	add.s64 	%rd2122, %rd3, %rd2121;
	ld.global.u32 	%r4990, [%rd2122];
	mul.wide.s32 	%rd2123, %r4990, 4;
	add.s64 	%rd2124, %rd4, %rd2123;
	ld.global.u32 	%r4991, [%rd2124];
	setp.eq.s32 	%p1267, %r4991, -1;
	selp.u32 	%r4992, 1, 0, %p1267;
	add.s32 	%r4993, %r6239, %r4992;
	ld.global.u32 	%r4994, [%rd2122+4];
	mul.wide.s32 	%rd2125, %r4994, 4;
	add.s64 	%rd2126, %rd4, %rd2125;
	ld.global.u32 	%r4995, [%rd2126];
	setp.eq.s32 	%p1268, %r4995, -1;
	selp.u32 	%r4996, 1, 0, %p1268;
	add.s32 	%r4997, %r4993, %r4996;
	ld.global.u32 	%r4998, [%rd2122+8];
	mul.wide.s32 	%rd2127, %r4998, 4;
	add.s64 	%rd2128, %rd4, %rd2127;
	ld.global.u32 	%r4999, [%rd2128];
	setp.eq.s32 	%p1269, %r4999, -1;
	selp.u32 	%r5000, 1, 0, %p1269;
	add.s32 	%r5001, %r4997, %r5000;
	ld.global.u32 	%r5002, [%rd2122+12];
	mul.wide.s32 	%rd2129, %r5002, 4;
	add.s64 	%rd2130, %rd4, %rd2129;
	ld.global.u32 	%r5003, [%rd2130];
	setp.eq.s32 	%p1270, %r5003, -1;
	selp.u32 	%r5004, 1, 0, %p1270;
	add.s32 	%r5005, %r5001, %r5004;
	ld.global.u32 	%r5006, [%rd2122+16];
	mul.wide.s32 	%rd2131, %r5006, 4;
	add.s64 	%rd2132, %rd4, %rd2131;
	ld.global.u32 	%r5007, [%rd2132];
	setp.eq.s32 	%p1271, %r5007, -1;
	selp.u32 	%r5008, 1, 0, %p1271;
	add.s32 	%r5009, %r5005, %r5008;
	ld.global.u32 	%r5010, [%rd2122+20];
	mul.wide.s32 	%rd2133, %r5010, 4;
	add.s64 	%rd2134, %rd4, %rd2133;
	ld.global.u32 	%r5011, [%rd2134];
	setp.eq.s32 	%p1272, %r5011, -1;
	selp.u32 	%r5012, 1, 0, %p1272;
	add.s32 	%r5013, %r5009, %r5012;
	ld.global.u32 	%r5014, [%rd2122+24];
	mul.wide.s32 	%rd2135, %r5014, 4;
	add.s64 	%rd2136, %rd4, %rd2135;
	ld.global.u32 	%r5015, [%rd2136];
	setp.eq.s32 	%p1273, %r5015, -1;
	selp.u32 	%r5016, 1, 0, %p1273;
	add.s32 	%r5017, %r5013, %r5016;
	ld.global.u32 	%r5018, [%rd2122+28];
	mul.wide.s32 	%rd2137, %r5018, 4;
	add.s64 	%rd2138, %rd4, %rd2137;
	ld.global.u32 	%r5019, [%rd2138];
	setp.eq.s32 	%p1274, %r5019, -1;
	selp.u32 	%r5020, 1, 0, %p1274;
	add.s32 	%r5021, %r5017, %r5020;
	ld.global.u32 	%r5022, [%rd2122+32];
	mul.wide.s32 	%rd2139, %r5022, 4;
	add.s64 	%rd2140, %rd4, %rd2139;
	ld.global.u32 	%r5023, [%rd2140];
	setp.eq.s32 	%p1275, %r5023, -1;
	selp.u32 	%r5024, 1, 0, %p1275;
	add.s32 	%r5025, %r5021, %r5024;
	ld.global.u32 	%r5026, [%rd2122+36];
	mul.wide.s32 	%rd2141, %r5026, 4;
	add.s64 	%rd2142, %rd4, %rd2141;
	ld.global.u32 	%r5027, [%rd2142];
	setp.eq.s32 	%p1276, %r5027, -1;
	selp.u32 	%r5028, 1, 0, %p1276;
	add.s32 	%r5029, %r5025, %r5028;
	ld.global.u32 	%r5030, [%rd2122+40];
	mul.wide.s32 	%rd2143, %r5030, 4;
	add.s64 	%rd2144, %rd4, %rd2143;
	ld.global.u32 	%r5031, [%rd2144];
	setp.eq.s32 	%p1277, %r5031, -1;
	selp.u32 	%r5032, 1, 0, %p1277;
	add.s32 	%r5033, %r5029, %r5032;
	ld.global.u32 	%r5034, [%rd2122+44];
	mul.wide.s32 	%rd2145, %r5034, 4;
	add.s64 	%rd2146, %rd4, %rd2145;
	ld.global.u32 	%r5035, [%rd2146];
	setp.eq.s32 	%p1278, %r5035, -1;
	selp.u32 	%r5036, 1, 0, %p1278;
	add.s32 	%r5037, %r5033, %r5036;
	ld.global.u32 	%r5038, [%rd2122+48];
	mul.wide.s32 	%rd2147, %r5038, 4;
	add.s64 	%rd2148, %rd4, %rd2147;
	ld.global.u32 	%r5039, [%rd2148];
	setp.eq.s32 	%p1279, %r5039, -1;
	selp.u32 	%r5040, 1, 0, %p1279;
	add.s32 	%r5041, %r5037, %r5040;
	ld.global.u32 	%r5042, [%rd2122+52];
	mul.wide.s32 	%rd2149, %r5042, 4;
	add.s64 	%rd2150, %rd4, %rd2149;
	ld.global.u32 	%r5043, [%rd2150];
	setp.eq.s32 	%p1280, %r5043, -1;
	selp.u32 	%r5044, 1, 0, %p1280;
	add.s32 	%r5045, %r5041, %r5044;
	ld.global.u32 	%r5046, [%rd2122+56];
	mul.wide.s32 	%rd2151, %r5046, 4;
	add.s64 	%rd2152, %rd4, %rd2151;
	ld.global.u32 	%r5047, [%rd2152];
	setp.eq.s32 	%p1281, %r5047, -1;
	selp.u32 	%r5048, 1, 0, %p1281;
	add.s32 	%r5049, %r5045, %r5048;
	ld.global.u32 	%r5050, [%rd2122+60];
	mul.wide.s32 	%rd2153, %r5050, 4;
	add.s64 	%rd2154, %rd4, %rd2153;
	ld.global.u32 	%r5051, [%rd2154];
	setp.eq.s32 	%p1282, %r5051, -1;
	selp.u32 	%r5052, 1, 0, %p1282;
	add.s32 	%r6239, %r5049, %r5052;
	add.s32 	%r6231, %r6231, 16;
	add.s32 	%r6229, %r6229, 16;
	setp.ne.s32 	%p1283, %r6229, %r990;
	@%p1283 bra 	$L__BB35_503;
$L__BB35_504:
	setp.eq.s32 	%p1284, %r989, 0;
	@%p1284 bra 	$L__BB35_514;
	and.b32  	%r1000, %r988, 7;
	setp.lt.u32 	%p1285, %r989, 8;
	@%p1285 bra 	$L__BB35_507;
	mul.wide.s32 	%rd2155, %r6231, 4;
	add.s64 	%rd2156, %rd3, %rd2155;
	ld.global.u32 	%r5054, [%rd2156];
	mul.wide.s32 	%rd2157, %r5054, 4;
	add.s64 	%rd2158, %rd4, %rd2157;
	ld.global.u32 	%r5055, [%rd2158];
	setp.eq.s32 	%p1286, %r5055, -1;
	selp.u32 	%r5056, 1, 0, %p1286;
	add.s32 	%r5057, %r6239, %r5056;
	ld.global.u32 	%r5058, [%rd2156+4];
	mul.wide.s32 	%rd2159, %r5058, 4;
	add.s64 	%rd2160, %rd4, %rd2159;
	ld.global.u32 	%r5059, [%rd2160];
	setp.eq.s32 	%p1287, %r5059, -1;
	selp.u32 	%r5060, 1, 0, %p1287;
	add.s32 	%r5061, %r5057, %r5060;
	ld.global.u32 	%r5062, [%rd2156+8];
	mul.wide.s32 	%rd2161, %r5062, 4;
	add.s64 	%rd2162, %rd4, %rd2161;
	ld.global.u32 	%r5063, [%rd2162];
	setp.eq.s32 	%p1288, %r5063, -1;
	selp.u32 	%r5064, 1, 0, %p1288;
	add.s32 	%r5065, %r5061, %r5064;
	ld.global.u32 	%r5066, [%rd2156+12];
	mul.wide.s32 	%rd2163, %r5066, 4;
	add.s64 	%rd2164, %rd4, %rd2163;
	ld.global.u32 	%r5067, [%rd2164];
	setp.eq.s32 	%p1289, %r5067, -1;
	selp.u32 	%r5068, 1, 0, %p1289;
	add.s32 	%r5069, %r5065, %r5068;
	ld.global.u32 	%r5070, [%rd2156+16];
	mul.wide.s32 	%rd2165, %r5070, 4;
	add.s64 	%rd2166, %rd4, %rd2165;
	ld.global.u32 	%r5071, [%rd2166];
	setp.eq.s32 	%p1290, %r5071, -1;
	selp.u32 	%r5072, 1, 0, %p1290;
	add.s32 	%r5073, %r5069, %r5072;
	ld.global.u32 	%r5074, [%rd2156+20];
	mul.wide.s32 	%rd2167, %r5074, 4;
	add.s64 	%rd2168, %rd4, %rd2167;
	ld.global.u32 	%r5075, [%rd2168];
	setp.eq.s32 	%p1291, %r5075, -1;
	selp.u32 	%r5076, 1, 0, %p1291;
	add.s32 	%r5077, %r5073, %r5076;
	ld.global.u32 	%r5078, [%rd2156+24];
	mul.wide.s32 	%rd2169, %r5078, 4;
	add.s64 	%rd2170, %rd4, %rd2169;
	ld.global.u32 	%r5079, [%rd2170];
	setp.eq.s32 	%p1292, %r5079, -1;
	selp.u32 	%r5080, 1, 0, %p1292;
	add.s32 	%r5081, %r5077, %r5080;
	ld.global.u32 	%r5082, [%rd2156+28];
	mul.wide.s32 	%rd2171, %r5082, 4;
	add.s64 	%rd2172, %rd4, %rd2171;
	ld.global.u32 	%r5083, [%rd2172];
	setp.eq.s32 	%p1293, %r5083, -1;
	selp.u32 	%r5084, 1, 0, %p1293;
	add.s32 	%r6239, %r5081, %r5084;
	add.s32 	%r6231, %r6231, 8;
$L__BB35_507:
	setp.eq.s32 	%p1294, %r1000, 0;
	@%p1294 bra 	$L__BB35_514;
	and.b32  	%r1006, %r988, 3;
	setp.lt.u32 	%p1295, %r1000, 4;
	@%p1295 bra 	$L__BB35_510;
	mul.wide.s32 	%rd2173, %r6231, 4;
	add.s64 	%rd2174, %rd3, %rd2173;
	ld.global.u32 	%r5086, [%rd2174];
	mul.wide.s32 	%rd2175, %r5086, 4;
	add.s64 	%rd2176, %rd4, %rd2175;
	ld.global.u32 	%r5087, [%rd2176];
	setp.eq.s32 	%p1296, %r5087, -1;
	selp.u32 	%r5088, 1, 0, %p1296;
	add.s32 	%r5089, %r6239, %r5088;
	ld.global.u32 	%r5090, [%rd2174+4];
	mul.wide.s32 	%rd2177, %r5090, 4;
	add.s64 	%rd2178, %rd4, %rd2177;
	ld.global.u32 	%r5091, [%rd2178];
	setp.eq.s32 	%p1297, %r5091, -1;
	selp.u32 	%r5092, 1, 0, %p1297;
	add.s32 	%r5093, %r5089, %r5092;
	ld.global.u32 	%r5094, [%rd2174+8];
	mul.wide.s32 	%rd2179, %r5094, 4;
	add.s64 	%rd2180, %rd4, %rd2179;
	ld.global.u32 	%r5095, [%rd2180];
	setp.eq.s32 	%p1298, %r5095, -1;
	selp.u32 	%r5096, 1, 0, %p1298;
	add.s32 	%r5097, %r5093, %r5096;
	ld.global.u32 	%r5098, [%rd2174+12];
	mul.wide.s32 	%rd2181, %r5098, 4;
	add.s64 	%rd2182, %rd4, %rd2181;
	ld.global.u32 	%r5099, [%rd2182];
	setp.eq.s32 	%p1299, %r5099, -1;
	selp.u32 	%r5100, 1, 0, %p1299;
	add.s32 	%r6239, %r5097, %r5100;
	add.s32 	%r6231, %r6231, 4;
$L__BB35_510:
	setp.eq.s32 	%p1300, %r1006, 0;
	@%p1300 bra 	$L__BB35_514;
	mul.wide.s32 	%rd2183, %r6231, 4;
	add.s64 	%rd41, %rd3, %rd2183;
	ld.global.u32 	%r5101, [%rd41];
	mul.wide.s32 	%rd2184, %r5101, 4;
	add.s64 	%rd2185, %rd4, %rd2184;
	ld.global.u32 	%r5102, [%rd2185];
	setp.eq.s32 	%p1301, %r5102, -1;
	selp.u32 	%r5103, 1, 0, %p1301;
	add.s32 	%r6239, %r6239, %r5103;
	setp.eq.s32 	%p1302, %r1006, 1;
	@%p1302 bra 	$L__BB35_514;
	ld.global.u32 	%r5104, [%rd41+4];
	mul.wide.s32 	%rd2186, %r5104, 4;
	add.s64 	%rd2187, %rd4, %rd2186;
	ld.global.u32 	%r5105, [%rd2187];
	setp.eq.s32 	%p1303, %r5105, -1;
	selp.u32 	%r5106, 1, 0, %p1303;
	add.s32 	%r6239, %r6239, %r5106;
	setp.eq.s32 	%p1304, %r1006, 2;
	@%p1304 bra 	$L__BB35_514;
	ld.global.u32 	%r5107, [%rd41+8];
	mul.wide.s32 	%rd2188, %r5107, 4;
	add.s64 	%rd2189, %rd4, %rd2188;
	ld.global.u32 	%r5108, [%rd2189];
	setp.eq.s32 	%p1305, %r5108, -1;
	selp.u32 	%r5109, 1, 0, %p1305;
	add.s32 	%r6239, %r6239, %r5109;
$L__BB35_514:
	ld.global.u32 	%r5111, [%rd25+15360];
	setp.ne.s32 	%p1306, %r5111, -1;
	mov.b32 	%r6252, 0;
	@%p1306 bra 	$L__BB35_529;
	ld.global.u32 	%r6244, [%rd26+15360];
	ld.global.u32 	%r1017, [%rd26+15364];
	setp.ge.s32 	%p1307, %r6244, %r1017;
	@%p1307 bra 	$L__BB35_529;
	add.s32 	%r5115, %r6244, 1;
	max.s32 	%r5116, %r1017, %r5115;
	sub.s32 	%r1018, %r5116, %r6244;
	and.b32  	%r1019, %r1018, 15;
	sub.s32 	%r5117, %r6244, %r5116;
	setp.gt.u32 	%p1308, %r5117, -16;
	mov.b32 	%r6252, 0;
	@%p1308 bra 	$L__BB35_519;
	and.b32  	%r1020, %r1018, -16;
	mov.b32 	%r6252, 0;
	mov.u32 	%r6242, %r6252;
$L__BB35_518:
	.pragma "nounroll";
	mul.wide.s32 	%rd2190, %r6244, 4;
	add.s64 	%rd2191, %rd3, %rd2190;
	ld.global.u32 	%r5119, [%rd2191];
	mul.wide.s32 	%rd2192, %r5119, 4;
	add.s64 	%rd2193, %rd4, %rd2192;
	ld.global.u32 	%r5120, [%rd2193];
	setp.eq.s32 	%p1309, %r5120, -1;
	selp.u32 	%r5121, 1, 0, %p1309;
	add.s32 	%r5122, %r6252, %r5121;
	ld.global.u32 	%r5123, [%rd2191+4];
	mul.wide.s32 	%rd2194, %r5123, 4;
	add.s64 	%rd2195, %rd4, %rd2194;
	ld.global.u32 	%r5124, [%rd2195];
	setp.eq.s32 	%p1310, %r5124, -1;
	selp.u32 	%r5125, 1, 0, %p1310;
	add.s32 	%r5126, %r5122, %r5125;
	ld.global.u32 	%r5127, [%rd2191+8];
	mul.wide.s32 	%rd2196, %r5127, 4;
	add.s64 	%rd2197, %rd4, %rd2196;
	ld.global.u32 	%r5128, [%rd2197];
	setp.eq.s32 	%p1311, %r5128, -1;
	selp.u32 	%r5129, 1, 0, %p1311;
	add.s32 	%r5130, %r5126, %r5129;
	ld.global.u32 	%r5131, [%rd2191+12];
	mul.wide.s32 	%rd2198, %r5131, 4;
	add.s64 	%rd2199, %rd4, %rd2198;
	ld.global.u32 	%r5132, [%rd2199];
	setp.eq.s32 	%p1312, %r5132, -1;
	selp.u32 	%r5133, 1, 0, %p1312;
	add.s32 	%r5134, %r5130, %r5133;
	ld.global.u32 	%r5135, [%rd2191+16];
	mul.wide.s32 	%rd2200, %r5135, 4;
	add.s64 	%rd2201, %rd4, %rd2200;
	ld.global.u32 	%r5136, [%rd2201];
	setp.eq.s32 	%p1313, %r5136, -1;
	selp.u32 	%r5137, 1, 0, %p1313;
	add.s32 	%r5138, %r5134, %r5137;
	ld.global.u32 	%r5139, [%rd2191+20];
	mul.wide.s32 	%rd2202, %r5139, 4;
	add.s64 	%rd2203, %rd4, %rd2202;
	ld.global.u32 	%r5140, [%rd2203];
	setp.eq.s32 	%p1314, %r5140, -1;
	selp.u32 	%r5141, 1, 0, %p1314;
	add.s32 	%r5142, %r5138, %r5141;
	ld.global.u32 	%r5143, [%rd2191+24];
	mul.wide.s32 	%rd2204, %r5143, 4;
	add.s64 	%rd2205, %rd4, %rd2204;
	ld.global.u32 	%r5144, [%rd2205];
	setp.eq.s32 	%p1315, %r5144, -1;
	selp.u32 	%r5145, 1, 0, %p1315;
	add.s32 	%r5146, %r5142, %r5145;
	ld.global.u32 	%r5147, [%rd2191+28];
	mul.wide.s32 	%rd2206, %r5147, 4;
	add.s64 	%rd2207, %rd4, %rd2206;
	ld.global.u32 	%r5148, [%rd2207];
	setp.eq.s32 	%p1316, %r5148, -1;
	selp.u32 	%r5149, 1, 0, %p1316;
	add.s32 	%r5150, %r5146, %r5149;
	ld.global.u32 	%r5151, [%rd2191+32];
	mul.wide.s32 	%rd2208, %r5151, 4;
	add.s64 	%rd2209, %rd4, %rd2208;
	ld.global.u32 	%r5152, [%rd2209];
	setp.eq.s32 	%p1317, %r5152, -1;
	selp.u32 	%r5153, 1, 0, %p1317;
	add.s32 	%r5154, %r5150, %r5153;
	ld.global.u32 	%r5155, [%rd2191+36];
	mul.wide.s32 	%rd2210, %r5155, 4;
	add.s64 	%rd2211, %rd4, %rd2210;
	ld.global.u32 	%r5156, [%rd2211];
	setp.eq.s32 	%p1318, %r5156, -1;
	selp.u32 	%r5157, 1, 0, %p1318;
	add.s32 	%r5158, %r5154, %r5157;
	ld.global.u32 	%r5159, [%rd2191+40];
	mul.wide.s32 	%rd2212, %r5159, 4;
	add.s64 	%rd2213, %rd4, %rd2212;
	ld.global.u32 	%r5160, [%rd2213];
	setp.eq.s32 	%p1319, %r5160, -1;
	selp.u32 	%r5161, 1, 0, %p1319;
	add.s32 	%r5162, %r5158, %r5161;
	ld.global.u32 	%r5163, [%rd2191+44];
	mul.wide.s32 	%rd2214, %r5163, 4;
	add.s64 	%rd2215, %rd4, %rd2214;
	ld.global.u32 	%r5164, [%rd2215];
	setp.eq.s32 	%p1320, %r5164, -1;
	selp.u32 	%r5165, 1, 0, %p1320;
	add.s32 	%r5166, %r5162, %r5165;
	ld.global.u32 	%r5167, [%rd2191+48];
	mul.wide.s32 	%rd2216, %r5167, 4;
	add.s64 	%rd2217, %rd4, %rd2216;
	ld.global.u32 	%r5168, [%rd2217];
	setp.eq.s32 	%p1321, %r5168, -1;
	selp.u32 	%r5169, 1, 0, %p1321;
	add.s32 	%r5170, %r5166, %r5169;
	ld.global.u32 	%r5171, [%rd2191+52];
	mul.wide.s32 	%rd2218, %r5171, 4;
	add.s64 	%rd2219, %rd4, %rd2218;
	ld.global.u32 	%r5172, [%rd2219];
	setp.eq.s32 	%p1322, %r5172, -1;
	selp.u32 	%r5173, 1, 0, %p1322;
	add.s32 	%r5174, %r5170, %r5173;
	ld.global.u32 	%r5175, [%rd2191+56];
	mul.wide.s32 	%rd2220, %r5175, 4;
	add.s64 	%rd2221, %rd4, %rd2220;
	ld.global.u32 	%r5176, [%rd2221];
	setp.eq.s32 	%p1323, %r5176, -1;
	selp.u32 	%r5177, 1, 0, %p1323;
	add.s32 	%r5178, %r5174, %r5177;
	ld.global.u32 	%r5179, [%rd2191+60];
	mul.wide.s32 	%rd2222, %r5179, 4;
	add.s64 	%rd2223, %rd4, %rd2222;
	ld.global.u32 	%r5180, [%rd2223];
	setp.eq.s32 	%p1324, %r5180, -1;
	selp.u32 	%r5181, 1, 0, %p1324;
	add.s32 	%r6252, %r5178, %r5181;
	add.s32 	%r6244, %r6244, 16;
	add.s32 	%r6242, %r6242, 16;
	setp.ne.s32 	%p1325, %r6242, %r1020;
	@%p1325 bra 	$L__BB35_518;
$L__BB35_519:
	setp.eq.s32 	%p1326, %r1019, 0;
	@%p1326 bra 	$L__BB35_529;
	and.b32  	%r1030, %r1018, 7;
	setp.lt.u32 	%p1327, %r1019, 8;
	@%p1327 bra 	$L__BB35_522;
	mul.wide.s32 	%rd2224, %r6244, 4;
	add.s64 	%rd2225, %rd3, %rd2224;
	ld.global.u32 	%r5183, [%rd2225];
	mul.wide.s32 	%rd2226, %r5183, 4;
	add.s64 	%rd2227, %rd4, %rd2226;
	ld.global.u32 	%r5184, [%rd2227];
	setp.eq.s32 	%p1328, %r5184, -1;
	selp.u32 	%r5185, 1, 0, %p1328;
	add.s32 	%r5186, %r6252, %r5185;
	ld.global.u32 	%r5187, [%rd2225+4];
	mul.wide.s32 	%rd2228, %r5187, 4;
	add.s64 	%rd2229, %rd4, %rd2228;
	ld.global.u32 	%r5188, [%rd2229];
	setp.eq.s32 	%p1329, %r5188, -1;
	selp.u32 	%r5189, 1, 0, %p1329;
	add.s32 	%r5190, %r5186, %r5189;
	ld.global.u32 	%r5191, [%rd2225+8];
	mul.wide.s32 	%rd2230, %r5191, 4;
	add.s64 	%rd2231, %rd4, %rd2230;
	ld.global.u32 	%r5192, [%rd2231];
	setp.eq.s32 	%p1330, %r5192, -1;
	selp.u32 	%r5193, 1, 0, %p1330;
	add.s32 	%r5194, %r5190, %r5193;
	ld.global.u32 	%r5195, [%rd2225+12];
	mul.wide.s32 	%rd2232, %r5195, 4;
	add.s64 	%rd2233, %rd4, %rd2232;
	ld.global.u32 	%r5196, [%rd2233];
	setp.eq.s32 	%p1331, %r5196, -1;
	selp.u32 	%r5197, 1, 0, %p1331;
	add.s32 	%r5198, %r5194, %r5197;
	ld.global.u32 	%r5199, [%rd2225+16];
	mul.wide.s32 	%rd2234, %r5199, 4;
	add.s64 	%rd2235, %rd4, %rd2234;
	ld.global.u32 	%r5200, [%rd2235];
	setp.eq.s32 	%p1332, %r5200, -1;
	selp.u32 	%r5201, 1, 0, %p1332;
	add.s32 	%r5202, %r5198, %r5201;
	ld.global.u32 	%r5203, [%rd2225+20];
	mul.wide.s32 	%rd2236, %r5203, 4;
	add.s64 	%rd2237, %rd4, %rd2236;
	ld.global.u32 	%r5204, [%rd2237];
	setp.eq.s32 	%p1333, %r5204, -1;
	selp.u32 	%r5205, 1, 0, %p1333;
	add.s32 	%r5206, %r5202, %r5205;
	ld.global.u32 	%r5207, [%rd2225+24];
	mul.wide.s32 	%rd2238, %r5207, 4;
	add.s64 	%rd2239, %rd4, %rd2238;
	ld.global.u32 	%r5208, [%rd2239];
	setp.eq.s32 	%p1334, %r5208, -1;
	selp.u32 	%r5209, 1, 0, %p1334;
	add.s32 	%r5210, %r5206, %r5209;
	ld.global.u32 	%r5211, [%rd2225+28];
	mul.wide.s32 	%rd2240, %r5211, 4;
	add.s64 	%rd2241, %rd4, %rd2240;
	ld.global.u32 	%r5212, [%rd2241];
	setp.eq.s32 	%p1335, %r5212, -1;
	selp.u32 	%r5213, 1, 0, %p1335;
	add.s32 	%r6252, %r5210, %r5213;
	add.s32 	%r6244, %r6244, 8;
$L__BB35_522:
	setp.eq.s32 	%p1336, %r1030, 0;
	@%p1336 bra 	$L__BB35_529;
	and.b32  	%r1036, %r1018, 3;
	setp.lt.u32 	%p1337, %r1030, 4;
	@%p1337 bra 	$L__BB35_525;
	mul.wide.s32 	%rd2242, %r6244, 4;
	add.s64 	%rd2243, %rd3, %rd2242;
	ld.global.u32 	%r5215, [%rd2243];
	mul.wide.s32 	%rd2244, %r5215, 4;
	add.s64 	%rd2245, %rd4, %rd2244;
	ld.global.u32 	%r5216, [%rd2245];
	setp.eq.s32 	%p1338, %r5216, -1;
	selp.u32 	%r5217, 1, 0, %p1338;
	add.s32 	%r5218, %r6252, %r5217;
	ld.global.u32 	%r5219, [%rd2243+4];
	mul.wide.s32 	%rd2246, %r5219, 4;
	add.s64 	%rd2247, %rd4, %rd2246;
	ld.global.u32 	%r5220, [%rd2247];
	setp.eq.s32 	%p1339, %r5220, -1;
	selp.u32 	%r5221, 1, 0, %p1339;
	add.s32 	%r5222, %r5218, %r5221;
	ld.global.u32 	%r5223, [%rd2243+8];
	mul.wide.s32 	%rd2248, %r5223, 4;
	add.s64 	%rd2249, %rd4, %rd2248;
	ld.global.u32 	%r5224, [%rd2249];
	setp.eq.s32 	%p1340, %r5224, -1;
	selp.u32 	%r5225, 1, 0, %p1340;
	add.s32 	%r5226, %r5222, %r5225;
	ld.global.u32 	%r5227, [%rd2243+12];
	mul.wide.s32 	%rd2250, %r5227, 4;
	add.s64 	%rd2251, %rd4, %rd2250;
	ld.global.u32 	%r5228, [%rd2251];
	setp.eq.s32 	%p1341, %r5228, -1;
	selp.u32 	%r5229, 1, 0, %p1341;
	add.s32 	%r6252, %r5226, %r5229;
	add.s32 	%r6244, %r6244, 4;
$L__BB35_525:
	setp.eq.s32 	%p1342, %r1036, 0;
	@%p1342 bra 	$L__BB35_529;
	mul.wide.s32 	%rd2252, %r6244, 4;
	add.s64 	%rd42, %rd3, %rd2252;
	ld.global.u32 	%r5230, [%rd42];
	mul.wide.s32 	%rd2253, %r5230, 4;
	add.s64 	%rd2254, %rd4, %rd2253;
	ld.global.u32 	%r5231, [%rd2254];
	setp.eq.s32 	%p1343, %r5231, -1;
	selp.u32 	%r5232, 1, 0, %p1343;
	add.s32 	%r6252, %r6252, %r5232;
	setp.eq.s32 	%p1344, %r1036, 1;
	@%p1344 bra 	$L__BB35_529;
	ld.global.u32 	%r5233, [%rd42+4];
	mul.wide.s32 	%rd2255, %r5233, 4;
	add.s64 	%rd2256, %rd4, %rd2255;
	ld.global.u32 	%r5234, [%rd2256];
	setp.eq.s32 	%p1345, %r5234, -1;
	selp.u32 	%r5235, 1, 0, %p1345;
	add.s32 	%r6252, %r6252, %r5235;
	setp.eq.s32 	%p1346, %r1036, 2;
	@%p1346 bra 	$L__BB35_529;
	ld.global.u32 	%r5236, [%rd42+8];
	mul.wide.s32 	%rd2257, %r5236, 4;
	add.s64 	%rd2258, %rd4, %rd2257;
	ld.global.u32 	%r5237, [%rd2258];
	setp.eq.s32 	%p1347, %r5237, -1;
	selp.u32 	%r5238, 1, 0, %p1347;
	add.s32 	%r6252, %r6252, %r5238;
$L__BB35_529:
	add.s32 	%r5239, %r6057, %r6270;
	add.s32 	%r5240, %r6070, %r5239;
	add.s32 	%r5241, %r6083, %r5240;
	add.s32 	%r5242, %r6096, %r5241;
	add.s32 	%r5243, %r6109, %r5242;
	add.s32 	%r5244, %r6122, %r5243;
	add.s32 	%r5245, %r6135, %r5244;
	add.s32 	%r5246, %r6148, %r5245;
	add.s32 	%r5247, %r6161, %r5246;
	add.s32 	%r5248, %r6174, %r5247;
	add.s32 	%r5249, %r6187, %r5248;
	add.s32 	%r5250, %r6200, %r5249;
	add.s32 	%r5251, %r6213, %r5250;
	add.s32 	%r5252, %r6226, %r5251;
	add.s32 	%r5253, %r6239, %r5252;
	add.s32 	%r6270, %r6252, %r5253;
	sub.s32 	%r5254, %r1092, %r6254;
	setp.lt.u32 	%p1348, %r5254, 4096;
	@%p1348 bra 	$L__BB35_550;
	add.s32 	%r6254, %r6254, 4096;
	setp.le.u32 	%p1349, %r6254, %r563;
	@%p1349 bra 	$L__BB35_289;
$L__BB35_531:
	setp.le.u32 	%p1350, %r1092, %r6254;
	@%p1350 bra 	$L__BB35_550;
	sub.s32 	%r1050, %r1092, %r6254;
	setp.ge.s32 	%p1351, %r80, %r1050;
	@%p1351 bra 	$L__BB35_550;
	add.s32 	%r1051, %r6254, %r1091;
	mov.u32 	%r6255, %r80;
$L__BB35_534:
	add.s32 	%r1054, %r1051, %r6255;
	mul.wide.s32 	%rd2259, %r1054, 4;
	add.s64 	%rd2260, %rd4, %rd2259;
	ld.global.u32 	%r5256, [%rd2260];
	setp.ne.s32 	%p1352, %r5256, -1;
	mov.b32 	%r6269, 0;
	@%p1352 bra 	$L__BB35_549;
	add.s64 	%rd2262, %rd2, %rd2259;
	ld.global.u32 	%r6261, [%rd2262];
	ld.global.u32 	%r1056, [%rd2262+4];
	setp.ge.s32 	%p1353, %r6261, %r1056;
	@%p1353 bra 	$L__BB35_549;
	add.s32 	%r5260, %r6261, 1;
	max.s32 	%r5261, %r1056, %r5260;
	sub.s32 	%r1057, %r5261, %r6261;
	and.b32  	%r1058, %r1057, 15;
	sub.s32 	%r5262, %r6261, %r5261;
	setp.gt.u32 	%p1354, %r5262, -16;
	mov.b32 	%r6269, 0;
	@%p1354 bra 	$L__BB35_539;
	and.b32  	%r1059, %r1057, -16;
	mov.b32 	%r6269, 0;
	mov.u32 	%r6259, %r6269;
$L__BB35_538:
	.pragma "nounroll";
	mul.wide.s32 	%rd2263, %r6261, 4;
	add.s64 	%rd2264, %rd3, %rd2263;
	ld.global.u32 	%r5264, [%rd2264];
	mul.wide.s32 	%rd2265, %r5264, 4;
	add.s64 	%rd2266, %rd4, %rd2265;
	ld.global.u32 	%r5265, [%rd2266];
	setp.eq.s32 	%p1355, %r5265, -1;
	selp.u32 	%r5266, 1, 0, %p1355;
	add.s32 	%r5267, %r6269, %r5266;
	ld.global.u32 	%r5268, [%rd2264+4];
	mul.wide.s32 	%rd2267, %r5268, 4;
	add.s64 	%rd2268, %rd4, %rd2267;
	ld.global.u32 	%r5269, [%rd2268];
	setp.eq.s32 	%p1356, %r5269, -1;
	selp.u32 	%r5270, 1, 0, %p1356;
	add.s32 	%r5271, %r5267, %r5270;
	ld.global.u32 	%r5272, [%rd2264+8];
	mul.wide.s32 	%rd2269, %r5272, 4;
	add.s64 	%rd2270, %rd4, %rd2269;
	ld.global.u32 	%r5273, [%rd2270];
	setp.eq.s32 	%p1357, %r5273, -1;
	selp.u32 	%r5274, 1, 0, %p1357;
	add.s32 	%r5275, %r5271, %r5274;
	ld.global.u32 	%r5276, [%rd2264+12];
	mul.wide.s32 	%rd2271, %r5276, 4;
	add.s64 	%rd2272, %rd4, %rd2271;
	ld.global.u32 	%r5277, [%rd2272];
	setp.eq.s32 	%p1358, %r5277, -1;
	selp.u32 	%r5278, 1, 0, %p1358;
	add.s32 	%r5279, %r5275, %r5278;
	ld.global.u32 	%r5280, [%rd2264+16];
	mul.wide.s32 	%rd2273, %r5280, 4;
	add.s64 	%rd2274, %rd4, %rd2273;
	ld.global.u32 	%r5281, [%rd2274];
	setp.eq.s32 	%p1359, %r5281, -1;
	selp.u32 	%r5282, 1, 0, %p1359;
	add.s32 	%r5283, %r5279, %r5282;
	ld.global.u32 	%r5284, [%rd2264+20];
	mul.wide.s32 	%rd2275, %r5284, 4;
	add.s64 	%rd2276, %rd4, %rd2275;
	ld.global.u32 	%r5285, [%rd2276];
	setp.eq.s32 	%p1360, %r5285, -1;
	selp.u32 	%r5286, 1, 0, %p1360;
	add.s32 	%r5287, %r5283, %r5286;
	ld.global.u32 	%r5288, [%rd2264+24];
	mul.wide.s32 	%rd2277, %r5288, 4;
	add.s64 	%rd2278, %rd4, %rd2277;
	ld.global.u32 	%r5289, [%rd2278];
	setp.eq.s32 	%p1361, %r5289, -1;
	selp.u32 	%r5290, 1, 0, %p1361;
	add.s32 	%r5291, %r5287, %r5290;
	ld.global.u32 	%r5292, [%rd2264+28];
	mul.wide.s32 	%rd2279, %r5292, 4;
	add.s64 	%rd2280, %rd4, %rd2279;
	ld.global.u32 	%r5293, [%rd2280];
	setp.eq.s32 	%p1362, %r5293, -1;
	selp.u32 	%r5294, 1, 0, %p1362;
	add.s32 	%r5295, %r5291, %r5294;
	ld.global.u32 	%r5296, [%rd2264+32];
	mul.wide.s32 	%rd2281, %r5296, 4;
	add.s64 	%rd2282, %rd4, %rd2281;
	ld.global.u32 	%r5297, [%rd2282];
	setp.eq.s32 	%p1363, %r5297, -1;
	selp.u32 	%r5298, 1, 0, %p1363;
	add.s32 	%r5299, %r5295, %r5298;
	ld.global.u32 	%r5300, [%rd2264+36];
	mul.wide.s32 	%rd2283, %r5300, 4;
	add.s64 	%rd2284, %rd4, %rd2283;
	ld.global.u32 	%r5301, [%rd2284];
	setp.eq.s32 	%p1364, %r5301, -1;
	selp.u32 	%r5302, 1, 0, %p1364;
	add.s32 	%r5303, %r5299, %r5302;
	ld.global.u32 	%r5304, [%rd2264+40];
	mul.wide.s32 	%rd2285, %r5304, 4;
	add.s64 	%rd2286, %rd4, %rd2285;
	ld.global.u32 	%r5305, [%rd2286];
	setp.eq.s32 	%p1365, %r5305, -1;
	selp.u32 	%r5306, 1, 0, %p1365;
	add.s32 	%r5307, %r5303, %r5306;
	ld.global.u32 	%r5308, [%rd2264+44];
	mul.wide.s32 	%rd2287, %r5308, 4;
	add.s64 	%rd2288, %rd4, %rd2287;
	ld.global.u32 	%r5309, [%rd2288];
	setp.eq.s32 	%p1366, %r5309, -1;
	selp.u32 	%r5310, 1, 0, %p1366;
	add.s32 	%r5311, %r5307, %r5310;
	ld.global.u32 	%r5312, [%rd2264+48];
	mul.wide.s32 	%rd2289, %r5312, 4;
	add.s64 	%rd2290, %rd4, %rd2289;
	ld.global.u32 	%r5313, [%rd2290];
	setp.eq.s32 	%p1367, %r5313, -1;
	selp.u32 	%r5314, 1, 0, %p1367;
	add.s32 	%r5315, %r5311, %r5314;
	ld.global.u32 	%r5316, [%rd2264+52];
	mul.wide.s32 	%rd2291, %r5316, 4;
	add.s64 	%rd2292, %rd4, %rd2291;
	ld.global.u32 	%r5317, [%rd2292];
	setp.eq.s32 	%p1368, %r5317, -1;
	selp.u32 	%r5318, 1, 0, %p1368;
	add.s32 	%r5319, %r5315, %r5318;
	ld.global.u32 	%r5320, [%rd2264+56];
	mul.wide.s32 	%rd2293, %r5320, 4;
	add.s64 	%rd2294, %rd4, %rd2293;
	ld.global.u32 	%r5321, [%rd2294];
	setp.eq.s32 	%p1369, %r5321, -1;
	selp.u32 	%r5322, 1, 0, %p1369;
	add.s32 	%r5323, %r5319, %r5322;
	ld.global.u32 	%r5324, [%rd2264+60];
	mul.wide.s32 	%rd2295, %r5324, 4;
	add.s64 	%rd2296, %rd4, %rd2295;
	ld.global.u32 	%r5325, [%rd2296];
	setp.eq.s32 	%p1370, %r5325, -1;
	selp.u32 	%r5326, 1, 0, %p1370;
	add.s32 	%r6269, %r5323, %r5326;
	add.s32 	%r6261, %r6261, 16;
	add.s32 	%r6259, %r6259, 16;
	setp.ne.s32 	%p1371, %r6259, %r1059;
	@%p1371 bra 	$L__BB35_538;
$L__BB35_539:
	setp.eq.s32 	%p1372, %r1058, 0;
	@%p1372 bra 	$L__BB35_549;
	and.b32  	%r1069, %r1057, 7;
	setp.lt.u32 	%p1373, %r1058, 8;
	@%p1373 bra 	$L__BB35_542;
	mul.wide.s32 	%rd2297, %r6261, 4;
	add.s64 	%rd2298, %rd3, %rd2297;
	ld.global.u32 	%r5328, [%rd2298];
	mul.wide.s32 	%rd2299, %r5328, 4;
	add.s64 	%rd2300, %rd4, %rd2299;
	ld.global.u32 	%r5329, [%rd2300];
	setp.eq.s32 	%p1374, %r5329, -1;
	selp.u32 	%r5330, 1, 0, %p1374;
	add.s32 	%r5331, %r6269, %r5330;
	ld.global.u32 	%r5332, [%rd2298+4];
	mul.wide.s32 	%rd2301, %r5332, 4;
	add.s64 	%rd2302, %rd4, %rd2301;
	ld.global.u32 	%r5333, [%rd2302];
	setp.eq.s32 	%p1375, %r5333, -1;
	selp.u32 	%r5334, 1, 0, %p1375;
	add.s32 	%r5335, %r5331, %r5334;
	ld.global.u32 	%r5336, [%rd2298+8];
	mul.wide.s32 	%rd2303, %r5336, 4;
	add.s64 	%rd2304, %rd4, %rd2303;
	ld.global.u32 	%r5337, [%rd2304];
	setp.eq.s32 	%p1376, %r5337, -1;
	selp.u32 	%r5338, 1, 0, %p1376;
	add.s32 	%r5339, %r5335, %r5338;
	ld.global.u32 	%r5340, [%rd2298+12];
	mul.wide.s32 	%rd2305, %r5340, 4;
	add.s64 	%rd2306, %rd4, %rd2305;
	ld.global.u32 	%r5341, [%rd2306];
	setp.eq.s32 	%p1377, %r5341, -1;
	selp.u32 	%r5342, 1, 0, %p1377;
	add.s32 	%r5343, %r5339, %r5342;
	ld.global.u32 	%r5344, [%rd2298+16];
	mul.wide.s32 	%rd2307, %r5344, 4;
	add.s64 	%rd2308, %rd4, %rd2307;
	ld.global.u32 	%r5345, [%rd2308];
	setp.eq.s32 	%p1378, %r5345, -1;
	selp.u32 	%r5346, 1, 0, %p1378;
	add.s32 	%r5347, %r5343, %r5346;
	ld.global.u32 	%r5348, [%rd2298+20];
	mul.wide.s32 	%rd2309, %r5348, 4;
	add.s64 	%rd2310, %rd4, %rd2309;
	ld.global.u32 	%r5349, [%rd2310];
	setp.eq.s32 	%p1379, %r5349, -1;
	selp.u32 	%r5350, 1, 0, %p1379;
	add.s32 	%r5351, %r5347, %r5350;
	ld.global.u32 	%r5352, [%rd2298+24];
	mul.wide.s32 	%rd2311, %r5352, 4;
	add.s64 	%rd2312, %rd4, %rd2311;
	ld.global.u32 	%r5353, [%rd2312];
	setp.eq.s32 	%p1380, %r5353, -1;
	selp.u32 	%r5354, 1, 0, %p1380;
	add.s32 	%r5355, %r5351, %r5354;
	ld.global.u32 	%r5356, [%rd2298+28];
	mul.wide.s32 	%rd2313, %r5356, 4;
	add.s64 	%rd2314, %rd4, %rd2313;
	ld.global.u32 	%r5357, [%rd2314];
	setp.eq.s32 	%p1381, %r5357, -1;
	selp.u32 	%r5358, 1, 0, %p1381;
	add.s32 	%r6269, %r5355, %r5358;
	add.s32 	%r6261, %r6261, 8;
$L__BB35_542:
	setp.eq.s32 	%p1382, %r1069, 0;
	@%p1382 bra 	$L__BB35_549;
	and.b32  	%r1075, %r1057, 3;
	setp.lt.u32 	%p1383, %r1069, 4;
	@%p1383 bra 	$L__BB35_545;
	mul.wide.s32 	%rd2315, %r6261, 4;
	add.s64 	%rd2316, %rd3, %rd2315;
	ld.global.u32 	%r5360, [%rd2316];
	mul.wide.s32 	%rd2317, %r5360, 4;
	add.s64 	%rd2318, %rd4, %rd2317;
	ld.global.u32 	%r5361, [%rd2318];
	setp.eq.s32 	%p1384, %r5361, -1;
	selp.u32 	%r5362, 1, 0, %p1384;
	add.s32 	%r5363, %r6269, %r5362;
	ld.global.u32 	%r5364, [%rd2316+4];
	mul.wide.s32 	%rd2319, %r5364, 4;
	add.s64 	%rd2320, %rd4, %rd2319;
	ld.global.u32 	%r5365, [%rd2320];
	setp.eq.s32 	%p1385, %r5365, -1;
	selp.u32 	%r5366, 1, 0, %p1385;
	add.s32 	%r5367, %r5363, %r5366;
	ld.global.u32 	%r5368, [%rd2316+8];
	mul.wide.s32 	%rd2321, %r5368, 4;
	add.s64 	%rd2322, %rd4, %rd2321;
	ld.global.u32 	%r5369, [%rd2322];
	setp.eq.s32 	%p1386, %r5369, -1;
	selp.u32 	%r5370, 1, 0, %p1386;
	add.s32 	%r5371, %r5367, %r5370;
	ld.global.u32 	%r5372, [%rd2316+12];
	mul.wide.s32 	%rd2323, %r5372, 4;
	add.s64 	%rd2324, %rd4, %rd2323;
	ld.global.u32 	%r5373, [%rd2324];
	setp.eq.s32 	%p1387, %r5373, -1;
	selp.u32 	%r5374, 1, 0, %p1387;
	add.s32 	%r6269, %r5371, %r5374;
	add.s32 	%r6261, %r6261, 4;
$L__BB35_545:
	setp.eq.s32 	%p1388, %r1075, 0;
	@%p1388 bra 	$L__BB35_549;
	mul.wide.s32 	%rd2325, %r6261, 4;
	add.s64 	%rd43, %rd3, %rd2325;
	ld.global.u32 	%r5375, [%rd43];
	mul.wide.s32 	%rd2326, %r5375, 4;
	add.s64 	%rd2327, %rd4, %rd2326;
	ld.global.u32 	%r5376, [%rd2327];
	setp.eq.s32 	%p1389, %r5376, -1;
	selp.u32 	%r5377, 1, 0, %p1389;
	add.s32 	%r6269, %r6269, %r5377;
	setp.eq.s32 	%p1390, %r1075, 1;
	@%p1390 bra 	$L__BB35_549;
	ld.global.u32 	%r5378, [%rd43+4];
	mul.wide.s32 	%rd2328, %r5378, 4;
	add.s64 	%rd2329, %rd4, %rd2328;
	ld.global.u32 	%r5379, [%rd2329];
	setp.eq.s32 	%p1391, %r5379, -1;
	selp.u32 	%r5380, 1, 0, %p1391;
	add.s32 	%r6269, %r6269, %r5380;
	setp.eq.s32 	%p1392, %r1075, 2;
	@%p1392 bra 	$L__BB35_549;
	ld.global.u32 	%r5381, [%rd43+8];
	mul.wide.s32 	%rd2330, %r5381, 4;
	add.s64 	%rd2331, %rd4, %rd2330;
	ld.global.u32 	%r5382, [%rd2331];
	setp.eq.s32 	%p1393, %r5382, -1;
	selp.u32 	%r5383, 1, 0, %p1393;
	add.s32 	%r6269, %r6269, %r5383;
$L__BB35_549:
	add.s32 	%r6270, %r6269, %r6270;
	add.s32 	%r6255, %r6255, 256;
	setp.lt.s32 	%p1394, %r6255, %r1050;
	@%p1394 bra 	$L__BB35_534;
$L__BB35_550:
	// begin inline asm
	mov.u32 %r5384, %laneid;
	// end inline asm
	mov.b32 	%r5387, 1;
	mov.b32 	%r5408, 31;
	mov.b32 	%r5409, -1;
	// begin inline asm
	shfl.sync.down.b32 %r5385, %r6270, %r5387, %r5408, %r5409;
	// end inline asm
	setp.gt.s32 	%p1395, %r5384, 30;
	selp.b32 	%r5410, 0, %r5385, %p1395;
	add.s32 	%r5391, %r5410, %r6270;
	mov.b32 	%r5392, 2;
	// begin inline asm
	shfl.sync.down.b32 %r5390, %r5391, %r5392, %r5408, %r5409;
	// end inline asm
	setp.gt.s32 	%p1396, %r5384, 29;
	selp.b32 	%r5411, 0, %r5390, %p1396;
	add.s32 	%r5396, %r5391, %r5411;
	mov.b32 	%r5397, 4;
	// begin inline asm
	shfl.sync.down.b32 %r5395, %r5396, %r5397, %r5408, %r5409;
	// end inline asm
	setp.gt.s32 	%p1397, %r5384, 27;
	selp.b32 	%r5412, 0, %r5395, %p1397;
	add.s32 	%r5401, %r5396, %r5412;
	mov.b32 	%r5402, 8;
	// begin inline asm
	shfl.sync.down.b32 %r5400, %r5401, %r5402, %r5408, %r5409;
	// end inline asm
	setp.gt.s32 	%p1398, %r5384, 23;
	selp.b32 	%r5413, 0, %r5400, %p1398;
	add.s32 	%r5406, %r5401, %r5413;
	mov.b32 	%r5407, 16;
	// begin inline asm
	shfl.sync.down.b32 %r5405, %r5406, %r5407, %r5408, %r5409;
	// end inline asm
	setp.gt.s32 	%p1399, %r5384, 15;
	selp.b32 	%r5414, 0, %r5405, %p1399;
	add.s32 	%r6271, %r5406, %r5414;
	setp.ne.s32 	%p1400, %r5384, 0;
	@%p1400 bra 	$L__BB35_552;
	shr.u32 	%r5415, %r80, 3;
	and.b32  	%r5416, %r5415, 124;
	mov.u32 	%r5417, _ZZN3cub18CUB_300001_SM_10006detail6reduce28DeviceReduceSingleTileKernelINS2_10policy_hubIijN4cuda3std3__44plusIiEEE10Policy1000EN6thrust24THRUST_300001_SM_1000_NS17counting_iteratorIiNSD_11use_defaultESF_SF_EEPijS9_ii19active_edge_counterEEvT0_T1_T2_T3_T4_T6_E12temp_storage;
	add.s32 	%r5418, %r5417, %r5416;
	st.shared.u32 	[%r5418+8], %r6271;
$L__BB35_552:
	bar.sync 	0;
	setp.ne.s32 	%p1401, %r80, 0;
	@%p1401 bra 	$L__BB35_554;
	ld.shared.u32 	%r5419, [_ZZN3cub18CUB_300001_SM_10006detail6reduce28DeviceReduceSingleTileKernelINS2_10policy_hubIijN4cuda3std3__44plusIiEEE10Policy1000EN6thrust24THRUST_300001_SM_1000_NS17counting_iteratorIiNSD_11use_defaultESF_SF_EEPijS9_ii19active_edge_counterEEvT0_T1_T2_T3_T4_T6_E12temp_storage+12];
	add.s32 	%r5420, %r5419, %r6271;
	ld.shared.u32 	%r5421, [_ZZN3cub18CUB_300001_SM_10006detail6reduce28DeviceReduceSingleTileKernelINS2_10policy_hubIijN4cuda3std3__44plusIiEEE10Policy1000EN6thrust24THRUST_300001_SM_1000_NS17counting_iteratorIiNSD_11use_defaultESF_SF_EEPijS9_ii19active_edge_counterEEvT0_T1_T2_T3_T4_T6_E12temp_storage+16];
	add.s32 	%r5422, %r5420, %r5421;
	ld.shared.u32 	%r5423, [_ZZN3cub18CUB_300001_SM_10006detail6reduce28DeviceReduceSingleTileKernelINS2_10policy_hubIijN4cuda3std3__44plusIiEEE10Policy1000EN6thrust24THRUST_300001_SM_1000_NS17counting_iteratorIiNSD_11use_defaultESF_SF_EEPijS9_ii19active_edge_counterEEvT0_T1_T2_T3_T4_T6_E12temp_storage+20];
	add.s32 	%r5424, %r5422, %r5423;
	ld.shared.u32 	%r5425, [_ZZN3cub18CUB_300001_SM_10006detail6reduce28DeviceReduceSingleTileKernelINS2_10policy_hubIijN4cuda3std3__44plusIiEEE10Policy1000EN6thrust24THRUST_300001_SM_1000_NS17counting_iteratorIiNSD_11use_defaultESF_SF_EEPijS9_ii19active_edge_counterEEvT0_T1_T2_T3_T4_T6_E12temp_storage+24];
	add.s32 	%r5426, %r5424, %r5425;
	ld.shared.u32 	%r5427, [_ZZN3cub18CUB_300001_SM_10006detail6reduce28DeviceReduceSingleTileKernelINS2_10policy_hubIijN4cuda3std3__44plusIiEEE10Policy1000EN6thrust24THRUST_300001_SM_1000_NS17counting_iteratorIiNSD_11use_defaultESF_SF_EEPijS9_ii19active_edge_counterEEvT0_T1_T2_T3_T4_T6_E12temp_storage+28];
	add.s32 	%r5428, %r5426, %r5427;
	ld.shared.u32 	%r5429, [_ZZN3cub18CUB_300001_SM_10006detail6reduce28DeviceReduceSingleTileKernelINS2_10policy_hubIijN4cuda3std3__44plusIiEEE10Policy1000EN6thrust24THRUST_300001_SM_1000_NS17counting_iteratorIiNSD_11use_defaultESF_SF_EEPijS9_ii19active_edge_counterEEvT0_T1_T2_T3_T4_T6_E12temp_storage+32];
	add.s32 	%r5430, %r5428, %r5429;
	ld.shared.u32 	%r5431, [_ZZN3cub18CUB_300001_SM_10006detail6reduce28DeviceReduceSingleTileKernelINS2_10policy_hubIijN4cuda3std3__44plusIiEEE10Policy1000EN6thrust24THRUST_300001_SM_1000_NS17counting_iteratorIiNSD_11use_defaultESF_SF_EEPijS9_ii19active_edge_counterEEvT0_T1_T2_T3_T4_T6_E12temp_storage+36];
	add.s32 	%r6271, %r5430, %r5431;
$L__BB35_554:
	mov.u32 	%r5798, %tid.x;
	setp.ne.s32 	%p1509, %r5798, 0;
	@%p1509 bra 	$L__BB35_556;
	add.s32 	%r5799, %r6271, %r1093;
	st.global.u32 	[%rd1], %r5799;
$L__BB35_556:
	ret;

}
	// .globl	_ZN3cub18CUB_300001_SM_10006detail6reduce18DeviceReduceKernelINS2_10policy_hubIijN4cuda3std3__44plusIiEEE10Policy1000EN6thrust24THRUST_300001_SM_1000_NS17counting_iteratorIiNSD_11use_defaultESF_SF_EEjS9_i19active_edge_counterEEvT0_PT3_T1_NS0_13GridEvenShareISL_EET2_T4_
.visible .entry _ZN3cub18CUB_300001_SM_10006detail6reduce18DeviceReduceKernelINS2_10policy_hubIijN4cuda3std3__44plusIiEEE10Policy1000EN6thrust24THRUST_300001_SM_1000_NS17counting_iteratorIiNSD_11use_defaultESF_SF_EEjS9_i19active_edge_counterEEvT0_PT3_T1_NS0_13GridEvenShareISL_EET2_T4_(
	.param .align 4 .b8 _ZN3cub18CUB_300001_SM_10006detail6reduce18DeviceReduceKernelINS2_10policy_hubIijN4cuda3std3__44plusIiEEE10Policy1000EN6thrust24THRUST_300001_SM_1000_NS17counting_iteratorIiNSD_11use_defaultESF_SF_EEjS9_i19active_edge_counterEEvT0_PT3_T1_NS0_13GridEvenShareISL_EET2_T4__param_0[4],
	.param .u64 .ptr .align 1 _ZN3cub18CUB_300001_SM_10006detail6reduce18DeviceReduceKernelINS2_10policy_hubIijN4cuda3std3__44plusIiEEE10Policy1000EN6thrust24THRUST_300001_SM_1000_NS17counting_iteratorIiNSD_11use_defaultESF_SF_EEjS9_i19active_edge_counterEEvT0_PT3_T1_NS0_13GridEvenShareISL_EET2_T4__param_1,
	.param .u32 _ZN3cub18CUB_300001_SM_10006detail6reduce18DeviceReduceKernelINS2_10policy_hubIijN4cuda3std3__44plusIiEEE10Policy1000EN6thrust24THRUST_300001_SM_1000_NS17counting_iteratorIiNSD_11use_defaultESF_SF_EEjS9_i19active_edge_counterEEvT0_PT3_T1_NS0_13GridEvenShareISL_EET2_T4__param_2,
	.param .align 4 .b8 _ZN3cub18CUB_300001_SM_10006detail6reduce18DeviceReduceKernelINS2_10policy_hubIijN4cuda3std3__44plusIiEEE10Policy1000EN6thrust24THRUST_300001_SM_1000_NS17counting_iteratorIiNSD_11use_defaultESF_SF_EEjS9_i19active_edge_counterEEvT0_PT3_T1_NS0_13GridEvenShareISL_EET2_T4__param_3[40],
	.param .align 1 .b8 _ZN3cub18CUB_300001_SM_10006detail6reduce18DeviceReduceKernelINS2_10policy_hubIijN4cuda3std3__44plusIiEEE10Policy1000EN6thrust24THRUST_300001_SM_1000_NS17counting_iteratorIiNSD_11use_defaultESF_SF_EEjS9_i19active_edge_counterEEvT0_PT3_T1_NS0_13GridEvenShareISL_EET2_T4__param_4[1],
	.param .align 8 .b8 _ZN3cub18CUB_300001_SM_10006detail6reduce18DeviceReduceKernelINS2_10policy_hubIijN4cuda3std3__44plusIiEEE10Policy1000EN6thrust24THRUST_300001_SM_1000_NS17counting_iteratorIiNSD_11use_defaultESF_SF_EEjS9_i19active_edge_counterEEvT0_PT3_T1_NS0_13GridEvenShareISL_EET2_T4__param_5[24]
)
.maxntid 256
{
	.reg .pred 	%p<1509>;
	.reg .b32 	%r<6286>;
	.reg .b64 	%rd<2477>;
	// demoted variable
	.shared .align 4 .b8 _ZZN3cub18CUB_300001_SM_10006detail6reduce18DeviceReduceKernelINS2_10policy_hubIijN4cuda3std3__44plusIiEEE10Policy1000EN6thrust24THRUST_300001_SM_1000_NS17counting_iteratorIiNSD_11use_defaultESF_SF_EEjS9_i19active_edge_counterEEvT0_PT3_T1_NS0_13GridEvenShareISL_EET2_T4_E12temp_storage[44];
	ld.param.u32 	%r1080, [_ZN3cub18CUB_300001_SM_10006detail6reduce18DeviceReduceKernelINS2_10policy_hubIijN4cuda3std3__44plusIiEEE10Policy1000EN6thrust24THRUST_300001_SM_1000_NS17counting_iteratorIiNSD_11use_defaultESF_SF_EEjS9_i19active_edge_counterEEvT0_PT3_T1_NS0_13GridEvenShareISL_EET2_T4__param_3+24];
	ld.param.u32 	%r2, [_ZN3cub18CUB_300001_SM_10006detail6reduce18DeviceReduceKernelINS2_10policy_hubIijN4cuda3std3__44plusIiEEE10Policy1000EN6thrust24THRUST_300001_SM_1000_NS17counting_iteratorIiNSD_11use_defaultESF_SF_EEjS9_i19active_edge_counterEEvT0_PT3_T1_NS0_13GridEvenShareISL_EET2_T4__param_0];
	ld.param.u32 	%r1079, [_ZN3cub18CUB_300001_SM_10006detail6reduce18DeviceReduceKernelINS2_10policy_hubIijN4cuda3std3__44plusIiEEE10Policy1000EN6thrust24THRUST_300001_SM_1000_NS17counting_iteratorIiNSD_11use_defaultESF_SF_EEjS9_i19active_edge_counterEEvT0_PT3_T1_NS0_13GridEvenShareISL_EET2_T4__param_3+20];
	ld.param.u64 	%rd44, [_ZN3cub18CUB_300001_SM_10006detail6reduce18DeviceReduceKernelINS2_10policy_hubIijN4cuda3std3__44plusIiEEE10Policy1000EN6thrust24THRUST_300001_SM_1000_NS17counting_iteratorIiNSD_11use_defaultESF_SF_EEjS9_i19active_edge_counterEEvT0_PT3_T1_NS0_13GridEvenShareISL_EET2_T4__param_5+16];
	ld.param.u64 	%rd45, [_ZN3cub18CUB_300001_SM_10006detail6reduce18DeviceReduceKernelINS2_10policy_hubIijN4cuda3std3__44plusIiEEE10Policy1000EN6thrust24THRUST_300001_SM_1000_NS17counting_iteratorIiNSD_11use_defaultESF_SF_EEjS9_i19active_edge_counterEEvT0_PT3_T1_NS0_13GridEvenShareISL_EET2_T4__param_5+8];
	ld.param.u64 	%rd46, [_ZN3cub18CUB_300001_SM_10006detail6reduce18DeviceReduceKernelINS2_10policy_hubIijN4cuda3std3__44plusIiEEE10Policy1000EN6thrust24THRUST_300001_SM_1000_NS17counting_iteratorIiNSD_11use_defaultESF_SF_EEjS9_i19active_edge_counterEEvT0_PT3_T1_NS0_13GridEvenShareISL_EET2_T4__param_5];
	cvta.to.global.u64 	%rd1, %rd46;
	cvta.to.global.u64 	%rd2, %rd45;
	cvta.to.global.u64 	%rd3, %rd44;
	mov.u32 	%r3, %ctaid.x;
	shl.b32 	%r6060, %r3, 12;
	sub.s32 	%r5, %r1079, %r6060;
	setp.gt.u32 	%p1, %r5, 4095;
	@%p1 bra 	$L__BB36_44;
	mov.u32 	%r6, %tid.x;
	setp.ge.u32 	%p1401, %r6, %r5;
	mov.b32 	%r5832, 0;
	mov.u32 	%r5835, %r6;
	@%p1401 bra 	$L__BB36_17;
	add.s32 	%r5451, %r6060, %r6;
	add.s32 	%r7, %r5451, %r2;
	mul.wide.s32 	%rd2330, %r7, 4;
	add.s64 	%rd2331, %rd3, %rd2330;
	ld.global.u32 	%r5452, [%rd2331];
	setp.ne.s32 	%p1402, %r5452, -1;
	mov.b32 	%r5832, 0;
	@%p1402 bra 	$L__BB36_16;
	add.s64 	%rd2333, %rd1, %rd2330;
	ld.global.u32 	%r5821, [%rd2333];
	ld.global.u32 	%r9, [%rd2333+4];
	setp.ge.s32 	%p1403, %r5821, %r9;
	@%p1403 bra 	$L__BB36_16;
	add.s32 	%r5456, %r5821, 1;
	max.s32 	%r5457, %r9, %r5456;
	sub.s32 	%r10, %r5457, %r5821;
	and.b32  	%r11, %r10, 15;
	sub.s32 	%r5458, %r5821, %r5457;
	setp.gt.u32 	%p1404, %r5458, -16;
	mov.b32 	%r5832, 0;
	@%p1404 bra 	$L__BB36_7;
	and.b32  	%r12, %r10, -16;
	mov.b32 	%r5832, 0;
	mov.u32 	%r5819, %r5832;
$L__BB36_6:
	.pragma "nounroll";
	mul.wide.s32 	%rd2334, %r5821, 4;
	add.s64 	%rd2335, %rd2, %rd2334;
	ld.global.u32 	%r5460, [%rd2335];
	mul.wide.s32 	%rd2336, %r5460, 4;
	add.s64 	%rd2337, %rd3, %rd2336;
	ld.global.u32 	%r5461, [%rd2337];
	setp.eq.s32 	%p1405, %r5461, -1;
	selp.u32 	%r5462, 1, 0, %p1405;
	add.s32 	%r5463, %r5832, %r5462;
	ld.global.u32 	%r5464, [%rd2335+4];
	mul.wide.s32 	%rd2338, %r5464, 4;
	add.s64 	%rd2339, %rd3, %rd2338;
	ld.global.u32 	%r5465, [%rd2339];
	setp.eq.s32 	%p1406, %r5465, -1;
	selp.u32 	%r5466, 1, 0, %p1406;
	add.s32 	%r5467, %r5463, %r5466;
	ld.global.u32 	%r5468, [%rd2335+8];
	mul.wide.s32 	%rd2340, %r5468, 4;
	add.s64 	%rd2341, %rd3, %rd2340;
	ld.global.u32 	%r5469, [%rd2341];
	setp.eq.s32 	%p1407, %r5469, -1;
	selp.u32 	%r5470, 1, 0, %p1407;
	add.s32 	%r5471, %r5467, %r5470;
	ld.global.u32 	%r5472, [%rd2335+12];
	mul.wide.s32 	%rd2342, %r5472, 4;
	add.s64 	%rd2343, %rd3, %rd2342;
	ld.global.u32 	%r5473, [%rd2343];
	setp.eq.s32 	%p1408, %r5473, -1;
	selp.u32 	%r5474, 1, 0, %p1408;
	add.s32 	%r5475, %r5471, %r5474;
	ld.global.u32 	%r5476, [%rd2335+16];
	mul.wide.s32 	%rd2344, %r5476, 4;
	add.s64 	%rd2345, %rd3, %rd2344;
	ld.global.u32 	%r5477, [%rd2345];
	setp.eq.s32 	%p1409, %r5477, -1;
	selp.u32 	%r5478, 1, 0, %p1409;
	add.s32 	%r5479, %r5475, %r5478;
	ld.global.u32 	%r5480, [%rd2335+20];
	mul.wide.s32 	%rd2346, %r5480, 4;
	add.s64 	%rd2347, %rd3, %rd2346;
	ld.global.u32 	%r5481, [%rd2347];
	setp.eq.s32 	%p1410, %r5481, -1;
	selp.u32 	%r5482, 1, 0, %p1410;
	add.s32 	%r5483, %r5479, %r5482;
	ld.global.u32 	%r5484, [%rd2335+24];
	mul.wide.s32 	%rd2348, %r5484, 4;
	add.s64 	%rd2349, %rd3, %rd2348;
	ld.global.u32 	%r5485, [%rd2349];
	setp.eq.s32 	%p1411, %r5485, -1;
	selp.u32 	%r5486, 1, 0, %p1411;
	add.s32 	%r5487, %r5483, %r5486;
	ld.global.u32 	%r5488, [%rd2335+28];
	mul.wide.s32 	%rd2350, %r5488, 4;
	add.s64 	%rd2351, %rd3, %rd2350;
	ld.global.u32 	%r5489, [%rd2351];
	setp.eq.s32 	%p1412, %r5489, -1;
	selp.u32 	%r5490, 1, 0, %p1412;
	add.s32 	%r5491, %r5487, %r5490;
	ld.global.u32 	%r5492, [%rd2335+32];
	mul.wide.s32 	%rd2352, %r5492, 4;
	add.s64 	%rd2353, %rd3, %rd2352;
	ld.global.u32 	%r5493, [%rd2353];
	setp.eq.s32 	%p1413, %r5493, -1;
	selp.u32 	%r5494, 1, 0, %p1413;
	add.s32 	%r5495, %r5491, %r5494;
	ld.global.u32 	%r5496, [%rd2335+36];
	mul.wide.s32 	%rd2354, %r5496, 4;
	add.s64 	%rd2355, %rd3, %rd2354;
	ld.global.u32 	%r5497, [%rd2355];
	setp.eq.s32 	%p1414, %r5497, -1;
	selp.u32 	%r5498, 1, 0, %p1414;
	add.s32 	%r5499, %r5495, %r5498;
	ld.global.u32 	%r5500, [%rd2335+40];
	mul.wide.s32 	%rd2356, %r5500, 4;
	add.s64 	%rd2357, %rd3, %rd2356;
	ld.global.u32 	%r5501, [%rd2357];
	setp.eq.s32 	%p1415, %r5501, -1;
	selp.u32 	%r5502, 1, 0, %p1415;
	add.s32 	%r5503, %r5499, %r5502;
	ld.global.u32 	%r5504, [%rd2335+44];
	mul.wide.s32 	%rd2358, %r5504, 4;
	add.s64 	%rd2359, %rd3, %rd2358;
	ld.global.u32 	%r5505, [%rd2359];
	setp.eq.s32 	%p1416, %r5505, -1;
	selp.u32 	%r5506, 1, 0, %p1416;
	add.s32 	%r5507, %r5503, %r5506;
	ld.global.u32 	%r5508, [%rd2335+48];
	mul.wide.s32 	%rd2360, %r5508, 4;
	add.s64 	%rd2361, %rd3, %rd2360;
	ld.global.u32 	%r5509, [%rd2361];
	setp.eq.s32 	%p1417, %r5509, -1;
	selp.u32 	%r5510, 1, 0, %p1417;
	add.s32 	%r5511, %r5507, %r5510;
	ld.global.u32 	%r5512, [%rd2335+52];
	mul.wide.s32 	%rd2362, %r5512, 4;
	add.s64 	%rd2363, %rd3, %rd2362;
	ld.global.u32 	%r5513, [%rd2363];
	setp.eq.s32 	%p1418, %r5513, -1;
	selp.u32 	%r5514, 1, 0, %p1418;
	add.s32 	%r5515, %r5511, %r5514;
	ld.global.u32 	%r5516, [%rd2335+56];
	mul.wide.s32 	%rd2364, %r5516, 4;
	add.s64 	%rd2365, %rd3, %rd2364;
	ld.global.u32 	%r5517, [%rd2365];
	setp.eq.s32 	%p1419, %r5517, -1;
	selp.u32 	%r5518, 1, 0, %p1419;
	add.s32 	%r5519, %r5515, %r5518;
	ld.global.u32 	%r5520, [%rd2335+60];
	mul.wide.s32 	%rd2366, %r5520, 4;
	add.s64 	%rd2367, %rd3, %rd2366;
	ld.global.u32 	%r5521, [%rd2367];
	setp.eq.s32 	%p1420, %r5521, -1;
	selp.u32 	%r5522, 1, 0, %p1420;
	add.s32 	%r5832, %r5519, %r5522;
	add.s32 	%r5821, %r5821, 16;
	add.s32 	%r5819, %r5819, 16;
	setp.ne.s32 	%p1421, %r5819, %r12;
	@%p1421 bra 	$L__BB36_6;
$L__BB36_7:
	setp.eq.s32 	%p1422, %r11, 0;
	@%p1422 bra 	$L__BB36_16;
	and.b32  	%r22, %r10, 7;
	setp.lt.u32 	%p1423, %r11, 8;
	@%p1423 bra 	$L__BB36_10;
	mul.wide.s32 	%rd2368, %r5821, 4;
	add.s64 	%rd2369, %rd2, %rd2368;
	ld.global.u32 	%r5524, [%rd2369];
	mul.wide.s32 	%rd2370, %r5524, 4;
	add.s64 	%rd2371, %rd3, %rd2370;
	ld.global.u32 	%r5525, [%rd2371];
	setp.eq.s32 	%p1424, %r5525, -1;
	selp.u32 	%r5526, 1, 0, %p1424;
	add.s32 	%r5527, %r5832, %r5526;
	ld.global.u32 	%r5528, [%rd2369+4];
	mul.wide.s32 	%rd2372, %r5528, 4;
	add.s64 	%rd2373, %rd3, %rd2372;
	ld.global.u32 	%r5529, [%rd2373];
	setp.eq.s32 	%p1425, %r5529, -1;
	selp.u32 	%r5530, 1, 0, %p1425;
	add.s32 	%r5531, %r5527, %r5530;
	ld.global.u32 	%r5532, [%rd2369+8];
	mul.wide.s32 	%rd2374, %r5532, 4;
	add.s64 	%rd2375, %rd3, %rd2374;
	ld.global.u32 	%r5533, [%rd2375];
	setp.eq.s32 	%p1426, %r5533, -1;
	selp.u32 	%r5534, 1, 0, %p1426;
	add.s32 	%r5535, %r5531, %r5534;
	ld.global.u32 	%r5536, [%rd2369+12];
	mul.wide.s32 	%rd2376, %r5536, 4;
	add.s64 	%rd2377, %rd3, %rd2376;
	ld.global.u32 	%r5537, [%rd2377];
	setp.eq.s32 	%p1427, %r5537, -1;
	selp.u32 	%r5538, 1, 0, %p1427;
	add.s32 	%r5539, %r5535, %r5538;
	ld.global.u32 	%r5540, [%rd2369+16];
	mul.wide.s32 	%rd2378, %r5540, 4;
	add.s64 	%rd2379, %rd3, %rd2378;
	ld.global.u32 	%r5541, [%rd2379];
	setp.eq.s32 	%p1428, %r5541, -1;
	selp.u32 	%r5542, 1, 0, %p1428;
	add.s32 	%r5543, %r5539, %r5542;
	ld.global.u32 	%r5544, [%rd2369+20];
	mul.wide.s32 	%rd2380, %r5544, 4;
	add.s64 	%rd2381, %rd3, %rd2380;
	ld.global.u32 	%r5545, [%rd2381];
	setp.eq.s32 	%p1429, %r5545, -1;
	selp.u32 	%r5546, 1, 0, %p1429;
	add.s32 	%r5547, %r5543, %r5546;
	ld.global.u32 	%r5548, [%rd2369+24];
	mul.wide.s32 	%rd2382, %r5548, 4;
	add.s64 	%rd2383, %rd3, %rd2382;
	ld.global.u32 	%r5549, [%rd2383];
	setp.eq.s32 	%p1430, %r5549, -1;
	selp.u32 	%r5550, 1, 0, %p1430;
	add.s32 	%r5551, %r5547, %r5550;
	ld.global.u32 	%r5552, [%rd2369+28];
	mul.wide.s32 	%rd2384, %r5552, 4;
	add.s64 	%rd2385, %rd3, %rd2384;
	ld.global.u32 	%r5553, [%rd2385];
	setp.eq.s32 	%p1431, %r5553, -1;
	selp.u32 	%r5554, 1, 0, %p1431;
	add.s32 	%r5832, %r5551, %r5554;
	add.s32 	%r5821, %r5821, 8;
$L__BB36_10:
	setp.eq.s32 	%p1432, %r22, 0;
	@%p1432 bra 	$L__BB36_16;
	and.b32  	%r28, %r10, 3;
	setp.lt.u32 	%p1433, %r22, 4;
	@%p1433 bra 	$L__BB36_13;
	mul.wide.s32 	%rd2386, %r5821, 4;
	add.s64 	%rd2387, %rd2, %rd2386;
	ld.global.u32 	%r5556, [%rd2387];
	mul.wide.s32 	%rd2388, %r5556, 4;
	add.s64 	%rd2389, %rd3, %rd2388;
	ld.global.u32 	%r5557, [%rd2389];
	setp.eq.s32 	%p1434, %r5557, -1;
	selp.u32 	%r5558, 1, 0, %p1434;
	add.s32 	%r5559, %r5832, %r5558;
	ld.global.u32 	%r5560, [%rd2387+4];
	mul.wide.s32 	%rd2390, %r5560, 4;
	add.s64 	%rd2391, %rd3, %rd2390;
	ld.global.u32 	%r5561, [%rd2391];
	setp.eq.s32 	%p1435, %r5561, -1;
	selp.u32 	%r5562, 1, 0, %p1435;
	add.s32 	%r5563, %r5559, %r5562;
	ld.global.u32 	%r5564, [%rd2387+8];
	mul.wide.s32 	%rd2392, %r5564, 4;
	add.s64 	%rd2393, %rd3, %rd2392;
	ld.global.u32 	%r5565, [%rd2393];
	setp.eq.s32 	%p1436, %r5565, -1;
	selp.u32 	%r5566, 1, 0, %p1436;
	add.s32 	%r5567, %r5563, %r5566;
	ld.global.u32 	%r5568, [%rd2387+12];
	mul.wide.s32 	%rd2394, %r5568, 4;
	add.s64 	%rd2395, %rd3, %rd2394;
	ld.global.u32 	%r5569, [%rd2395];
	setp.eq.s32 	%p1437, %r5569, -1;
	selp.u32 	%r5570, 1, 0, %p1437;
	add.s32 	%r5832, %r5567, %r5570;
	add.s32 	%r5821, %r5821, 4;
$L__BB36_13:
	setp.eq.s32 	%p1438, %r28, 0;
	@%p1438 bra 	$L__BB36_16;
	mov.b32 	%r5831, 0;
$L__BB36_15:
	.pragma "nounroll";
	mul.wide.s32 	%rd2396, %r5821, 4;
	add.s64 	%rd2397, %rd2, %rd2396;
	ld.global.u32 	%r5572, [%rd2397];
	mul.wide.s32 	%rd2398, %r5572, 4;
	add.s64 	%rd2399, %rd3, %rd2398;
	ld.global.u32 	%r5573, [%rd2399];
	setp.eq.s32 	%p1439, %r5573, -1;
	selp.u32 	%r5574, 1, 0, %p1439;
	add.s32 	%r5832, %r5832, %r5574;
	add.s32 	%r5821, %r5821, 1;
	add.s32 	%r5831, %r5831, 1;
	setp.ne.s32 	%p1440, %r5831, %r28;
	@%p1440 bra 	$L__BB36_15;
$L__BB36_16:
	add.s32 	%r5835, %r6, 256;
$L__BB36_17:
	setp.ge.u32 	%p1441, %r5835, %r5;
	@%p1441 bra 	$L__BB36_35;
	add.s32 	%r44, %r2, %r6060;
	add.s64 	%rd4, %rd2, 32;
$L__BB36_19:
	add.s32 	%r47, %r44, %r5835;
	mul.wide.s32 	%rd2400, %r47, 4;
	add.s64 	%rd2401, %rd3, %rd2400;
	ld.global.u32 	%r5576, [%rd2401];
	setp.ne.s32 	%p1442, %r5576, -1;
	mov.b32 	%r5849, 0;
	@%p1442 bra 	$L__BB36_34;
	add.s64 	%rd2403, %rd1, %rd2400;
	ld.global.u32 	%r5841, [%rd2403];
	ld.global.u32 	%r49, [%rd2403+4];
	setp.ge.s32 	%p1443, %r5841, %r49;
	@%p1443 bra 	$L__BB36_34;
	add.s32 	%r5580, %r5841, 1;
	max.s32 	%r5581, %r49, %r5580;
	sub.s32 	%r50, %r5581, %r5841;
	and.b32  	%r51, %r50, 15;
	sub.s32 	%r5582, %r5841, %r5581;
	setp.gt.u32 	%p1444, %r5582, -16;
	mov.b32 	%r5849, 0;
	@%p1444 bra 	$L__BB36_24;
	and.b32  	%r5584, %r50, -16;
	neg.s32 	%r5837, %r5584;
	mov.b32 	%r5849, 0;
$L__BB36_23:
	.pragma "nounroll";
	mul.wide.s32 	%rd2404, %r5841, 4;
	add.s64 	%rd2405, %rd4, %rd2404;
	ld.global.u32 	%r5585, [%rd2405+-32];
	mul.wide.s32 	%rd2406, %r5585, 4;
	add.s64 	%rd2407, %rd3, %rd2406;
	ld.global.u32 	%r5586, [%rd2407];
	setp.eq.s32 	%p1445, %r5586, -1;
	selp.u32 	%r5587, 1, 0, %p1445;
	add.s32 	%r5588, %r5849, %r5587;
	ld.global.u32 	%r5589, [%rd2405+-28];
	mul.wide.s32 	%rd2408, %r5589, 4;
	add.s64 	%rd2409, %rd3, %rd2408;
	ld.global.u32 	%r5590, [%rd2409];
	setp.eq.s32 	%p1446, %r5590, -1;
	selp.u32 	%r5591, 1, 0, %p1446;
	add.s32 	%r5592, %r5588, %r5591;
	ld.global.u32 	%r5593, [%rd2405+-24];
	mul.wide.s32 	%rd2410, %r5593, 4;
	add.s64 	%rd2411, %rd3, %rd2410;
	ld.global.u32 	%r5594, [%rd2411];
	setp.eq.s32 	%p1447, %r5594, -1;
	selp.u32 	%r5595, 1, 0, %p1447;
	add.s32 	%r5596, %r5592, %r5595;
	ld.global.u32 	%r5597, [%rd2405+-20];
	mul.wide.s32 	%rd2412, %r5597, 4;
	add.s64 	%rd2413, %rd3, %rd2412;
	ld.global.u32 	%r5598, [%rd2413];
	setp.eq.s32 	%p1448, %r5598, -1;
	selp.u32 	%r5599, 1, 0, %p1448;
	add.s32 	%r5600, %r5596, %r5599;
	ld.global.u32 	%r5601, [%rd2405+-16];
	mul.wide.s32 	%rd2414, %r5601, 4;
	add.s64 	%rd2415, %rd3, %rd2414;
	ld.global.u32 	%r5602, [%rd2415];
	setp.eq.s32 	%p1449, %r5602, -1;
	selp.u32 	%r5603, 1, 0, %p1449;
	add.s32 	%r5604, %r5600, %r5603;
	ld.global.u32 	%r5605, [%rd2405+-12];
	mul.wide.s32 	%rd2416, %r5605, 4;
	add.s64 	%rd2417, %rd3, %rd2416;
	ld.global.u32 	%r5606, [%rd2417];
	setp.eq.s32 	%p1450, %r5606, -1;
	selp.u32 	%r5607, 1, 0, %p1450;
	add.s32 	%r5608, %r5604, %r5607;
	ld.global.u32 	%r5609, [%rd2405+-8];
	mul.wide.s32 	%rd2418, %r5609, 4;
	add.s64 	%rd2419, %rd3, %rd2418;
	ld.global.u32 	%r5610, [%rd2419];
	setp.eq.s32 	%p1451, %r5610, -1;
	selp.u32 	%r5611, 1, 0, %p1451;
	add.s32 	%r5612, %r5608, %r5611;
	ld.global.u32 	%r5613, [%rd2405+-4];
	mul.wide.s32 	%rd2420, %r5613, 4;
	add.s64 	%rd2421, %rd3, %rd2420;
	ld.global.u32 	%r5614, [%rd2421];
	setp.eq.s32 	%p1452, %r5614, -1;
	selp.u32 	%r5615, 1, 0, %p1452;
	add.s32 	%r5616, %r5612, %r5615;
	ld.global.u32 	%r5617, [%rd2405];
	mul.wide.s32 	%rd2422, %r5617, 4;
	add.s64 	%rd2423, %rd3, %rd2422;
	ld.global.u32 	%r5618, [%rd2423];
	setp.eq.s32 	%p1453, %r5618, -1;
	selp.u32 	%r5619, 1, 0, %p1453;
	add.s32 	%r5620, %r5616, %r5619;
	ld.global.u32 	%r5621, [%rd2405+4];
	mul.wide.s32 	%rd2424, %r5621, 4;
	add.s64 	%rd2425, %rd3, %rd2424;
	ld.global.u32 	%r5622, [%rd2425];
	setp.eq.s32 	%p1454, %r5622, -1;
	selp.u32 	%r5623, 1, 0, %p1454;
	add.s32 	%r5624, %r5620, %r5623;
	ld.global.u32 	%r5625, [%rd2405+8];
	mul.wide.s32 	%rd2426, %r5625, 4;
	add.s64 	%rd2427, %rd3, %rd2426;
	ld.global.u32 	%r5626, [%rd2427];
	setp.eq.s32 	%p1455, %r5626, -1;
	selp.u32 	%r5627, 1, 0, %p1455;
	add.s32 	%r5628, %r5624, %r5627;
	ld.global.u32 	%r5629, [%rd2405+12];
	mul.wide.s32 	%rd2428, %r5629, 4;
	add.s64 	%rd2429, %rd3, %rd2428;
	ld.global.u32 	%r5630, [%rd2429];
	setp.eq.s32 	%p1456, %r5630, -1;
	selp.u32 	%r5631, 1, 0, %p1456;
	add.s32 	%r5632, %r5628, %r5631;
	ld.global.u32 	%r5633, [%rd2405+16];
	mul.wide.s32 	%rd2430, %r5633, 4;
	add.s64 	%rd2431, %rd3, %rd2430;
	ld.global.u32 	%r5634, [%rd2431];
	setp.eq.s32 	%p1457, %r5634, -1;
	selp.u32 	%r5635, 1, 0, %p1457;
	add.s32 	%r5636, %r5632, %r5635;
	ld.global.u32 	%r5637, [%rd2405+20];
	mul.wide.s32 	%rd2432, %r5637, 4;
	add.s64 	%rd2433, %rd3, %rd2432;
	ld.global.u32 	%r5638, [%rd2433];
	setp.eq.s32 	%p1458, %r5638, -1;
	selp.u32 	%r5639, 1, 0, %p1458;
	add.s32 	%r5640, %r5636, %r5639;
	ld.global.u32 	%r5641, [%rd2405+24];
	mul.wide.s32 	%rd2434, %r5641, 4;
	add.s64 	%rd2435, %rd3, %rd2434;
	ld.global.u32 	%r5642, [%rd2435];
	setp.eq.s32 	%p1459, %r5642, -1;
	selp.u32 	%r5643, 1, 0, %p1459;
	add.s32 	%r5644, %r5640, %r5643;
	ld.global.u32 	%r5645, [%rd2405+28];
	mul.wide.s32 	%rd2436, %r5645, 4;
	add.s64 	%rd2437, %rd3, %rd2436;
	ld.global.u32 	%r5646, [%rd2437];
	setp.eq.s32 	%p1460, %r5646, -1;
	selp.u32 	%r5647, 1, 0, %p1460;
	add.s32 	%r5849, %r5644, %r5647;
	add.s32 	%r5841, %r5841, 16;
	add.s32 	%r5837, %r5837, 16;
	setp.ne.s32 	%p1461, %r5837, 0;
	@%p1461 bra 	$L__BB36_23;
$L__BB36_24:
	setp.eq.s32 	%p1462, %r51, 0;
	@%p1462 bra 	$L__BB36_34;
	and.b32  	%r62, %r50, 7;
	setp.lt.u32 	%p1463, %r51, 8;
	@%p1463 bra 	$L__BB36_27;
	mul.wide.s32 	%rd2438, %r5841, 4;
	add.s64 	%rd2439, %rd2, %rd2438;
	ld.global.u32 	%r5649, [%rd2439];
	mul.wide.s32 	%rd2440, %r5649, 4;
	add.s64 	%rd2441, %rd3, %rd2440;
	ld.global.u32 	%r5650, [%rd2441];
	setp.eq.s32 	%p1464, %r5650, -1;
	selp.u32 	%r5651, 1, 0, %p1464;
	add.s32 	%r5652, %r5849, %r5651;
	ld.global.u32 	%r5653, [%rd2439+4];
	mul.wide.s32 	%rd2442, %r5653, 4;
	add.s64 	%rd2443, %rd3, %rd2442;
	ld.global.u32 	%r5654, [%rd2443];
	setp.eq.s32 	%p1465, %r5654, -1;
	selp.u32 	%r5655, 1, 0, %p1465;
	add.s32 	%r5656, %r5652, %r5655;
	ld.global.u32 	%r5657, [%rd2439+8];
	mul.wide.s32 	%rd2444, %r5657, 4;
	add.s64 	%rd2445, %rd3, %rd2444;
	ld.global.u32 	%r5658, [%rd2445];
	setp.eq.s32 	%p1466, %r5658, -1;
	selp.u32 	%r5659, 1, 0, %p1466;
	add.s32 	%r5660, %r5656, %r5659;
	ld.global.u32 	%r5661, [%rd2439+12];
	mul.wide.s32 	%rd2446, %r5661, 4;
	add.s64 	%rd2447, %rd3, %rd2446;
	ld.global.u32 	%r5662, [%rd2447];
	setp.eq.s32 	%p1467, %r5662, -1;
	selp.u32 	%r5663, 1, 0, %p1467;
	add.s32 	%r5664, %r5660, %r5663;
	ld.global.u32 	%r5665, [%rd2439+16];
	mul.wide.s32 	%rd2448, %r5665, 4;
	add.s64 	%rd2449, %rd3, %rd2448;
	ld.global.u32 	%r5666, [%rd2449];
	setp.eq.s32 	%p1468, %r5666, -1;
	selp.u32 	%r5667, 1, 0, %p1468;
	add.s32 	%r5668, %r5664, %r5667;
	ld.global.u32 	%r5669, [%rd2439+20];
	mul.wide.s32 	%rd2450, %r5669, 4;
	add.s64 	%rd2451, %rd3, %rd2450;
	ld.global.u32 	%r5670, [%rd2451];
	setp.eq.s32 	%p1469, %r5670, -1;
	selp.u32 	%r5671, 1, 0, %p1469;
	add.s32 	%r5672, %r5668, %r5671;
	ld.global.u32 	%r5673, [%rd2439+24];
	mul.wide.s32 	%rd2452, %r5673, 4;
	add.s64 	%rd2453, %rd3, %rd2452;
	ld.global.u32 	%r5674, [%rd2453];
	setp.eq.s32 	%p1470, %r5674, -1;
	selp.u32 	%r5675, 1, 0, %p1470;
	add.s32 	%r5676, %r5672, %r5675;
	ld.global.u32 	%r5677, [%rd2439+28];
	mul.wide.s32 	%rd2454, %r5677, 4;
	add.s64 	%rd2455, %rd3, %rd2454;
	ld.global.u32 	%r5678, [%rd2455];
	setp.eq.s32 	%p1471, %r5678, -1;
	selp.u32 	%r5679, 1, 0, %p1471;
	add.s32 	%r5849, %r5676, %r5679;
	add.s32 	%r5841, %r5841, 8;
$L__BB36_27:
	setp.eq.s32 	%p1472, %r62, 0;
	@%p1472 bra 	$L__BB36_34;
	and.b32  	%r68, %r50, 3;
	setp.lt.u32 	%p1473, %r62, 4;
	@%p1473 bra 	$L__BB36_30;
	mul.wide.s32 	%rd2456, %r5841, 4;
	add.s64 	%rd2457, %rd2, %rd2456;
	ld.global.u32 	%r5681, [%rd2457];
	mul.wide.s32 	%rd2458, %r5681, 4;
	add.s64 	%rd2459, %rd3, %rd2458;
	ld.global.u32 	%r5682, [%rd2459];
	setp.eq.s32 	%p1474, %r5682, -1;
	selp.u32 	%r5683, 1, 0, %p1474;
	add.s32 	%r5684, %r5849, %r5683;
	ld.global.u32 	%r5685, [%rd2457+4];
	mul.wide.s32 	%rd2460, %r5685, 4;
	add.s64 	%rd2461, %rd3, %rd2460;
	ld.global.u32 	%r5686, [%rd2461];
	setp.eq.s32 	%p1475, %r5686, -1;
	selp.u32 	%r5687, 1, 0, %p1475;
	add.s32 	%r5688, %r5684, %r5687;
	ld.global.u32 	%r5689, [%rd2457+8];
	mul.wide.s32 	%rd2462, %r5689, 4;
	add.s64 	%rd2463, %rd3, %rd2462;
	ld.global.u32 	%r5690, [%rd2463];
	setp.eq.s32 	%p1476, %r5690, -1;
	selp.u32 	%r5691, 1, 0, %p1476;
	add.s32 	%r5692, %r5688, %r5691;
	ld.global.u32 	%r5693, [%rd2457+12];
	mul.wide.s32 	%rd2464, %r5693, 4;
	add.s64 	%rd2465, %rd3, %rd2464;
	ld.global.u32 	%r5694, [%rd2465];
	setp.eq.s32 	%p1477, %r5694, -1;
	selp.u32 	%r5695, 1, 0, %p1477;
	add.s32 	%r5849, %r5692, %r5695;
	add.s32 	%r5841, %r5841, 4;
$L__BB36_30:
	setp.eq.s32 	%p1478, %r68, 0;
	@%p1478 bra 	$L__BB36_34;
	mul.wide.s32 	%rd2466, %r5841, 4;
	add.s64 	%rd5, %rd2, %rd2466;
	ld.global.u32 	%r5696, [%rd5];
	mul.wide.s32 	%rd2467, %r5696, 4;
	add.s64 	%rd2468, %rd3, %rd2467;
	ld.global.u32 	%r5697, [%rd2468];
	setp.eq.s32 	%p1479, %r5697, -1;
	selp.u32 	%r5698, 1, 0, %p1479;
	add.s32 	%r5849, %r5849, %r5698;
	setp.eq.s32 	%p1480, %r68, 1;
	@%p1480 bra 	$L__BB36_34;
	ld.global.u32 	%r5699, [%rd5+4];
	mul.wide.s32 	%rd2469, %r5699, 4;
	add.s64 	%rd2470, %rd3, %rd2469;
	ld.global.u32 	%r5700, [%rd2470];
	setp.eq.s32 	%p1481, %r5700, -1;
	selp.u32 	%r5701, 1, 0, %p1481;
	add.s32 	%r5849, %r5849, %r5701;
	setp.eq.s32 	%p1482, %r68, 2;
	@%p1482 bra 	$L__BB36_34;
	ld.global.u32 	%r5702, [%rd5+8];
	mul.wide.s32 	%rd2471, %r5702, 4;
	add.s64 	%rd2472, %rd3, %rd2471;
	ld.global.u32 	%r5703, [%rd2472];
	setp.eq.s32 	%p1483, %r5703, -1;
	selp.u32 	%r5704, 1, 0, %p1483;
	add.s32 	%r5849, %r5849, %r5704;
$L__BB36_34:
	add.s32 	%r5832, %r5849, %r5832;
	add.s32 	%r5835, %r5835, 256;
	setp.lt.s32 	%p1484, %r5835, %r5;
	@%p1484 bra 	$L__BB36_19;
$L__BB36_35:
	setp.lt.s32 	%p1485, %r5, 256;
	@%p1485 bra 	$L__BB36_40;
	// begin inline asm
	mov.u32 %r5768, %laneid;
	// end inline asm
	mov.b32 	%r5771, 1;
	mov.b32 	%r5792, 31;
	mov.b32 	%r5793, -1;
	// begin inline asm
	shfl.sync.down.b32 %r5769, %r5832, %r5771, %r5792, %r5793;
	// end inline asm
	setp.gt.s32 	%p1501, %r5768, 30;
	selp.b32 	%r5794, 0, %r5769, %p1501;
	add.s32 	%r5775, %r5794, %r5832;
	mov.b32 	%r5776, 2;
	// begin inline asm
	shfl.sync.down.b32 %r5774, %r5775, %r5776, %r5792, %r5793;
	// end inline asm
	setp.gt.s32 	%p1502, %r5768, 29;
	selp.b32 	%r5795, 0, %r5774, %p1502;
	add.s32 	%r5780, %r5775, %r5795;
	mov.b32 	%r5781, 4;
	// begin inline asm
	shfl.sync.down.b32 %r5779, %r5780, %r5781, %r5792, %r5793;
	// end inline asm
	setp.gt.s32 	%p1503, %r5768, 27;
	selp.b32 	%r5796, 0, %r5779, %p1503;
	add.s32 	%r5785, %r5780, %r5796;
	mov.b32 	%r5786, 8;
	// begin inline asm
	shfl.sync.down.b32 %r5784, %r5785, %r5786, %r5792, %r5793;
	// end inline asm
	setp.gt.s32 	%p1504, %r5768, 23;
	selp.b32 	%r5797, 0, %r5784, %p1504;
	add.s32 	%r5790, %r5785, %r5797;
	mov.b32 	%r5791, 16;
	// begin inline asm
	shfl.sync.down.b32 %r5789, %r5790, %r5791, %r5792, %r5793;
	// end inline asm
	setp.gt.s32 	%p1505, %r5768, 15;
	selp.b32 	%r5798, 0, %r5789, %p1505;
	add.s32 	%r6285, %r5790, %r5798;
	setp.ne.s32 	%p1506, %r5768, 0;
	@%p1506 bra 	$L__BB36_38;
	shr.u32 	%r5799, %r6, 3;
	and.b32  	%r5800, %r5799, 124;
	mov.u32 	%r5801, _ZZN3cub18CUB_300001_SM_10006detail6reduce18DeviceReduceKernelINS2_10policy_hubIijN4cuda3std3__44plusIiEEE10Policy1000EN6thrust24THRUST_300001_SM_1000_NS17counting_iteratorIiNSD_11use_defaultESF_SF_EEjS9_i19active_edge_counterEEvT0_PT3_T1_NS0_13GridEvenShareISL_EET2_T4_E12temp_storage;
	add.s32 	%r5802, %r5801, %r5800;
	st.shared.u32 	[%r5802+8], %r6285;
$L__BB36_38:
	bar.sync 	0;
	setp.ne.s32 	%p1507, %r6, 0;
	@%p1507 bra 	$L__BB36_551;
	ld.shared.u32 	%r5803, [_ZZN3cub18CUB_300001_SM_10006detail6reduce18DeviceReduceKernelINS2_10policy_hubIijN4cuda3std3__44plusIiEEE10Policy1000EN6thrust24THRUST_300001_SM_1000_NS17counting_iteratorIiNSD_11use_defaultESF_SF_EEjS9_i19active_edge_counterEEvT0_PT3_T1_NS0_13GridEvenShareISL_EET2_T4_E12temp_storage+12];
	add.s32 	%r5804, %r5803, %r6285;
	ld.shared.u32 	%r5805, [_ZZN3cub18CUB_300001_SM_10006detail6reduce18DeviceReduceKernelINS2_10policy_hubIijN4cuda3std3__44plusIiEEE10Policy1000EN6thrust24THRUST_300001_SM_1000_NS17counting_iteratorIiNSD_11use_defaultESF_SF_EEjS9_i19active_edge_counterEEvT0_PT3_T1_NS0_13GridEvenShareISL_EET2_T4_E12temp_storage+16];
	add.s32 	%r5806, %r5804, %r5805;
	ld.shared.u32 	%r5807, [_ZZN3cub18CUB_300001_SM_10006detail6reduce18DeviceReduceKernelINS2_10policy_hubIijN4cuda3std3__44plusIiEEE10Policy1000EN6thrust24THRUST_300001_SM_1000_NS17counting_iteratorIiNSD_11use_defaultESF_SF_EEjS9_i19active_edge_counterEEvT0_PT3_T1_NS0_13GridEvenShareISL_EET2_T4_E12temp_storage+20];
	add.s32 	%r5808, %r5806, %r5807;
	ld.shared.u32 	%r5809, [_ZZN3cub18CUB_300001_SM_10006detail6reduce18DeviceReduceKernelINS2_10policy_hubIijN4cuda3std3__44plusIiEEE10Policy1000EN6thrust24THRUST_300001_SM_1000_NS17counting_iteratorIiNSD_11use_defaultESF_SF_EEjS9_i19active_edge_counterEEvT0_PT3_T1_NS0_13GridEvenShareISL_EET2_T4_E12temp_storage+24];
	add.s32 	%r5810, %r5808, %r5809;
	ld.shared.u32 	%r5811, [_ZZN3cub18CUB_300001_SM_10006detail6reduce18DeviceReduceKernelINS2_10policy_hubIijN4cuda3std3__44plusIiEEE10Policy1000EN6thrust24THRUST_300001_SM_1000_NS17counting_iteratorIiNSD_11use_defaultESF_SF_EEjS9_i19active_edge_counterEEvT0_PT3_T1_NS0_13GridEvenShareISL_EET2_T4_E12temp_storage+28];
	add.s32 	%r5812, %r5810, %r5811;
	ld.shared.u32 	%r5813, [_ZZN3cub18CUB_300001_SM_10006detail6reduce18DeviceReduceKernelINS2_10policy_hubIijN4cuda3std3__44plusIiEEE10Policy1000EN6thrust24THRUST_300001_SM_1000_NS17counting_iteratorIiNSD_11use_defaultESF_SF_EEjS9_i19active_edge_counterEEvT0_PT3_T1_NS0_13GridEvenShareISL_EET2_T4_E12temp_storage+32];
	add.s32 	%r5814, %r5812, %r5813;
	ld.shared.u32 	%r5815, [_ZZN3cub18CUB_300001_SM_10006detail6reduce18DeviceReduceKernelINS2_10policy_hubIijN4cuda3std3__44plusIiEEE10Policy1000EN6thrust24THRUST_300001_SM_1000_NS17counting_iteratorIiNSD_11use_defaultESF_SF_EEjS9_i19active_edge_counterEEvT0_PT3_T1_NS0_13GridEvenShareISL_EET2_T4_E12temp_storage+36];
	add.s32 	%r6285, %r5814, %r5815;
	bra.uni 	$L__BB36_551;
$L__BB36_40:
	// begin inline asm
	mov.u32 %r5705, %laneid;
	// end inline asm
	and.b32  	%r5731, %r6, 992;
	add.s32 	%r5732, %r5731, 32;
	setp.gt.s32 	%p1486, %r5732, %r5;
	not.b32 	%r5733, %r5731;
	add.s32 	%r5734, %r5, %r5733;
	selp.b32 	%r5729, %r5734, 31, %p1486;
	mov.b32 	%r5708, 1;
	mov.b32 	%r5730, -1;
	// begin inline asm
	shfl.sync.down.b32 %r5706, %r5832, %r5708, %r5729, %r5730;
	// end inline asm
	setp.lt.s32 	%p1487, %r5705, %r5729;
	selp.b32 	%r5735, %r5706, 0, %p1487;
	add.s32 	%r5712, %r5735, %r5832;
	mov.b32 	%r5713, 2;
	// begin inline asm
	shfl.sync.down.b32 %r5711, %r5712, %r5713, %r5729, %r5730;
	// end inline asm
	add.s32 	%r5736, %r5705, 2;
	setp.gt.s32 	%p1488, %r5736, %r5729;
	selp.b32 	%r5737, 0, %r5711, %p1488;
	add.s32 	%r5717, %r5712, %r5737;
	mov.b32 	%r5718, 4;
	// begin inline asm
	shfl.sync.down.b32 %r5716, %r5717, %r5718, %r5729, %r5730;
	// end inline asm
	add.s32 	%r5738, %r5705, 4;
	setp.gt.s32 	%p1489, %r5738, %r5729;
	selp.b32 	%r5739, 0, %r5716, %p1489;
	add.s32 	%r5722, %r5717, %r5739;
	mov.b32 	%r5723, 8;
	// begin inline asm
	shfl.sync.down.b32 %r5721, %r5722, %r5723, %r5729, %r5730;
	// end inline asm
	add.s32 	%r5740, %r5705, 8;
	setp.gt.s32 	%p1490, %r5740, %r5729;
	selp.b32 	%r5741, 0, %r5721, %p1490;
	add.s32 	%r5727, %r5722, %r5741;
	mov.b32 	%r5728, 16;
	// begin inline asm
	shfl.sync.down.b32 %r5726, %r5727, %r5728, %r5729, %r5730;
	// end inline asm
	add.s32 	%r5742, %r5705, 16;
	setp.gt.s32 	%p1491, %r5742, %r5729;
	selp.b32 	%r5743, 0, %r5726, %p1491;
	add.s32 	%r6285, %r5727, %r5743;
	setp.ne.s32 	%p1492, %r5705, 0;
	@%p1492 bra 	$L__BB36_42;
	shr.u32 	%r5744, %r6, 3;
	and.b32  	%r5745, %r5744, 124;
	mov.u32 	%r5746, _ZZN3cub18CUB_300001_SM_10006detail6reduce18DeviceReduceKernelINS2_10policy_hubIijN4cuda3std3__44plusIiEEE10Policy1000EN6thrust24THRUST_300001_SM_1000_NS17counting_iteratorIiNSD_11use_defaultESF_SF_EEjS9_i19active_edge_counterEEvT0_PT3_T1_NS0_13GridEvenShareISL_EET2_T4_E12temp_storage;
	add.s32 	%r5747, %r5746, %r5745;
	st.shared.u32 	[%r5747+8], %r6285;
$L__BB36_42:
	bar.sync 	0;
	setp.ne.s32 	%p1493, %r6, 0;
	@%p1493 bra 	$L__BB36_551;
	setp.gt.s32 	%p1494, %r5, 32;
	ld.shared.u32 	%r5748, [_ZZN3cub18CUB_300001_SM_10006detail6reduce18DeviceReduceKernelINS2_10policy_hubIijN4cuda3std3__44plusIiEEE10Policy1000EN6thrust24THRUST_300001_SM_1000_NS17counting_iteratorIiNSD_11use_defaultESF_SF_EEjS9_i19active_edge_counterEEvT0_PT3_T1_NS0_13GridEvenShareISL_EET2_T4_E12temp_storage+12];
	selp.b32 	%r5749, %r5748, 0, %p1494;
	add.s32 	%r5750, %r5749, %r6285;
	setp.gt.s32 	%p1495, %r5, 64;
	ld.shared.u32 	%r5751, [_ZZN3cub18CUB_300001_SM_10006detail6reduce18DeviceReduceKernelINS2_10policy_hubIijN4cuda3std3__44plusIiEEE10Policy1000EN6thrust24THRUST_300001_SM_1000_NS17counting_iteratorIiNSD_11use_defaultESF_SF_EEjS9_i19active_edge_counterEEvT0_PT3_T1_NS0_13GridEvenShareISL_EET2_T4_E12temp_storage+16];
	selp.b32 	%r5752, %r5751, 0, %p1495;
	add.s32 	%r5753, %r5750, %r5752;
	setp.gt.s32 	%p1496, %r5, 96;
	ld.shared.u32 	%r5754, [_ZZN3cub18CUB_300001_SM_10006detail6reduce18DeviceReduceKernelINS2_10policy_hubIijN4cuda3std3__44plusIiEEE10Policy1000EN6thrust24THRUST_300001_SM_1000_NS17counting_iteratorIiNSD_11use_defaultESF_SF_EEjS9_i19active_edge_counterEEvT0_PT3_T1_NS0_13GridEvenShareISL_EET2_T4_E12temp_storage+20];
	selp.b32 	%r5755, %r5754, 0, %p1496;
	add.s32 	%r5756, %r5753, %r5755;
	setp.gt.s32 	%p1497, %r5, 128;
	ld.shared.u32 	%r5757, [_ZZN3cub18CUB_300001_SM_10006detail6reduce18DeviceReduceKernelINS2_10policy_hubIijN4cuda3std3__44plusIiEEE10Policy1000EN6thrust24THRUST_300001_SM_1000_NS17counting_iteratorIiNSD_11use_defaultESF_SF_EEjS9_i19active_edge_counterEEvT0_PT3_T1_NS0_13GridEvenShareISL_EET2_T4_E12temp_storage+24];
	selp.b32 	%r5758, %r5757, 0, %p1497;
	add.s32 	%r5759, %r5756, %r5758;
	setp.gt.s32 	%p1498, %r5, 160;
	ld.shared.u32 	%r5760, [_ZZN3cub18CUB_300001_SM_10006detail6reduce18DeviceReduceKernelINS2_10policy_hubIijN4cuda3std3__44plusIiEEE10Policy1000EN6thrust24THRUST_300001_SM_1000_NS17counting_iteratorIiNSD_11use_defaultESF_SF_EEjS9_i19active_edge_counterEEvT0_PT3_T1_NS0_13GridEvenShareISL_EET2_T4_E12temp_storage+28];
	selp.b32 	%r5761, %r5760, 0, %p1498;
	add.s32 	%r5762, %r5759, %r5761;
	setp.gt.s32 	%p1499, %r5, 192;
	ld.shared.u32 	%r5763, [_ZZN3cub18CUB_300001_SM_10006detail6reduce18DeviceReduceKernelINS2_10policy_hubIijN4cuda3std3__44plusIiEEE10Policy1000EN6thrust24THRUST_300001_SM_1000_NS17counting_iteratorIiNSD_11use_defaultESF_SF_EEjS9_i19active_edge_counterEEvT0_PT3_T1_NS0_13GridEvenShareISL_EET2_T4_E12temp_storage+32];
	selp.b32 	%r5764, %r5763, 0, %p1499;
	add.s32 	%r5765, %r5762, %r5764;
	setp.gt.s32 	%p1500, %r5, 224;
	ld.shared.u32 	%r5766, [_ZZN3cub18CUB_300001_SM_10006detail6reduce18DeviceReduceKernelINS2_10policy_hubIijN4cuda3std3__44plusIiEEE10Policy1000EN6thrust24THRUST_300001_SM_1000_NS17counting_iteratorIiNSD_11use_defaultESF_SF_EEjS9_i19active_edge_counterEEvT0_PT3_T1_NS0_13GridEvenShareISL_EET2_T4_E12temp_storage+36];
	selp.b32 	%r5767, %r5766, 0, %p1500;
	add.s32 	%r6285, %r5765, %r5767;
	bra.uni 	$L__BB36_551;
$L__BB36_44:
	mov.u32 	%r85, %tid.x;
	add.s32 	%r1085, %r6060, %r85;
	add.s32 	%r1086, %r1085, %r2;
	mul.wide.s32 	%rd47, %r1086, 4;
	add.s64 	%rd6, %rd3, %rd47;
	ld.global.u32 	%r1087, [%rd6];
	setp.ne.s32 	%p2, %r1087, -1;
	add.s64 	%rd7, %rd1, %rd47;
	mov.b32 	%r5863, 0;
	@%p2 bra 	$L__BB36_59;
	ld.global.u32 	%r5855, [%rd7];
	ld.global.u32 	%r87, [%rd7+4];
	setp.ge.s32 	%p3, %r5855, %r87;
	@%p3 bra 	$L__BB36_59;
	add.s32 	%r1091, %r5855, 1;
	max.s32 	%r1092, %r87, %r1091;
	sub.s32 	%r88, %r1092, %r5855;
	and.b32  	%r89, %r88, 15;
	sub.s32 	%r1093, %r5855, %r1092;
	setp.gt.u32 	%p4, %r1093, -16;
	mov.b32 	%r5863, 0;
	@%p4 bra 	$L__BB36_49;
	and.b32  	%r90, %r88, -16;
	mov.b32 	%r5863, 0;
	mov.u32 	%r5853, %r5863;
$L__BB36_48:
	.pragma "nounroll";
	mul.wide.s32 	%rd48, %r5855, 4;
	add.s64 	%rd49, %rd2, %rd48;
	ld.global.u32 	%r1095, [%rd49];
	mul.wide.s32 	%rd50, %r1095, 4;
	add.s64 	%rd51, %rd3, %rd50;
	ld.global.u32 	%r1096, [%rd51];
	setp.eq.s32 	%p5, %r1096, -1;
	selp.u32 	%r1097, 1, 0, %p5;
	add.s32 	%r1098, %r5863, %r1097;
	ld.global.u32 	%r1099, [%rd49+4];
	mul.wide.s32 	%rd52, %r1099, 4;
	add.s64 	%rd53, %rd3, %rd52;
	ld.global.u32 	%r1100, [%rd53];
	setp.eq.s32 	%p6, %r1100, -1;
	selp.u32 	%r1101, 1, 0, %p6;
	add.s32 	%r1102, %r1098, %r1101;
	ld.global.u32 	%r1103, [%rd49+8];
	mul.wide.s32 	%rd54, %r1103, 4;
	add.s64 	%rd55, %rd3, %rd54;
	ld.global.u32 	%r1104, [%rd55];
	setp.eq.s32 	%p7, %r1104, -1;
	selp.u32 	%r1105, 1, 0, %p7;
	add.s32 	%r1106, %r1102, %r1105;
	ld.global.u32 	%r1107, [%rd49+12];
	mul.wide.s32 	%rd56, %r1107, 4;
	add.s64 	%rd57, %rd3, %rd56;
	ld.global.u32 	%r1108, [%rd57];
	setp.eq.s32 	%p8, %r1108, -1;
	selp.u32 	%r1109, 1, 0, %p8;
	add.s32 	%r1110, %r1106, %r1109;
	ld.global.u32 	%r1111, [%rd49+16];
	mul.wide.s32 	%rd58, %r1111, 4;
	add.s64 	%rd59, %rd3, %rd58;
	ld.global.u32 	%r1112, [%rd59];
	setp.eq.s32 	%p9, %r1112, -1;
	selp.u32 	%r1113, 1, 0, %p9;
	add.s32 	%r1114, %r1110, %r1113;
	ld.global.u32 	%r1115, [%rd49+20];
	mul.wide.s32 	%rd60, %r1115, 4;
	add.s64 	%rd61, %rd3, %rd60;
	ld.global.u32 	%r1116, [%rd61];
	setp.eq.s32 	%p10, %r1116, -1;
	selp.u32 	%r1117, 1, 0, %p10;
	add.s32 	%r1118, %r1114, %r1117;
	ld.global.u32 	%r1119, [%rd49+24];
	mul.wide.s32 	%rd62, %r1119, 4;
	add.s64 	%rd63, %rd3, %rd62;
	ld.global.u32 	%r1120, [%rd63];
	setp.eq.s32 	%p11, %r1120, -1;
	selp.u32 	%r1121, 1, 0, %p11;
	add.s32 	%r1122, %r1118, %r1121;
	ld.global.u32 	%r1123, [%rd49+28];
	mul.wide.s32 	%rd64, %r1123, 4;
	add.s64 	%rd65, %rd3, %rd64;
	ld.global.u32 	%r1124, [%rd65];
	setp.eq.s32 	%p12, %r1124, -1;
	selp.u32 	%r1125, 1, 0, %p12;
	add.s32 	%r1126, %r1122, %r1125;
	ld.global.u32 	%r1127, [%rd49+32];
	mul.wide.s32 	%rd66, %r1127, 4;
	add.s64 	%rd67, %rd3, %rd66;
	ld.global.u32 	%r1128, [%rd67];
	setp.eq.s32 	%p13, %r1128, -1;
	selp.u32 	%r1129, 1, 0, %p13;
	add.s32 	%r1130, %r1126, %r1129;
	ld.global.u32 	%r1131, [%rd49+36];
	mul.wide.s32 	%rd68, %r1131, 4;
	add.s64 	%rd69, %rd3, %rd68;
	ld.global.u32 	%r1132, [%rd69];
	setp.eq.s32 	%p14, %r1132, -1;
	selp.u32 	%r1133, 1, 0, %p14;
	add.s32 	%r1134, %r1130, %r1133;
	ld.global.u32 	%r1135, [%rd49+40];
	mul.wide.s32 	%rd70, %r1135, 4;
	add.s64 	%rd71, %rd3, %rd70;
	ld.global.u32 	%r1136, [%rd71];
	setp.eq.s32 	%p15, %r1136, -1;
	selp.u32 	%r1137, 1, 0, %p15;
	add.s32 	%r1138, %r1134, %r1137;
	ld.global.u32 	%r1139, [%rd49+44];
	mul.wide.s32 	%rd72, %r1139, 4;
	add.s64 	%rd73, %rd3, %rd72;
	ld.global.u32 	%r1140, [%rd73];
	setp.eq.s32 	%p16, %r1140, -1;
	selp.u32 	%r1141, 1, 0, %p16;
	add.s32 	%r1142, %r1138, %r1141;
	ld.global.u32 	%r1143, [%rd49+48];
	mul.wide.s32 	%rd74, %r1143, 4;
	add.s64 	%rd75, %rd3, %rd74;
	ld.global.u32 	%r1144, [%rd75];
	setp.eq.s32 	%p17, %r1144, -1;
	selp.u32 	%r1145, 1, 0, %p17;
	add.s32 	%r1146, %r1142, %r1145;
	ld.global.u32 	%r1147, [%rd49+52];
	mul.wide.s32 	%rd76, %r1147, 4;
	add.s64 	%rd77, %rd3, %rd76;
	ld.global.u32 	%r1148, [%rd77];
	setp.eq.s32 	%p18, %r1148, -1;
	selp.u32 	%r1149, 1, 0, %p18;
	add.s32 	%r1150, %r1146, %r1149;
	ld.global.u32 	%r1151, [%rd49+56];
	mul.wide.s32 	%rd78, %r1151, 4;
	add.s64 	%rd79, %rd3, %rd78;
	ld.global.u32 	%r1152, [%rd79];
	setp.eq.s32 	%p19, %r1152, -1;
	selp.u32 	%r1153, 1, 0, %p19;
	add.s32 	%r1154, %r1150, %r1153;
	ld.global.u32 	%r1155, [%rd49+60];
	mul.wide.s32 	%rd80, %r1155, 4;
	add.s64 	%rd81, %rd3, %rd80;
	ld.global.u32 	%r1156, [%rd81];
	setp.eq.s32 	%p20, %r1156, -1;
	selp.u32 	%r1157, 1, 0, %p20;
	add.s32 	%r5863, %r1154, %r1157;
	add.s32 	%r5855, %r5855, 16;
	add.s32 	%r5853, %r5853, 16;
	setp.ne.s32 	%p21, %r5853, %r90;
	@%p21 bra 	$L__BB36_48;
$L__BB36_49:
	setp.eq.s32 	%p22, %r89, 0;
	@%p22 bra 	$L__BB36_59;
	and.b32  	%r100, %r88, 7;
	setp.lt.u32 	%p23, %r89, 8;
	@%p23 bra 	$L__BB36_52;
	mul.wide.s32 	%rd82, %r5855, 4;
	add.s64 	%rd83, %rd2, %rd82;
	ld.global.u32 	%r1159, [%rd83];
	mul.wide.s32 	%rd84, %r1159, 4;
	add.s64 	%rd85, %rd3, %rd84;
	ld.global.u32 	%r1160, [%rd85];
	setp.eq.s32 	%p24, %r1160, -1;
	selp.u32 	%r1161, 1, 0, %p24;
	add.s32 	%r1162, %r5863, %r1161;
	ld.global.u32 	%r1163, [%rd83+4];
	mul.wide.s32 	%rd86, %r1163, 4;
	add.s64 	%rd87, %rd3, %rd86;
	ld.global.u32 	%r1164, [%rd87];
	setp.eq.s32 	%p25, %r1164, -1;
	selp.u32 	%r1165, 1, 0, %p25;
	add.s32 	%r1166, %r1162, %r1165;
	ld.global.u32 	%r1167, [%rd83+8];
	mul.wide.s32 	%rd88, %r1167, 4;
	add.s64 	%rd89, %rd3, %rd88;
	ld.global.u32 	%r1168, [%rd89];
	setp.eq.s32 	%p26, %r1168, -1;
	selp.u32 	%r1169, 1, 0, %p26;
	add.s32 	%r1170, %r1166, %r1169;
	ld.global.u32 	%r1171, [%rd83+12];
	mul.wide.s32 	%rd90, %r1171, 4;
	add.s64 	%rd91, %rd3, %rd90;
	ld.global.u32 	%r1172, [%rd91];
	setp.eq.s32 	%p27, %r1172, -1;
	selp.u32 	%r1173, 1, 0, %p27;
	add.s32 	%r1174, %r1170, %r1173;
	ld.global.u32 	%r1175, [%rd83+16];
	mul.wide.s32 	%rd92, %r1175, 4;
	add.s64 	%rd93, %rd3, %rd92;
	ld.global.u32 	%r1176, [%rd93];
	setp.eq.s32 	%p28, %r1176, -1;
	selp.u32 	%r1177, 1, 0, %p28;
	add.s32 	%r1178, %r1174, %r1177;
	ld.global.u32 	%r1179, [%rd83+20];
	mul.wide.s32 	%rd94, %r1179, 4;
	add.s64 	%rd95, %rd3, %rd94;
	ld.global.u32 	%r1180, [%rd95];
	setp.eq.s32 	%p29, %r1180, -1;
	selp.u32 	%r1181, 1, 0, %p29;
	add.s32 	%r1182, %r1178, %r1181;
	ld.global.u32 	%r1183, [%rd83+24];
	mul.wide.s32 	%rd96, %r1183, 4;
	add.s64 	%rd97, %rd3, %rd96;
	ld.global.u32 	%r1184, [%rd97];
	setp.eq.s32 	%p30, %r1184, -1;
	selp.u32 	%r1185, 1, 0, %p30;
	add.s32 	%r1186, %r1182, %r1185;
	ld.global.u32 	%r1187, [%rd83+28];
	mul.wide.s32 	%rd98, %r1187, 4;
	add.s64 	%rd99, %rd3, %rd98;
	ld.global.u32 	%r1188, [%rd99];
	setp.eq.s32 	%p31, %r1188, -1;
	selp.u32 	%r1189, 1, 0, %p31;
	add.s32 	%r5863, %r1186, %r1189;
	add.s32 	%r5855, %r5855, 8;
$L__BB36_52:
	setp.eq.s32 	%p32, %r100, 0;
	@%p32 bra 	$L__BB36_59;
	and.b32  	%r106, %r88, 3;
	setp.lt.u32 	%p33, %r100, 4;
	@%p33 bra 	$L__BB36_55;
	mul.wide.s32 	%rd100, %r5855, 4;
	add.s64 	%rd101, %rd2, %rd100;
	ld.global.u32 	%r1191, [%rd101];
	mul.wide.s32 	%rd102, %r1191, 4;
	add.s64 	%rd103, %rd3, %rd102;
	ld.global.u32 	%r1192, [%rd103];
	setp.eq.s32 	%p34, %r1192, -1;
	selp.u32 	%r1193, 1, 0, %p34;
	add.s32 	%r1194, %r5863, %r1193;
	ld.global.u32 	%r1195, [%rd101+4];
	mul.wide.s32 	%rd104, %r1195, 4;
	add.s64 	%rd105, %rd3, %rd104;
	ld.global.u32 	%r1196, [%rd105];
	setp.eq.s32 	%p35, %r1196, -1;
	selp.u32 	%r1197, 1, 0, %p35;
	add.s32 	%r1198, %r1194, %r1197;
	ld.global.u32 	%r1199, [%rd101+8];
	mul.wide.s32 	%rd106, %r1199, 4;
	add.s64 	%rd107, %rd3, %rd106;
	ld.global.u32 	%r1200, [%rd107];
	setp.eq.s32 	%p36, %r1200, -1;
	selp.u32 	%r1201, 1, 0, %p36;
	add.s32 	%r1202, %r1198, %r1201;
	ld.global.u32 	%r1203, [%rd101+12];
	mul.wide.s32 	%rd108, %r1203, 4;
	add.s64 	%rd109, %rd3, %rd108;
	ld.global.u32 	%r1204, [%rd109];
	setp.eq.s32 	%p37, %r1204, -1;
	selp.u32 	%r1205, 1, 0, %p37;
	add.s32 	%r5863, %r1202, %r1205;
	add.s32 	%r5855, %r5855, 4;
$L__BB36_55:
	setp.eq.s32 	%p38, %r106, 0;
	@%p38 bra 	$L__BB36_59;
	mul.wide.s32 	%rd110, %r5855, 4;
	add.s64 	%rd8, %rd2, %rd110;
	ld.global.u32 	%r1206, [%rd8];
	mul.wide.s32 	%rd111, %r1206, 4;
	add.s64 	%rd112, %rd3, %rd111;
	ld.global.u32 	%r1207, [%rd112];
	setp.eq.s32 	%p39, %r1207, -1;
	selp.u32 	%r1208, 1, 0, %p39;
	add.s32 	%r5863, %r5863, %r1208;
	setp.eq.s32 	%p40, %r106, 1;
	@%p40 bra 	$L__BB36_59;
	ld.global.u32 	%r1209, [%rd8+4];
	mul.wide.s32 	%rd113, %r1209, 4;
	add.s64 	%rd114, %rd3, %rd113;
	ld.global.u32 	%r1210, [%rd114];
	setp.eq.s32 	%p41, %r1210, -1;
	selp.u32 	%r1211, 1, 0, %p41;
	add.s32 	%r5863, %r5863, %r1211;
	setp.eq.s32 	%p42, %r106, 2;
	@%p42 bra 	$L__BB36_59;
	ld.global.u32 	%r1212, [%rd8+8];
	mul.wide.s32 	%rd115, %r1212, 4;
	add.s64 	%rd116, %rd3, %rd115;
	ld.global.u32 	%r1213, [%rd116];
	setp.eq.s32 	%p43, %r1213, -1;
	selp.u32 	%r1214, 1, 0, %p43;
	add.s32 	%r5863, %r5863, %r1214;
$L__BB36_59:
	ld.global.u32 	%r1216, [%rd6+1024];
	setp.ne.s32 	%p44, %r1216, -1;
	mov.b32 	%r5876, 0;
	@%p44 bra 	$L__BB36_74;
	ld.global.u32 	%r5868, [%rd7+1024];
	ld.global.u32 	%r117, [%rd7+1028];
	setp.ge.s32 	%p45, %r5868, %r117;
	@%p45 bra 	$L__BB36_74;
	add.s32 	%r1220, %r5868, 1;
	max.s32 	%r1221, %r117, %r1220;
	sub.s32 	%r118, %r1221, %r5868;
	and.b32  	%r119, %r118, 15;
	sub.s32 	%r1222, %r5868, %r1221;
	setp.gt.u32 	%p46, %r1222, -16;
	mov.b32 	%r5876, 0;
	@%p46 bra 	$L__BB36_64;
	and.b32  	%r120, %r118, -16;
	mov.b32 	%r5876, 0;
	mov.u32 	%r5866, %r5876;
$L__BB36_63:
	.pragma "nounroll";
	mul.wide.s32 	%rd117, %r5868, 4;
	add.s64 	%rd118, %rd2, %rd117;
	ld.global.u32 	%r1224, [%rd118];
	mul.wide.s32 	%rd119, %r1224, 4;
	add.s64 	%rd120, %rd3, %rd119;
	ld.global.u32 	%r1225, [%rd120];
	setp.eq.s32 	%p47, %r1225, -1;
	selp.u32 	%r1226, 1, 0, %p47;
	add.s32 	%r1227, %r5876, %r1226;
	ld.global.u32 	%r1228, [%rd118+4];
	mul.wide.s32 	%rd121, %r1228, 4;
	add.s64 	%rd122, %rd3, %rd121;
	ld.global.u32 	%r1229, [%rd122];
	setp.eq.s32 	%p48, %r1229, -1;
	selp.u32 	%r1230, 1, 0, %p48;
	add.s32 	%r1231, %r1227, %r1230;
	ld.global.u32 	%r1232, [%rd118+8];
	mul.wide.s32 	%rd123, %r1232, 4;
	add.s64 	%rd124, %rd3, %rd123;
	ld.global.u32 	%r1233, [%rd124];
	setp.eq.s32 	%p49, %r1233, -1;
	selp.u32 	%r1234, 1, 0, %p49;
	add.s32 	%r1235, %r1231, %r1234;
	ld.global.u32 	%r1236, [%rd118+12];
	mul.wide.s32 	%rd125, %r1236, 4;
	add.s64 	%rd126, %rd3, %rd125;
	ld.global.u32 	%r1237, [%rd126];
	setp.eq.s32 	%p50, %r1237, -1;
	selp.u32 	%r1238, 1, 0, %p50;
	add.s32 	%r1239, %r1235, %r1238;
	ld.global.u32 	%r1240, [%rd118+16];
	mul.wide.s32 	%rd127, %r1240, 4;
	add.s64 	%rd128, %rd3, %rd127;
	ld.global.u32 	%r1241, [%rd128];
	setp.eq.s32 	%p51, %r1241, -1;
	selp.u32 	%r1242, 1, 0, %p51;
	add.s32 	%r1243, %r1239, %r1242;
	ld.global.u32 	%r1244, [%rd118+20];
	mul.wide.s32 	%rd129, %r1244, 4;
	add.s64 	%rd130, %rd3, %rd129;
	ld.global.u32 	%r1245, [%rd130];
	setp.eq.s32 	%p52, %r1245, -1;
	selp.u32 	%r1246, 1, 0, %p52;
	add.s32 	%r1247, %r1243, %r1246;
	ld.global.u32 	%r1248, [%rd118+24];
	mul.wide.s32 	%rd131, %r1248, 4;
	add.s64 	%rd132, %rd3, %rd131;
	ld.global.u32 	%r1249, [%rd132];
	setp.eq.s32 	%p53, %r1249, -1;
	selp.u32 	%r1250, 1, 0, %p53;
	add.s32 	%r1251, %r1247, %r1250;
	ld.global.u32 	%r1252, [%rd118+28];
	mul.wide.s32 	%rd133, %r1252, 4;
	add.s64 	%rd134, %rd3, %rd133;
	ld.global.u32 	%r1253, [%rd134];
	setp.eq.s32 	%p54, %r1253, -1;
	selp.u32 	%r1254, 1, 0, %p54;
	add.s32 	%r1255, %r1251, %r1254;
	ld.global.u32 	%r1256, [%rd118+32];
	mul.wide.s32 	%rd135, %r1256, 4;
	add.s64 	%rd136, %rd3, %rd135;
	ld.global.u32 	%r1257, [%rd136];
	setp.eq.s32 	%p55, %r1257, -1;
	selp.u32 	%r1258, 1, 0, %p55;
	add.s32 	%r1259, %r1255, %r1258;
	ld.global.u32 	%r1260, [%rd118+36];
	mul.wide.s32 	%rd137, %r1260, 4;
	add.s64 	%rd138, %rd3, %rd137;
	ld.global.u32 	%r1261, [%rd138];
	setp.eq.s32 	%p56, %r1261, -1;
	selp.u32 	%r1262, 1, 0, %p56;
	add.s32 	%r1263, %r1259, %r1262;
	ld.global.u32 	%r1264, [%rd118+40];
	mul.wide.s32 	%rd139, %r1264, 4;
	add.s64 	%rd140, %rd3, %rd139;
	ld.global.u32 	%r1265, [%rd140];
	setp.eq.s32 	%p57, %r1265, -1;
	selp.u32 	%r1266, 1, 0, %p57;
	add.s32 	%r1267, %r1263, %r1266;
	ld.global.u32 	%r1268, [%rd118+44];
	mul.wide.s32 	%rd141, %r1268, 4;
	add.s64 	%rd142, %rd3, %rd141;
	ld.global.u32 	%r1269, [%rd142];
	setp.eq.s32 	%p58, %r1269, -1;
	selp.u32 	%r1270, 1, 0, %p58;
	add.s32 	%r1271, %r1267, %r1270;
	ld.global.u32 	%r1272, [%rd118+48];
	mul.wide.s32 	%rd143, %r1272, 4;
	add.s64 	%rd144, %rd3, %rd143;
	ld.global.u32 	%r1273, [%rd144];
	setp.eq.s32 	%p59, %r1273, -1;
	selp.u32 	%r1274, 1, 0, %p59;
	add.s32 	%r1275, %r1271, %r1274;
	ld.global.u32 	%r1276, [%rd118+52];
	mul.wide.s32 	%rd145, %r1276, 4;
	add.s64 	%rd146, %rd3, %rd145;
	ld.global.u32 	%r1277, [%rd146];
	setp.eq.s32 	%p60, %r1277, -1;
	selp.u32 	%r1278, 1, 0, %p60;
	add.s32 	%r1279, %r1275, %r1278;
	ld.global.u32 	%r1280, [%rd118+56];
	mul.wide.s32 	%rd147, %r1280, 4;
	add.s64 	%rd148, %rd3, %rd147;
	ld.global.u32 	%r1281, [%rd148];
	setp.eq.s32 	%p61, %r1281, -1;
	selp.u32 	%r1282, 1, 0, %p61;
	add.s32 	%r1283, %r1279, %r1282;
	ld.global.u32 	%r1284, [%rd118+60];
	mul.wide.s32 	%rd149, %r1284, 4;
	add.s64 	%rd150, %rd3, %rd149;
	ld.global.u32 	%r1285, [%rd150];
	setp.eq.s32 	%p62, %r1285, -1;
	selp.u32 	%r1286, 1, 0, %p62;
	add.s32 	%r5876, %r1283, %r1286;
	add.s32 	%r5868, %r5868, 16;
	add.s32 	%r5866, %r5866, 16;
	setp.ne.s32 	%p63, %r5866, %r120;
	@%p63 bra 	$L__BB36_63;
$L__BB36_64:
	setp.eq.s32 	%p64, %r119, 0;
	@%p64 bra 	$L__BB36_74;
	and.b32  	%r130, %r118, 7;
	setp.lt.u32 	%p65, %r119, 8;
	@%p65 bra 	$L__BB36_67;
	mul.wide.s32 	%rd151, %r5868, 4;
	add.s64 	%rd152, %rd2, %rd151;
	ld.global.u32 	%r1288, [%rd152];
	mul.wide.s32 	%rd153, %r1288, 4;
	add.s64 	%rd154, %rd3, %rd153;
	ld.global.u32 	%r1289, [%rd154];
	setp.eq.s32 	%p66, %r1289, -1;
	selp.u32 	%r1290, 1, 0, %p66;
	add.s32 	%r1291, %r5876, %r1290;
	ld.global.u32 	%r1292, [%rd152+4];
	mul.wide.s32 	%rd155, %r1292, 4;
	add.s64 	%rd156, %rd3, %rd155;
	ld.global.u32 	%r1293, [%rd156];
	setp.eq.s32 	%p67, %r1293, -1;
	selp.u32 	%r1294, 1, 0, %p67;
	add.s32 	%r1295, %r1291, %r1294;
	ld.global.u32 	%r1296, [%rd152+8];
	mul.wide.s32 	%rd157, %r1296, 4;
	add.s64 	%rd158, %rd3, %rd157;
	ld.global.u32 	%r1297, [%rd158];
	setp.eq.s32 	%p68, %r1297, -1;
	selp.u32 	%r1298, 1, 0, %p68;
	add.s32 	%r1299, %r1295, %r1298;
	ld.global.u32 	%r1300, [%rd152+12];
	mul.wide.s32 	%rd159, %r1300, 4;
	add.s64 	%rd160, %rd3, %rd159;
	ld.global.u32 	%r1301, [%rd160];
	setp.eq.s32 	%p69, %r1301, -1;
	selp.u32 	%r1302, 1, 0, %p69;
	add.s32 	%r1303, %r1299, %r1302;
	ld.global.u32 	%r1304, [%rd152+16];
	mul.wide.s32 	%rd161, %r1304, 4;
	add.s64 	%rd162, %rd3, %rd161;
	ld.global.u32 	%r1305, [%rd162];
	setp.eq.s32 	%p70, %r1305, -1;
	selp.u32 	%r1306, 1, 0, %p70;
	add.s32 	%r1307, %r1303, %r1306;
	ld.global.u32 	%r1308, [%rd152+20];
	mul.wide.s32 	%rd163, %r1308, 4;
	add.s64 	%rd164, %rd3, %rd163;
	ld.global.u32 	%r1309, [%rd164];
	setp.eq.s32 	%p71, %r1309, -1;
	selp.u32 	%r1310, 1, 0, %p71;
	add.s32 	%r1311, %r1307, %r1310;
	ld.global.u32 	%r1312, [%rd152+24];
	mul.wide.s32 	%rd165, %r1312, 4;
	add.s64 	%rd166, %rd3, %rd165;
	ld.global.u32 	%r1313, [%rd166];
	setp.eq.s32 	%p72, %r1313, -1;
	selp.u32 	%r1314, 1, 0, %p72;
	add.s32 	%r1315, %r1311, %r1314;
	ld.global.u32 	%r1316, [%rd152+28];
	mul.wide.s32 	%rd167, %r1316, 4;
	add.s64 	%rd168, %rd3, %rd167;
	ld.global.u32 	%r1317, [%rd168];
	setp.eq.s32 	%p73, %r1317, -1;
	selp.u32 	%r1318, 1, 0, %p73;
	add.s32 	%r5876, %r1315, %r1318;
	add.s32 	%r5868, %r5868, 8;
$L__BB36_67:
	setp.eq.s32 	%p74, %r130, 0;
	@%p74 bra 	$L__BB36_74;
	and.b32  	%r136, %r118, 3;
	setp.lt.u32 	%p75, %r130, 4;
	@%p75 bra 	$L__BB36_70;
	mul.wide.s32 	%rd169, %r5868, 4;
	add.s64 	%rd170, %rd2, %rd169;
	ld.global.u32 	%r1320, [%rd170];
	mul.wide.s32 	%rd171, %r1320, 4;
	add.s64 	%rd172, %rd3, %rd171;
	ld.global.u32 	%r1321, [%rd172];
	setp.eq.s32 	%p76, %r1321, -1;
	selp.u32 	%r1322, 1, 0, %p76;
	add.s32 	%r1323, %r5876, %r1322;
	ld.global.u32 	%r1324, [%rd170+4];
	mul.wide.s32 	%rd173, %r1324, 4;
	add.s64 	%rd174, %rd3, %rd173;
	ld.global.u32 	%r1325, [%rd174];
	setp.eq.s32 	%p77, %r1325, -1;
	selp.u32 	%r1326, 1, 0, %p77;
	add.s32 	%r1327, %r1323, %r1326;
	ld.global.u32 	%r1328, [%rd170+8];
	mul.wide.s32 	%rd175, %r1328, 4;
	add.s64 	%rd176, %rd3, %rd175;
	ld.global.u32 	%r1329, [%rd176];
	setp.eq.s32 	%p78, %r1329, -1;
	selp.u32 	%r1330, 1, 0, %p78;
	add.s32 	%r1331, %r1327, %r1330;
	ld.global.u32 	%r1332, [%rd170+12];
	mul.wide.s32 	%rd177, %r1332, 4;
	add.s64 	%rd178, %rd3, %rd177;
	ld.global.u32 	%r1333, [%rd178];
	setp.eq.s32 	%p79, %r1333, -1;
	selp.u32 	%r1334, 1, 0, %p79;
	add.s32 	%r5876, %r1331, %r1334;
	add.s32 	%r5868, %r5868, 4;
$L__BB36_70:
	setp.eq.s32 	%p80, %r136, 0;
	@%p80 bra 	$L__BB36_74;
	mul.wide.s32 	%rd179, %r5868, 4;
	add.s64 	%rd9, %rd2, %rd179;
	ld.global.u32 	%r1335, [%rd9];
	mul.wide.s32 	%rd180, %r1335, 4;
	add.s64 	%rd181, %rd3, %rd180;
	ld.global.u32 	%r1336, [%rd181];
	setp.eq.s32 	%p81, %r1336, -1;
	selp.u32 	%r1337, 1, 0, %p81;
	add.s32 	%r5876, %r5876, %r1337;
	setp.eq.s32 	%p82, %r136, 1;
	@%p82 bra 	$L__BB36_74;
	ld.global.u32 	%r1338, [%rd9+4];
	mul.wide.s32 	%rd182, %r1338, 4;
	add.s64 	%rd183, %rd3, %rd182;
	ld.global.u32 	%r1339, [%rd183];
	setp.eq.s32 	%p83, %r1339, -1;
	selp.u32 	%r1340, 1, 0, %p83;
	add.s32 	%r5876, %r5876, %r1340;
	setp.eq.s32 	%p84, %r136, 2;
	@%p84 bra 	$L__BB36_74;
	ld.global.u32 	%r1341, [%rd9+8];
	mul.wide.s32 	%rd184, %r1341, 4;
	add.s64 	%rd185, %rd3, %rd184;
	ld.global.u32 	%r1342, [%rd185];
	setp.eq.s32 	%p85, %r1342, -1;
	selp.u32 	%r1343, 1, 0, %p85;
	add.s32 	%r5876, %r5876, %r1343;
$L__BB36_74:
	ld.global.u32 	%r1345, [%rd6+2048];
	setp.ne.s32 	%p86, %r1345, -1;
	mov.b32 	%r5889, 0;
	@%p86 bra 	$L__BB36_89;
	ld.global.u32 	%r5881, [%rd7+2048];
	ld.global.u32 	%r147, [%rd7+2052];
	setp.ge.s32 	%p87, %r5881, %r147;
	@%p87 bra 	$L__BB36_89;
	add.s32 	%r1349, %r5881, 1;
	max.s32 	%r1350, %r147, %r1349;
	sub.s32 	%r148, %r1350, %r5881;
	and.b32  	%r149, %r148, 15;
	sub.s32 	%r1351, %r5881, %r1350;
	setp.gt.u32 	%p88, %r1351, -16;
	mov.b32 	%r5889, 0;
	@%p88 bra 	$L__BB36_79;
	and.b32  	%r150, %r148, -16;
	mov.b32 	%r5889, 0;
	mov.u32 	%r5879, %r5889;
$L__BB36_78:
	.pragma "nounroll";
	mul.wide.s32 	%rd186, %r5881, 4;
	add.s64 	%rd187, %rd2, %rd186;
	ld.global.u32 	%r1353, [%rd187];
	mul.wide.s32 	%rd188, %r1353, 4;
	add.s64 	%rd189, %rd3, %rd188;
	ld.global.u32 	%r1354, [%rd189];
	setp.eq.s32 	%p89, %r1354, -1;
	selp.u32 	%r1355, 1, 0, %p89;
	add.s32 	%r1356, %r5889, %r1355;
	ld.global.u32 	%r1357, [%rd187+4];
	mul.wide.s32 	%rd190, %r1357, 4;
	add.s64 	%rd191, %rd3, %rd190;
	ld.global.u32 	%r1358, [%rd191];
	setp.eq.s32 	%p90, %r1358, -1;
	selp.u32 	%r1359, 1, 0, %p90;
	add.s32 	%r1360, %r1356, %r1359;
	ld.global.u32 	%r1361, [%rd187+8];
	mul.wide.s32 	%rd192, %r1361, 4;
	add.s64 	%rd193, %rd3, %rd192;
	ld.global.u32 	%r1362, [%rd193];
	setp.eq.s32 	%p91, %r1362, -1;
	selp.u32 	%r1363, 1, 0, %p91;
	add.s32 	%r1364, %r1360, %r1363;
	ld.global.u32 	%r1365, [%rd187+12];
	mul.wide.s32 	%rd194, %r1365, 4;
	add.s64 	%rd195, %rd3, %rd194;
	ld.global.u32 	%r1366, [%rd195];
	setp.eq.s32 	%p92, %r1366, -1;
	selp.u32 	%r1367, 1, 0, %p92;
	add.s32 	%r1368, %r1364, %r1367;
	ld.global.u32 	%r1369, [%rd187+16];
	mul.wide.s32 	%rd196, %r1369, 4;
	add.s64 	%rd197, %rd3, %rd196;
	ld.global.u32 	%r1370, [%rd197];
	setp.eq.s32 	%p93, %r1370, -1;
	selp.u32 	%r1371, 1, 0, %p93;
	add.s32 	%r1372, %r1368, %r1371;
	ld.global.u32 	%r1373, [%rd187+20];
	mul.wide.s32 	%rd198, %r1373, 4;
	add.s64 	%rd199, %rd3, %rd198;
	ld.global.u32 	%r1374, [%rd199];
	setp.eq.s32 	%p94, %r1374, -1;
	selp.u32 	%r1375, 1, 0, %p94;
	add.s32 	%r1376, %r1372, %r1375;
	ld.global.u32 	%r1377, [%rd187+24];
	mul.wide.s32 	%rd200, %r1377, 4;
	add.s64 	%rd201, %rd3, %rd200;
	ld.global.u32 	%r1378, [%rd201];
	setp.eq.s32 	%p95, %r1378, -1;
	selp.u32 	%r1379, 1, 0, %p95;
	add.s32 	%r1380, %r1376, %r1379;
	ld.global.u32 	%r1381, [%rd187+28];
	mul.wide.s32 	%rd202, %r1381, 4;
	add.s64 	%rd203, %rd3, %rd202;
	ld.global.u32 	%r1382, [%rd203];
	setp.eq.s32 	%p96, %r1382, -1;
	selp.u32 	%r1383, 1, 0, %p96;
	add.s32 	%r1384, %r1380, %r1383;
	ld.global.u32 	%r1385, [%rd187+32];
	mul.wide.s32 	%rd204, %r1385, 4;
	add.s64 	%rd205, %rd3, %rd204;
	ld.global.u32 	%r1386, [%rd205];
	setp.eq.s32 	%p97, %r1386, -1;
	selp.u32 	%r1387, 1, 0, %p97;
	add.s32 	%r1388, %r1384, %r1387;
	ld.global.u32 	%r1389, [%rd187+36];
	mul.wide.s32 	%rd206, %r1389, 4;
	add.s64 	%rd207, %rd3, %rd206;
	ld.global.u32 	%r1390, [%rd207];
	setp.eq.s32 	%p98, %r1390, -1;
	selp.u32 	%r1391, 1, 0, %p98;
	add.s32 	%r1392, %r1388, %r1391;
	ld.global.u32 	%r1393, [%rd187+40];
	mul.wide.s32 	%rd208, %r1393, 4;
	add.s64 	%rd209, %rd3, %rd208;
	ld.global.u32 	%r1394, [%rd209];
	setp.eq.s32 	%p99, %r1394, -1;
	selp.u32 	%r1395, 1, 0, %p99;
	add.s32 	%r1396, %r1392, %r1395;
	ld.global.u32 	%r1397, [%rd187+44];
	mul.wide.s32 	%rd210, %r1397, 4;
	add.s64 	%rd211, %rd3, %rd210;
	ld.global.u32 	%r1398, [%rd211];
	setp.eq.s32 	%p100, %r1398, -1;
	selp.u32 	%r1399, 1, 0, %p100;
	add.s32 	%r1400, %r1396, %r1399;
	ld.global.u32 	%r1401, [%rd187+48];
	mul.wide.s32 	%rd212, %r1401, 4;
	add.s64 	%rd213, %rd3, %rd212;
	ld.global.u32 	%r1402, [%rd213];
	setp.eq.s32 	%p101, %r1402, -1;
	selp.u32 	%r1403, 1, 0, %p101;
	add.s32 	%r1404, %r1400, %r1403;
	ld.global.u32 	%r1405, [%rd187+52];
	mul.wide.s32 	%rd214, %r1405, 4;
	add.s64 	%rd215, %rd3, %rd214;
	ld.global.u32 	%r1406, [%rd215];
	setp.eq.s32 	%p102, %r1406, -1;
	selp.u32 	%r1407, 1, 0, %p102;
	add.s32 	%r1408, %r1404, %r1407;
	ld.global.u32 	%r1409, [%rd187+56];
	mul.wide.s32 	%rd216, %r1409, 4;
	add.s64 	%rd217, %rd3, %rd216;
	ld.global.u32 	%r1410, [%rd217];
	setp.eq.s32 	%p103, %r1410, -1;
	selp.u32 	%r1411, 1, 0, %p103;
	add.s32 	%r1412, %r1408, %r1411;
	ld.global.u32 	%r1413, [%rd187+60];
	mul.wide.s32 	%rd218, %r1413, 4;
	add.s64 	%rd219, %rd3, %rd218;
	ld.global.u32 	%r1414, [%rd219];
	setp.eq.s32 	%p104, %r1414, -1;
	selp.u32 	%r1415, 1, 0, %p104;
	add.s32 	%r5889, %r1412, %r1415;
	add.s32 	%r5881, %r5881, 16;
	add.s32 	%r5879, %r5879, 16;
	setp.ne.s32 	%p105, %r5879, %r150;
	@%p105 bra 	$L__BB36_78;
$L__BB36_79:
	setp.eq.s32 	%p106, %r149, 0;
	@%p106 bra 	$L__BB36_89;
	and.b32  	%r160, %r148, 7;
	setp.lt.u32 	%p107, %r149, 8;
	@%p107 bra 	$L__BB36_82;
	mul.wide.s32 	%rd220, %r5881, 4;
	add.s64 	%rd221, %rd2, %rd220;
	ld.global.u32 	%r1417, [%rd221];
	mul.wide.s32 	%rd222, %r1417, 4;
	add.s64 	%rd223, %rd3, %rd222;
	ld.global.u32 	%r1418, [%rd223];
	setp.eq.s32 	%p108, %r1418, -1;
	selp.u32 	%r1419, 1, 0, %p108;
	add.s32 	%r1420, %r5889, %r1419;
	ld.global.u32 	%r1421, [%rd221+4];
	mul.wide.s32 	%rd224, %r1421, 4;
	add.s64 	%rd225, %rd3, %rd224;
	ld.global.u32 	%r1422, [%rd225];
	setp.eq.s32 	%p109, %r1422, -1;
	selp.u32 	%r1423, 1, 0, %p109;
	add.s32 	%r1424, %r1420, %r1423;
	ld.global.u32 	%r1425, [%rd221+8];
	mul.wide.s32 	%rd226, %r1425, 4;
	add.s64 	%rd227, %rd3, %rd226;
	ld.global.u32 	%r1426, [%rd227];
	setp.eq.s32 	%p110, %r1426, -1;
	selp.u32 	%r1427, 1, 0, %p110;
	add.s32 	%r1428, %r1424, %r1427;
	ld.global.u32 	%r1429, [%rd221+12];
	mul.wide.s32 	%rd228, %r1429, 4;
	add.s64 	%rd229, %rd3, %rd228;
	ld.global.u32 	%r1430, [%rd229];
	setp.eq.s32 	%p111, %r1430, -1;
	selp.u32 	%r1431, 1, 0, %p111;
	add.s32 	%r1432, %r1428, %r1431;
	ld.global.u32 	%r1433, [%rd221+16];
	mul.wide.s32 	%rd230, %r1433, 4;
	add.s64 	%rd231, %rd3, %rd230;
	ld.global.u32 	%r1434, [%rd231];
	setp.eq.s32 	%p112, %r1434, -1;
	selp.u32 	%r1435, 1, 0, %p112;
	add.s32 	%r1436, %r1432, %r1435;
	ld.global.u32 	%r1437, [%rd221+20];
	mul.wide.s32 	%rd232, %r1437, 4;
	add.s64 	%rd233, %rd3, %rd232;
	ld.global.u32 	%r1438, [%rd233];
	setp.eq.s32 	%p113, %r1438, -1;
	selp.u32 	%r1439, 1, 0, %p113;
	add.s32 	%r1440, %r1436, %r1439;
	ld.global.u32 	%r1441, [%rd221+24];
	mul.wide.s32 	%rd234, %r1441, 4;
	add.s64 	%rd235, %rd3, %rd234;
	ld.global.u32 	%r1442, [%rd235];
	setp.eq.s32 	%p114, %r1442, -1;
	selp.u32 	%r1443, 1, 0, %p114;
	add.s32 	%r1444, %r1440, %r1443;
	ld.global.u32 	%r1445, [%rd221+28];
	mul.wide.s32 	%rd236, %r1445, 4;
	add.s64 	%rd237, %rd3, %rd236;
	ld.global.u32 	%r1446, [%rd237];
	setp.eq.s32 	%p115, %r1446, -1;
	selp.u32 	%r1447, 1, 0, %p115;
	add.s32 	%r5889, %r1444, %r1447;
	add.s32 	%r5881, %r5881, 8;
$L__BB36_82:
	setp.eq.s32 	%p116, %r160, 0;
	@%p116 bra 	$L__BB36_89;
	and.b32  	%r166, %r148, 3;
	setp.lt.u32 	%p117, %r160, 4;
	@%p117 bra 	$L__BB36_85;
	mul.wide.s32 	%rd238, %r5881, 4;
	add.s64 	%rd239, %rd2, %rd238;
	ld.global.u32 	%r1449, [%rd239];
	mul.wide.s32 	%rd240, %r1449, 4;
	add.s64 	%rd241, %rd3, %rd240;
	ld.global.u32 	%r1450, [%rd241];
	setp.eq.s32 	%p118, %r1450, -1;
	selp.u32 	%r1451, 1, 0, %p118;
	add.s32 	%r1452, %r5889, %r1451;
	ld.global.u32 	%r1453, [%rd239+4];
	mul.wide.s32 	%rd242, %r1453, 4;
	add.s64 	%rd243, %rd3, %rd242;
	ld.global.u32 	%r1454, [%rd243];
	setp.eq.s32 	%p119, %r1454, -1;
	selp.u32 	%r1455, 1, 0, %p119;
	add.s32 	%r1456, %r1452, %r1455;
	ld.global.u32 	%r1457, [%rd239+8];
	mul.wide.s32 	%rd244, %r1457, 4;
	add.s64 	%rd245, %rd3, %rd244;
	ld.global.u32 	%r1458, [%rd245];
	setp.eq.s32 	%p120, %r1458, -1;
	selp.u32 	%r1459, 1, 0, %p120;
	add.s32 	%r1460, %r1456, %r1459;
	ld.global.u32 	%r1461, [%rd239+12];
	mul.wide.s32 	%rd246, %r1461, 4;
	add.s64 	%rd247, %rd3, %rd246;
	ld.global.u32 	%r1462, [%rd247];
	setp.eq.s32 	%p121, %r1462, -1;
	selp.u32 	%r1463, 1, 0, %p121;
	add.s32 	%r5889, %r1460, %r1463;
	add.s32 	%r5881, %r5881, 4;
$L__BB36_85:
	setp.eq.s32 	%p122, %r166, 0;
	@%p122 bra 	$L__BB36_89;
	mul.wide.s32 	%rd248, %r5881, 4;
	add.s64 	%rd10, %rd2, %rd248;
	ld.global.u32 	%r1464, [%rd10];
	mul.wide.s32 	%rd249, %r1464, 4;
	add.s64 	%rd250, %rd3, %rd249;
	ld.global.u32 	%r1465, [%rd250];
	setp.eq.s32 	%p123, %r1465, -1;
	selp.u32 	%r1466, 1, 0, %p123;
	add.s32 	%r5889, %r5889, %r1466;
	setp.eq.s32 	%p124, %r166, 1;
	@%p124 bra 	$L__BB36_89;
	ld.global.u32 	%r1467, [%rd10+4];
	mul.wide.s32 	%rd251, %r1467, 4;
	add.s64 	%rd252, %rd3, %rd251;
	ld.global.u32 	%r1468, [%rd252];
	setp.eq.s32 	%p125, %r1468, -1;
	selp.u32 	%r1469, 1, 0, %p125;
	add.s32 	%r5889, %r5889, %r1469;
	setp.eq.s32 	%p126, %r166, 2;
	@%p126 bra 	$L__BB36_89;
	ld.global.u32 	%r1470, [%rd10+8];
	mul.wide.s32 	%rd253, %r1470, 4;
	add.s64 	%rd254, %rd3, %rd253;
	ld.global.u32 	%r1471, [%rd254];
	setp.eq.s32 	%p127, %r1471, -1;
	selp.u32 	%r1472, 1, 0, %p127;
	add.s32 	%r5889, %r5889, %r1472;
$L__BB36_89:
	ld.global.u32 	%r1474, [%rd6+3072];
	setp.ne.s32 	%p128, %r1474, -1;
	mov.b32 	%r5902, 0;
	@%p128 bra 	$L__BB36_104;
	ld.global.u32 	%r5894, [%rd7+3072];
	ld.global.u32 	%r177, [%rd7+3076];
	setp.ge.s32 	%p129, %r5894, %r177;
	@%p129 bra 	$L__BB36_104;
	add.s32 	%r1478, %r5894, 1;
	max.s32 	%r1479, %r177, %r1478;
	sub.s32 	%r178, %r1479, %r5894;
	and.b32  	%r179, %r178, 15;
	sub.s32 	%r1480, %r5894, %r1479;
	setp.gt.u32 	%p130, %r1480, -16;
	mov.b32 	%r5902, 0;
	@%p130 bra 	$L__BB36_94;
	and.b32  	%r180, %r178, -16;
	mov.b32 	%r5902, 0;
	mov.u32 	%r5892, %r5902;
$L__BB36_93:
	.pragma "nounroll";
	mul.wide.s32 	%rd255, %r5894, 4;
	add.s64 	%rd256, %rd2, %rd255;
	ld.global.u32 	%r1482, [%rd256];
	mul.wide.s32 	%rd257, %r1482, 4;
	add.s64 	%rd258, %rd3, %rd257;
	ld.global.u32 	%r1483, [%rd258];
	setp.eq.s32 	%p131, %r1483, -1;
	selp.u32 	%r1484, 1, 0, %p131;
	add.s32 	%r1485, %r5902, %r1484;
	ld.global.u32 	%r1486, [%rd256+4];
	mul.wide.s32 	%rd259, %r1486, 4;
	add.s64 	%rd260, %rd3, %rd259;
	ld.global.u32 	%r1487, [%rd260];
	setp.eq.s32 	%p132, %r1487, -1;
	selp.u32 	%r1488, 1, 0, %p132;
	add.s32 	%r1489, %r1485, %r1488;
	ld.global.u32 	%r1490, [%rd256+8];
	mul.wide.s32 	%rd261, %r1490, 4;
	add.s64 	%rd262, %rd3, %rd261;
	ld.global.u32 	%r1491, [%rd262];
	setp.eq.s32 	%p133, %r1491, -1;
	selp.u32 	%r1492, 1, 0, %p133;
	add.s32 	%r1493, %r1489, %r1492;
	ld.global.u32 	%r1494, [%rd256+12];
	mul.wide.s32 	%rd263, %r1494, 4;
	add.s64 	%rd264, %rd3, %rd263;
	ld.global.u32 	%r1495, [%rd264];
	setp.eq.s32 	%p134, %r1495, -1;
	selp.u32 	%r1496, 1, 0, %p134;
	add.s32 	%r1497, %r1493, %r1496;
	ld.global.u32 	%r1498, [%rd256+16];
	mul.wide.s32 	%rd265, %r1498, 4;
	add.s64 	%rd266, %rd3, %rd265;
	ld.global.u32 	%r1499, [%rd266];
	setp.eq.s32 	%p135, %r1499, -1;
	selp.u32 	%r1500, 1, 0, %p135;
	add.s32 	%r1501, %r1497, %r1500;
	ld.global.u32 	%r1502, [%rd256+20];
	mul.wide.s32 	%rd267, %r1502, 4;
	add.s64 	%rd268, %rd3, %rd267;
	ld.global.u32 	%r1503, [%rd268];
	setp.eq.s32 	%p136, %r1503, -1;
	selp.u32 	%r1504, 1, 0, %p136;
	add.s32 	%r1505, %r1501, %r1504;
	ld.global.u32 	%r1506, [%rd256+24];
	mul.wide.s32 	%rd269, %r1506, 4;
	add.s64 	%rd270, %rd3, %rd269;
	ld.global.u32 	%r1507, [%rd270];
	setp.eq.s32 	%p137, %r1507, -1;
	selp.u32 	%r1508, 1, 0, %p137;
	add.s32 	%r1509, %r1505, %r1508;
	ld.global.u32 	%r1510, [%rd256+28];
	mul.wide.s32 	%rd271, %r1510, 4;
	add.s64 	%rd272, %rd3, %rd271;
	ld.global.u32 	%r1511, [%rd272];
	setp.eq.s32 	%p138, %r1511, -1;
	selp.u32 	%r1512, 1, 0, %p138;
	add.s32 	%r1513, %r1509, %r1512;
	ld.global.u32 	%r1514, [%rd256+32];
	mul.wide.s32 	%rd273, %r1514, 4;
	add.s64 	%rd274, %rd3, %rd273;
	ld.global.u32 	%r1515, [%rd274];
	setp.eq.s32 	%p139, %r1515, -1;
	selp.u32 	%r1516, 1, 0, %p139;
	add.s32 	%r1517, %r1513, %r1516;
	ld.global.u32 	%r1518, [%rd256+36];
	mul.wide.s32 	%rd275, %r1518, 4;
	add.s64 	%rd276, %rd3, %rd275;
	ld.global.u32 	%r1519, [%rd276];
	setp.eq.s32 	%p140, %r1519, -1;
	selp.u32 	%r1520, 1, 0, %p140;
	add.s32 	%r1521, %r1517, %r1520;
	ld.global.u32 	%r1522, [%rd256+40];
	mul.wide.s32 	%rd277, %r1522, 4;
	add.s64 	%rd278, %rd3, %rd277;
	ld.global.u32 	%r1523, [%rd278];
	setp.eq.s32 	%p141, %r1523, -1;
	selp.u32 	%r1524, 1, 0, %p141;
	add.s32 	%r1525, %r1521, %r1524;
	ld.global.u32 	%r1526, [%rd256+44];
	mul.wide.s32 	%rd279, %r1526, 4;
	add.s64 	%rd280, %rd3, %rd279;
	ld.global.u32 	%r1527, [%rd280];
	setp.eq.s32 	%p142, %r1527, -1;
	selp.u32 	%r1528, 1, 0, %p142;
	add.s32 	%r1529, %r1525, %r1528;
	ld.global.u32 	%r1530, [%rd256+48];
	mul.wide.s32 	%rd281, %r1530, 4;
	add.s64 	%rd282, %rd3, %rd281;
	ld.global.u32 	%r1531, [%rd282];
	setp.eq.s32 	%p143, %r1531, -1;
	selp.u32 	%r1532, 1, 0, %p143;
	add.s32 	%r1533, %r1529, %r1532;
	ld.global.u32 	%r1534, [%rd256+52];
	mul.wide.s32 	%rd283, %r1534, 4;
	add.s64 	%rd284, %rd3, %rd283;
	ld.global.u32 	%r1535, [%rd284];
	setp.eq.s32 	%p144, %r1535, -1;
	selp.u32 	%r1536, 1, 0, %p144;
	add.s32 	%r1537, %r1533, %r1536;
	ld.global.u32 	%r1538, [%rd256+56];
	mul.wide.s32 	%rd285, %r1538, 4;
	add.s64 	%rd286, %rd3, %rd285;
	ld.global.u32 	%r1539, [%rd286];
	setp.eq.s32 	%p145, %r1539, -1;
	selp.u32 	%r1540, 1, 0, %p145;
	add.s32 	%r1541, %r1537, %r1540;
	ld.global.u32 	%r1542, [%rd256+60];
	mul.wide.s32 	%rd287, %r1542, 4;
	add.s64 	%rd288, %rd3, %rd287;
	ld.global.u32 	%r1543, [%rd288];
	setp.eq.s32 	%p146, %r1543, -1;
	selp.u32 	%r1544, 1, 0, %p146;
	add.s32 	%r5902, %r1541, %r1544;
	add.s32 	%r5894, %r5894, 16;
	add.s32 	%r5892, %r5892, 16;
	setp.ne.s32 	%p147, %r5892, %r180;
	@%p147 bra 	$L__BB36_93;
$L__BB36_94:
	setp.eq.s32 	%p148, %r179, 0;
	@%p148 bra 	$L__BB36_104;
	and.b32  	%r190, %r178, 7;
	setp.lt.u32 	%p149, %r179, 8;
	@%p149 bra 	$L__BB36_97;
	mul.wide.s32 	%rd289, %r5894, 4;
	add.s64 	%rd290, %rd2, %rd289;
	ld.global.u32 	%r1546, [%rd290];
	mul.wide.s32 	%rd291, %r1546, 4;
	add.s64 	%rd292, %rd3, %rd291;
	ld.global.u32 	%r1547, [%rd292];
	setp.eq.s32 	%p150, %r1547, -1;
	selp.u32 	%r1548, 1, 0, %p150;
	add.s32 	%r1549, %r5902, %r1548;
	ld.global.u32 	%r1550, [%rd290+4];
	mul.wide.s32 	%rd293, %r1550, 4;
	add.s64 	%rd294, %rd3, %rd293;
	ld.global.u32 	%r1551, [%rd294];
	setp.eq.s32 	%p151, %r1551, -1;
	selp.u32 	%r1552, 1, 0, %p151;
	add.s32 	%r1553, %r1549, %r1552;
	ld.global.u32 	%r1554, [%rd290+8];
	mul.wide.s32 	%rd295, %r1554, 4;
	add.s64 	%rd296, %rd3, %rd295;
	ld.global.u32 	%r1555, [%rd296];
	setp.eq.s32 	%p152, %r1555, -1;
	selp.u32 	%r1556, 1, 0, %p152;
	add.s32 	%r1557, %r1553, %r1556;
	ld.global.u32 	%r1558, [%rd290+12];
	mul.wide.s32 	%rd297, %r1558, 4;
	add.s64 	%rd298, %rd3, %rd297;
	ld.global.u32 	%r1559, [%rd298];
	setp.eq.s32 	%p153, %r1559, -1;
	selp.u32 	%r1560, 1, 0, %p153;
	add.s32 	%r1561, %r1557, %r1560;
	ld.global.u32 	%r1562, [%rd290+16];
	mul.wide.s32 	%rd299, %r1562, 4;
	add.s64 	%rd300, %rd3, %rd299;
	ld.global.u32 	%r1563, [%rd300];
	setp.eq.s32 	%p154, %r1563, -1;
	selp.u32 	%r1564, 1, 0, %p154;
	add.s32 	%r1565, %r1561, %r1564;
	ld.global.u32 	%r1566, [%rd290+20];
	mul.wide.s32 	%rd301, %r1566, 4;
	add.s64 	%rd302, %rd3, %rd301;
	ld.global.u32 	%r1567, [%rd302];
	setp.eq.s32 	%p155, %r1567, -1;
	selp.u32 	%r1568, 1, 0, %p155;
	add.s32 	%r1569, %r1565, %r1568;
	ld.global.u32 	%r1570, [%rd290+24];
	mul.wide.s32 	%rd303, %r1570, 4;
	add.s64 	%rd304, %rd3, %rd303;
	ld.global.u32 	%r1571, [%rd304];
	setp.eq.s32 	%p156, %r1571, -1;
	selp.u32 	%r1572, 1, 0, %p156;
	add.s32 	%r1573, %r1569, %r1572;
	ld.global.u32 	%r1574, [%rd290+28];
	mul.wide.s32 	%rd305, %r1574, 4;
	add.s64 	%rd306, %rd3, %rd305;
	ld.global.u32 	%r1575, [%rd306];
	setp.eq.s32 	%p157, %r1575, -1;
	selp.u32 	%r1576, 1, 0, %p157;
	add.s32 	%r5902, %r1573, %r1576;
	add.s32 	%r5894, %r5894, 8;
$L__BB36_97:
	setp.eq.s32 	%p158, %r190, 0;
	@%p158 bra 	$L__BB36_104;
	and.b32  	%r196, %r178, 3;
	setp.lt.u32 	%p159, %r190, 4;
	@%p159 bra 	$L__BB36_100;
	mul.wide.s32 	%rd307, %r5894, 4;
	add.s64 	%rd308, %rd2, %rd307;
	ld.global.u32 	%r1578, [%rd308];
	mul.wide.s32 	%rd309, %r1578, 4;
	add.s64 	%rd310, %rd3, %rd309;
	ld.global.u32 	%r1579, [%rd310];
	setp.eq.s32 	%p160, %r1579, -1;
	selp.u32 	%r1580, 1, 0, %p160;
	add.s32 	%r1581, %r5902, %r1580;
	ld.global.u32 	%r1582, [%rd308+4];
	mul.wide.s32 	%rd311, %r1582, 4;
	add.s64 	%rd312, %rd3, %rd311;
	ld.global.u32 	%r1583, [%rd312];
	setp.eq.s32 	%p161, %r1583, -1;
	selp.u32 	%r1584, 1, 0, %p161;
	add.s32 	%r1585, %r1581, %r1584;
	ld.global.u32 	%r1586, [%rd308+8];
	mul.wide.s32 	%rd313, %r1586, 4;
	add.s64 	%rd314, %rd3, %rd313;
	ld.global.u32 	%r1587, [%rd314];
	setp.eq.s32 	%p162, %r1587, -1;
	selp.u32 	%r1588, 1, 0, %p162;
	add.s32 	%r1589, %r1585, %r1588;
	ld.global.u32 	%r1590, [%rd308+12];
	mul.wide.s32 	%rd315, %r1590, 4;
	add.s64 	%rd316, %rd3, %rd315;
	ld.global.u32 	%r1591, [%rd316];
	setp.eq.s32 	%p163, %r1591, -1;
	selp.u32 	%r1592, 1, 0, %p163;
	add.s32 	%r5902, %r1589, %r1592;
	add.s32 	%r5894, %r5894, 4;
$L__BB36_100:
	setp.eq.s32 	%p164, %r196, 0;
	@%p164 bra 	$L__BB36_104;
	mul.wide.s32 	%rd317, %r5894, 4;
	add.s64 	%rd11, %rd2, %rd317;
	ld.global.u32 	%r1593, [%rd11];
	mul.wide.s32 	%rd318, %r1593, 4;
	add.s64 	%rd319, %rd3, %rd318;
	ld.global.u32 	%r1594, [%rd319];
	setp.eq.s32 	%p165, %r1594, -1;
	selp.u32 	%r1595, 1, 0, %p165;
	add.s32 	%r5902, %r5902, %r1595;
	setp.eq.s32 	%p166, %r196, 1;
	@%p166 bra 	$L__BB36_104;
	ld.global.u32 	%r1596, [%rd11+4];
	mul.wide.s32 	%rd320, %r1596, 4;
	add.s64 	%rd321, %rd3, %rd320;
	ld.global.u32 	%r1597, [%rd321];
	setp.eq.s32 	%p167, %r1597, -1;
	selp.u32 	%r1598, 1, 0, %p167;
	add.s32 	%r5902, %r5902, %r1598;
	setp.eq.s32 	%p168, %r196, 2;
	@%p168 bra 	$L__BB36_104;
	ld.global.u32 	%r1599, [%rd11+8];
	mul.wide.s32 	%rd322, %r1599, 4;
	add.s64 	%rd323, %rd3, %rd322;
	ld.global.u32 	%r1600, [%rd323];
	setp.eq.s32 	%p169, %r1600, -1;
	selp.u32 	%r1601, 1, 0, %p169;
	add.s32 	%r5902, %r5902, %r1601;
$L__BB36_104:
	ld.global.u32 	%r1603, [%rd6+4096];
	setp.ne.s32 	%p170, %r1603, -1;
	mov.b32 	%r5915, 0;
	@%p170 bra 	$L__BB36_119;
	ld.global.u32 	%r5907, [%rd7+4096];
	ld.global.u32 	%r207, [%rd7+4100];
	setp.ge.s32 	%p171, %r5907, %r207;
	@%p171 bra 	$L__BB36_119;
	add.s32 	%r1607, %r5907, 1;
	max.s32 	%r1608, %r207, %r1607;
	sub.s32 	%r208, %r1608, %r5907;
	and.b32  	%r209, %r208, 15;
	sub.s32 	%r1609, %r5907, %r1608;
	setp.gt.u32 	%p172, %r1609, -16;
	mov.b32 	%r5915, 0;
	@%p172 bra 	$L__BB36_109;
	and.b32  	%r210, %r208, -16;
	mov.b32 	%r5915, 0;
	mov.u32 	%r5905, %r5915;
$L__BB36_108:
	.pragma "nounroll";
	mul.wide.s32 	%rd324, %r5907, 4;
	add.s64 	%rd325, %rd2, %rd324;
	ld.global.u32 	%r1611, [%rd325];
	mul.wide.s32 	%rd326, %r1611, 4;
	add.s64 	%rd327, %rd3, %rd326;
	ld.global.u32 	%r1612, [%rd327];
	setp.eq.s32 	%p173, %r1612, -1;
	selp.u32 	%r1613, 1, 0, %p173;
	add.s32 	%r1614, %r5915, %r1613;
	ld.global.u32 	%r1615, [%rd325+4];
	mul.wide.s32 	%rd328, %r1615, 4;
	add.s64 	%rd329, %rd3, %rd328;
	ld.global.u32 	%r1616, [%rd329];
	setp.eq.s32 	%p174, %r1616, -1;
	selp.u32 	%r1617, 1, 0, %p174;
	add.s32 	%r1618, %r1614, %r1617;
	ld.global.u32 	%r1619, [%rd325+8];
	mul.wide.s32 	%rd330, %r1619, 4;
	add.s64 	%rd331, %rd3, %rd330;
	ld.global.u32 	%r1620, [%rd331];
	setp.eq.s32 	%p175, %r1620, -1;
	selp.u32 	%r1621, 1, 0, %p175;
	add.s32 	%r1622, %r1618, %r1621;
	ld.global.u32 	%r1623, [%rd325+12];
	mul.wide.s32 	%rd332, %r1623, 4;
	add.s64 	%rd333, %rd3, %rd332;
	ld.global.u32 	%r1624, [%rd333];
	setp.eq.s32 	%p176, %r1624, -1;
	selp.u32 	%r1625, 1, 0, %p176;
	add.s32 	%r1626, %r1622, %r1625;
	ld.global.u32 	%r1627, [%rd325+16];
	mul.wide.s32 	%rd334, %r1627, 4;
	add.s64 	%rd335, %rd3, %rd334;
	ld.global.u32 	%r1628, [%rd335];
	setp.eq.s32 	%p177, %r1628, -1;
	selp.u32 	%r1629, 1, 0, %p177;
	add.s32 	%r1630, %r1626, %r1629;
	ld.global.u32 	%r1631, [%rd325+20];
	mul.wide.s32 	%rd336, %r1631, 4;
	add.s64 	%rd337, %rd3, %rd336;
	ld.global.u32 	%r1632, [%rd337];
	setp.eq.s32 	%p178, %r1632, -1;
	selp.u32 	%r1633, 1, 0, %p178;
	add.s32 	%r1634, %r1630, %r1633;
	ld.global.u32 	%r1635, [%rd325+24];
	mul.wide.s32 	%rd338, %r1635, 4;
	add.s64 	%rd339, %rd3, %rd338;
	ld.global.u32 	%r1636, [%rd339];
	setp.eq.s32 	%p179, %r1636, -1;
	selp.u32 	%r1637, 1, 0, %p179;
	add.s32 	%r1638, %r1634, %r1637;
	ld.global.u32 	%r1639, [%rd325+28];
	mul.wide.s32 	%rd340, %r1639, 4;
	add.s64 	%rd341, %rd3, %rd340;
	ld.global.u32 	%r1640, [%rd341];
	setp.eq.s32 	%p180, %r1640, -1;
	selp.u32 	%r1641, 1, 0, %p180;
	add.s32 	%r1642, %r1638, %r1641;
	ld.global.u32 	%r1643, [%rd325+32];
	mul.wide.s32 	%rd342, %r1643, 4;
	add.s64 	%rd343, %rd3, %rd342;
	ld.global.u32 	%r1644, [%rd343];
	setp.eq.s32 	%p181, %r1644, -1;
	selp.u32 	%r1645, 1, 0, %p181;
	add.s32 	%r1646, %r1642, %r1645;
	ld.global.u32 	%r1647, [%rd325+36];
	mul.wide.s32 	%rd344, %r1647, 4;
	add.s64 	%rd345, %rd3, %rd344;
	ld.global.u32 	%r1648, [%rd345];
	setp.eq.s32 	%p182, %r1648, -1;
	selp.u32 	%r1649, 1, 0, %p182;
	add.s32 	%r1650, %r1646, %r1649;
	ld.global.u32 	%r1651, [%rd325+40];
	mul.wide.s32 	%rd346, %r1651, 4;
	add.s64 	%rd347, %rd3, %rd346;
	ld.global.u32 	%r1652, [%rd347];
	setp.eq.s32 	%p183, %r1652, -1;
	selp.u32 	%r1653, 1, 0, %p183;
	add.s32 	%r1654, %r1650, %r1653;
	ld.global.u32 	%r1655, [%rd325+44];
	mul.wide.s32 	%rd348, %r1655, 4;
	add.s64 	%rd349, %rd3, %rd348;
	ld.global.u32 	%r1656, [%rd349];
	setp.eq.s32 	%p184, %r1656, -1;
	selp.u32 	%r1657, 1, 0, %p184;
	add.s32 	%r1658, %r1654, %r1657;
	ld.global.u32 	%r1659, [%rd325+48];
	mul.wide.s32 	%rd350, %r1659, 4;
	add.s64 	%rd351, %rd3, %rd350;
	ld.global.u32 	%r1660, [%rd351];
	setp.eq.s32 	%p185, %r1660, -1;
	selp.u32 	%r1661, 1, 0, %p185;
	add.s32 	%r1662, %r1658, %r1661;
	ld.global.u32 	%r1663, [%rd325+52];
	mul.wide.s32 	%rd352, %r1663, 4;
	add.s64 	%rd353, %rd3, %rd352;
	ld.global.u32 	%r1664, [%rd353];
	setp.eq.s32 	%p186, %r1664, -1;
	selp.u32 	%r1665, 1, 0, %p186;
	add.s32 	%r1666, %r1662, %r1665;
	ld.global.u32 	%r1667, [%rd325+56];
	mul.wide.s32 	%rd354, %r1667, 4;
	add.s64 	%rd355, %rd3, %rd354;
	ld.global.u32 	%r1668, [%rd355];
	setp.eq.s32 	%p187, %r1668, -1;
	selp.u32 	%r1669, 1, 0, %p187;
	add.s32 	%r1670, %r1666, %r1669;
	ld.global.u32 	%r1671, [%rd325+60];
	mul.wide.s32 	%rd356, %r1671, 4;
	add.s64 	%rd357, %rd3, %rd356;
	ld.global.u32 	%r1672, [%rd357];
	setp.eq.s32 	%p188, %r1672, -1;
	selp.u32 	%r1673, 1, 0, %p188;
	add.s32 	%r5915, %r1670, %r1673;
	add.s32 	%r5907, %r5907, 16;
	add.s32 	%r5905, %r5905, 16;
	setp.ne.s32 	%p189, %r5905, %r210;
	@%p189 bra 	$L__BB36_108;
$L__BB36_109:
	setp.eq.s32 	%p190, %r209, 0;
	@%p190 bra 	$L__BB36_119;
	and.b32  	%r220, %r208, 7;
	setp.lt.u32 	%p191, %r209, 8;
	@%p191 bra 	$L__BB36_112;
	mul.wide.s32 	%rd358, %r5907, 4;
	add.s64 	%rd359, %rd2, %rd358;
	ld.global.u32 	%r1675, [%rd359];
	mul.wide.s32 	%rd360, %r1675, 4;
	add.s64 	%rd361, %rd3, %rd360;
	ld.global.u32 	%r1676, [%rd361];
	setp.eq.s32 	%p192, %r1676, -1;
	selp.u32 	%r1677, 1, 0, %p192;
	add.s32 	%r1678, %r5915, %r1677;
	ld.global.u32 	%r1679, [%rd359+4];
	mul.wide.s32 	%rd362, %r1679, 4;
	add.s64 	%rd363, %rd3, %rd362;
	ld.global.u32 	%r1680, [%rd363];
	setp.eq.s32 	%p193, %r1680, -1;
	selp.u32 	%r1681, 1, 0, %p193;
	add.s32 	%r1682, %r1678, %r1681;
	ld.global.u32 	%r1683, [%rd359+8];
	mul.wide.s32 	%rd364, %r1683, 4;
	add.s64 	%rd365, %rd3, %rd364;
	ld.global.u32 	%r1684, [%rd365];
	setp.eq.s32 	%p194, %r1684, -1;
	selp.u32 	%r1685, 1, 0, %p194;
	add.s32 	%r1686, %r1682, %r1685;
	ld.global.u32 	%r1687, [%rd359+12];
	mul.wide.s32 	%rd366, %r1687, 4;
	add.s64 	%rd367, %rd3, %rd366;
	ld.global.u32 	%r1688, [%rd367];
	setp.eq.s32 	%p195, %r1688, -1;
	selp.u32 	%r1689, 1, 0, %p195;
	add.s32 	%r1690, %r1686, %r1689;
	ld.global.u32 	%r1691, [%rd359+16];
	mul.wide.s32 	%rd368, %r1691, 4;
	add.s64 	%rd369, %rd3, %rd368;
	ld.global.u32 	%r1692, [%rd369];
	setp.eq.s32 	%p196, %r1692, -1;
	selp.u32 	%r1693, 1, 0, %p196;
	add.s32 	%r1694, %r1690, %r1693;
	ld.global.u32 	%r1695, [%rd359+20];
	mul.wide.s32 	%rd370, %r1695, 4;
	add.s64 	%rd371, %rd3, %rd370;
	ld.global.u32 	%r1696, [%rd371];
	setp.eq.s32 	%p197, %r1696, -1;
	selp.u32 	%r1697, 1, 0, %p197;
	add.s32 	%r1698, %r1694, %r1697;
	ld.global.u32 	%r1699, [%rd359+24];
	mul.wide.s32 	%rd372, %r1699, 4;
	add.s64 	%rd373, %rd3, %rd372;
	ld.global.u32 	%r1700, [%rd373];
	setp.eq.s32 	%p198, %r1700, -1;
	selp.u32 	%r1701, 1, 0, %p198;
	add.s32 	%r1702, %r1698, %r1701;
	ld.global.u32 	%r1703, [%rd359+28];
	mul.wide.s32 	%rd374, %r1703, 4;
	add.s64 	%rd375, %rd3, %rd374;
	ld.global.u32 	%r1704, [%rd375];
	setp.eq.s32 	%p199, %r1704, -1;
	selp.u32 	%r1705, 1, 0, %p199;
	add.s32 	%r5915, %r1702, %r1705;
	add.s32 	%r5907, %r5907, 8;
$L__BB36_112:
	setp.eq.s32 	%p200, %r220, 0;
	@%p200 bra 	$L__BB36_119;
	and.b32  	%r226, %r208, 3;
	setp.lt.u32 	%p201, %r220, 4;
	@%p201 bra 	$L__BB36_115;
	mul.wide.s32 	%rd376, %r5907, 4;
	add.s64 	%rd377, %rd2, %rd376;
	ld.global.u32 	%r1707, [%rd377];
	mul.wide.s32 	%rd378, %r1707, 4;
	add.s64 	%rd379, %rd3, %rd378;
	ld.global.u32 	%r1708, [%rd379];
	setp.eq.s32 	%p202, %r1708, -1;
	selp.u32 	%r1709, 1, 0, %p202;
	add.s32 	%r1710, %r5915, %r1709;
	ld.global.u32 	%r1711, [%rd377+4];
	mul.wide.s32 	%rd380, %r1711, 4;
	add.s64 	%rd381, %rd3, %rd380;
	ld.global.u32 	%r1712, [%rd381];
	setp.eq.s32 	%p203, %r1712, -1;
	selp.u32 	%r1713, 1, 0, %p203;
	add.s32 	%r1714, %r1710, %r1713;
	ld.global.u32 	%r1715, [%rd377+8];
	mul.wide.s32 	%rd382, %r1715, 4;
	add.s64 	%rd383, %rd3, %rd382;
	ld.global.u32 	%r1716, [%rd383];
	setp.eq.s32 	%p204, %r1716, -1;
	selp.u32 	%r1717, 1, 0, %p204;
	add.s32 	%r1718, %r1714, %r1717;
	ld.global.u32 	%r1719, [%rd377+12];
	mul.wide.s32 	%rd384, %r1719, 4;
	add.s64 	%rd385, %rd3, %rd384;
	ld.global.u32 	%r1720, [%rd385];
	setp.eq.s32 	%p205, %r1720, -1;
	selp.u32 	%r1721, 1, 0, %p205;
	add.s32 	%r5915, %r1718, %r1721;
	add.s32 	%r5907, %r5907, 4;
$L__BB36_115:
	setp.eq.s32 	%p206, %r226, 0;
	@%p206 bra 	$L__BB36_119;
	mul.wide.s32 	%rd386, %r5907, 4;
	add.s64 	%rd12, %rd2, %rd386;
	ld.global.u32 	%r1722, [%rd12];
	mul.wide.s32 	%rd387, %r1722, 4;
	add.s64 	%rd388, %rd3, %rd387;
	ld.global.u32 	%r1723, [%rd388];
	setp.eq.s32 	%p207, %r1723, -1;
	selp.u32 	%r1724, 1, 0, %p207;
	add.s32 	%r5915, %r5915, %r1724;
	setp.eq.s32 	%p208, %r226, 1;
	@%p208 bra 	$L__BB36_119;
	ld.global.u32 	%r1725, [%rd12+4];
	mul.wide.s32 	%rd389, %r1725, 4;
	add.s64 	%rd390, %rd3, %rd389;
	ld.global.u32 	%r1726, [%rd390];
	setp.eq.s32 	%p209, %r1726, -1;
	selp.u32 	%r1727, 1, 0, %p209;
	add.s32 	%r5915, %r5915, %r1727;
	setp.eq.s32 	%p210, %r226, 2;
	@%p210 bra 	$L__BB36_119;
	ld.global.u32 	%r1728, [%rd12+8];
	mul.wide.s32 	%rd391, %r1728, 4;
	add.s64 	%rd392, %rd3, %rd391;
	ld.global.u32 	%r1729, [%rd392];
	setp.eq.s32 	%p211, %r1729, -1;
	selp.u32 	%r1730, 1, 0, %p211;
	add.s32 	%r5915, %r5915, %r1730;
$L__BB36_119:
	ld.global.u32 	%r1732, [%rd6+5120];
	setp.ne.s32 	%p212, %r1732, -1;
	mov.b32 	%r5928, 0;
	@%p212 bra 	$L__BB36_134;
	ld.global.u32 	%r5920, [%rd7+5120];
	ld.global.u32 	%r237, [%rd7+5124];
	setp.ge.s32 	%p213, %r5920, %r237;
	@%p213 bra 	$L__BB36_134;
	add.s32 	%r1736, %r5920, 1;
	max.s32 	%r1737, %r237, %r1736;
	sub.s32 	%r238, %r1737, %r5920;
	and.b32  	%r239, %r238, 15;
	sub.s32 	%r1738, %r5920, %r1737;
	setp.gt.u32 	%p214, %r1738, -16;
	mov.b32 	%r5928, 0;
	@%p214 bra 	$L__BB36_124;
	and.b32  	%r240, %r238, -16;
	mov.b32 	%r5928, 0;
	mov.u32 	%r5918, %r5928;
$L__BB36_123:
	.pragma "nounroll";
	mul.wide.s32 	%rd393, %r5920, 4;
	add.s64 	%rd394, %rd2, %rd393;
	ld.global.u32 	%r1740, [%rd394];
	mul.wide.s32 	%rd395, %r1740, 4;
	add.s64 	%rd396, %rd3, %rd395;
	ld.global.u32 	%r1741, [%rd396];
	setp.eq.s32 	%p215, %r1741, -1;
	selp.u32 	%r1742, 1, 0, %p215;
	add.s32 	%r1743, %r5928, %r1742;
	ld.global.u32 	%r1744, [%rd394+4];
	mul.wide.s32 	%rd397, %r1744, 4;
	add.s64 	%rd398, %rd3, %rd397;
	ld.global.u32 	%r1745, [%rd398];
	setp.eq.s32 	%p216, %r1745, -1;
	selp.u32 	%r1746, 1, 0, %p216;
	add.s32 	%r1747, %r1743, %r1746;
	ld.global.u32 	%r1748, [%rd394+8];
	mul.wide.s32 	%rd399, %r1748, 4;
	add.s64 	%rd400, %rd3, %rd399;
	ld.global.u32 	%r1749, [%rd400];
	setp.eq.s32 	%p217, %r1749, -1;
	selp.u32 	%r1750, 1, 0, %p217;
	add.s32 	%r1751, %r1747, %r1750;
	ld.global.u32 	%r1752, [%rd394+12];
	mul.wide.s32 	%rd401, %r1752, 4;
	add.s64 	%rd402, %rd3, %rd401;
	ld.global.u32 	%r1753, [%rd402];
	setp.eq.s32 	%p218, %r1753, -1;
	selp.u32 	%r1754, 1, 0, %p218;
	add.s32 	%r1755, %r1751, %r1754;
	ld.global.u32 	%r1756, [%rd394+16];
	mul.wide.s32 	%rd403, %r1756, 4;
	add.s64 	%rd404, %rd3, %rd403;
	ld.global.u32 	%r1757, [%rd404];
	setp.eq.s32 	%p219, %r1757, -1;
	selp.u32 	%r1758, 1, 0, %p219;
	add.s32 	%r1759, %r1755, %r1758;
	ld.global.u32 	%r1760, [%rd394+20];
	mul.wide.s32 	%rd405, %r1760, 4;
	add.s64 	%rd406, %rd3, %rd405;
	ld.global.u32 	%r1761, [%rd406];
	setp.eq.s32 	%p220, %r1761, -1;
	selp.u32 	%r1762, 1, 0, %p220;
	add.s32 	%r1763, %r1759, %r1762;
	ld.global.u32 	%r1764, [%rd394+24];
	mul.wide.s32 	%rd407, %r1764, 4;
	add.s64 	%rd408, %rd3, %rd407;
	ld.global.u32 	%r1765, [%rd408];
	setp.eq.s32 	%p221, %r1765, -1;
	selp.u32 	%r1766, 1, 0, %p221;
	add.s32 	%r1767, %r1763, %r1766;
	ld.global.u32 	%r1768, [%rd394+28];
	mul.wide.s32 	%rd409, %r1768, 4;
	add.s64 	%rd410, %rd3, %rd409;
	ld.global.u32 	%r1769, [%rd410];
	setp.eq.s32 	%p222, %r1769, -1;
	selp.u32 	%r1770, 1, 0, %p222;
	add.s32 	%r1771, %r1767, %r1770;
	ld.global.u32 	%r1772, [%rd394+32];
	mul.wide.s32 	%rd411, %r1772, 4;
	add.s64 	%rd412, %rd3, %rd411;
	ld.global.u32 	%r1773, [%rd412];
	setp.eq.s32 	%p223, %r1773, -1;
	selp.u32 	%r1774, 1, 0, %p223;
	add.s32 	%r1775, %r1771, %r1774;
	ld.global.u32 	%r1776, [%rd394+36];
	mul.wide.s32 	%rd413, %r1776, 4;
	add.s64 	%rd414, %rd3, %rd413;
	ld.global.u32 	%r1777, [%rd414];
	setp.eq.s32 	%p224, %r1777, -1;
	selp.u32 	%r1778, 1, 0, %p224;
	add.s32 	%r1779, %r1775, %r1778;
	ld.global.u32 	%r1780, [%rd394+40];
	mul.wide.s32 	%rd415, %r1780, 4;
	add.s64 	%rd416, %rd3, %rd415;
	ld.global.u32 	%r1781, [%rd416];
	setp.eq.s32 	%p225, %r1781, -1;
	selp.u32 	%r1782, 1, 0, %p225;
	add.s32 	%r1783, %r1779, %r1782;
	ld.global.u32 	%r1784, [%rd394+44];
	mul.wide.s32 	%rd417, %r1784, 4;
	add.s64 	%rd418, %rd3, %rd417;
	ld.global.u32 	%r1785, [%rd418];
	setp.eq.s32 	%p226, %r1785, -1;
	selp.u32 	%r1786, 1, 0, %p226;
	add.s32 	%r1787, %r1783, %r1786;
	ld.global.u32 	%r1788, [%rd394+48];
	mul.wide.s32 	%rd419, %r1788, 4;
	add.s64 	%rd420, %rd3, %rd419;
	ld.global.u32 	%r1789, [%rd420];
	setp.eq.s32 	%p227, %r1789, -1;
	selp.u32 	%r1790, 1, 0, %p227;
	add.s32 	%r1791, %r1787, %r1790;
	ld.global.u32 	%r1792, [%rd394+52];
	mul.wide.s32 	%rd421, %r1792, 4;
	add.s64 	%rd422, %rd3, %rd421;
	ld.global.u32 	%r1793, [%rd422];
	setp.eq.s32 	%p228, %r1793, -1;
	selp.u32 	%r1794, 1, 0, %p228;
	add.s32 	%r1795, %r1791, %r1794;
	ld.global.u32 	%r1796, [%rd394+56];
	mul.wide.s32 	%rd423, %r1796, 4;
	add.s64 	%rd424, %rd3, %rd423;
	ld.global.u32 	%r1797, [%rd424];
	setp.eq.s32 	%p229, %r1797, -1;
	selp.u32 	%r1798, 1, 0, %p229;
	add.s32 	%r1799, %r1795, %r1798;
	ld.global.u32 	%r1800, [%rd394+60];
	mul.wide.s32 	%rd425, %r1800, 4;
	add.s64 	%rd426, %rd3, %rd425;
	ld.global.u32 	%r1801, [%rd426];
	setp.eq.s32 	%p230, %r1801, -1;
	selp.u32 	%r1802, 1, 0, %p230;
	add.s32 	%r5928, %r1799, %r1802;
	add.s32 	%r5920, %r5920, 16;
	add.s32 	%r5918, %r5918, 16;
	setp.ne.s32 	%p231, %r5918, %r240;
	@%p231 bra 	$L__BB36_123;
$L__BB36_124:
	setp.eq.s32 	%p232, %r239, 0;
	@%p232 bra 	$L__BB36_134;
	and.b32  	%r250, %r238, 7;
	setp.lt.u32 	%p233, %r239, 8;
	@%p233 bra 	$L__BB36_127;
	mul.wide.s32 	%rd427, %r5920, 4;
	add.s64 	%rd428, %rd2, %rd427;
	ld.global.u32 	%r1804, [%rd428];
	mul.wide.s32 	%rd429, %r1804, 4;
	add.s64 	%rd430, %rd3, %rd429;
	ld.global.u32 	%r1805, [%rd430];
	setp.eq.s32 	%p234, %r1805, -1;
	selp.u32 	%r1806, 1, 0, %p234;
	add.s32 	%r1807, %r5928, %r1806;
	ld.global.u32 	%r1808, [%rd428+4];
	mul.wide.s32 	%rd431, %r1808, 4;
	add.s64 	%rd432, %rd3, %rd431;
	ld.global.u32 	%r1809, [%rd432];
	setp.eq.s32 	%p235, %r1809, -1;
	selp.u32 	%r1810, 1, 0, %p235;
	add.s32 	%r1811, %r1807, %r1810;
	ld.global.u32 	%r1812, [%rd428+8];
	mul.wide.s32 	%rd433, %r1812, 4;
	add.s64 	%rd434, %rd3, %rd433;
	ld.global.u32 	%r1813, [%rd434];
	setp.eq.s32 	%p236, %r1813, -1;
	selp.u32 	%r1814, 1, 0, %p236;
	add.s32 	%r1815, %r1811, %r1814;
	ld.global.u32 	%r1816, [%rd428+12];
	mul.wide.s32 	%rd435, %r1816, 4;
	add.s64 	%rd436, %rd3, %rd435;
	ld.global.u32 	%r1817, [%rd436];
	setp.eq.s32 	%p237, %r1817, -1;
	selp.u32 	%r1818, 1, 0, %p237;
	add.s32 	%r1819, %r1815, %r1818;
	ld.global.u32 	%r1820, [%rd428+16];
	mul.wide.s32 	%rd437, %r1820, 4;
	add.s64 	%rd438, %rd3, %rd437;
	ld.global.u32 	%r1821, [%rd438];
	setp.eq.s32 	%p238, %r1821, -1;
	selp.u32 	%r1822, 1, 0, %p238;
	add.s32 	%r1823, %r1819, %r1822;
	ld.global.u32 	%r1824, [%rd428+20];
	mul.wide.s32 	%rd439, %r1824, 4;
	add.s64 	%rd440, %rd3, %rd439;
	ld.global.u32 	%r1825, [%rd440];
	setp.eq.s32 	%p239, %r1825, -1;
	selp.u32 	%r1826, 1, 0, %p239;
	add.s32 	%r1827, %r1823, %r1826;
	ld.global.u32 	%r1828, [%rd428+24];
	mul.wide.s32 	%rd441, %r1828, 4;
	add.s64 	%rd442, %rd3, %rd441;
	ld.global.u32 	%r1829, [%rd442];
	setp.eq.s32 	%p240, %r1829, -1;
	selp.u32 	%r1830, 1, 0, %p240;
	add.s32 	%r1831, %r1827, %r1830;
	ld.global.u32 	%r1832, [%rd428+28];
	mul.wide.s32 	%rd443, %r1832, 4;
	add.s64 	%rd444, %rd3, %rd443;
	ld.global.u32 	%r1833, [%rd444];
	setp.eq.s32 	%p241, %r1833, -1;
	selp.u32 	%r1834, 1, 0, %p241;
	add.s32 	%r5928, %r1831, %r1834;
	add.s32 	%r5920, %r5920, 8;
$L__BB36_127:
	setp.eq.s32 	%p242, %r250, 0;
	@%p242 bra 	$L__BB36_134;
	and.b32  	%r256, %r238, 3;
	setp.lt.u32 	%p243, %r250, 4;
	@%p243 bra 	$L__BB36_130;
	mul.wide.s32 	%rd445, %r5920, 4;
	add.s64 	%rd446, %rd2, %rd445;
	ld.global.u32 	%r1836, [%rd446];
	mul.wide.s32 	%rd447, %r1836, 4;
	add.s64 	%rd448, %rd3, %rd447;
	ld.global.u32 	%r1837, [%rd448];
	setp.eq.s32 	%p244, %r1837, -1;
	selp.u32 	%r1838, 1, 0, %p244;
	add.s32 	%r1839, %r5928, %r1838;
	ld.global.u32 	%r1840, [%rd446+4];
	mul.wide.s32 	%rd449, %r1840, 4;
	add.s64 	%rd450, %rd3, %rd449;
	ld.global.u32 	%r1841, [%rd450];
	setp.eq.s32 	%p245, %r1841, -1;
	selp.u32 	%r1842, 1, 0, %p245;
	add.s32 	%r1843, %r1839, %r1842;
	ld.global.u32 	%r1844, [%rd446+8];
	mul.wide.s32 	%rd451, %r1844, 4;
	add.s64 	%rd452, %rd3, %rd451;
	ld.global.u32 	%r1845, [%rd452];
	setp.eq.s32 	%p246, %r1845, -1;
	selp.u32 	%r1846, 1, 0, %p246;
	add.s32 	%r1847, %r1843, %r1846;
	ld.global.u32 	%r1848, [%rd446+12];
	mul.wide.s32 	%rd453, %r1848, 4;
	add.s64 	%rd454, %rd3, %rd453;
	ld.global.u32 	%r1849, [%rd454];
	setp.eq.s32 	%p247, %r1849, -1;
	selp.u32 	%r1850, 1, 0, %p247;
	add.s32 	%r5928, %r1847, %r1850;
	add.s32 	%r5920, %r5920, 4;
$L__BB36_130:
	setp.eq.s32 	%p248, %r256, 0;
	@%p248 bra 	$L__BB36_134;
	mul.wide.s32 	%rd455, %r5920, 4;
	add.s64 	%rd13, %rd2, %rd455;
	ld.global.u32 	%r1851, [%rd13];
	mul.wide.s32 	%rd456, %r1851, 4;
	add.s64 	%rd457, %rd3, %rd456;
	ld.global.u32 	%r1852, [%rd457];
	setp.eq.s32 	%p249, %r1852, -1;
	selp.u32 	%r1853, 1, 0, %p249;
	add.s32 	%r5928, %r5928, %r1853;
	setp.eq.s32 	%p250, %r256, 1;
	@%p250 bra 	$L__BB36_134;
	ld.global.u32 	%r1854, [%rd13+4];
	mul.wide.s32 	%rd458, %r1854, 4;
	add.s64 	%rd459, %rd3, %rd458;
	ld.global.u32 	%r1855, [%rd459];
	setp.eq.s32 	%p251, %r1855, -1;
	selp.u32 	%r1856, 1, 0, %p251;
	add.s32 	%r5928, %r5928, %r1856;
	setp.eq.s32 	%p252, %r256, 2;
	@%p252 bra 	$L__BB36_134;
	ld.global.u32 	%r1857, [%rd13+8];
	mul.wide.s32 	%rd460, %r1857, 4;
	add.s64 	%rd461, %rd3, %rd460;
	ld.global.u32 	%r1858, [%rd461];
	setp.eq.s32 	%p253, %r1858, -1;
	selp.u32 	%r1859, 1, 0, %p253;
	add.s32 	%r5928, %r5928, %r1859;
$L__BB36_134:
	ld.global.u32 	%r1861, [%rd6+6144];
	setp.ne.s32 	%p254, %r1861, -1;
	mov.b32 	%r5941, 0;
	@%p254 bra 	$L__BB36_149;
	ld.global.u32 	%r5933, [%rd7+6144];
	ld.global.u32 	%r267, [%rd7+6148];
	setp.ge.s32 	%p255, %r5933, %r267;
	@%p255 bra 	$L__BB36_149;
	add.s32 	%r1865, %r5933, 1;
	max.s32 	%r1866, %r267, %r1865;
	sub.s32 	%r268, %r1866, %r5933;
	and.b32  	%r269, %r268, 15;
	sub.s32 	%r1867, %r5933, %r1866;
	setp.gt.u32 	%p256, %r1867, -16;
	mov.b32 	%r5941, 0;
	@%p256 bra 	$L__BB36_139;
	and.b32  	%r270, %r268, -16;
	mov.b32 	%r5941, 0;
	mov.u32 	%r5931, %r5941;
$L__BB36_138:
	.pragma "nounroll";
	mul.wide.s32 	%rd462, %r5933, 4;
	add.s64 	%rd463, %rd2, %rd462;
	ld.global.u32 	%r1869, [%rd463];
	mul.wide.s32 	%rd464, %r1869, 4;
	add.s64 	%rd465, %rd3, %rd464;
	ld.global.u32 	%r1870, [%rd465];
	setp.eq.s32 	%p257, %r1870, -1;
	selp.u32 	%r1871, 1, 0, %p257;
	add.s32 	%r1872, %r5941, %r1871;
	ld.global.u32 	%r1873, [%rd463+4];
	mul.wide.s32 	%rd466, %r1873, 4;
	add.s64 	%rd467, %rd3, %rd466;
	ld.global.u32 	%r1874, [%rd467];
	setp.eq.s32 	%p258, %r1874, -1;
	selp.u32 	%r1875, 1, 0, %p258;
	add.s32 	%r1876, %r1872, %r1875;
	ld.global.u32 	%r1877, [%rd463+8];
	mul.wide.s32 	%rd468, %r1877, 4;
	add.s64 	%rd469, %rd3, %rd468;
	ld.global.u32 	%r1878, [%rd469];
	setp.eq.s32 	%p259, %r1878, -1;
	selp.u32 	%r1879, 1, 0, %p259;
	add.s32 	%r1880, %r1876, %r1879;
	ld.global.u32 	%r1881, [%rd463+12];
	mul.wide.s32 	%rd470, %r1881, 4;
	add.s64 	%rd471, %rd3, %rd470;
	ld.global.u32 	%r1882, [%rd471];
	setp.eq.s32 	%p260, %r1882, -1;
	selp.u32 	%r1883, 1, 0, %p260;
	add.s32 	%r1884, %r1880, %r1883;
	ld.global.u32 	%r1885, [%rd463+16];
	mul.wide.s32 	%rd472, %r1885, 4;
	add.s64 	%rd473, %rd3, %rd472;
	ld.global.u32 	%r1886, [%rd473];
	setp.eq.s32 	%p261, %r1886, -1;
	selp.u32 	%r1887, 1, 0, %p261;
	add.s32 	%r1888, %r1884, %r1887;
	ld.global.u32 	%r1889, [%rd463+20];
	mul.wide.s32 	%rd474, %r1889, 4;
	add.s64 	%rd475, %rd3, %rd474;
	ld.global.u32 	%r1890, [%rd475];
	setp.eq.s32 	%p262, %r1890, -1;
	selp.u32 	%r1891, 1, 0, %p262;
	add.s32 	%r1892, %r1888, %r1891;
	ld.global.u32 	%r1893, [%rd463+24];
	mul.wide.s32 	%rd476, %r1893, 4;
	add.s64 	%rd477, %rd3, %rd476;
	ld.global.u32 	%r1894, [%rd477];
	setp.eq.s32 	%p263, %r1894, -1;
	selp.u32 	%r1895, 1, 0, %p263;
	add.s32 	%r1896, %r1892, %r1895;
	ld.global.u32 	%r1897, [%rd463+28];
	mul.wide.s32 	%rd478, %r1897, 4;
	add.s64 	%rd479, %rd3, %rd478;
	ld.global.u32 	%r1898, [%rd479];
	setp.eq.s32 	%p264, %r1898, -1;
	selp.u32 	%r1899, 1, 0, %p264;
	add.s32 	%r1900, %r1896, %r1899;
	ld.global.u32 	%r1901, [%rd463+32];
	mul.wide.s32 	%rd480, %r1901, 4;
	add.s64 	%rd481, %rd3, %rd480;
	ld.global.u32 	%r1902, [%rd481];
	setp.eq.s32 	%p265, %r1902, -1;
	selp.u32 	%r1903, 1, 0, %p265;
	add.s32 	%r1904, %r1900, %r1903;
	ld.global.u32 	%r1905, [%rd463+36];
	mul.wide.s32 	%rd482, %r1905, 4;
	add.s64 	%rd483, %rd3, %rd482;
	ld.global.u32 	%r1906, [%rd483];
	setp.eq.s32 	%p266, %r1906, -1;
	selp.u32 	%r1907, 1, 0, %p266;
	add.s32 	%r1908, %r1904, %r1907;
	ld.global.u32 	%r1909, [%rd463+40];
	mul.wide.s32 	%rd484, %r1909, 4;
	add.s64 	%rd485, %rd3, %rd484;
	ld.global.u32 	%r1910, [%rd485];
	setp.eq.s32 	%p267, %r1910, -1;
	selp.u32 	%r1911, 1, 0, %p267;
	add.s32 	%r1912, %r1908, %r1911;
	ld.global.u32 	%r1913, [%rd463+44];
	mul.wide.s32 	%rd486, %r1913, 4;
	add.s64 	%rd487, %rd3, %rd486;
	ld.global.u32 	%r1914, [%rd487];
	setp.eq.s32 	%p268, %r1914, -1;
	selp.u32 	%r1915, 1, 0, %p268;
	add.s32 	%r1916, %r1912, %r1915;
	ld.global.u32 	%r1917, [%rd463+48];
	mul.wide.s32 	%rd488, %r1917, 4;
	add.s64 	%rd489, %rd3, %rd488;
	ld.global.u32 	%r1918, [%rd489];
	setp.eq.s32 	%p269, %r1918, -1;
	selp.u32 	%r1919, 1, 0, %p269;
	add.s32 	%r1920, %r1916, %r1919;
	ld.global.u32 	%r1921, [%rd463+52];
	mul.wide.s32 	%rd490, %r1921, 4;
	add.s64 	%rd491, %rd3, %rd490;
	ld.global.u32 	%r1922, [%rd491];
	setp.eq.s32 	%p270, %r1922, -1;
	selp.u32 	%r1923, 1, 0, %p270;
	add.s32 	%r1924, %r1920, %r1923;
	ld.global.u32 	%r1925, [%rd463+56];
	mul.wide.s32 	%rd492, %r1925, 4;
	add.s64 	%rd493, %rd3, %rd492;
	ld.global.u32 	%r1926, [%rd493];
	setp.eq.s32 	%p271, %r1926, -1;
	selp.u32 	%r1927, 1, 0, %p271;
	add.s32 	%r1928, %r1924, %r1927;
	ld.global.u32 	%r1929, [%rd463+60];
	mul.wide.s32 	%rd494, %r1929, 4;
	add.s64 	%rd495, %rd3, %rd494;
	ld.global.u32 	%r1930, [%rd495];
	setp.eq.s32 	%p272, %r1930, -1;
	selp.u32 	%r1931, 1, 0, %p272;
	add.s32 	%r5941, %r1928, %r1931;
	add.s32 	%r5933, %r5933, 16;
	add.s32 	%r5931, %r5931, 16;
	setp.ne.s32 	%p273, %r5931, %r270;
	@%p273 bra 	$L__BB36_138;
$L__BB36_139:
	setp.eq.s32 	%p274, %r269, 0;
	@%p274 bra 	$L__BB36_149;
	and.b32  	%r280, %r268, 7;
	setp.lt.u32 	%p275, %r269, 8;
	@%p275 bra 	$L__BB36_142;
	mul.wide.s32 	%rd496, %r5933, 4;
	add.s64 	%rd497, %rd2, %rd496;
	ld.global.u32 	%r1933, [%rd497];
	mul.wide.s32 	%rd498, %r1933, 4;
	add.s64 	%rd499, %rd3, %rd498;
	ld.global.u32 	%r1934, [%rd499];
	setp.eq.s32 	%p276, %r1934, -1;
	selp.u32 	%r1935, 1, 0, %p276;
	add.s32 	%r1936, %r5941, %r1935;
	ld.global.u32 	%r1937, [%rd497+4];
	mul.wide.s32 	%rd500, %r1937, 4;
	add.s64 	%rd501, %rd3, %rd500;
	ld.global.u32 	%r1938, [%rd501];
	setp.eq.s32 	%p277, %r1938, -1;
	selp.u32 	%r1939, 1, 0, %p277;
	add.s32 	%r1940, %r1936, %r1939;
	ld.global.u32 	%r1941, [%rd497+8];
	mul.wide.s32 	%rd502, %r1941, 4;
	add.s64 	%rd503, %rd3, %rd502;
	ld.global.u32 	%r1942, [%rd503];
	setp.eq.s32 	%p278, %r1942, -1;
	selp.u32 	%r1943, 1, 0, %p278;
	add.s32 	%r1944, %r1940, %r1943;
	ld.global.u32 	%r1945, [%rd497+12];
	mul.wide.s32 	%rd504, %r1945, 4;
	add.s64 	%rd505, %rd3, %rd504;
	ld.global.u32 	%r1946, [%rd505];
	setp.eq.s32 	%p279, %r1946, -1;
	selp.u32 	%r1947, 1, 0, %p279;
	add.s32 	%r1948, %r1944, %r1947;
	ld.global.u32 	%r1949, [%rd497+16];
	mul.wide.s32 	%rd506, %r1949, 4;
	add.s64 	%rd507, %rd3, %rd506;
	ld.global.u32 	%r1950, [%rd507];
	setp.eq.s32 	%p280, %r1950, -1;
	selp.u32 	%r1951, 1, 0, %p280;
	add.s32 	%r1952, %r1948, %r1951;
	ld.global.u32 	%r1953, [%rd497+20];
	mul.wide.s32 	%rd508, %r1953, 4;
	add.s64 	%rd509, %rd3, %rd508;
	ld.global.u32 	%r1954, [%rd509];
	setp.eq.s32 	%p281, %r1954, -1;
	selp.u32 	%r1955, 1, 0, %p281;
	add.s32 	%r1956, %r1952, %r1955;
	ld.global.u32 	%r1957, [%rd497+24];
	mul.wide.s32 	%rd510, %r1957, 4;
	add.s64 	%rd511, %rd3, %rd510;
	ld.global.u32 	%r1958, [%rd511];
	setp.eq.s32 	%p282, %r1958, -1;
	selp.u32 	%r1959, 1, 0, %p282;
	add.s32 	%r1960, %r1956, %r1959;
	ld.global.u32 	%r1961, [%rd497+28];
	mul.wide.s32 	%rd512, %r1961, 4;
	add.s64 	%rd513, %rd3, %rd512;
	ld.global.u32 	%r1962, [%rd513];
	setp.eq.s32 	%p283, %r1962, -1;
	selp.u32 	%r1963, 1, 0, %p283;
	add.s32 	%r5941, %r1960, %r1963;
	add.s32 	%r5933, %r5933, 8;
$L__BB36_142:
	setp.eq.s32 	%p284, %r280, 0;
	@%p284 bra 	$L__BB36_149;
	and.b32  	%r286, %r268, 3;
	setp.lt.u32 	%p285, %r280, 4;
	@%p285 bra 	$L__BB36_145;
	mul.wide.s32 	%rd514, %r5933, 4;
	add.s64 	%rd515, %rd2, %rd514;
	ld.global.u32 	%r1965, [%rd515];
	mul.wide.s32 	%rd516, %r1965, 4;
	add.s64 	%rd517, %rd3, %rd516;
	ld.global.u32 	%r1966, [%rd517];
	setp.eq.s32 	%p286, %r1966, -1;
	selp.u32 	%r1967, 1, 0, %p286;
	add.s32 	%r1968, %r5941, %r1967;
	ld.global.u32 	%r1969, [%rd515+4];
	mul.wide.s32 	%rd518, %r1969, 4;
	add.s64 	%rd519, %rd3, %rd518;
	ld.global.u32 	%r1970, [%rd519];
	setp.eq.s32 	%p287, %r1970, -1;
	selp.u32 	%r1971, 1, 0, %p287;
	add.s32 	%r1972, %r1968, %r1971;
	ld.global.u32 	%r1973, [%rd515+8];
	mul.wide.s32 	%rd520, %r1973, 4;
	add.s64 	%rd521, %rd3, %rd520;
	ld.global.u32 	%r1974, [%rd521];
	setp.eq.s32 	%p288, %r1974, -1;
	selp.u32 	%r1975, 1, 0, %p288;
	add.s32 	%r1976, %r1972, %r1975;
	ld.global.u32 	%r1977, [%rd515+12];
	mul.wide.s32 	%rd522, %r1977, 4;
	add.s64 	%rd523, %rd3, %rd522;
	ld.global.u32 	%r1978, [%rd523];
	setp.eq.s32 	%p289, %r1978, -1;
	selp.u32 	%r1979, 1, 0, %p289;
	add.s32 	%r5941, %r1976, %r1979;
	add.s32 	%r5933, %r5933, 4;
$L__BB36_145:
	setp.eq.s32 	%p290, %r286, 0;
	@%p290 bra 	$L__BB36_149;
	mul.wide.s32 	%rd524, %r5933, 4;
	add.s64 	%rd14, %rd2, %rd524;
	ld.global.u32 	%r1980, [%rd14];
	mul.wide.s32 	%rd525, %r1980, 4;
	add.s64 	%rd526, %rd3, %rd525;
	ld.global.u32 	%r1981, [%rd526];
	setp.eq.s32 	%p291, %r1981, -1;
	selp.u32 	%r1982, 1, 0, %p291;
	add.s32 	%r5941, %r5941, %r1982;
	setp.eq.s32 	%p292, %r286, 1;
	@%p292 bra 	$L__BB36_149;
	ld.global.u32 	%r1983, [%rd14+4];
	mul.wide.s32 	%rd527, %r1983, 4;
	add.s64 	%rd528, %rd3, %rd527;
	ld.global.u32 	%r1984, [%rd528];
	setp.eq.s32 	%p293, %r1984, -1;
	selp.u32 	%r1985, 1, 0, %p293;
	add.s32 	%r5941, %r5941, %r1985;
	setp.eq.s32 	%p294, %r286, 2;
	@%p294 bra 	$L__BB36_149;
	ld.global.u32 	%r1986, [%rd14+8];
	mul.wide.s32 	%rd529, %r1986, 4;
	add.s64 	%rd530, %rd3, %rd529;
	ld.global.u32 	%r1987, [%rd530];
	setp.eq.s32 	%p295, %r1987, -1;
	selp.u32 	%r1988, 1, 0, %p295;
	add.s32 	%r5941, %r5941, %r1988;
$L__BB36_149:
	ld.global.u32 	%r1990, [%rd6+7168];
	setp.ne.s32 	%p296, %r1990, -1;
	mov.b32 	%r5954, 0;
	@%p296 bra 	$L__BB36_164;
	ld.global.u32 	%r5946, [%rd7+7168];
	ld.global.u32 	%r297, [%rd7+7172];
	setp.ge.s32 	%p297, %r5946, %r297;
	@%p297 bra 	$L__BB36_164;
	add.s32 	%r1994, %r5946, 1;
	max.s32 	%r1995, %r297, %r1994;
	sub.s32 	%r298, %r1995, %r5946;
	and.b32  	%r299, %r298, 15;
	sub.s32 	%r1996, %r5946, %r1995;
	setp.gt.u32 	%p298, %r1996, -16;
	mov.b32 	%r5954, 0;
	@%p298 bra 	$L__BB36_154;
	and.b32  	%r300, %r298, -16;
	mov.b32 	%r5954, 0;
	mov.u32 	%r5944, %r5954;
$L__BB36_153:
	.pragma "nounroll";
	mul.wide.s32 	%rd531, %r5946, 4;
	add.s64 	%rd532, %rd2, %rd531;
	ld.global.u32 	%r1998, [%rd532];
	mul.wide.s32 	%rd533, %r1998, 4;
	add.s64 	%rd534, %rd3, %rd533;
	ld.global.u32 	%r1999, [%rd534];
	setp.eq.s32 	%p299, %r1999, -1;
	selp.u32 	%r2000, 1, 0, %p299;
	add.s32 	%r2001, %r5954, %r2000;
	ld.global.u32 	%r2002, [%rd532+4];
	mul.wide.s32 	%rd535, %r2002, 4;
	add.s64 	%rd536, %rd3, %rd535;
	ld.global.u32 	%r2003, [%rd536];
	setp.eq.s32 	%p300, %r2003, -1;
	selp.u32 	%r2004, 1, 0, %p300;
	add.s32 	%r2005, %r2001, %r2004;
	ld.global.u32 	%r2006, [%rd532+8];
	mul.wide.s32 	%rd537, %r2006, 4;
	add.s64 	%rd538, %rd3, %rd537;
	ld.global.u32 	%r2007, [%rd538];
	setp.eq.s32 	%p301, %r2007, -1;
	selp.u32 	%r2008, 1, 0, %p301;
	add.s32 	%r2009, %r2005, %r2008;
	ld.global.u32 	%r2010, [%rd532+12];
	mul.wide.s32 	%rd539, %r2010, 4;
	add.s64 	%rd540, %rd3, %rd539;
	ld.global.u32 	%r2011, [%rd540];
	setp.eq.s32 	%p302, %r2011, -1;
	selp.u32 	%r2012, 1, 0, %p302;
	add.s32 	%r2013, %r2009, %r2012;
	ld.global.u32 	%r2014, [%rd532+16];
	mul.wide.s32 	%rd541, %r2014, 4;
	add.s64 	%rd542, %rd3, %rd541;
	ld.global.u32 	%r2015, [%rd542];
	setp.eq.s32 	%p303, %r2015, -1;
	selp.u32 	%r2016, 1, 0, %p303;
	add.s32 	%r2017, %r2013, %r2016;
	ld.global.u32 	%r2018, [%rd532+20];
	mul.wide.s32 	%rd543, %r2018, 4;
	add.s64 	%rd544, %rd3, %rd543;
	ld.global.u32 	%r2019, [%rd544];
	setp.eq.s32 	%p304, %r2019, -1;
	selp.u32 	%r2020, 1, 0, %p304;
	add.s32 	%r2021, %r2017, %r2020;
	ld.global.u32 	%r2022, [%rd532+24];
	mul.wide.s32 	%rd545, %r2022, 4;
	add.s64 	%rd546, %rd3, %rd545;
	ld.global.u32 	%r2023, [%rd546];
	setp.eq.s32 	%p305, %r2023, -1;
	selp.u32 	%r2024, 1, 0, %p305;
	add.s32 	%r2025, %r2021, %r2024;
	ld.global.u32 	%r2026, [%rd532+28];
	mul.wide.s32 	%rd547, %r2026, 4;
	add.s64 	%rd548, %rd3, %rd547;
	ld.global.u32 	%r2027, [%rd548];
	setp.eq.s32 	%p306, %r2027, -1;
	selp.u32 	%r2028, 1, 0, %p306;
	add.s32 	%r2029, %r2025, %r2028;
	ld.global.u32 	%r2030, [%rd532+32];
	mul.wide.s32 	%rd549, %r2030, 4;
	add.s64 	%rd550, %rd3, %rd549;
	ld.global.u32 	%r2031, [%rd550];
	setp.eq.s32 	%p307, %r2031, -1;
	selp.u32 	%r2032, 1, 0, %p307;
	add.s32 	%r2033, %r2029, %r2032;
	ld.global.u32 	%r2034, [%rd532+36];
	mul.wide.s32 	%rd551, %r2034, 4;
	add.s64 	%rd552, %rd3, %rd551;
	ld.global.u32 	%r2035, [%rd552];
	setp.eq.s32 	%p308, %r2035, -1;
	selp.u32 	%r2036, 1, 0, %p308;
	add.s32 	%r2037, %r2033, %r2036;
	ld.global.u32 	%r2038, [%rd532+40];
	mul.wide.s32 	%rd553, %r2038, 4;
	add.s64 	%rd554, %rd3, %rd553;
	ld.global.u32 	%r2039, [%rd554];
	setp.eq.s32 	%p309, %r2039, -1;
	selp.u32 	%r2040, 1, 0, %p309;
	add.s32 	%r2041, %r2037, %r2040;
	ld.global.u32 	%r2042, [%rd532+44];
	mul.wide.s32 	%rd555, %r2042, 4;
	add.s64 	%rd556, %rd3, %rd555;
	ld.global.u32 	%r2043, [%rd556];
	setp.eq.s32 	%p310, %r2043, -1;
	selp.u32 	%r2044, 1, 0, %p310;
	add.s32 	%r2045, %r2041, %r2044;
	ld.global.u32 	%r2046, [%rd532+48];
	mul.wide.s32 	%rd557, %r2046, 4;
	add.s64 	%rd558, %rd3, %rd557;
	ld.global.u32 	%r2047, [%rd558];
	setp.eq.s32 	%p311, %r2047, -1;
	selp.u32 	%r2048, 1, 0, %p311;
	add.s32 	%r2049, %r2045, %r2048;
	ld.global.u32 	%r2050, [%rd532+52];
	mul.wide.s32 	%rd559, %r2050, 4;
	add.s64 	%rd560, %rd3, %rd559;
	ld.global.u32 	%r2051, [%rd560];
	setp.eq.s32 	%p312, %r2051, -1;
	selp.u32 	%r2052, 1, 0, %p312;
	add.s32 	%r2053, %r2049, %r2052;
	ld.global.u32 	%r2054, [%rd532+56];
	mul.wide.s32 	%rd561, %r2054, 4;
	add.s64 	%rd562, %rd3, %rd561;
	ld.global.u32 	%r2055, [%rd562];
	setp.eq.s32 	%p313, %r2055, -1;
	selp.u32 	%r2056, 1, 0, %p313;
	add.s32 	%r2057, %r2053, %r2056;
	ld.global.u32 	%r2058, [%rd532+60];
	mul.wide.s32 	%rd563, %r2058, 4;
	add.s64 	%rd564, %rd3, %rd563;
	ld.global.u32 	%r2059, [%rd564];
	setp.eq.s32 	%p314, %r2059, -1;
	selp.u32 	%r2060, 1, 0, %p314;
	add.s32 	%r5954, %r2057, %r2060;
	add.s32 	%r5946, %r5946, 16;
	add.s32 	%r5944, %r5944, 16;
	setp.ne.s32 	%p315, %r5944, %r300;
	@%p315 bra 	$L__BB36_153;
$L__BB36_154:
	setp.eq.s32 	%p316, %r299, 0;
	@%p316 bra 	$L__BB36_164;
	and.b32  	%r310, %r298, 7;
	setp.lt.u32 	%p317, %r299, 8;
	@%p317 bra 	$L__BB36_157;
	mul.wide.s32 	%rd565, %r5946, 4;
	add.s64 	%rd566, %rd2, %rd565;
	ld.global.u32 	%r2062, [%rd566];
	mul.wide.s32 	%rd567, %r2062, 4;
	add.s64 	%rd568, %rd3, %rd567;
	ld.global.u32 	%r2063, [%rd568];
	setp.eq.s32 	%p318, %r2063, -1;
	selp.u32 	%r2064, 1, 0, %p318;
	add.s32 	%r2065, %r5954, %r2064;
	ld.global.u32 	%r2066, [%rd566+4];
	mul.wide.s32 	%rd569, %r2066, 4;
	add.s64 	%rd570, %rd3, %rd569;
	ld.global.u32 	%r2067, [%rd570];
	setp.eq.s32 	%p319, %r2067, -1;
	selp.u32 	%r2068, 1, 0, %p319;
	add.s32 	%r2069, %r2065, %r2068;
	ld.global.u32 	%r2070, [%rd566+8];
	mul.wide.s32 	%rd571, %r2070, 4;
	add.s64 	%rd572, %rd3, %rd571;
	ld.global.u32 	%r2071, [%rd572];
	setp.eq.s32 	%p320, %r2071, -1;
	selp.u32 	%r2072, 1, 0, %p320;
	add.s32 	%r2073, %r2069, %r2072;
	ld.global.u32 	%r2074, [%rd566+12];
	mul.wide.s32 	%rd573, %r2074, 4;
	add.s64 	%rd574, %rd3, %rd573;
	ld.global.u32 	%r2075, [%rd574];
	setp.eq.s32 	%p321, %r2075, -1;
	selp.u32 	%r2076, 1, 0, %p321;
	add.s32 	%r2077, %r2073, %r2076;
	ld.global.u32 	%r2078, [%rd566+16];
	mul.wide.s32 	%rd575, %r2078, 4;
	add.s64 	%rd576, %rd3, %rd575;
	ld.global.u32 	%r2079, [%rd576];
	setp.eq.s32 	%p322, %r2079, -1;
	selp.u32 	%r2080, 1, 0, %p322;
	add.s32 	%r2081, %r2077, %r2080;
	ld.global.u32 	%r2082, [%rd566+20];
	mul.wide.s32 	%rd577, %r2082, 4;
	add.s64 	%rd578, %rd3, %rd577;
	ld.global.u32 	%r2083, [%rd578];
	setp.eq.s32 	%p323, %r2083, -1;
	selp.u32 	%r2084, 1, 0, %p323;
	add.s32 	%r2085, %r2081, %r2084;
	ld.global.u32 	%r2086, [%rd566+24];
	mul.wide.s32 	%rd579, %r2086, 4;
	add.s64 	%rd580, %rd3, %rd579;
	ld.global.u32 	%r2087, [%rd580];
	setp.eq.s32 	%p324, %r2087, -1;
	selp.u32 	%r2088, 1, 0, %p324;
	add.s32 	%r2089, %r2085, %r2088;
	ld.global.u32 	%r2090, [%rd566+28];
	mul.wide.s32 	%rd581, %r2090, 4;
	add.s64 	%rd582, %rd3, %rd581;
	ld.global.u32 	%r2091, [%rd582];
	setp.eq.s32 	%p325, %r2091, -1;
	selp.u32 	%r2092, 1, 0, %p325;
	add.s32 	%r5954, %r2089, %r2092;
	add.s32 	%r5946, %r5946, 8;
$L__BB36_157:
	setp.eq.s32 	%p326, %r310, 0;
	@%p326 bra 	$L__BB36_164;
	and.b32  	%r316, %r298, 3;
	setp.lt.u32 	%p327, %r310, 4;
	@%p327 bra 	$L__BB36_160;
	mul.wide.s32 	%rd583, %r5946, 4;
	add.s64 	%rd584, %rd2, %rd583;
	ld.global.u32 	%r2094, [%rd584];
	mul.wide.s32 	%rd585, %r2094, 4;
	add.s64 	%rd586, %rd3, %rd585;
	ld.global.u32 	%r2095, [%rd586];
	setp.eq.s32 	%p328, %r2095, -1;
	selp.u32 	%r2096, 1, 0, %p328;
	add.s32 	%r2097, %r5954, %r2096;
	ld.global.u32 	%r2098, [%rd584+4];
	mul.wide.s32 	%rd587, %r2098, 4;
	add.s64 	%rd588, %rd3, %rd587;
	ld.global.u32 	%r2099, [%rd588];
	setp.eq.s32 	%p329, %r2099, -1;
	selp.u32 	%r2100, 1, 0, %p329;
	add.s32 	%r2101, %r2097, %r2100;
	ld.global.u32 	%r2102, [%rd584+8];
	mul.wide.s32 	%rd589, %r2102, 4;
	add.s64 	%rd590, %rd3, %rd589;
	ld.global.u32 	%r2103, [%rd590];
	setp.eq.s32 	%p330, %r2103, -1;
	selp.u32 	%r2104, 1, 0, %p330;
	add.s32 	%r2105, %r2101, %r2104;
	ld.global.u32 	%r2106, [%rd584+12];
	mul.wide.s32 	%rd591, %r2106, 4;
	add.s64 	%rd592, %rd3, %rd591;
	ld.global.u32 	%r2107, [%rd592];
	setp.eq.s32 	%p331, %r2107, -1;
	selp.u32 	%r2108, 1, 0, %p331;
	add.s32 	%r5954, %r2105, %r2108;
	add.s32 	%r5946, %r5946, 4;
$L__BB36_160:
	setp.eq.s32 	%p332, %r316, 0;
	@%p332 bra 	$L__BB36_164;
	mul.wide.s32 	%rd593, %r5946, 4;
	add.s64 	%rd15, %rd2, %rd593;
	ld.global.u32 	%r2109, [%rd15];
	mul.wide.s32 	%rd594, %r2109, 4;
	add.s64 	%rd595, %rd3, %rd594;
	ld.global.u32 	%r2110, [%rd595];
	setp.eq.s32 	%p333, %r2110, -1;
	selp.u32 	%r2111, 1, 0, %p333;
	add.s32 	%r5954, %r5954, %r2111;
	setp.eq.s32 	%p334, %r316, 1;
	@%p334 bra 	$L__BB36_164;
	ld.global.u32 	%r2112, [%rd15+4];
	mul.wide.s32 	%rd596, %r2112, 4;
	add.s64 	%rd597, %rd3, %rd596;
	ld.global.u32 	%r2113, [%rd597];
	setp.eq.s32 	%p335, %r2113, -1;
	selp.u32 	%r2114, 1, 0, %p335;
	add.s32 	%r5954, %r5954, %r2114;
	setp.eq.s32 	%p336, %r316, 2;
	@%p336 bra 	$L__BB36_164;
	ld.global.u32 	%r2115, [%rd15+8];
	mul.wide.s32 	%rd598, %r2115, 4;
	add.s64 	%rd599, %rd3, %rd598;
	ld.global.u32 	%r2116, [%rd599];
	setp.eq.s32 	%p337, %r2116, -1;
	selp.u32 	%r2117, 1, 0, %p337;
	add.s32 	%r5954, %r5954, %r2117;
$L__BB36_164:
	ld.global.u32 	%r2119, [%rd6+8192];
	setp.ne.s32 	%p338, %r2119, -1;
	mov.b32 	%r5967, 0;
	@%p338 bra 	$L__BB36_179;
	ld.global.u32 	%r5959, [%rd7+8192];
	ld.global.u32 	%r327, [%rd7+8196];
	setp.ge.s32 	%p339, %r5959, %r327;
	@%p339 bra 	$L__BB36_179;
	add.s32 	%r2123, %r5959, 1;
	max.s32 	%r2124, %r327, %r2123;
	sub.s32 	%r328, %r2124, %r5959;
	and.b32  	%r329, %r328, 15;
	sub.s32 	%r2125, %r5959, %r2124;
	setp.gt.u32 	%p340, %r2125, -16;
	mov.b32 	%r5967, 0;
	@%p340 bra 	$L__BB36_169;
	and.b32  	%r330, %r328, -16;
	mov.b32 	%r5967, 0;
	mov.u32 	%r5957, %r5967;
$L__BB36_168:
	.pragma "nounroll";
	mul.wide.s32 	%rd600, %r5959, 4;
	add.s64 	%rd601, %rd2, %rd600;
	ld.global.u32 	%r2127, [%rd601];
	mul.wide.s32 	%rd602, %r2127, 4;
	add.s64 	%rd603, %rd3, %rd602;
	ld.global.u32 	%r2128, [%rd603];
	setp.eq.s32 	%p341, %r2128, -1;
	selp.u32 	%r2129, 1, 0, %p341;
	add.s32 	%r2130, %r5967, %r2129;
	ld.global.u32 	%r2131, [%rd601+4];
	mul.wide.s32 	%rd604, %r2131, 4;
	add.s64 	%rd605, %rd3, %rd604;
	ld.global.u32 	%r2132, [%rd605];
	setp.eq.s32 	%p342, %r2132, -1;
	selp.u32 	%r2133, 1, 0, %p342;
	add.s32 	%r2134, %r2130, %r2133;
	ld.global.u32 	%r2135, [%rd601+8];
	mul.wide.s32 	%rd606, %r2135, 4;
	add.s64 	%rd607, %rd3, %rd606;
	ld.global.u32 	%r2136, [%rd607];
	setp.eq.s32 	%p343, %r2136, -1;
	selp.u32 	%r2137, 1, 0, %p343;
	add.s32 	%r2138, %r2134, %r2137;
	ld.global.u32 	%r2139, [%rd601+12];
	mul.wide.s32 	%rd608, %r2139, 4;
	add.s64 	%rd609, %rd3, %rd608;
	ld.global.u32 	%r2140, [%rd609];
	setp.eq.s32 	%p344, %r2140, -1;
	selp.u32 	%r2141, 1, 0, %p344;
	add.s32 	%r2142, %r2138, %r2141;
	ld.global.u32 	%r2143, [%rd601+16];
	mul.wide.s32 	%rd610, %r2143, 4;
	add.s64 	%rd611, %rd3, %rd610;
	ld.global.u32 	%r2144, [%rd611];
	setp.eq.s32 	%p345, %r2144, -1;
	selp.u32 	%r2145, 1, 0, %p345;
	add.s32 	%r2146, %r2142, %r2145;
	ld.global.u32 	%r2147, [%rd601+20];
	mul.wide.s32 	%rd612, %r2147, 4;
	add.s64 	%rd613, %rd3, %rd612;
	ld.global.u32 	%r2148, [%rd613];
	setp.eq.s32 	%p346, %r2148, -1;
	selp.u32 	%r2149, 1, 0, %p346;
	add.s32 	%r2150, %r2146, %r2149;
	ld.global.u32 	%r2151, [%rd601+24];
	mul.wide.s32 	%rd614, %r2151, 4;
	add.s64 	%rd615, %rd3, %rd614;
	ld.global.u32 	%r2152, [%rd615];
	setp.eq.s32 	%p347, %r2152, -1;
	selp.u32 	%r2153, 1, 0, %p347;
	add.s32 	%r2154, %r2150, %r2153;
	ld.global.u32 	%r2155, [%rd601+28];
	mul.wide.s32 	%rd616, %r2155, 4;
	add.s64 	%rd617, %rd3, %rd616;
	ld.global.u32 	%r2156, [%rd617];
	setp.eq.s32 	%p348, %r2156, -1;
	selp.u32 	%r2157, 1, 0, %p348;
	add.s32 	%r2158, %r2154, %r2157;
	ld.global.u32 	%r2159, [%rd601+32];
	mul.wide.s32 	%rd618, %r2159, 4;
	add.s64 	%rd619, %rd3, %rd618;
	ld.global.u32 	%r2160, [%rd619];
	setp.eq.s32 	%p349, %r2160, -1;
	selp.u32 	%r2161, 1, 0, %p349;
	add.s32 	%r2162, %r2158, %r2161;
	ld.global.u32 	%r2163, [%rd601+36];
	mul.wide.s32 	%rd620, %r2163, 4;
	add.s64 	%rd621, %rd3, %rd620;
	ld.global.u32 	%r2164, [%rd621];
	setp.eq.s32 	%p350, %r2164, -1;
	selp.u32 	%r2165, 1, 0, %p350;
	add.s32 	%r2166, %r2162, %r2165;
	ld.global.u32 	%r2167, [%rd601+40];
	mul.wide.s32 	%rd622, %r2167, 4;
	add.s64 	%rd623, %rd3, %rd622;
	ld.global.u32 	%r2168, [%rd623];
	setp.eq.s32 	%p351, %r2168, -1;
	selp.u32 	%r2169, 1, 0, %p351;
	add.s32 	%r2170, %r2166, %r2169;
	ld.global.u32 	%r2171, [%rd601+44];
	mul.wide.s32 	%rd624, %r2171, 4;
	add.s64 	%rd625, %rd3, %rd624;
	ld.global.u32 	%r2172, [%rd625];
	setp.eq.s32 	%p352, %r2172, -1;
	selp.u32 	%r2173, 1, 0, %p352;
	add.s32 	%r2174, %r2170, %r2173;
	ld.global.u32 	%r2175, [%rd601+48];
	mul.wide.s32 	%rd626, %r2175, 4;
	add.s64 	%rd627, %rd3, %rd626;
	ld.global.u32 	%r2176, [%rd627];
	setp.eq.s32 	%p353, %r2176, -1;
	selp.u32 	%r2177, 1, 0, %p353;
	add.s32 	%r2178, %r2174, %r2177;
	ld.global.u32 	%r2179, [%rd601+52];
	mul.wide.s32 	%rd628, %r2179, 4;
	add.s64 	%rd629, %rd3, %rd628;
	ld.global.u32 	%r2180, [%rd629];
	setp.eq.s32 	%p354, %r2180, -1;
	selp.u32 	%r2181, 1, 0, %p354;
	add.s32 	%r2182, %r2178, %r2181;
	ld.global.u32 	%r2183, [%rd601+56];
	mul.wide.s32 	%rd630, %r2183, 4;
	add.s64 	%rd631, %rd3, %rd630;
	ld.global.u32 	%r2184, [%rd631];
	setp.eq.s32 	%p355, %r2184, -1;
	selp.u32 	%r2185, 1, 0, %p355;
	add.s32 	%r2186, %r2182, %r2185;
	ld.global.u32 	%r2187, [%rd601+60];
	mul.wide.s32 	%rd632, %r2187, 4;
	add.s64 	%rd633, %rd3, %rd632;
	ld.global.u32 	%r2188, [%rd633];
	setp.eq.s32 	%p356, %r2188, -1;
	selp.u32 	%r2189, 1, 0, %p356;
	add.s32 	%r5967, %r2186, %r2189;
	add.s32 	%r5959, %r5959, 16;
	add.s32 	%r5957, %r5957, 16;
	setp.ne.s32 	%p357, %r5957, %r330;
	@%p357 bra 	$L__BB36_168;
$L__BB36_169:
	setp.eq.s32 	%p358, %r329, 0;
	@%p358 bra 	$L__BB36_179;
	and.b32  	%r340, %r328, 7;
	setp.lt.u32 	%p359, %r329, 8;
	@%p359 bra 	$L__BB36_172;
	mul.wide.s32 	%rd634, %r5959, 4;
	add.s64 	%rd635, %rd2, %rd634;
	ld.global.u32 	%r2191, [%rd635];
	mul.wide.s32 	%rd636, %r2191, 4;
	add.s64 	%rd637, %rd3, %rd636;
	ld.global.u32 	%r2192, [%rd637];
	setp.eq.s32 	%p360, %r2192, -1;
	selp.u32 	%r2193, 1, 0, %p360;
	add.s32 	%r2194, %r5967, %r2193;
	ld.global.u32 	%r2195, [%rd635+4];
	mul.wide.s32 	%rd638, %r2195, 4;
	add.s64 	%rd639, %rd3, %rd638;
	ld.global.u32 	%r2196, [%rd639];
	setp.eq.s32 	%p361, %r2196, -1;
	selp.u32 	%r2197, 1, 0, %p361;
	add.s32 	%r2198, %r2194, %r2197;
	ld.global.u32 	%r2199, [%rd635+8];
	mul.wide.s32 	%rd640, %r2199, 4;
	add.s64 	%rd641, %rd3, %rd640;
	ld.global.u32 	%r2200, [%rd641];
	setp.eq.s32 	%p362, %r2200, -1;
	selp.u32 	%r2201, 1, 0, %p362;
	add.s32 	%r2202, %r2198, %r2201;
	ld.global.u32 	%r2203, [%rd635+12];
	mul.wide.s32 	%rd642, %r2203, 4;
	add.s64 	%rd643, %rd3, %rd642;
	ld.global.u32 	%r2204, [%rd643];
	setp.eq.s32 	%p363, %r2204, -1;
	selp.u32 	%r2205, 1, 0, %p363;
	add.s32 	%r2206, %r2202, %r2205;
	ld.global.u32 	%r2207, [%rd635+16];
	mul.wide.s32 	%rd644, %r2207, 4;
	add.s64 	%rd645, %rd3, %rd644;
	ld.global.u32 	%r2208, [%rd645];
	setp.eq.s32 	%p364, %r2208, -1;
	selp.u32 	%r2209, 1, 0, %p364;
	add.s32 	%r2210, %r2206, %r2209;
	ld.global.u32 	%r2211, [%rd635+20];
	mul.wide.s32 	%rd646, %r2211, 4;
	add.s64 	%rd647, %rd3, %rd646;
	ld.global.u32 	%r2212, [%rd647];
	setp.eq.s32 	%p365, %r2212, -1;
	selp.u32 	%r2213, 1, 0, %p365;
	add.s32 	%r2214, %r2210, %r2213;
	ld.global.u32 	%r2215, [%rd635+24];
	mul.wide.s32 	%rd648, %r2215, 4;
	add.s64 	%rd649, %rd3, %rd648;
	ld.global.u32 	%r2216, [%rd649];
	setp.eq.s32 	%p366, %r2216, -1;
	selp.u32 	%r2217, 1, 0, %p366;
	add.s32 	%r2218, %r2214, %r2217;
	ld.global.u32 	%r2219, [%rd635+28];
	mul.wide.s32 	%rd650, %r2219, 4;
	add.s64 	%rd651, %rd3, %rd650;
	ld.global.u32 	%r2220, [%rd651];
	setp.eq.s32 	%p367, %r2220, -1;
	selp.u32 	%r2221, 1, 0, %p367;
	add.s32 	%r5967, %r2218, %r2221;
	add.s32 	%r5959, %r5959, 8;
$L__BB36_172:
	setp.eq.s32 	%p368, %r340, 0;
	@%p368 bra 	$L__BB36_179;
	and.b32  	%r346, %r328, 3;
	setp.lt.u32 	%p369, %r340, 4;
	@%p369 bra 	$L__BB36_175;
	mul.wide.s32 	%rd652, %r5959, 4;
	add.s64 	%rd653, %rd2, %rd652;
	ld.global.u32 	%r2223, [%rd653];
	mul.wide.s32 	%rd654, %r2223, 4;
	add.s64 	%rd655, %rd3, %rd654;
	ld.global.u32 	%r2224, [%rd655];
	setp.eq.s32 	%p370, %r2224, -1;
	selp.u32 	%r2225, 1, 0, %p370;
	add.s32 	%r2226, %r5967, %r2225;
	ld.global.u32 	%r2227, [%rd653+4];
	mul.wide.s32 	%rd656, %r2227, 4;
	add.s64 	%rd657, %rd3, %rd656;
	ld.global.u32 	%r2228, [%rd657];
	setp.eq.s32 	%p371, %r2228, -1;
	selp.u32 	%r2229, 1, 0, %p371;
	add.s32 	%r2230, %r2226, %r2229;
	ld.global.u32 	%r2231, [%rd653+8];
	mul.wide.s32 	%rd658, %r2231, 4;
	add.s64 	%rd659, %rd3, %rd658;
	ld.global.u32 	%r2232, [%rd659];
	setp.eq.s32 	%p372, %r2232, -1;
	selp.u32 	%r2233, 1, 0, %p372;
	add.s32 	%r2234, %r2230, %r2233;
	ld.global.u32 	%r2235, [%rd653+12];
	mul.wide.s32 	%rd660, %r2235, 4;
	add.s64 	%rd661, %rd3, %rd660;
	ld.global.u32 	%r2236, [%rd661];
	setp.eq.s32 	%p373, %r2236, -1;
	selp.u32 	%r2237, 1, 0, %p373;
	add.s32 	%r5967, %r2234, %r2237;
	add.s32 	%r5959, %r5959, 4;
$L__BB36_175:
	setp.eq.s32 	%p374, %r346, 0;
	@%p374 bra 	$L__BB36_179;
	mul.wide.s32 	%rd662, %r5959, 4;
	add.s64 	%rd16, %rd2, %rd662;
	ld.global.u32 	%r2238, [%rd16];
	mul.wide.s32 	%rd663, %r2238, 4;
	add.s64 	%rd664, %rd3, %rd663;
	ld.global.u32 	%r2239, [%rd664];
	setp.eq.s32 	%p375, %r2239, -1;
	selp.u32 	%r2240, 1, 0, %p375;
	add.s32 	%r5967, %r5967, %r2240;
	setp.eq.s32 	%p376, %r346, 1;
	@%p376 bra 	$L__BB36_179;
	ld.global.u32 	%r2241, [%rd16+4];
	mul.wide.s32 	%rd665, %r2241, 4;
	add.s64 	%rd666, %rd3, %rd665;
	ld.global.u32 	%r2242, [%rd666];
	setp.eq.s32 	%p377, %r2242, -1;
	selp.u32 	%r2243, 1, 0, %p377;
	add.s32 	%r5967, %r5967, %r2243;
	setp.eq.s32 	%p378, %r346, 2;
	@%p378 bra 	$L__BB36_179;
	ld.global.u32 	%r2244, [%rd16+8];
	mul.wide.s32 	%rd667, %r2244, 4;
	add.s64 	%rd668, %rd3, %rd667;
	ld.global.u32 	%r2245, [%rd668];
	setp.eq.s32 	%p379, %r2245, -1;
	selp.u32 	%r2246, 1, 0, %p379;
	add.s32 	%r5967, %r5967, %r2246;
$L__BB36_179:
	ld.global.u32 	%r2248, [%rd6+9216];
	setp.ne.s32 	%p380, %r2248, -1;
	mov.b32 	%r5980, 0;
	@%p380 bra 	$L__BB36_194;
	ld.global.u32 	%r5972, [%rd7+9216];
	ld.global.u32 	%r357, [%rd7+9220];
	setp.ge.s32 	%p381, %r5972, %r357;
	@%p381 bra 	$L__BB36_194;
	add.s32 	%r2252, %r5972, 1;
	max.s32 	%r2253, %r357, %r2252;
	sub.s32 	%r358, %r2253, %r5972;
	and.b32  	%r359, %r358, 15;
	sub.s32 	%r2254, %r5972, %r2253;
	setp.gt.u32 	%p382, %r2254, -16;
	mov.b32 	%r5980, 0;
	@%p382 bra 	$L__BB36_184;
	and.b32  	%r360, %r358, -16;
	mov.b32 	%r5980, 0;
	mov.u32 	%r5970, %r5980;
$L__BB36_183:
	.pragma "nounroll";
	mul.wide.s32 	%rd669, %r5972, 4;
	add.s64 	%rd670, %rd2, %rd669;
	ld.global.u32 	%r2256, [%rd670];
	mul.wide.s32 	%rd671, %r2256, 4;
	add.s64 	%rd672, %rd3, %rd671;
	ld.global.u32 	%r2257, [%rd672];
	setp.eq.s32 	%p383, %r2257, -1;
	selp.u32 	%r2258, 1, 0, %p383;
	add.s32 	%r2259, %r5980, %r2258;
	ld.global.u32 	%r2260, [%rd670+4];
	mul.wide.s32 	%rd673, %r2260, 4;
	add.s64 	%rd674, %rd3, %rd673;
	ld.global.u32 	%r2261, [%rd674];
	setp.eq.s32 	%p384, %r2261, -1;
	selp.u32 	%r2262, 1, 0, %p384;
	add.s32 	%r2263, %r2259, %r2262;
	ld.global.u32 	%r2264, [%rd670+8];
	mul.wide.s32 	%rd675, %r2264, 4;
	add.s64 	%rd676, %rd3, %rd675;
	ld.global.u32 	%r2265, [%rd676];
	setp.eq.s32 	%p385, %r2265, -1;
	selp.u32 	%r2266, 1, 0, %p385;
	add.s32 	%r2267, %r2263, %r2266;
	ld.global.u32 	%r2268, [%rd670+12];
	mul.wide.s32 	%rd677, %r2268, 4;
	add.s64 	%rd678, %rd3, %rd677;
	ld.global.u32 	%r2269, [%rd678];
	setp.eq.s32 	%p386, %r2269, -1;
	selp.u32 	%r2270, 1, 0, %p386;
	add.s32 	%r2271, %r2267, %r2270;
	ld.global.u32 	%r2272, [%rd670+16];
	mul.wide.s32 	%rd679, %r2272, 4;
	add.s64 	%rd680, %rd3, %rd679;
	ld.global.u32 	%r2273, [%rd680];
	setp.eq.s32 	%p387, %r2273, -1;
	selp.u32 	%r2274, 1, 0, %p387;
	add.s32 	%r2275, %r2271, %r2274;
	ld.global.u32 	%r2276, [%rd670+20];
	mul.wide.s32 	%rd681, %r2276, 4;
	add.s64 	%rd682, %rd3, %rd681;
	ld.global.u32 	%r2277, [%rd682];
	setp.eq.s32 	%p388, %r2277, -1;
	selp.u32 	%r2278, 1, 0, %p388;
	add.s32 	%r2279, %r2275, %r2278;
	ld.global.u32 	%r2280, [%rd670+24];
	mul.wide.s32 	%rd683, %r2280, 4;
	add.s64 	%rd684, %rd3, %rd683;
	ld.global.u32 	%r2281, [%rd684];
	setp.eq.s32 	%p389, %r2281, -1;
	selp.u32 	%r2282, 1, 0, %p389;
	add.s32 	%r2283, %r2279, %r2282;
	ld.global.u32 	%r2284, [%rd670+28];
	mul.wide.s32 	%rd685, %r2284, 4;
	add.s64 	%rd686, %rd3, %rd685;
	ld.global.u32 	%r2285, [%rd686];
	setp.eq.s32 	%p390, %r2285, -1;
	selp.u32 	%r2286, 1, 0, %p390;
	add.s32 	%r2287, %r2283, %r2286;
	ld.global.u32 	%r2288, [%rd670+32];
	mul.wide.s32 	%rd687, %r2288, 4;
	add.s64 	%rd688, %rd3, %rd687;
	ld.global.u32 	%r2289, [%rd688];
	setp.eq.s32 	%p391, %r2289, -1;
	selp.u32 	%r2290, 1, 0, %p391;
	add.s32 	%r2291, %r2287, %r2290;
	ld.global.u32 	%r2292, [%rd670+36];
	mul.wide.s32 	%rd689, %r2292, 4;
	add.s64 	%rd690, %rd3, %rd689;
	ld.global.u32 	%r2293, [%rd690];
	setp.eq.s32 	%p392, %r2293, -1;
	selp.u32 	%r2294, 1, 0, %p392;
	add.s32 	%r2295, %r2291, %r2294;
	ld.global.u32 	%r2296, [%rd670+40];
	mul.wide.s32 	%rd691, %r2296, 4;
	add.s64 	%rd692, %rd3, %rd691;
	ld.global.u32 	%r2297, [%rd692];
	setp.eq.s32 	%p393, %r2297, -1;
	selp.u32 	%r2298, 1, 0, %p393;
	add.s32 	%r2299, %r2295, %r2298;
	ld.global.u32 	%r2300, [%rd670+44];
	mul.wide.s32 	%rd693, %r2300, 4;
	add.s64 	%rd694, %rd3, %rd693;
	ld.global.u32 	%r2301, [%rd694];
	setp.eq.s32 	%p394, %r2301, -1;
	selp.u32 	%r2302, 1, 0, %p394;
	add.s32 	%r2303, %r2299, %r2302;
	ld.global.u32 	%r2304, [%rd670+48];
	mul.wide.s32 	%rd695, %r2304, 4;
	add.s64 	%rd696, %rd3, %rd695;
	ld.global.u32 	%r2305, [%rd696];
	setp.eq.s32 	%p395, %r2305, -1;
	selp.u32 	%r2306, 1, 0, %p395;
	add.s32 	%r2307, %r2303, %r2306;
	ld.global.u32 	%r2308, [%rd670+52];
	mul.wide.s32 	%rd697, %r2308, 4;
	add.s64 	%rd698, %rd3, %rd697;
	ld.global.u32 	%r2309, [%rd698];
	setp.eq.s32 	%p396, %r2309, -1;
	selp.u32 	%r2310, 1, 0, %p396;
	add.s32 	%r2311, %r2307, %r2310;
	ld.global.u32 	%r2312, [%rd670+56];
	mul.wide.s32 	%rd699, %r2312, 4;
	add.s64 	%rd700, %rd3, %rd699;
	ld.global.u32 	%r2313, [%rd700];
	setp.eq.s32 	%p397, %r2313, -1;
	selp.u32 	%r2314, 1, 0, %p397;
	add.s32 	%r2315, %r2311, %r2314;
	ld.global.u32 	%r2316, [%rd670+60];
	mul.wide.s32 	%rd701, %r2316, 4;
	add.s64 	%rd702, %rd3, %rd701;
	ld.global.u32 	%r2317, [%rd702];
	setp.eq.s32 	%p398, %r2317, -1;
	selp.u32 	%r2318, 1, 0, %p398;
	add.s32 	%r5980, %r2315, %r2318;
	add.s32 	%r5972, %r5972, 16;
	add.s32 	%r5970, %r5970, 16;
	setp.ne.s32 	%p399, %r5970, %r360;
	@%p399 bra 	$L__BB36_183;
$L__BB36_184:
	setp.eq.s32 	%p400, %r359, 0;
	@%p400 bra 	$L__BB36_194;
	and.b32  	%r370, %r358, 7;
	setp.lt.u32 	%p401, %r359, 8;
	@%p401 bra 	$L__BB36_187;
	mul.wide.s32 	%rd703, %r5972, 4;
	add.s64 	%rd704, %rd2, %rd703;
	ld.global.u32 	%r2320, [%rd704];
	mul.wide.s32 	%rd705, %r2320, 4;
	add.s64 	%rd706, %rd3, %rd705;
	ld.global.u32 	%r2321, [%rd706];
	setp.eq.s32 	%p402, %r2321, -1;
	selp.u32 	%r2322, 1, 0, %p402;
	add.s32 	%r2323, %r5980, %r2322;
	ld.global.u32 	%r2324, [%rd704+4];
	mul.wide.s32 	%rd707, %r2324, 4;
	add.s64 	%rd708, %rd3, %rd707;
	ld.global.u32 	%r2325, [%rd708];
	setp.eq.s32 	%p403, %r2325, -1;
	selp.u32 	%r2326, 1, 0, %p403;
	add.s32 	%r2327, %r2323, %r2326;
	ld.global.u32 	%r2328, [%rd704+8];
	mul.wide.s32 	%rd709, %r2328, 4;
	add.s64 	%rd710, %rd3, %rd709;
	ld.global.u32 	%r2329, [%rd710];
	setp.eq.s32 	%p404, %r2329, -1;
	selp.u32 	%r2330, 1, 0, %p404;
	add.s32 	%r2331, %r2327, %r2330;
	ld.global.u32 	%r2332, [%rd704+12];
	mul.wide.s32 	%rd711, %r2332, 4;
	add.s64 	%rd712, %rd3, %rd711;
	ld.global.u32 	%r2333, [%rd712];
	setp.eq.s32 	%p405, %r2333, -1;
	selp.u32 	%r2334, 1, 0, %p405;
	add.s32 	%r2335, %r2331, %r2334;
	ld.global.u32 	%r2336, [%rd704+16];
	mul.wide.s32 	%rd713, %r2336, 4;
	add.s64 	%rd714, %rd3, %rd713;
	ld.global.u32 	%r2337, [%rd714];
	setp.eq.s32 	%p406, %r2337, -1;
	selp.u32 	%r2338, 1, 0, %p406;
	add.s32 	%r2339, %r2335, %r2338;
	ld.global.u32 	%r2340, [%rd704+20];
	mul.wide.s32 	%rd715, %r2340, 4;
	add.s64 	%rd716, %rd3, %rd715;
	ld.global.u32 	%r2341, [%rd716];
	setp.eq.s32 	%p407, %r2341, -1;
	selp.u32 	%r2342, 1, 0, %p407;
	add.s32 	%r2343, %r2339, %r2342;
	ld.global.u32 	%r2344, [%rd704+24];
	mul.wide.s32 	%rd717, %r2344, 4;
	add.s64 	%rd718, %rd3, %rd717;
	ld.global.u32 	%r2345, [%rd718];
	setp.eq.s32 	%p408, %r2345, -1;
	selp.u32 	%r2346, 1, 0, %p408;
	add.s32 	%r2347, %r2343, %r2346;
	ld.global.u32 	%r2348, [%rd704+28];
	mul.wide.s32 	%rd719, %r2348, 4;
	add.s64 	%rd720, %rd3, %rd719;
	ld.global.u32 	%r2349, [%rd720];
	setp.eq.s32 	%p409, %r2349, -1;
	selp.u32 	%r2350, 1, 0, %p409;
	add.s32 	%r5980, %r2347, %r2350;
	add.s32 	%r5972, %r5972, 8;
$L__BB36_187:
	setp.eq.s32 	%p410, %r370, 0;
	@%p410 bra 	$L__BB36_194;
	and.b32  	%r376, %r358, 3;
	setp.lt.u32 	%p411, %r370, 4;
	@%p411 bra 	$L__BB36_190;
	mul.wide.s32 	%rd721, %r5972, 4;
	add.s64 	%rd722, %rd2, %rd721;
	ld.global.u32 	%r2352, [%rd722];
	mul.wide.s32 	%rd723, %r2352, 4;
	add.s64 	%rd724, %rd3, %rd723;
	ld.global.u32 	%r2353, [%rd724];
	setp.eq.s32 	%p412, %r2353, -1;
	selp.u32 	%r2354, 1, 0, %p412;
	add.s32 	%r2355, %r5980, %r2354;
	ld.global.u32 	%r2356, [%rd722+4];
	mul.wide.s32 	%rd725, %r2356, 4;
	add.s64 	%rd726, %rd3, %rd725;
	ld.global.u32 	%r2357, [%rd726];
	setp.eq.s32 	%p413, %r2357, -1;
	selp.u32 	%r2358, 1, 0, %p413;
	add.s32 	%r2359, %r2355, %r2358;
	ld.global.u32 	%r2360, [%rd722+8];
	mul.wide.s32 	%rd727, %r2360, 4;
	add.s64 	%rd728, %rd3, %rd727;
	ld.global.u32 	%r2361, [%rd728];
	setp.eq.s32 	%p414, %r2361, -1;
	selp.u32 	%r2362, 1, 0, %p414;
	add.s32 	%r2363, %r2359, %r2362;
	ld.global.u32 	%r2364, [%rd722+12];
	mul.wide.s32 	%rd729, %r2364, 4;
	add.s64 	%rd730, %rd3, %rd729;
	ld.global.u32 	%r2365, [%rd730];
	setp.eq.s32 	%p415, %r2365, -1;
	selp.u32 	%r2366, 1, 0, %p415;
	add.s32 	%r5980, %r2363, %r2366;
	add.s32 	%r5972, %r5972, 4;
$L__BB36_190:
	setp.eq.s32 	%p416, %r376, 0;
	@%p416 bra 	$L__BB36_194;
	mul.wide.s32 	%rd731, %r5972, 4;
	add.s64 	%rd17, %rd2, %rd731;
	ld.global.u32 	%r2367, [%rd17];
	mul.wide.s32 	%rd732, %r2367, 4;
	add.s64 	%rd733, %rd3, %rd732;
	ld.global.u32 	%r2368, [%rd733];
	setp.eq.s32 	%p417, %r2368, -1;
	selp.u32 	%r2369, 1, 0, %p417;
	add.s32 	%r5980, %r5980, %r2369;
	setp.eq.s32 	%p418, %r376, 1;
	@%p418 bra 	$L__BB36_194;
	ld.global.u32 	%r2370, [%rd17+4];
	mul.wide.s32 	%rd734, %r2370, 4;
	add.s64 	%rd735, %rd3, %rd734;
	ld.global.u32 	%r2371, [%rd735];
	setp.eq.s32 	%p419, %r2371, -1;
	selp.u32 	%r2372, 1, 0, %p419;
	add.s32 	%r5980, %r5980, %r2372;
	setp.eq.s32 	%p420, %r376, 2;
	@%p420 bra 	$L__BB36_194;
	ld.global.u32 	%r2373, [%rd17+8];
	mul.wide.s32 	%rd736, %r2373, 4;
	add.s64 	%rd737, %rd3, %rd736;
	ld.global.u32 	%r2374, [%rd737];
	setp.eq.s32 	%p421, %r2374, -1;
	selp.u32 	%r2375, 1, 0, %p421;
	add.s32 	%r5980, %r5980, %r2375;
$L__BB36_194:
	ld.global.u32 	%r2377, [%rd6+10240];
	setp.ne.s32 	%p422, %r2377, -1;
	mov.b32 	%r5993, 0;
	@%p422 bra 	$L__BB36_209;
	ld.global.u32 	%r5985, [%rd7+10240];
	ld.global.u32 	%r387, [%rd7+10244];
	setp.ge.s32 	%p423, %r5985, %r387;
	@%p423 bra 	$L__BB36_209;
	add.s32 	%r2381, %r5985, 1;
	max.s32 	%r2382, %r387, %r2381;
	sub.s32 	%r388, %r2382, %r5985;
	sub.s32 	%r2383, %r5985, %r2382;
	setp.gt.u32 	%p424, %r2383, -16;
	mov.b32 	%r5993, 0;
	@%p424 bra 	$L__BB36_199;
	mov.b32 	%r5993, 0;
	mov.u32 	%r5983, %r5993;
$L__BB36_198:
	.pragma "nounroll";
	mul.wide.s32 	%rd738, %r5985, 4;
	add.s64 	%rd739, %rd2, %rd738;
	ld.global.u32 	%r2385, [%rd739];
	mul.wide.s32 	%rd740, %r2385, 4;
	add.s64 	%rd741, %rd3, %rd740;
	ld.global.u32 	%r2386, [%rd741];
	setp.eq.s32 	%p425, %r2386, -1;
	selp.u32 	%r2387, 1, 0, %p425;
	add.s32 	%r2388, %r5993, %r2387;
	ld.global.u32 	%r2389, [%rd739+4];
	mul.wide.s32 	%rd742, %r2389, 4;
	add.s64 	%rd743, %rd3, %rd742;
	ld.global.u32 	%r2390, [%rd743];
	setp.eq.s32 	%p426, %r2390, -1;
	selp.u32 	%r2391, 1, 0, %p426;
	add.s32 	%r2392, %r2388, %r2391;
	ld.global.u32 	%r2393, [%rd739+8];
	mul.wide.s32 	%rd744, %r2393, 4;
	add.s64 	%rd745, %rd3, %rd744;
	ld.global.u32 	%r2394, [%rd745];
	setp.eq.s32 	%p427, %r2394, -1;
	selp.u32 	%r2395, 1, 0, %p427;
	add.s32 	%r2396, %r2392, %r2395;
	ld.global.u32 	%r2397, [%rd739+12];
	mul.wide.s32 	%rd746, %r2397, 4;
	add.s64 	%rd747, %rd3, %rd746;
	ld.global.u32 	%r2398, [%rd747];
	setp.eq.s32 	%p428, %r2398, -1;
	selp.u32 	%r2399, 1, 0, %p428;
	add.s32 	%r2400, %r2396, %r2399;
	ld.global.u32 	%r2401, [%rd739+16];
	mul.wide.s32 	%rd748, %r2401, 4;
	add.s64 	%rd749, %rd3, %rd748;
	ld.global.u32 	%r2402, [%rd749];
	setp.eq.s32 	%p429, %r2402, -1;
	selp.u32 	%r2403, 1, 0, %p429;
	add.s32 	%r2404, %r2400, %r2403;
	ld.global.u32 	%r2405, [%rd739+20];
	mul.wide.s32 	%rd750, %r2405, 4;
	add.s64 	%rd751, %rd3, %rd750;
	ld.global.u32 	%r2406, [%rd751];
	setp.eq.s32 	%p430, %r2406, -1;
	selp.u32 	%r2407, 1, 0, %p430;
	add.s32 	%r2408, %r2404, %r2407;
	ld.global.u32 	%r2409, [%rd739+24];
	mul.wide.s32 	%rd752, %r2409, 4;
	add.s64 	%rd753, %rd3, %rd752;
	ld.global.u32 	%r2410, [%rd753];
	setp.eq.s32 	%p431, %r2410, -1;
	selp.u32 	%r2411, 1, 0, %p431;
	add.s32 	%r2412, %r2408, %r2411;
	ld.global.u32 	%r2413, [%rd739+28];
	mul.wide.s32 	%rd754, %r2413, 4;
	add.s64 	%rd755, %rd3, %rd754;
	ld.global.u32 	%r2414, [%rd755];
	setp.eq.s32 	%p432, %r2414, -1;
	selp.u32 	%r2415, 1, 0, %p432;
	add.s32 	%r2416, %r2412, %r2415;
	ld.global.u32 	%r2417, [%rd739+32];
	mul.wide.s32 	%rd756, %r2417, 4;
	add.s64 	%rd757, %rd3, %rd756;
	ld.global.u32 	%r2418, [%rd757];
	setp.eq.s32 	%p433, %r2418, -1;
	selp.u32 	%r2419, 1, 0, %p433;
	add.s32 	%r2420, %r2416, %r2419;
	ld.global.u32 	%r2421, [%rd739+36];
	mul.wide.s32 	%rd758, %r2421, 4;
	add.s64 	%rd759, %rd3, %rd758;
	ld.global.u32 	%r2422, [%rd759];
	setp.eq.s32 	%p434, %r2422, -1;
	selp.u32 	%r2423, 1, 0, %p434;
	add.s32 	%r2424, %r2420, %r2423;
	ld.global.u32 	%r2425, [%rd739+40];
	mul.wide.s32 	%rd760, %r2425, 4;
	add.s64 	%rd761, %rd3, %rd760;
	ld.global.u32 	%r2426, [%rd761];
	setp.eq.s32 	%p435, %r2426, -1;
	selp.u32 	%r2427, 1, 0, %p435;
	add.s32 	%r2428, %r2424, %r2427;
	ld.global.u32 	%r2429, [%rd739+44];
	mul.wide.s32 	%rd762, %r2429, 4;
	add.s64 	%rd763, %rd3, %rd762;
	ld.global.u32 	%r2430, [%rd763];
	setp.eq.s32 	%p436, %r2430, -1;
	selp.u32 	%r2431, 1, 0, %p436;
	add.s32 	%r2432, %r2428, %r2431;
	ld.global.u32 	%r2433, [%rd739+48];
	mul.wide.s32 	%rd764, %r2433, 4;
	add.s64 	%rd765, %rd3, %rd764;
	ld.global.u32 	%r2434, [%rd765];
	setp.eq.s32 	%p437, %r2434, -1;
	selp.u32 	%r2435, 1, 0, %p437;
	add.s32 	%r2436, %r2432, %r2435;
	ld.global.u32 	%r2437, [%rd739+52];
	mul.wide.s32 	%rd766, %r2437, 4;
	add.s64 	%rd767, %rd3, %rd766;
	ld.global.u32 	%r2438, [%rd767];
	setp.eq.s32 	%p438, %r2438, -1;
	selp.u32 	%r2439, 1, 0, %p438;
	add.s32 	%r2440, %r2436, %r2439;
	ld.global.u32 	%r2441, [%rd739+56];
	mul.wide.s32 	%rd768, %r2441, 4;
	add.s64 	%rd769, %rd3, %rd768;
	ld.global.u32 	%r2442, [%rd769];
	setp.eq.s32 	%p439, %r2442, -1;
	selp.u32 	%r2443, 1, 0, %p439;
	add.s32 	%r2444, %r2440, %r2443;
	ld.global.u32 	%r2445, [%rd739+60];
	mul.wide.s32 	%rd770, %r2445, 4;
	add.s64 	%rd771, %rd3, %rd770;
	ld.global.u32 	%r2446, [%rd771];
	setp.eq.s32 	%p440, %r2446, -1;
	selp.u32 	%r2447, 1, 0, %p440;
	add.s32 	%r5993, %r2444, %r2447;
	add.s32 	%r5985, %r5985, 16;
	add.s32 	%r5983, %r5983, 16;
	and.b32  	%r2448, %r388, -16;
	setp.ne.s32 	%p441, %r5983, %r2448;
	@%p441 bra 	$L__BB36_198;
$L__BB36_199:
	and.b32  	%r398, %r388, 15;
	setp.eq.s32 	%p442, %r398, 0;
	@%p442 bra 	$L__BB36_209;
	and.b32  	%r399, %r388, 7;
	setp.lt.u32 	%p443, %r398, 8;
	@%p443 bra 	$L__BB36_202;
	mul.wide.s32 	%rd772, %r5985, 4;
	add.s64 	%rd773, %rd2, %rd772;
	ld.global.u32 	%r2450, [%rd773];
	mul.wide.s32 	%rd774, %r2450, 4;
	add.s64 	%rd775, %rd3, %rd774;
	ld.global.u32 	%r2451, [%rd775];
	setp.eq.s32 	%p444, %r2451, -1;
	selp.u32 	%r2452, 1, 0, %p444;
	add.s32 	%r2453, %r5993, %r2452;
	ld.global.u32 	%r2454, [%rd773+4];
	mul.wide.s32 	%rd776, %r2454, 4;
	add.s64 	%rd777, %rd3, %rd776;
	ld.global.u32 	%r2455, [%rd777];
	setp.eq.s32 	%p445, %r2455, -1;
	selp.u32 	%r2456, 1, 0, %p445;
	add.s32 	%r2457, %r2453, %r2456;
	ld.global.u32 	%r2458, [%rd773+8];
	mul.wide.s32 	%rd778, %r2458, 4;
	add.s64 	%rd779, %rd3, %rd778;
	ld.global.u32 	%r2459, [%rd779];
	setp.eq.s32 	%p446, %r2459, -1;
	selp.u32 	%r2460, 1, 0, %p446;
	add.s32 	%r2461, %r2457, %r2460;
	ld.global.u32 	%r2462, [%rd773+12];
	mul.wide.s32 	%rd780, %r2462, 4;
	add.s64 	%rd781, %rd3, %rd780;
	ld.global.u32 	%r2463, [%rd781];
	setp.eq.s32 	%p447, %r2463, -1;
	selp.u32 	%r2464, 1, 0, %p447;
	add.s32 	%r2465, %r2461, %r2464;
	ld.global.u32 	%r2466, [%rd773+16];
	mul.wide.s32 	%rd782, %r2466, 4;
	add.s64 	%rd783, %rd3, %rd782;
	ld.global.u32 	%r2467, [%rd783];
	setp.eq.s32 	%p448, %r2467, -1;
	selp.u32 	%r2468, 1, 0, %p448;
	add.s32 	%r2469, %r2465, %r2468;
	ld.global.u32 	%r2470, [%rd773+20];
	mul.wide.s32 	%rd784, %r2470, 4;
	add.s64 	%rd785, %rd3, %rd784;
	ld.global.u32 	%r2471, [%rd785];
	setp.eq.s32 	%p449, %r2471, -1;
	selp.u32 	%r2472, 1, 0, %p449;
	add.s32 	%r2473, %r2469, %r2472;
	ld.global.u32 	%r2474, [%rd773+24];
	mul.wide.s32 	%rd786, %r2474, 4;
	add.s64 	%rd787, %rd3, %rd786;
	ld.global.u32 	%r2475, [%rd787];
	setp.eq.s32 	%p450, %r2475, -1;
	selp.u32 	%r2476, 1, 0, %p450;
	add.s32 	%r2477, %r2473, %r2476;
	ld.global.u32 	%r2478, [%rd773+28];
	mul.wide.s32 	%rd788, %r2478, 4;
	add.s64 	%rd789, %rd3, %rd788;
	ld.global.u32 	%r2479, [%rd789];
	setp.eq.s32 	%p451, %r2479, -1;
	selp.u32 	%r2480, 1, 0, %p451;
	add.s32 	%r5993, %r2477, %r2480;
	add.s32 	%r5985, %r5985, 8;
$L__BB36_202:
	setp.eq.s32 	%p452, %r399, 0;
	@%p452 bra 	$L__BB36_209;
	and.b32  	%r405, %r388, 3;
	setp.lt.u32 	%p453, %r399, 4;
	@%p453 bra 	$L__BB36_205;
	mul.wide.s32 	%rd790, %r5985, 4;
	add.s64 	%rd791, %rd2, %rd790;
	ld.global.u32 	%r2482, [%rd791];
	mul.wide.s32 	%rd792, %r2482, 4;
	add.s64 	%rd793, %rd3, %rd792;
	ld.global.u32 	%r2483, [%rd793];
	setp.eq.s32 	%p454, %r2483, -1;
	selp.u32 	%r2484, 1, 0, %p454;
	add.s32 	%r2485, %r5993, %r2484;
	ld.global.u32 	%r2486, [%rd791+4];
	mul.wide.s32 	%rd794, %r2486, 4;
	add.s64 	%rd795, %rd3, %rd794;
	ld.global.u32 	%r2487, [%rd795];
	setp.eq.s32 	%p455, %r2487, -1;
	selp.u32 	%r2488, 1, 0, %p455;
	add.s32 	%r2489, %r2485, %r2488;
	ld.global.u32 	%r2490, [%rd791+8];
	mul.wide.s32 	%rd796, %r2490, 4;
	add.s64 	%rd797, %rd3, %rd796;
	ld.global.u32 	%r2491, [%rd797];
	setp.eq.s32 	%p456, %r2491, -1;
	selp.u32 	%r2492, 1, 0, %p456;
	add.s32 	%r2493, %r2489, %r2492;
	ld.global.u32 	%r2494, [%rd791+12];
	mul.wide.s32 	%rd798, %r2494, 4;
	add.s64 	%rd799, %rd3, %rd798;
	ld.global.u32 	%r2495, [%rd799];
	setp.eq.s32 	%p457, %r2495, -1;
	selp.u32 	%r2496, 1, 0, %p457;
	add.s32 	%r5993, %r2493, %r2496;
	add.s32 	%r5985, %r5985, 4;
$L__BB36_205:
	setp.eq.s32 	%p458, %r405, 0;
	@%p458 bra 	$L__BB36_209;
	mul.wide.s32 	%rd800, %r5985, 4;
	add.s64 	%rd18, %rd2, %rd800;
	ld.global.u32 	%r2497, [%rd18];
	mul.wide.s32 	%rd801, %r2497, 4;
	add.s64 	%rd802, %rd3, %rd801;
	ld.global.u32 	%r2498, [%rd802];
	setp.eq.s32 	%p459, %r2498, -1;
	selp.u32 	%r2499, 1, 0, %p459;
	add.s32 	%r5993, %r5993, %r2499;
	setp.eq.s32 	%p460, %r405, 1;
	@%p460 bra 	$L__BB36_209;
	ld.global.u32 	%r2500, [%rd18+4];
	mul.wide.s32 	%rd803, %r2500, 4;
	add.s64 	%rd804, %rd3, %rd803;
	ld.global.u32 	%r2501, [%rd804];
	setp.eq.s32 	%p461, %r2501, -1;
	selp.u32 	%r2502, 1, 0, %p461;
	add.s32 	%r5993, %r5993, %r2502;
	setp.eq.s32 	%p462, %r405, 2;
	@%p462 bra 	$L__BB36_209;
	ld.global.u32 	%r2503, [%rd18+8];
	mul.wide.s32 	%rd805, %r2503, 4;
	add.s64 	%rd806, %rd3, %rd805;
	ld.global.u32 	%r2504, [%rd806];
	setp.eq.s32 	%p463, %r2504, -1;
	selp.u32 	%r2505, 1, 0, %p463;
	add.s32 	%r5993, %r5993, %r2505;
$L__BB36_209:
	ld.global.u32 	%r2507, [%rd6+11264];
	setp.ne.s32 	%p464, %r2507, -1;
	mov.b32 	%r6006, 0;
	@%p464 bra 	$L__BB36_224;
	ld.global.u32 	%r5998, [%rd7+11264];
	ld.global.u32 	%r416, [%rd7+11268];
	setp.ge.s32 	%p465, %r5998, %r416;
	@%p465 bra 	$L__BB36_224;
	add.s32 	%r2511, %r5998, 1;
	max.s32 	%r2512, %r416, %r2511;
	sub.s32 	%r417, %r2512, %r5998;
	sub.s32 	%r2513, %r5998, %r2512;
	setp.gt.u32 	%p466, %r2513, -16;
	mov.b32 	%r6006, 0;
	@%p466 bra 	$L__BB36_214;
	mov.b32 	%r6006, 0;
	mov.u32 	%r5996, %r6006;
$L__BB36_213:
	.pragma "nounroll";
	mul.wide.s32 	%rd807, %r5998, 4;
	add.s64 	%rd808, %rd2, %rd807;
	ld.global.u32 	%r2515, [%rd808];
	mul.wide.s32 	%rd809, %r2515, 4;
	add.s64 	%rd810, %rd3, %rd809;
	ld.global.u32 	%r2516, [%rd810];
	setp.eq.s32 	%p467, %r2516, -1;
	selp.u32 	%r2517, 1, 0, %p467;
	add.s32 	%r2518, %r6006, %r2517;
	ld.global.u32 	%r2519, [%rd808+4];
	mul.wide.s32 	%rd811, %r2519, 4;
	add.s64 	%rd812, %rd3, %rd811;
	ld.global.u32 	%r2520, [%rd812];
	setp.eq.s32 	%p468, %r2520, -1;
	selp.u32 	%r2521, 1, 0, %p468;
	add.s32 	%r2522, %r2518, %r2521;
	ld.global.u32 	%r2523, [%rd808+8];
	mul.wide.s32 	%rd813, %r2523, 4;
	add.s64 	%rd814, %rd3, %rd813;
	ld.global.u32 	%r2524, [%rd814];
	setp.eq.s32 	%p469, %r2524, -1;
	selp.u32 	%r2525, 1, 0, %p469;
	add.s32 	%r2526, %r2522, %r2525;
	ld.global.u32 	%r2527, [%rd808+12];
	mul.wide.s32 	%rd815, %r2527, 4;
	add.s64 	%rd816, %rd3, %rd815;
	ld.global.u32 	%r2528, [%rd816];
	setp.eq.s32 	%p470, %r2528, -1;
	selp.u32 	%r2529, 1, 0, %p470;
	add.s32 	%r2530, %r2526, %r2529;
	ld.global.u32 	%r2531, [%rd808+16];
	mul.wide.s32 	%rd817, %r2531, 4;
	add.s64 	%rd818, %rd3, %rd817;
	ld.global.u32 	%r2532, [%rd818];
	setp.eq.s32 	%p471, %r2532, -1;
	selp.u32 	%r2533, 1, 0, %p471;
	add.s32 	%r2534, %r2530, %r2533;
	ld.global.u32 	%r2535, [%rd808+20];
	mul.wide.s32 	%rd819, %r2535, 4;
	add.s64 	%rd820, %rd3, %rd819;
	ld.global.u32 	%r2536, [%rd820];
	setp.eq.s32 	%p472, %r2536, -1;
	selp.u32 	%r2537, 1, 0, %p472;
	add.s32 	%r2538, %r2534, %r2537;
	ld.global.u32 	%r2539, [%rd808+24];
	mul.wide.s32 	%rd821, %r2539, 4;
	add.s64 	%rd822, %rd3, %rd821;
	ld.global.u32 	%r2540, [%rd822];
	setp.eq.s32 	%p473, %r2540, -1;
	selp.u32 	%r2541, 1, 0, %p473;
	add.s32 	%r2542, %r2538, %r2541;
	ld.global.u32 	%r2543, [%rd808+28];
	mul.wide.s32 	%rd823, %r2543, 4;
	add.s64 	%rd824, %rd3, %rd823;
	ld.global.u32 	%r2544, [%rd824];
	setp.eq.s32 	%p474, %r2544, -1;
	selp.u32 	%r2545, 1, 0, %p474;
	add.s32 	%r2546, %r2542, %r2545;
	ld.global.u32 	%r2547, [%rd808+32];
	mul.wide.s32 	%rd825, %r2547, 4;
	add.s64 	%rd826, %rd3, %rd825;
	ld.global.u32 	%r2548, [%rd826];
	setp.eq.s32 	%p475, %r2548, -1;
	selp.u32 	%r2549, 1, 0, %p475;
	add.s32 	%r2550, %r2546, %r2549;
	ld.global.u32 	%r2551, [%rd808+36];
	mul.wide.s32 	%rd827, %r2551, 4;
	add.s64 	%rd828, %rd3, %rd827;
	ld.global.u32 	%r2552, [%rd828];
	setp.eq.s32 	%p476, %r2552, -1;
	selp.u32 	%r2553, 1, 0, %p476;
	add.s32 	%r2554, %r2550, %r2553;
	ld.global.u32 	%r2555, [%rd808+40];
	mul.wide.s32 	%rd829, %r2555, 4;
	add.s64 	%rd830, %rd3, %rd829;
	ld.global.u32 	%r2556, [%rd830];
	setp.eq.s32 	%p477, %r2556, -1;
	selp.u32 	%r2557, 1, 0, %p477;
	add.s32 	%r2558, %r2554, %r2557;
	ld.global.u32 	%r2559, [%rd808+44];
	mul.wide.s32 	%rd831, %r2559, 4;
	add.s64 	%rd832, %rd3, %rd831;
	ld.global.u32 	%r2560, [%rd832];
	setp.eq.s32 	%p478, %r2560, -1;
	selp.u32 	%r2561, 1, 0, %p478;
	add.s32 	%r2562, %r2558, %r2561;
	ld.global.u32 	%r2563, [%rd808+48];
	mul.wide.s32 	%rd833, %r2563, 4;
	add.s64 	%rd834, %rd3, %rd833;
	ld.global.u32 	%r2564, [%rd834];
	setp.eq.s32 	%p479, %r2564, -1;
	selp.u32 	%r2565, 1, 0, %p479;
	add.s32 	%r2566, %r2562, %r2565;
	ld.global.u32 	%r2567, [%rd808+52];
	mul.wide.s32 	%rd835, %r2567, 4;
	add.s64 	%rd836, %rd3, %rd835;
	ld.global.u32 	%r2568, [%rd836];
	setp.eq.s32 	%p480, %r2568, -1;
	selp.u32 	%r2569, 1, 0, %p480;
	add.s32 	%r2570, %r2566, %r2569;
	ld.global.u32 	%r2571, [%rd808+56];
	mul.wide.s32 	%rd837, %r2571, 4;
	add.s64 	%rd838, %rd3, %rd837;
	ld.global.u32 	%r2572, [%rd838];
	setp.eq.s32 	%p481, %r2572, -1;
	selp.u32 	%r2573, 1, 0, %p481;
	add.s32 	%r2574, %r2570, %r2573;
	ld.global.u32 	%r2575, [%rd808+60];
	mul.wide.s32 	%rd839, %r2575, 4;
	add.s64 	%rd840, %rd3, %rd839;
	ld.global.u32 	%r2576, [%rd840];
	setp.eq.s32 	%p482, %r2576, -1;
	selp.u32 	%r2577, 1, 0, %p482;
	add.s32 	%r6006, %r2574, %r2577;
	add.s32 	%r5998, %r5998, 16;
	add.s32 	%r5996, %r5996, 16;
	and.b32  	%r2578, %r417, -16;
	setp.ne.s32 	%p483, %r5996, %r2578;
	@%p483 bra 	$L__BB36_213;
$L__BB36_214:
	and.b32  	%r427, %r417, 15;
	setp.eq.s32 	%p484, %r427, 0;
	@%p484 bra 	$L__BB36_224;
	and.b32  	%r428, %r417, 7;
	setp.lt.u32 	%p485, %r427, 8;
	@%p485 bra 	$L__BB36_217;
	mul.wide.s32 	%rd841, %r5998, 4;
	add.s64 	%rd842, %rd2, %rd841;
	ld.global.u32 	%r2580, [%rd842];
	mul.wide.s32 	%rd843, %r2580, 4;
	add.s64 	%rd844, %rd3, %rd843;
	ld.global.u32 	%r2581, [%rd844];
	setp.eq.s32 	%p486, %r2581, -1;
	selp.u32 	%r2582, 1, 0, %p486;
	add.s32 	%r2583, %r6006, %r2582;
	ld.global.u32 	%r2584, [%rd842+4];
	mul.wide.s32 	%rd845, %r2584, 4;
	add.s64 	%rd846, %rd3, %rd845;
	ld.global.u32 	%r2585, [%rd846];
	setp.eq.s32 	%p487, %r2585, -1;
	selp.u32 	%r2586, 1, 0, %p487;
	add.s32 	%r2587, %r2583, %r2586;
	ld.global.u32 	%r2588, [%rd842+8];
	mul.wide.s32 	%rd847, %r2588, 4;
	add.s64 	%rd848, %rd3, %rd847;
	ld.global.u32 	%r2589, [%rd848];
	setp.eq.s32 	%p488, %r2589, -1;
	selp.u32 	%r2590, 1, 0, %p488;
	add.s32 	%r2591, %r2587, %r2590;
	ld.global.u32 	%r2592, [%rd842+12];
	mul.wide.s32 	%rd849, %r2592, 4;
	add.s64 	%rd850, %rd3, %rd849;
	ld.global.u32 	%r2593, [%rd850];
	setp.eq.s32 	%p489, %r2593, -1;
	selp.u32 	%r2594, 1, 0, %p489;
	add.s32 	%r2595, %r2591, %r2594;
	ld.global.u32 	%r2596, [%rd842+16];
	mul.wide.s32 	%rd851, %r2596, 4;
	add.s64 	%rd852, %rd3, %rd851;
	ld.global.u32 	%r2597, [%rd852];
	setp.eq.s32 	%p490, %r2597, -1;
	selp.u32 	%r2598, 1, 0, %p490;
	add.s32 	%r2599, %r2595, %r2598;
	ld.global.u32 	%r2600, [%rd842+20];
	mul.wide.s32 	%rd853, %r2600, 4;
	add.s64 	%rd854, %rd3, %rd853;
	ld.global.u32 	%r2601, [%rd854];
	setp.eq.s32 	%p491, %r2601, -1;
	selp.u32 	%r2602, 1, 0, %p491;
	add.s32 	%r2603, %r2599, %r2602;
	ld.global.u32 	%r2604, [%rd842+24];
	mul.wide.s32 	%rd855, %r2604, 4;
	add.s64 	%rd856, %rd3, %rd855;
	ld.global.u32 	%r2605, [%rd856];
	setp.eq.s32 	%p492, %r2605, -1;
	selp.u32 	%r2606, 1, 0, %p492;
	add.s32 	%r2607, %r2603, %r2606;
	ld.global.u32 	%r2608, [%rd842+28];
	mul.wide.s32 	%rd857, %r2608, 4;
	add.s64 	%rd858, %rd3, %rd857;
	ld.global.u32 	%r2609, [%rd858];
	setp.eq.s32 	%p493, %r2609, -1;
	selp.u32 	%r2610, 1, 0, %p493;
	add.s32 	%r6006, %r2607, %r2610;
	add.s32 	%r5998, %r5998, 8;
$L__BB36_217:
	setp.eq.s32 	%p494, %r428, 0;
	@%p494 bra 	$L__BB36_224;
	and.b32  	%r434, %r417, 3;
	setp.lt.u32 	%p495, %r428, 4;
	@%p495 bra 	$L__BB36_220;
	mul.wide.s32 	%rd859, %r5998, 4;
	add.s64 	%rd860, %rd2, %rd859;
	ld.global.u32 	%r2612, [%rd860];
	mul.wide.s32 	%rd861, %r2612, 4;
	add.s64 	%rd862, %rd3, %rd861;
	ld.global.u32 	%r2613, [%rd862];
	setp.eq.s32 	%p496, %r2613, -1;
	selp.u32 	%r2614, 1, 0, %p496;
	add.s32 	%r2615, %r6006, %r2614;
	ld.global.u32 	%r2616, [%rd860+4];
	mul.wide.s32 	%rd863, %r2616, 4;
	add.s64 	%rd864, %rd3, %rd863;
	ld.global.u32 	%r2617, [%rd864];
	setp.eq.s32 	%p497, %r2617, -1;
	selp.u32 	%r2618, 1, 0, %p497;
	add.s32 	%r2619, %r2615, %r2618;
	ld.global.u32 	%r2620, [%rd860+8];
	mul.wide.s32 	%rd865, %r2620, 4;
	add.s64 	%rd866, %rd3, %rd865;
	ld.global.u32 	%r2621, [%rd866];
	setp.eq.s32 	%p498, %r2621, -1;
	selp.u32 	%r2622, 1, 0, %p498;
	add.s32 	%r2623, %r2619, %r2622;
	ld.global.u32 	%r2624, [%rd860+12];
	mul.wide.s32 	%rd867, %r2624, 4;
	add.s64 	%rd868, %rd3, %rd867;
	ld.global.u32 	%r2625, [%rd868];
	setp.eq.s32 	%p499, %r2625, -1;
	selp.u32 	%r2626, 1, 0, %p499;
	add.s32 	%r6006, %r2623, %r2626;
	add.s32 	%r5998, %r5998, 4;
$L__BB36_220:
	setp.eq.s32 	%p500, %r434, 0;
	@%p500 bra 	$L__BB36_224;
	mul.wide.s32 	%rd869, %r5998, 4;
	add.s64 	%rd19, %rd2, %rd869;
	ld.global.u32 	%r2627, [%rd19];
	mul.wide.s32 	%rd870, %r2627, 4;
	add.s64 	%rd871, %rd3, %rd870;
	ld.global.u32 	%r2628, [%rd871];
	setp.eq.s32 	%p501, %r2628, -1;
	selp.u32 	%r2629, 1, 0, %p501;
	add.s32 	%r6006, %r6006, %r2629;
	setp.eq.s32 	%p502, %r434, 1;
	@%p502 bra 	$L__BB36_224;
	ld.global.u32 	%r2630, [%rd19+4];
	mul.wide.s32 	%rd872, %r2630, 4;
	add.s64 	%rd873, %rd3, %rd872;
	ld.global.u32 	%r2631, [%rd873];
	setp.eq.s32 	%p503, %r2631, -1;
	selp.u32 	%r2632, 1, 0, %p503;
	add.s32 	%r6006, %r6006, %r2632;
	setp.eq.s32 	%p504, %r434, 2;
	@%p504 bra 	$L__BB36_224;
	ld.global.u32 	%r2633, [%rd19+8];
	mul.wide.s32 	%rd874, %r2633, 4;
	add.s64 	%rd875, %rd3, %rd874;
	ld.global.u32 	%r2634, [%rd875];
	setp.eq.s32 	%p505, %r2634, -1;
	selp.u32 	%r2635, 1, 0, %p505;
	add.s32 	%r6006, %r6006, %r2635;
$L__BB36_224:
	ld.global.u32 	%r2637, [%rd6+12288];
	setp.ne.s32 	%p506, %r2637, -1;
	mov.b32 	%r6019, 0;
	@%p506 bra 	$L__BB36_239;
	ld.global.u32 	%r6011, [%rd7+12288];
	ld.global.u32 	%r445, [%rd7+12292];
	setp.ge.s32 	%p507, %r6011, %r445;
	@%p507 bra 	$L__BB36_239;
	add.s32 	%r2641, %r6011, 1;
	max.s32 	%r2642, %r445, %r2641;
	sub.s32 	%r446, %r2642, %r6011;
	sub.s32 	%r2643, %r6011, %r2642;
	setp.gt.u32 	%p508, %r2643, -16;
	mov.b32 	%r6019, 0;
	@%p508 bra 	$L__BB36_229;
	mov.b32 	%r6019, 0;
	mov.u32 	%r6009, %r6019;
$L__BB36_228:
	.pragma "nounroll";
	mul.wide.s32 	%rd876, %r6011, 4;
	add.s64 	%rd877, %rd2, %rd876;
	ld.global.u32 	%r2645, [%rd877];
	mul.wide.s32 	%rd878, %r2645, 4;
	add.s64 	%rd879, %rd3, %rd878;
	ld.global.u32 	%r2646, [%rd879];
	setp.eq.s32 	%p509, %r2646, -1;
	selp.u32 	%r2647, 1, 0, %p509;
	add.s32 	%r2648, %r6019, %r2647;
	ld.global.u32 	%r2649, [%rd877+4];
	mul.wide.s32 	%rd880, %r2649, 4;
	add.s64 	%rd881, %rd3, %rd880;
	ld.global.u32 	%r2650, [%rd881];
	setp.eq.s32 	%p510, %r2650, -1;
	selp.u32 	%r2651, 1, 0, %p510;
	add.s32 	%r2652, %r2648, %r2651;
	ld.global.u32 	%r2653, [%rd877+8];
	mul.wide.s32 	%rd882, %r2653, 4;
	add.s64 	%rd883, %rd3, %rd882;
	ld.global.u32 	%r2654, [%rd883];
	setp.eq.s32 	%p511, %r2654, -1;
	selp.u32 	%r2655, 1, 0, %p511;
	add.s32 	%r2656, %r2652, %r2655;
	ld.global.u32 	%r2657, [%rd877+12];
	mul.wide.s32 	%rd884, %r2657, 4;
	add.s64 	%rd885, %rd3, %rd884;
	ld.global.u32 	%r2658, [%rd885];
	setp.eq.s32 	%p512, %r2658, -1;
	selp.u32 	%r2659, 1, 0, %p512;
	add.s32 	%r2660, %r2656, %r2659;
	ld.global.u32 	%r2661, [%rd877+16];
	mul.wide.s32 	%rd886, %r2661, 4;
	add.s64 	%rd887, %rd3, %rd886;
	ld.global.u32 	%r2662, [%rd887];
	setp.eq.s32 	%p513, %r2662, -1;
	selp.u32 	%r2663, 1, 0, %p513;
	add.s32 	%r2664, %r2660, %r2663;
	ld.global.u32 	%r2665, [%rd877+20];
	mul.wide.s32 	%rd888, %r2665, 4;
	add.s64 	%rd889, %rd3, %rd888;
	ld.global.u32 	%r2666, [%rd889];
	setp.eq.s32 	%p514, %r2666, -1;
	selp.u32 	%r2667, 1, 0, %p514;
	add.s32 	%r2668, %r2664, %r2667;
	ld.global.u32 	%r2669, [%rd877+24];
	mul.wide.s32 	%rd890, %r2669, 4;
	add.s64 	%rd891, %rd3, %rd890;
	ld.global.u32 	%r2670, [%rd891];
	setp.eq.s32 	%p515, %r2670, -1;
	selp.u32 	%r2671, 1, 0, %p515;
	add.s32 	%r2672, %r2668, %r2671;
	ld.global.u32 	%r2673, [%rd877+28];
	mul.wide.s32 	%rd892, %r2673, 4;
	add.s64 	%rd893, %rd3, %rd892;
	ld.global.u32 	%r2674, [%rd893];
	setp.eq.s32 	%p516, %r2674, -1;
	selp.u32 	%r2675, 1, 0, %p516;
	add.s32 	%r2676, %r2672, %r2675;
	ld.global.u32 	%r2677, [%rd877+32];
	mul.wide.s32 	%rd894, %r2677, 4;
	add.s64 	%rd895, %rd3, %rd894;
	ld.global.u32 	%r2678, [%rd895];
	setp.eq.s32 	%p517, %r2678, -1;
	selp.u32 	%r2679, 1, 0, %p517;
	add.s32 	%r2680, %r2676, %r2679;
	ld.global.u32 	%r2681, [%rd877+36];
	mul.wide.s32 	%rd896, %r2681, 4;
	add.s64 	%rd897, %rd3, %rd896;
	ld.global.u32 	%r2682, [%rd897];
	setp.eq.s32 	%p518, %r2682, -1;
	selp.u32 	%r2683, 1, 0, %p518;
	add.s32 	%r2684, %r2680, %r2683;
	ld.global.u32 	%r2685, [%rd877+40];
	mul.wide.s32 	%rd898, %r2685, 4;
	add.s64 	%rd899, %rd3, %rd898;
	ld.global.u32 	%r2686, [%rd899];
	setp.eq.s32 	%p519, %r2686, -1;
	selp.u32 	%r2687, 1, 0, %p519;
	add.s32 	%r2688, %r2684, %r2687;
	ld.global.u32 	%r2689, [%rd877+44];
	mul.wide.s32 	%rd900, %r2689, 4;
	add.s64 	%rd901, %rd3, %rd900;
	ld.global.u32 	%r2690, [%rd901];
	setp.eq.s32 	%p520, %r2690, -1;
	selp.u32 	%r2691, 1, 0, %p520;
	add.s32 	%r2692, %r2688, %r2691;
	ld.global.u32 	%r2693, [%rd877+48];
	mul.wide.s32 	%rd902, %r2693, 4;
	add.s64 	%rd903, %rd3, %rd902;
	ld.global.u32 	%r2694, [%rd903];
	setp.eq.s32 	%p521, %r2694, -1;
	selp.u32 	%r2695, 1, 0, %p521;
	add.s32 	%r2696, %r2692, %r2695;
	ld.global.u32 	%r2697, [%rd877+52];
	mul.wide.s32 	%rd904, %r2697, 4;
	add.s64 	%rd905, %rd3, %rd904;
	ld.global.u32 	%r2698, [%rd905];
	setp.eq.s32 	%p522, %r2698, -1;
	selp.u32 	%r2699, 1, 0, %p522;
	add.s32 	%r2700, %r2696, %r2699;
	ld.global.u32 	%r2701, [%rd877+56];
	mul.wide.s32 	%rd906, %r2701, 4;
	add.s64 	%rd907, %rd3, %rd906;
	ld.global.u32 	%r2702, [%rd907];
	setp.eq.s32 	%p523, %r2702, -1;
	selp.u32 	%r2703, 1, 0, %p523;
	add.s32 	%r2704, %r2700, %r2703;
	ld.global.u32 	%r2705, [%rd877+60];
	mul.wide.s32 	%rd908, %r2705, 4;
	add.s64 	%rd909, %rd3, %rd908;
	ld.global.u32 	%r2706, [%rd909];
	setp.eq.s32 	%p524, %r2706, -1;
	selp.u32 	%r2707, 1, 0, %p524;
	add.s32 	%r6019, %r2704, %r2707;
	add.s32 	%r6011, %r6011, 16;
	add.s32 	%r6009, %r6009, 16;
	and.b32  	%r2708, %r446, -16;
	setp.ne.s32 	%p525, %r6009, %r2708;
	@%p525 bra 	$L__BB36_228;
$L__BB36_229:
	and.b32  	%r456, %r446, 15;
	setp.eq.s32 	%p526, %r456, 0;
	@%p526 bra 	$L__BB36_239;
	setp.lt.u32 	%p527, %r456, 8;
	@%p527 bra 	$L__BB36_232;
	mul.wide.s32 	%rd910, %r6011, 4;
	add.s64 	%rd911, %rd2, %rd910;
	ld.global.u32 	%r2710, [%rd911];
	mul.wide.s32 	%rd912, %r2710, 4;
	add.s64 	%rd913, %rd3, %rd912;
	ld.global.u32 	%r2711, [%rd913];
	setp.eq.s32 	%p528, %r2711, -1;
	selp.u32 	%r2712, 1, 0, %p528;
	add.s32 	%r2713, %r6019, %r2712;
	ld.global.u32 	%r2714, [%rd911+4];
	mul.wide.s32 	%rd914, %r2714, 4;
	add.s64 	%rd915, %rd3, %rd914;
	ld.global.u32 	%r2715, [%rd915];
	setp.eq.s32 	%p529, %r2715, -1;
	selp.u32 	%r2716, 1, 0, %p529;
	add.s32 	%r2717, %r2713, %r2716;
	ld.global.u32 	%r2718, [%rd911+8];
	mul.wide.s32 	%rd916, %r2718, 4;
	add.s64 	%rd917, %rd3, %rd916;
	ld.global.u32 	%r2719, [%rd917];
	setp.eq.s32 	%p530, %r2719, -1;
	selp.u32 	%r2720, 1, 0, %p530;
	add.s32 	%r2721, %r2717, %r2720;
	ld.global.u32 	%r2722, [%rd911+12];
	mul.wide.s32 	%rd918, %r2722, 4;
	add.s64 	%rd919, %rd3, %rd918;
	ld.global.u32 	%r2723, [%rd919];
	setp.eq.s32 	%p531, %r2723, -1;
	selp.u32 	%r2724, 1, 0, %p531;
	add.s32 	%r2725, %r2721, %r2724;
	ld.global.u32 	%r2726, [%rd911+16];
	mul.wide.s32 	%rd920, %r2726, 4;
	add.s64 	%rd921, %rd3, %rd920;
	ld.global.u32 	%r2727, [%rd921];
	setp.eq.s32 	%p532, %r2727, -1;
	selp.u32 	%r2728, 1, 0, %p532;
	add.s32 	%r2729, %r2725, %r2728;
	ld.global.u32 	%r2730, [%rd911+20];
	mul.wide.s32 	%rd922, %r2730, 4;
	add.s64 	%rd923, %rd3, %rd922;
	ld.global.u32 	%r2731, [%rd923];
	setp.eq.s32 	%p533, %r2731, -1;
	selp.u32 	%r2732, 1, 0, %p533;
	add.s32 	%r2733, %r2729, %r2732;
	ld.global.u32 	%r2734, [%rd911+24];
	mul.wide.s32 	%rd924, %r2734, 4;
	add.s64 	%rd925, %rd3, %rd924;
	ld.global.u32 	%r2735, [%rd925];
	setp.eq.s32 	%p534, %r2735, -1;
	selp.u32 	%r2736, 1, 0, %p534;
	add.s32 	%r2737, %r2733, %r2736;
	ld.global.u32 	%r2738, [%rd911+28];
	mul.wide.s32 	%rd926, %r2738, 4;
	add.s64 	%rd927, %rd3, %rd926;
	ld.global.u32 	%r2739, [%rd927];
	setp.eq.s32 	%p535, %r2739, -1;
	selp.u32 	%r2740, 1, 0, %p535;
	add.s32 	%r6019, %r2737, %r2740;
	add.s32 	%r6011, %r6011, 8;
$L__BB36_232:
	and.b32  	%r462, %r446, 7;
	setp.eq.s32 	%p536, %r462, 0;
	@%p536 bra 	$L__BB36_239;
	and.b32  	%r463, %r446, 3;
	setp.lt.u32 	%p537, %r462, 4;
	@%p537 bra 	$L__BB36_235;
	mul.wide.s32 	%rd928, %r6011, 4;
	add.s64 	%rd929, %rd2, %rd928;
	ld.global.u32 	%r2742, [%rd929];
	mul.wide.s32 	%rd930, %r2742, 4;
	add.s64 	%rd931, %rd3, %rd930;
	ld.global.u32 	%r2743, [%rd931];
	setp.eq.s32 	%p538, %r2743, -1;
	selp.u32 	%r2744, 1, 0, %p538;
	add.s32 	%r2745, %r6019, %r2744;
	ld.global.u32 	%r2746, [%rd929+4];
	mul.wide.s32 	%rd932, %r2746, 4;
	add.s64 	%rd933, %rd3, %rd932;
	ld.global.u32 	%r2747, [%rd933];
	setp.eq.s32 	%p539, %r2747, -1;
	selp.u32 	%r2748, 1, 0, %p539;
	add.s32 	%r2749, %r2745, %r2748;
	ld.global.u32 	%r2750, [%rd929+8];
	mul.wide.s32 	%rd934, %r2750, 4;
	add.s64 	%rd935, %rd3, %rd934;
	ld.global.u32 	%r2751, [%rd935];
	setp.eq.s32 	%p540, %r2751, -1;
	selp.u32 	%r2752, 1, 0, %p540;
	add.s32 	%r2753, %r2749, %r2752;
	ld.global.u32 	%r2754, [%rd929+12];
	mul.wide.s32 	%rd936, %r2754, 4;
	add.s64 	%rd937, %rd3, %rd936;
	ld.global.u32 	%r2755, [%rd937];
	setp.eq.s32 	%p541, %r2755, -1;
	selp.u32 	%r2756, 1, 0, %p541;
	add.s32 	%r6019, %r2753, %r2756;
	add.s32 	%r6011, %r6011, 4;
$L__BB36_235:
	setp.eq.s32 	%p542, %r463, 0;
	@%p542 bra 	$L__BB36_239;
	mul.wide.s32 	%rd938, %r6011, 4;
	add.s64 	%rd20, %rd2, %rd938;
	ld.global.u32 	%r2757, [%rd20];
	mul.wide.s32 	%rd939, %r2757, 4;
	add.s64 	%rd940, %rd3, %rd939;
	ld.global.u32 	%r2758, [%rd940];
	setp.eq.s32 	%p543, %r2758, -1;
	selp.u32 	%r2759, 1, 0, %p543;
	add.s32 	%r6019, %r6019, %r2759;
	setp.eq.s32 	%p544, %r463, 1;
	@%p544 bra 	$L__BB36_239;
	ld.global.u32 	%r2760, [%rd20+4];
	mul.wide.s32 	%rd941, %r2760, 4;
	add.s64 	%rd942, %rd3, %rd941;
	ld.global.u32 	%r2761, [%rd942];
	setp.eq.s32 	%p545, %r2761, -1;
	selp.u32 	%r2762, 1, 0, %p545;
	add.s32 	%r6019, %r6019, %r2762;
	setp.eq.s32 	%p546, %r463, 2;
	@%p546 bra 	$L__BB36_239;
	ld.global.u32 	%r2763, [%rd20+8];
	mul.wide.s32 	%rd943, %r2763, 4;
	add.s64 	%rd944, %rd3, %rd943;
	ld.global.u32 	%r2764, [%rd944];
	setp.eq.s32 	%p547, %r2764, -1;
	selp.u32 	%r2765, 1, 0, %p547;
	add.s32 	%r6019, %r6019, %r2765;
$L__BB36_239:
	ld.global.u32 	%r2767, [%rd6+13312];
	setp.ne.s32 	%p548, %r2767, -1;
	mov.b32 	%r6032, 0;
	@%p548 bra 	$L__BB36_254;
	ld.global.u32 	%r6024, [%rd7+13312];
	ld.global.u32 	%r474, [%rd7+13316];
	setp.ge.s32 	%p549, %r6024, %r474;
	@%p549 bra 	$L__BB36_254;
	add.s32 	%r2771, %r6024, 1;
	max.s32 	%r2772, %r474, %r2771;
	sub.s32 	%r475, %r2772, %r6024;
	sub.s32 	%r2773, %r6024, %r2772;
	setp.gt.u32 	%p550, %r2773, -16;
	mov.b32 	%r6032, 0;
	@%p550 bra 	$L__BB36_244;
	mov.b32 	%r6032, 0;
	mov.u32 	%r6022, %r6032;
$L__BB36_243:
	.pragma "nounroll";
	mul.wide.s32 	%rd945, %r6024, 4;
	add.s64 	%rd946, %rd2, %rd945;
	ld.global.u32 	%r2775, [%rd946];
	mul.wide.s32 	%rd947, %r2775, 4;
	add.s64 	%rd948, %rd3, %rd947;
	ld.global.u32 	%r2776, [%rd948];
	setp.eq.s32 	%p551, %r2776, -1;
	selp.u32 	%r2777, 1, 0, %p551;
	add.s32 	%r2778, %r6032, %r2777;
	ld.global.u32 	%r2779, [%rd946+4];
	mul.wide.s32 	%rd949, %r2779, 4;
	add.s64 	%rd950, %rd3, %rd949;
	ld.global.u32 	%r2780, [%rd950];
	setp.eq.s32 	%p552, %r2780, -1;
	selp.u32 	%r2781, 1, 0, %p552;
	add.s32 	%r2782, %r2778, %r2781;
	ld.global.u32 	%r2783, [%rd946+8];
	mul.wide.s32 	%rd951, %r2783, 4;
	add.s64 	%rd952, %rd3, %rd951;
	ld.global.u32 	%r2784, [%rd952];
	setp.eq.s32 	%p553, %r2784, -1;
	selp.u32 	%r2785, 1, 0, %p553;
	add.s32 	%r2786, %r2782, %r2785;
	ld.global.u32 	%r2787, [%rd946+12];
	mul.wide.s32 	%rd953, %r2787, 4;
	add.s64 	%rd954, %rd3, %rd953;
	ld.global.u32 	%r2788, [%rd954];
	setp.eq.s32 	%p554, %r2788, -1;
	selp.u32 	%r2789, 1, 0, %p554;
	add.s32 	%r2790, %r2786, %r2789;
	ld.global.u32 	%r2791, [%rd946+16];
	mul.wide.s32 	%rd955, %r2791, 4;
	add.s64 	%rd956, %rd3, %rd955;
	ld.global.u32 	%r2792, [%rd956];
	setp.eq.s32 	%p555, %r2792, -1;
	selp.u32 	%r2793, 1, 0, %p555;
	add.s32 	%r2794, %r2790, %r2793;
	ld.global.u32 	%r2795, [%rd946+20];
	mul.wide.s32 	%rd957, %r2795, 4;
	add.s64 	%rd958, %rd3, %rd957;
	ld.global.u32 	%r2796, [%rd958];
	setp.eq.s32 	%p556, %r2796, -1;
	selp.u32 	%r2797, 1, 0, %p556;
	add.s32 	%r2798, %r2794, %r2797;
	ld.global.u32 	%r2799, [%rd946+24];
	mul.wide.s32 	%rd959, %r2799, 4;
	add.s64 	%rd960, %rd3, %rd959;
	ld.global.u32 	%r2800, [%rd960];
	setp.eq.s32 	%p557, %r2800, -1;
	selp.u32 	%r2801, 1, 0, %p557;
	add.s32 	%r2802, %r2798, %r2801;
	ld.global.u32 	%r2803, [%rd946+28];
	mul.wide.s32 	%rd961, %r2803, 4;
	add.s64 	%rd962, %rd3, %rd961;
	ld.global.u32 	%r2804, [%rd962];
	setp.eq.s32 	%p558, %r2804, -1;
	selp.u32 	%r2805, 1, 0, %p558;
	add.s32 	%r2806, %r2802, %r2805;
	ld.global.u32 	%r2807, [%rd946+32];
	mul.wide.s32 	%rd963, %r2807, 4;
	add.s64 	%rd964, %rd3, %rd963;
	ld.global.u32 	%r2808, [%rd964];
	setp.eq.s32 	%p559, %r2808, -1;
	selp.u32 	%r2809, 1, 0, %p559;
	add.s32 	%r2810, %r2806, %r2809;
	ld.global.u32 	%r2811, [%rd946+36];
	mul.wide.s32 	%rd965, %r2811, 4;
	add.s64 	%rd966, %rd3, %rd965;
	ld.global.u32 	%r2812, [%rd966];
	setp.eq.s32 	%p560, %r2812, -1;
	selp.u32 	%r2813, 1, 0, %p560;
	add.s32 	%r2814, %r2810, %r2813;
	ld.global.u32 	%r2815, [%rd946+40];
	mul.wide.s32 	%rd967, %r2815, 4;
	add.s64 	%rd968, %rd3, %rd967;
	ld.global.u32 	%r2816, [%rd968];
	setp.eq.s32 	%p561, %r2816, -1;
	selp.u32 	%r2817, 1, 0, %p561;
	add.s32 	%r2818, %r2814, %r2817;
	ld.global.u32 	%r2819, [%rd946+44];
	mul.wide.s32 	%rd969, %r2819, 4;
	add.s64 	%rd970, %rd3, %rd969;
	ld.global.u32 	%r2820, [%rd970];
	setp.eq.s32 	%p562, %r2820, -1;
	selp.u32 	%r2821, 1, 0, %p562;
	add.s32 	%r2822, %r2818, %r2821;
	ld.global.u32 	%r2823, [%rd946+48];
	mul.wide.s32 	%rd971, %r2823, 4;
	add.s64 	%rd972, %rd3, %rd971;
	ld.global.u32 	%r2824, [%rd972];
	setp.eq.s32 	%p563, %r2824, -1;
	selp.u32 	%r2825, 1, 0, %p563;
	add.s32 	%r2826, %r2822, %r2825;
	ld.global.u32 	%r2827, [%rd946+52];
	mul.wide.s32 	%rd973, %r2827, 4;
	add.s64 	%rd974, %rd3, %rd973;
	ld.global.u32 	%r2828, [%rd974];
	setp.eq.s32 	%p564, %r2828, -1;
	selp.u32 	%r2829, 1, 0, %p564;
	add.s32 	%r2830, %r2826, %r2829;
	ld.global.u32 	%r2831, [%rd946+56];
	mul.wide.s32 	%rd975, %r2831, 4;
	add.s64 	%rd976, %rd3, %rd975;
	ld.global.u32 	%r2832, [%rd976];
	setp.eq.s32 	%p565, %r2832, -1;
	selp.u32 	%r2833, 1, 0, %p565;
	add.s32 	%r2834, %r2830, %r2833;
	ld.global.u32 	%r2835, [%rd946+60];
	mul.wide.s32 	%rd977, %r2835, 4;
	add.s64 	%rd978, %rd3, %rd977;
	ld.global.u32 	%r2836, [%rd978];
	setp.eq.s32 	%p566, %r2836, -1;
	selp.u32 	%r2837, 1, 0, %p566;
	add.s32 	%r6032, %r2834, %r2837;
	add.s32 	%r6024, %r6024, 16;
	add.s32 	%r6022, %r6022, 16;
	and.b32  	%r2838, %r475, -16;
	setp.ne.s32 	%p567, %r6022, %r2838;
	@%p567 bra 	$L__BB36_243;
$L__BB36_244:
	and.b32  	%r2839, %r475, 15;
	setp.eq.s32 	%p568, %r2839, 0;
	@%p568 bra 	$L__BB36_254;
	setp.lt.u32 	%p569, %r2839, 8;
	@%p569 bra 	$L__BB36_247;
	mul.wide.s32 	%rd979, %r6024, 4;
	add.s64 	%rd980, %rd2, %rd979;
	ld.global.u32 	%r2842, [%rd980];
	mul.wide.s32 	%rd981, %r2842, 4;
	add.s64 	%rd982, %rd3, %rd981;
	ld.global.u32 	%r2843, [%rd982];
	setp.eq.s32 	%p570, %r2843, -1;
	selp.u32 	%r2844, 1, 0, %p570;
	add.s32 	%r2845, %r6032, %r2844;
	ld.global.u32 	%r2846, [%rd980+4];
	mul.wide.s32 	%rd983, %r2846, 4;
	add.s64 	%rd984, %rd3, %rd983;
	ld.global.u32 	%r2847, [%rd984];
	setp.eq.s32 	%p571, %r2847, -1;
	selp.u32 	%r2848, 1, 0, %p571;
	add.s32 	%r2849, %r2845, %r2848;
	ld.global.u32 	%r2850, [%rd980+8];
	mul.wide.s32 	%rd985, %r2850, 4;
	add.s64 	%rd986, %rd3, %rd985;
	ld.global.u32 	%r2851, [%rd986];
	setp.eq.s32 	%p572, %r2851, -1;
	selp.u32 	%r2852, 1, 0, %p572;
	add.s32 	%r2853, %r2849, %r2852;
	ld.global.u32 	%r2854, [%rd980+12];
	mul.wide.s32 	%rd987, %r2854, 4;
	add.s64 	%rd988, %rd3, %rd987;
	ld.global.u32 	%r2855, [%rd988];
	setp.eq.s32 	%p573, %r2855, -1;
	selp.u32 	%r2856, 1, 0, %p573;
	add.s32 	%r2857, %r2853, %r2856;
	ld.global.u32 	%r2858, [%rd980+16];
	mul.wide.s32 	%rd989, %r2858, 4;
	add.s64 	%rd990, %rd3, %rd989;
	ld.global.u32 	%r2859, [%rd990];
	setp.eq.s32 	%p574, %r2859, -1;
	selp.u32 	%r2860, 1, 0, %p574;
	add.s32 	%r2861, %r2857, %r2860;
	ld.global.u32 	%r2862, [%rd980+20];
	mul.wide.s32 	%rd991, %r2862, 4;
	add.s64 	%rd992, %rd3, %rd991;
	ld.global.u32 	%r2863, [%rd992];
	setp.eq.s32 	%p575, %r2863, -1;
	selp.u32 	%r2864, 1, 0, %p575;
	add.s32 	%r2865, %r2861, %r2864;
	ld.global.u32 	%r2866, [%rd980+24];
	mul.wide.s32 	%rd993, %r2866, 4;
	add.s64 	%rd994, %rd3, %rd993;
	ld.global.u32 	%r2867, [%rd994];
	setp.eq.s32 	%p576, %r2867, -1;
	selp.u32 	%r2868, 1, 0, %p576;
	add.s32 	%r2869, %r2865, %r2868;
	ld.global.u32 	%r2870, [%rd980+28];
	mul.wide.s32 	%rd995, %r2870, 4;
	add.s64 	%rd996, %rd3, %rd995;
	ld.global.u32 	%r2871, [%rd996];
	setp.eq.s32 	%p577, %r2871, -1;
	selp.u32 	%r2872, 1, 0, %p577;
	add.s32 	%r6032, %r2869, %r2872;
	add.s32 	%r6024, %r6024, 8;
$L__BB36_247:
	and.b32  	%r2873, %r475, 7;
	setp.eq.s32 	%p578, %r2873, 0;
	@%p578 bra 	$L__BB36_254;
	and.b32  	%r490, %r475, 3;
	setp.lt.u32 	%p579, %r2873, 4;
	@%p579 bra 	$L__BB36_250;
	mul.wide.s32 	%rd997, %r6024, 4;
	add.s64 	%rd998, %rd2, %rd997;
	ld.global.u32 	%r2876, [%rd998];
	mul.wide.s32 	%rd999, %r2876, 4;
	add.s64 	%rd1000, %rd3, %rd999;
	ld.global.u32 	%r2877, [%rd1000];
	setp.eq.s32 	%p580, %r2877, -1;
	selp.u32 	%r2878, 1, 0, %p580;
	add.s32 	%r2879, %r6032, %r2878;
	ld.global.u32 	%r2880, [%rd998+4];
	mul.wide.s32 	%rd1001, %r2880, 4;
	add.s64 	%rd1002, %rd3, %rd1001;
	ld.global.u32 	%r2881, [%rd1002];
	setp.eq.s32 	%p581, %r2881, -1;
	selp.u32 	%r2882, 1, 0, %p581;
	add.s32 	%r2883, %r2879, %r2882;
	ld.global.u32 	%r2884, [%rd998+8];
	mul.wide.s32 	%rd1003, %r2884, 4;
	add.s64 	%rd1004, %rd3, %rd1003;
	ld.global.u32 	%r2885, [%rd1004];
	setp.eq.s32 	%p582, %r2885, -1;
	selp.u32 	%r2886, 1, 0, %p582;
	add.s32 	%r2887, %r2883, %r2886;
	ld.global.u32 	%r2888, [%rd998+12];
	mul.wide.s32 	%rd1005, %r2888, 4;
	add.s64 	%rd1006, %rd3, %rd1005;
	ld.global.u32 	%r2889, [%rd1006];
	setp.eq.s32 	%p583, %r2889, -1;
	selp.u32 	%r2890, 1, 0, %p583;
	add.s32 	%r6032, %r2887, %r2890;
	add.s32 	%r6024, %r6024, 4;
$L__BB36_250:
	setp.eq.s32 	%p584, %r490, 0;
	@%p584 bra 	$L__BB36_254;
	mul.wide.s32 	%rd1007, %r6024, 4;
	add.s64 	%rd21, %rd2, %rd1007;
	ld.global.u32 	%r2891, [%rd21];
	mul.wide.s32 	%rd1008, %r2891, 4;
	add.s64 	%rd1009, %rd3, %rd1008;
	ld.global.u32 	%r2892, [%rd1009];
	setp.eq.s32 	%p585, %r2892, -1;
	selp.u32 	%r2893, 1, 0, %p585;
	add.s32 	%r6032, %r6032, %r2893;
	setp.eq.s32 	%p586, %r490, 1;
	@%p586 bra 	$L__BB36_254;
	ld.global.u32 	%r2894, [%rd21+4];
	mul.wide.s32 	%rd1010, %r2894, 4;
	add.s64 	%rd1011, %rd3, %rd1010;
	ld.global.u32 	%r2895, [%rd1011];
	setp.eq.s32 	%p587, %r2895, -1;
	selp.u32 	%r2896, 1, 0, %p587;
	add.s32 	%r6032, %r6032, %r2896;
	setp.eq.s32 	%p588, %r490, 2;
	@%p588 bra 	$L__BB36_254;
	ld.global.u32 	%r2897, [%rd21+8];
	mul.wide.s32 	%rd1012, %r2897, 4;
	add.s64 	%rd1013, %rd3, %rd1012;
	ld.global.u32 	%r2898, [%rd1013];
	setp.eq.s32 	%p589, %r2898, -1;
	selp.u32 	%r2899, 1, 0, %p589;
	add.s32 	%r6032, %r6032, %r2899;
$L__BB36_254:
	ld.global.u32 	%r2901, [%rd6+14336];
	setp.ne.s32 	%p590, %r2901, -1;
	mov.b32 	%r6045, 0;
	@%p590 bra 	$L__BB36_269;
	ld.global.u32 	%r6037, [%rd7+14336];
	ld.global.u32 	%r501, [%rd7+14340];
	setp.ge.s32 	%p591, %r6037, %r501;
	@%p591 bra 	$L__BB36_269;
	add.s32 	%r2905, %r6037, 1;
	max.s32 	%r2906, %r501, %r2905;
	sub.s32 	%r502, %r2906, %r6037;
	sub.s32 	%r2907, %r6037, %r2906;
	setp.gt.u32 	%p592, %r2907, -16;
	mov.b32 	%r6045, 0;
	@%p592 bra 	$L__BB36_259;
	mov.b32 	%r6045, 0;
	mov.u32 	%r6035, %r6045;
$L__BB36_258:
	.pragma "nounroll";
	mul.wide.s32 	%rd1014, %r6037, 4;
	add.s64 	%rd1015, %rd2, %rd1014;
	ld.global.u32 	%r2909, [%rd1015];
	mul.wide.s32 	%rd1016, %r2909, 4;
	add.s64 	%rd1017, %rd3, %rd1016;
	ld.global.u32 	%r2910, [%rd1017];
	setp.eq.s32 	%p593, %r2910, -1;
	selp.u32 	%r2911, 1, 0, %p593;
	add.s32 	%r2912, %r6045, %r2911;
	ld.global.u32 	%r2913, [%rd1015+4];
	mul.wide.s32 	%rd1018, %r2913, 4;
	add.s64 	%rd1019, %rd3, %rd1018;
	ld.global.u32 	%r2914, [%rd1019];
	setp.eq.s32 	%p594, %r2914, -1;
	selp.u32 	%r2915, 1, 0, %p594;
	add.s32 	%r2916, %r2912, %r2915;
	ld.global.u32 	%r2917, [%rd1015+8];
	mul.wide.s32 	%rd1020, %r2917, 4;
	add.s64 	%rd1021, %rd3, %rd1020;
	ld.global.u32 	%r2918, [%rd1021];
	setp.eq.s32 	%p595, %r2918, -1;
	selp.u32 	%r2919, 1, 0, %p595;
	add.s32 	%r2920, %r2916, %r2919;
	ld.global.u32 	%r2921, [%rd1015+12];
	mul.wide.s32 	%rd1022, %r2921, 4;
	add.s64 	%rd1023, %rd3, %rd1022;
	ld.global.u32 	%r2922, [%rd1023];
	setp.eq.s32 	%p596, %r2922, -1;
	selp.u32 	%r2923, 1, 0, %p596;
	add.s32 	%r2924, %r2920, %r2923;
	ld.global.u32 	%r2925, [%rd1015+16];
	mul.wide.s32 	%rd1024, %r2925, 4;
	add.s64 	%rd1025, %rd3, %rd1024;
	ld.global.u32 	%r2926, [%rd1025];
	setp.eq.s32 	%p597, %r2926, -1;
	selp.u32 	%r2927, 1, 0, %p597;
	add.s32 	%r2928, %r2924, %r2927;
	ld.global.u32 	%r2929, [%rd1015+20];
	mul.wide.s32 	%rd1026, %r2929, 4;
	add.s64 	%rd1027, %rd3, %rd1026;
	ld.global.u32 	%r2930, [%rd1027];
	setp.eq.s32 	%p598, %r2930, -1;
	selp.u32 	%r2931, 1, 0, %p598;
	add.s32 	%r2932, %r2928, %r2931;
	ld.global.u32 	%r2933, [%rd1015+24];
	mul.wide.s32 	%rd1028, %r2933, 4;
	add.s64 	%rd1029, %rd3, %rd1028;
	ld.global.u32 	%r2934, [%rd1029];
	setp.eq.s32 	%p599, %r2934, -1;
	selp.u32 	%r2935, 1, 0, %p599;
	add.s32 	%r2936, %r2932, %r2935;
	ld.global.u32 	%r2937, [%rd1015+28];
	mul.wide.s32 	%rd1030, %r2937, 4;
	add.s64 	%rd1031, %rd3, %rd1030;
	ld.global.u32 	%r2938, [%rd1031];
	setp.eq.s32 	%p600, %r2938, -1;
	selp.u32 	%r2939, 1, 0, %p600;
	add.s32 	%r2940, %r2936, %r2939;
	ld.global.u32 	%r2941, [%rd1015+32];
	mul.wide.s32 	%rd1032, %r2941, 4;
	add.s64 	%rd1033, %rd3, %rd1032;
	ld.global.u32 	%r2942, [%rd1033];
	setp.eq.s32 	%p601, %r2942, -1;
	selp.u32 	%r2943, 1, 0, %p601;
	add.s32 	%r2944, %r2940, %r2943;
	ld.global.u32 	%r2945, [%rd1015+36];
	mul.wide.s32 	%rd1034, %r2945, 4;
	add.s64 	%rd1035, %rd3, %rd1034;
	ld.global.u32 	%r2946, [%rd1035];
	setp.eq.s32 	%p602, %r2946, -1;
	selp.u32 	%r2947, 1, 0, %p602;
	add.s32 	%r2948, %r2944, %r2947;
	ld.global.u32 	%r2949, [%rd1015+40];
	mul.wide.s32 	%rd1036, %r2949, 4;
	add.s64 	%rd1037, %rd3, %rd1036;
	ld.global.u32 	%r2950, [%rd1037];
	setp.eq.s32 	%p603, %r2950, -1;
	selp.u32 	%r2951, 1, 0, %p603;
	add.s32 	%r2952, %r2948, %r2951;
	ld.global.u32 	%r2953, [%rd1015+44];
	mul.wide.s32 	%rd1038, %r2953, 4;
	add.s64 	%rd1039, %rd3, %rd1038;
	ld.global.u32 	%r2954, [%rd1039];
	setp.eq.s32 	%p604, %r2954, -1;
	selp.u32 	%r2955, 1, 0, %p604;
	add.s32 	%r2956, %r2952, %r2955;
	ld.global.u32 	%r2957, [%rd1015+48];
	mul.wide.s32 	%rd1040, %r2957, 4;
	add.s64 	%rd1041, %rd3, %rd1040;
	ld.global.u32 	%r2958, [%rd1041];
	setp.eq.s32 	%p605, %r2958, -1;
	selp.u32 	%r2959, 1, 0, %p605;
	add.s32 	%r2960, %r2956, %r2959;
	ld.global.u32 	%r2961, [%rd1015+52];
	mul.wide.s32 	%rd1042, %r2961, 4;
	add.s64 	%rd1043, %rd3, %rd1042;
	ld.global.u32 	%r2962, [%rd1043];
	setp.eq.s32 	%p606, %r2962, -1;
	selp.u32 	%r2963, 1, 0, %p606;
	add.s32 	%r2964, %r2960, %r2963;
	ld.global.u32 	%r2965, [%rd1015+56];
	mul.wide.s32 	%rd1044, %r2965, 4;
	add.s64 	%rd1045, %rd3, %rd1044;
	ld.global.u32 	%r2966, [%rd1045];
	setp.eq.s32 	%p607, %r2966, -1;
	selp.u32 	%r2967, 1, 0, %p607;
	add.s32 	%r2968, %r2964, %r2967;
	ld.global.u32 	%r2969, [%rd1015+60];
	mul.wide.s32 	%rd1046, %r2969, 4;
	add.s64 	%rd1047, %rd3, %rd1046;
	ld.global.u32 	%r2970, [%rd1047];
	setp.eq.s32 	%p608, %r2970, -1;
	selp.u32 	%r2971, 1, 0, %p608;
	add.s32 	%r6045, %r2968, %r2971;
	add.s32 	%r6037, %r6037, 16;
	add.s32 	%r6035, %r6035, 16;
	and.b32  	%r2972, %r502, -16;
	setp.ne.s32 	%p609, %r6035, %r2972;
	@%p609 bra 	$L__BB36_258;
$L__BB36_259:
	and.b32  	%r2973, %r502, 15;
	setp.eq.s32 	%p610, %r2973, 0;
	@%p610 bra 	$L__BB36_269;
	setp.lt.u32 	%p611, %r2973, 8;
	@%p611 bra 	$L__BB36_262;
	mul.wide.s32 	%rd1048, %r6037, 4;
	add.s64 	%rd1049, %rd2, %rd1048;
	ld.global.u32 	%r2976, [%rd1049];
	mul.wide.s32 	%rd1050, %r2976, 4;
	add.s64 	%rd1051, %rd3, %rd1050;
	ld.global.u32 	%r2977, [%rd1051];
	setp.eq.s32 	%p612, %r2977, -1;
	selp.u32 	%r2978, 1, 0, %p612;
	add.s32 	%r2979, %r6045, %r2978;
	ld.global.u32 	%r2980, [%rd1049+4];
	mul.wide.s32 	%rd1052, %r2980, 4;
	add.s64 	%rd1053, %rd3, %rd1052;
	ld.global.u32 	%r2981, [%rd1053];
	setp.eq.s32 	%p613, %r2981, -1;
	selp.u32 	%r2982, 1, 0, %p613;
	add.s32 	%r2983, %r2979, %r2982;
	ld.global.u32 	%r2984, [%rd1049+8];
	mul.wide.s32 	%rd1054, %r2984, 4;
	add.s64 	%rd1055, %rd3, %rd1054;
	ld.global.u32 	%r2985, [%rd1055];
	setp.eq.s32 	%p614, %r2985, -1;
	selp.u32 	%r2986, 1, 0, %p614;
	add.s32 	%r2987, %r2983, %r2986;
	ld.global.u32 	%r2988, [%rd1049+12];
	mul.wide.s32 	%rd1056, %r2988, 4;
	add.s64 	%rd1057, %rd3, %rd1056;
	ld.global.u32 	%r2989, [%rd1057];
	setp.eq.s32 	%p615, %r2989, -1;
	selp.u32 	%r2990, 1, 0, %p615;
	add.s32 	%r2991, %r2987, %r2990;
	ld.global.u32 	%r2992, [%rd1049+16];
	mul.wide.s32 	%rd1058, %r2992, 4;
	add.s64 	%rd1059, %rd3, %rd1058;
	ld.global.u32 	%r2993, [%rd1059];
	setp.eq.s32 	%p616, %r2993, -1;
	selp.u32 	%r2994, 1, 0, %p616;
	add.s32 	%r2995, %r2991, %r2994;
	ld.global.u32 	%r2996, [%rd1049+20];
	mul.wide.s32 	%rd1060, %r2996, 4;
	add.s64 	%rd1061, %rd3, %rd1060;
	ld.global.u32 	%r2997, [%rd1061];
	setp.eq.s32 	%p617, %r2997, -1;
	selp.u32 	%r2998, 1, 0, %p617;
	add.s32 	%r2999, %r2995, %r2998;
	ld.global.u32 	%r3000, [%rd1049+24];
	mul.wide.s32 	%rd1062, %r3000, 4;
	add.s64 	%rd1063, %rd3, %rd1062;
	ld.global.u32 	%r3001, [%rd1063];
	setp.eq.s32 	%p618, %r3001, -1;
	selp.u32 	%r3002, 1, 0, %p618;
	add.s32 	%r3003, %r2999, %r3002;
	ld.global.u32 	%r3004, [%rd1049+28];
	mul.wide.s32 	%rd1064, %r3004, 4;
	add.s64 	%rd1065, %rd3, %rd1064;
	ld.global.u32 	%r3005, [%rd1065];
	setp.eq.s32 	%p619, %r3005, -1;
	selp.u32 	%r3006, 1, 0, %p619;
	add.s32 	%r6045, %r3003, %r3006;
	add.s32 	%r6037, %r6037, 8;
$L__BB36_262:
	and.b32  	%r3007, %r502, 7;
	setp.eq.s32 	%p620, %r3007, 0;
	@%p620 bra 	$L__BB36_269;
	and.b32  	%r517, %r502, 3;
	setp.lt.u32 	%p621, %r3007, 4;
	@%p621 bra 	$L__BB36_265;
	mul.wide.s32 	%rd1066, %r6037, 4;
	add.s64 	%rd1067, %rd2, %rd1066;
	ld.global.u32 	%r3010, [%rd1067];
	mul.wide.s32 	%rd1068, %r3010, 4;
	add.s64 	%rd1069, %rd3, %rd1068;
	ld.global.u32 	%r3011, [%rd1069];
	setp.eq.s32 	%p622, %r3011, -1;
	selp.u32 	%r3012, 1, 0, %p622;
	add.s32 	%r3013, %r6045, %r3012;
	ld.global.u32 	%r3014, [%rd1067+4];
	mul.wide.s32 	%rd1070, %r3014, 4;
	add.s64 	%rd1071, %rd3, %rd1070;
	ld.global.u32 	%r3015, [%rd1071];
	setp.eq.s32 	%p623, %r3015, -1;
	selp.u32 	%r3016, 1, 0, %p623;
	add.s32 	%r3017, %r3013, %r3016;
	ld.global.u32 	%r3018, [%rd1067+8];
	mul.wide.s32 	%rd1072, %r3018, 4;
	add.s64 	%rd1073, %rd3, %rd1072;
	ld.global.u32 	%r3019, [%rd1073];
	setp.eq.s32 	%p624, %r3019, -1;
	selp.u32 	%r3020, 1, 0, %p624;
	add.s32 	%r3021, %r3017, %r3020;
	ld.global.u32 	%r3022, [%rd1067+12];
	mul.wide.s32 	%rd1074, %r3022, 4;
	add.s64 	%rd1075, %rd3, %rd1074;
	ld.global.u32 	%r3023, [%rd1075];
	setp.eq.s32 	%p625, %r3023, -1;
	selp.u32 	%r3024, 1, 0, %p625;
	add.s32 	%r6045, %r3021, %r3024;
	add.s32 	%r6037, %r6037, 4;
$L__BB36_265:
	setp.eq.s32 	%p626, %r517, 0;
	@%p626 bra 	$L__BB36_269;
	mul.wide.s32 	%rd1076, %r6037, 4;
	add.s64 	%rd22, %rd2, %rd1076;
	ld.global.u32 	%r3025, [%rd22];
	mul.wide.s32 	%rd1077, %r3025, 4;
	add.s64 	%rd1078, %rd3, %rd1077;
	ld.global.u32 	%r3026, [%rd1078];
	setp.eq.s32 	%p627, %r3026, -1;
	selp.u32 	%r3027, 1, 0, %p627;
	add.s32 	%r6045, %r6045, %r3027;
	setp.eq.s32 	%p628, %r517, 1;
	@%p628 bra 	$L__BB36_269;
	ld.global.u32 	%r3028, [%rd22+4];
	mul.wide.s32 	%rd1079, %r3028, 4;
	add.s64 	%rd1080, %rd3, %rd1079;
	ld.global.u32 	%r3029, [%rd1080];
	setp.eq.s32 	%p629, %r3029, -1;
	selp.u32 	%r3030, 1, 0, %p629;
	add.s32 	%r6045, %r6045, %r3030;
	setp.eq.s32 	%p630, %r517, 2;
	@%p630 bra 	$L__BB36_269;
	ld.global.u32 	%r3031, [%rd22+8];
	mul.wide.s32 	%rd1081, %r3031, 4;
	add.s64 	%rd1082, %rd3, %rd1081;
	ld.global.u32 	%r3032, [%rd1082];
	setp.eq.s32 	%p631, %r3032, -1;
	selp.u32 	%r3033, 1, 0, %p631;
	add.s32 	%r6045, %r6045, %r3033;
$L__BB36_269:
	ld.global.u32 	%r3035, [%rd6+15360];
	setp.ne.s32 	%p632, %r3035, -1;
	mov.b32 	%r6058, 0;
	@%p632 bra 	$L__BB36_284;
	ld.global.u32 	%r6050, [%rd7+15360];
	ld.global.u32 	%r528, [%rd7+15364];
	setp.ge.s32 	%p633, %r6050, %r528;
	@%p633 bra 	$L__BB36_284;
	add.s32 	%r3039, %r6050, 1;
	max.s32 	%r3040, %r528, %r3039;
	sub.s32 	%r529, %r3040, %r6050;
	sub.s32 	%r3041, %r6050, %r3040;
	setp.gt.u32 	%p634, %r3041, -16;
	mov.b32 	%r6058, 0;
	@%p634 bra 	$L__BB36_274;
	mov.b32 	%r6058, 0;
	mov.u32 	%r6048, %r6058;
$L__BB36_273:
	.pragma "nounroll";
	mul.wide.s32 	%rd1083, %r6050, 4;
	add.s64 	%rd1084, %rd2, %rd1083;
	ld.global.u32 	%r3043, [%rd1084];
	mul.wide.s32 	%rd1085, %r3043, 4;
	add.s64 	%rd1086, %rd3, %rd1085;
	ld.global.u32 	%r3044, [%rd1086];
	setp.eq.s32 	%p635, %r3044, -1;
	selp.u32 	%r3045, 1, 0, %p635;
	add.s32 	%r3046, %r6058, %r3045;
	ld.global.u32 	%r3047, [%rd1084+4];
	mul.wide.s32 	%rd1087, %r3047, 4;
	add.s64 	%rd1088, %rd3, %rd1087;
	ld.global.u32 	%r3048, [%rd1088];
	setp.eq.s32 	%p636, %r3048, -1;
	selp.u32 	%r3049, 1, 0, %p636;
	add.s32 	%r3050, %r3046, %r3049;
	ld.global.u32 	%r3051, [%rd1084+8];
	mul.wide.s32 	%rd1089, %r3051, 4;
	add.s64 	%rd1090, %rd3, %rd1089;
	ld.global.u32 	%r3052, [%rd1090];
	setp.eq.s32 	%p637, %r3052, -1;
	selp.u32 	%r3053, 1, 0, %p637;
	add.s32 	%r3054, %r3050, %r3053;
	ld.global.u32 	%r3055, [%rd1084+12];
	mul.wide.s32 	%rd1091, %r3055, 4;
	add.s64 	%rd1092, %rd3, %rd1091;
	ld.global.u32 	%r3056, [%rd1092];
	setp.eq.s32 	%p638, %r3056, -1;
	selp.u32 	%r3057, 1, 0, %p638;
	add.s32 	%r3058, %r3054, %r3057;
	ld.global.u32 	%r3059, [%rd1084+16];
	mul.wide.s32 	%rd1093, %r3059, 4;
	add.s64 	%rd1094, %rd3, %rd1093;
	ld.global.u32 	%r3060, [%rd1094];
	setp.eq.s32 	%p639, %r3060, -1;
	selp.u32 	%r3061, 1, 0, %p639;
	add.s32 	%r3062, %r3058, %r3061;
	ld.global.u32 	%r3063, [%rd1084+20];
	mul.wide.s32 	%rd1095, %r3063, 4;
	add.s64 	%rd1096, %rd3, %rd1095;
	ld.global.u32 	%r3064, [%rd1096];
	setp.eq.s32 	%p640, %r3064, -1;
	selp.u32 	%r3065, 1, 0, %p640;
	add.s32 	%r3066, %r3062, %r3065;
	ld.global.u32 	%r3067, [%rd1084+24];
	mul.wide.s32 	%rd1097, %r3067, 4;
	add.s64 	%rd1098, %rd3, %rd1097;
	ld.global.u32 	%r3068, [%rd1098];
	setp.eq.s32 	%p641, %r3068, -1;
	selp.u32 	%r3069, 1, 0, %p641;
	add.s32 	%r3070, %r3066, %r3069;
	ld.global.u32 	%r3071, [%rd1084+28];
	mul.wide.s32 	%rd1099, %r3071, 4;
	add.s64 	%rd1100, %rd3, %rd1099;
	ld.global.u32 	%r3072, [%rd1100];
	setp.eq.s32 	%p642, %r3072, -1;
	selp.u32 	%r3073, 1, 0, %p642;
	add.s32 	%r3074, %r3070, %r3073;
	ld.global.u32 	%r3075, [%rd1084+32];
	mul.wide.s32 	%rd1101, %r3075, 4;
	add.s64 	%rd1102, %rd3, %rd1101;
	ld.global.u32 	%r3076, [%rd1102];
	setp.eq.s32 	%p643, %r3076, -1;
	selp.u32 	%r3077, 1, 0, %p643;
	add.s32 	%r3078, %r3074, %r3077;
	ld.global.u32 	%r3079, [%rd1084+36];
	mul.wide.s32 	%rd1103, %r3079, 4;
	add.s64 	%rd1104, %rd3, %rd1103;
	ld.global.u32 	%r3080, [%rd1104];
	setp.eq.s32 	%p644, %r3080, -1;
	selp.u32 	%r3081, 1, 0, %p644;
	add.s32 	%r3082, %r3078, %r3081;
	ld.global.u32 	%r3083, [%rd1084+40];
	mul.wide.s32 	%rd1105, %r3083, 4;
	add.s64 	%rd1106, %rd3, %rd1105;
	ld.global.u32 	%r3084, [%rd1106];
	setp.eq.s32 	%p645, %r3084, -1;
	selp.u32 	%r3085, 1, 0, %p645;
	add.s32 	%r3086, %r3082, %r3085;
	ld.global.u32 	%r3087, [%rd1084+44];
	mul.wide.s32 	%rd1107, %r3087, 4;
	add.s64 	%rd1108, %rd3, %rd1107;
	ld.global.u32 	%r3088, [%rd1108];
	setp.eq.s32 	%p646, %r3088, -1;
	selp.u32 	%r3089, 1, 0, %p646;
	add.s32 	%r3090, %r3086, %r3089;
	ld.global.u32 	%r3091, [%rd1084+48];
	mul.wide.s32 	%rd1109, %r3091, 4;
	add.s64 	%rd1110, %rd3, %rd1109;
	ld.global.u32 	%r3092, [%rd1110];
	setp.eq.s32 	%p647, %r3092, -1;
	selp.u32 	%r3093, 1, 0, %p647;
	add.s32 	%r3094, %r3090, %r3093;
	ld.global.u32 	%r3095, [%rd1084+52];
	mul.wide.s32 	%rd1111, %r3095, 4;
	add.s64 	%rd1112, %rd3, %rd1111;
	ld.global.u32 	%r3096, [%rd1112];
	setp.eq.s32 	%p648, %r3096, -1;
	selp.u32 	%r3097, 1, 0, %p648;
	add.s32 	%r3098, %r3094, %r3097;
	ld.global.u32 	%r3099, [%rd1084+56];
	mul.wide.s32 	%rd1113, %r3099, 4;
	add.s64 	%rd1114, %rd3, %rd1113;
	ld.global.u32 	%r3100, [%rd1114];
	setp.eq.s32 	%p649, %r3100, -1;
	selp.u32 	%r3101, 1, 0, %p649;
	add.s32 	%r3102, %r3098, %r3101;
	ld.global.u32 	%r3103, [%rd1084+60];
	mul.wide.s32 	%rd1115, %r3103, 4;
	add.s64 	%rd1116, %rd3, %rd1115;
	ld.global.u32 	%r3104, [%rd1116];
	setp.eq.s32 	%p650, %r3104, -1;
	selp.u32 	%r3105, 1, 0, %p650;
	add.s32 	%r6058, %r3102, %r3105;
	add.s32 	%r6050, %r6050, 16;
	add.s32 	%r6048, %r6048, 16;
	and.b32  	%r3106, %r529, -16;
	setp.ne.s32 	%p651, %r6048, %r3106;
	@%p651 bra 	$L__BB36_273;
$L__BB36_274:
	and.b32  	%r539, %r529, 15;
	setp.eq.s32 	%p652, %r539, 0;
	@%p652 bra 	$L__BB36_284;
	and.b32  	%r540, %r529, 7;
	setp.lt.u32 	%p653, %r539, 8;
	@%p653 bra 	$L__BB36_277;
	mul.wide.s32 	%rd1117, %r6050, 4;
	add.s64 	%rd1118, %rd2, %rd1117;
	ld.global.u32 	%r3108, [%rd1118];
	mul.wide.s32 	%rd1119, %r3108, 4;
	add.s64 	%rd1120, %rd3, %rd1119;
	ld.global.u32 	%r3109, [%rd1120];
	setp.eq.s32 	%p654, %r3109, -1;
	selp.u32 	%r3110, 1, 0, %p654;
	add.s32 	%r3111, %r6058, %r3110;
	ld.global.u32 	%r3112, [%rd1118+4];
	mul.wide.s32 	%rd1121, %r3112, 4;
	add.s64 	%rd1122, %rd3, %rd1121;
	ld.global.u32 	%r3113, [%rd1122];
	setp.eq.s32 	%p655, %r3113, -1;
	selp.u32 	%r3114, 1, 0, %p655;
	add.s32 	%r3115, %r3111, %r3114;
	ld.global.u32 	%r3116, [%rd1118+8];
	mul.wide.s32 	%rd1123, %r3116, 4;
	add.s64 	%rd1124, %rd3, %rd1123;
	ld.global.u32 	%r3117, [%rd1124];
	setp.eq.s32 	%p656, %r3117, -1;
	selp.u32 	%r3118, 1, 0, %p656;
	add.s32 	%r3119, %r3115, %r3118;
	ld.global.u32 	%r3120, [%rd1118+12];
	mul.wide.s32 	%rd1125, %r3120, 4;
	add.s64 	%rd1126, %rd3, %rd1125;
	ld.global.u32 	%r3121, [%rd1126];
	setp.eq.s32 	%p657, %r3121, -1;
	selp.u32 	%r3122, 1, 0, %p657;
	add.s32 	%r3123, %r3119, %r3122;
	ld.global.u32 	%r3124, [%rd1118+16];
	mul.wide.s32 	%rd1127, %r3124, 4;
	add.s64 	%rd1128, %rd3, %rd1127;
	ld.global.u32 	%r3125, [%rd1128];
	setp.eq.s32 	%p658, %r3125, -1;
	selp.u32 	%r3126, 1, 0, %p658;
	add.s32 	%r3127, %r3123, %r3126;
	ld.global.u32 	%r3128, [%rd1118+20];
	mul.wide.s32 	%rd1129, %r3128, 4;
	add.s64 	%rd1130, %rd3, %rd1129;
	ld.global.u32 	%r3129, [%rd1130];
	setp.eq.s32 	%p659, %r3129, -1;
	selp.u32 	%r3130, 1, 0, %p659;
	add.s32 	%r3131, %r3127, %r3130;
	ld.global.u32 	%r3132, [%rd1118+24];
	mul.wide.s32 	%rd1131, %r3132, 4;
	add.s64 	%rd1132, %rd3, %rd1131;
	ld.global.u32 	%r3133, [%rd1132];
	setp.eq.s32 	%p660, %r3133, -1;
	selp.u32 	%r3134, 1, 0, %p660;
	add.s32 	%r3135, %r3131, %r3134;
	ld.global.u32 	%r3136, [%rd1118+28];
	mul.wide.s32 	%rd1133, %r3136, 4;
	add.s64 	%rd1134, %rd3, %rd1133;
	ld.global.u32 	%r3137, [%rd1134];
	setp.eq.s32 	%p661, %r3137, -1;
	selp.u32 	%r3138, 1, 0, %p661;
	add.s32 	%r6058, %r3135, %r3138;
	add.s32 	%r6050, %r6050, 8;
$L__BB36_277:
	setp.eq.s32 	%p662, %r540, 0;
	@%p662 bra 	$L__BB36_284;
	and.b32  	%r546, %r529, 3;
	setp.lt.u32 	%p663, %r540, 4;
	@%p663 bra 	$L__BB36_280;
	mul.wide.s32 	%rd1135, %r6050, 4;
	add.s64 	%rd1136, %rd2, %rd1135;
	ld.global.u32 	%r3140, [%rd1136];
	mul.wide.s32 	%rd1137, %r3140, 4;
	add.s64 	%rd1138, %rd3, %rd1137;
	ld.global.u32 	%r3141, [%rd1138];
	setp.eq.s32 	%p664, %r3141, -1;
	selp.u32 	%r3142, 1, 0, %p664;
	add.s32 	%r3143, %r6058, %r3142;
	ld.global.u32 	%r3144, [%rd1136+4];
	mul.wide.s32 	%rd1139, %r3144, 4;
	add.s64 	%rd1140, %rd3, %rd1139;
	ld.global.u32 	%r3145, [%rd1140];
	setp.eq.s32 	%p665, %r3145, -1;
	selp.u32 	%r3146, 1, 0, %p665;
	add.s32 	%r3147, %r3143, %r3146;
	ld.global.u32 	%r3148, [%rd1136+8];
	mul.wide.s32 	%rd1141, %r3148, 4;
	add.s64 	%rd1142, %rd3, %rd1141;
	ld.global.u32 	%r3149, [%rd1142];
	setp.eq.s32 	%p666, %r3149, -1;
	selp.u32 	%r3150, 1, 0, %p666;
	add.s32 	%r3151, %r3147, %r3150;
	ld.global.u32 	%r3152, [%rd1136+12];
	mul.wide.s32 	%rd1143, %r3152, 4;
	add.s64 	%rd1144, %rd3, %rd1143;
	ld.global.u32 	%r3153, [%rd1144];
	setp.eq.s32 	%p667, %r3153, -1;
	selp.u32 	%r3154, 1, 0, %p667;
	add.s32 	%r6058, %r3151, %r3154;
	add.s32 	%r6050, %r6050, 4;
$L__BB36_280:
	setp.eq.s32 	%p668, %r546, 0;
	@%p668 bra 	$L__BB36_284;
	mul.wide.s32 	%rd1145, %r6050, 4;
	add.s64 	%rd23, %rd2, %rd1145;
	ld.global.u32 	%r3155, [%rd23];
	mul.wide.s32 	%rd1146, %r3155, 4;
	add.s64 	%rd1147, %rd3, %rd1146;
	ld.global.u32 	%r3156, [%rd1147];
	setp.eq.s32 	%p669, %r3156, -1;
	selp.u32 	%r3157, 1, 0, %p669;
	add.s32 	%r6058, %r6058, %r3157;
	setp.eq.s32 	%p670, %r546, 1;
	@%p670 bra 	$L__BB36_284;
	ld.global.u32 	%r3158, [%rd23+4];
	mul.wide.s32 	%rd1148, %r3158, 4;
	add.s64 	%rd1149, %rd3, %rd1148;
	ld.global.u32 	%r3159, [%rd1149];
	setp.eq.s32 	%p671, %r3159, -1;
	selp.u32 	%r3160, 1, 0, %p671;
	add.s32 	%r6058, %r6058, %r3160;
	setp.eq.s32 	%p672, %r546, 2;
	@%p672 bra 	$L__BB36_284;
	ld.global.u32 	%r3161, [%rd23+8];
	mul.wide.s32 	%rd1150, %r3161, 4;
	add.s64 	%rd1151, %rd3, %rd1150;
	ld.global.u32 	%r3162, [%rd1151];
	setp.eq.s32 	%p673, %r3162, -1;
	selp.u32 	%r3163, 1, 0, %p673;
	add.s32 	%r6058, %r6058, %r3163;
$L__BB36_284:
	add.s32 	%r3164, %r5876, %r5863;
	add.s32 	%r3165, %r5889, %r3164;
	add.s32 	%r3166, %r5902, %r3165;
	add.s32 	%r3167, %r5915, %r3166;
	add.s32 	%r3168, %r5928, %r3167;
	add.s32 	%r3169, %r5941, %r3168;
	add.s32 	%r3170, %r5954, %r3169;
	add.s32 	%r3171, %r5967, %r3170;
	add.s32 	%r3172, %r5980, %r3171;
	add.s32 	%r3173, %r5993, %r3172;
	add.s32 	%r3174, %r6006, %r3173;
	add.s32 	%r3175, %r6019, %r3174;
	add.s32 	%r3176, %r6032, %r3175;
	add.s32 	%r3177, %r6045, %r3176;
	add.s32 	%r6284, %r6058, %r3177;
	shl.b32 	%r3178, %r1080, 12;
	setp.lt.u32 	%p674, %r5, %r3178;
	@%p674 bra 	$L__BB36_547;
	add.s32 	%r3180, %r1079, -4096;
	add.s32 	%r3182, %r2, %r85;
$L__BB36_286:
	add.s32 	%r6060, %r6060, %r3178;
	setp.gt.u32 	%p675, %r6060, %r3180;
	@%p675 bra 	$L__BB36_528;
	add.s32 	%r3183, %r3182, %r6060;
	mul.wide.s32 	%rd1152, %r3183, 4;
	add.s64 	%rd24, %rd3, %rd1152;
	ld.global.u32 	%r3184, [%rd24];
	setp.ne.s32 	%p676, %r3184, -1;
	add.s64 	%rd25, %rd1, %rd1152;
	mov.b32 	%r6073, 0;
	@%p676 bra 	$L__BB36_302;
	ld.global.u32 	%r6065, [%rd25];
	ld.global.u32 	%r561, [%rd25+4];
	setp.ge.s32 	%p677, %r6065, %r561;
	@%p677 bra 	$L__BB36_302;
	add.s32 	%r3188, %r6065, 1;
	max.s32 	%r3189, %r561, %r3188;
	sub.s32 	%r562, %r3189, %r6065;
	and.b32  	%r563, %r562, 15;
	sub.s32 	%r3190, %r6065, %r3189;
	setp.gt.u32 	%p678, %r3190, -16;
	mov.b32 	%r6073, 0;
	@%p678 bra 	$L__BB36_292;
	and.b32  	%r564, %r562, -16;
	mov.b32 	%r6073, 0;
	mov.u32 	%r6063, %r6073;
$L__BB36_291:
	.pragma "nounroll";
	mul.wide.s32 	%rd1153, %r6065, 4;
	add.s64 	%rd1154, %rd2, %rd1153;
	ld.global.u32 	%r3192, [%rd1154];
	mul.wide.s32 	%rd1155, %r3192, 4;
	add.s64 	%rd1156, %rd3, %rd1155;
	ld.global.u32 	%r3193, [%rd1156];
	setp.eq.s32 	%p679, %r3193, -1;
	selp.u32 	%r3194, 1, 0, %p679;
	add.s32 	%r3195, %r6073, %r3194;
	ld.global.u32 	%r3196, [%rd1154+4];
	mul.wide.s32 	%rd1157, %r3196, 4;
	add.s64 	%rd1158, %rd3, %rd1157;
	ld.global.u32 	%r3197, [%rd1158];
	setp.eq.s32 	%p680, %r3197, -1;
	selp.u32 	%r3198, 1, 0, %p680;
	add.s32 	%r3199, %r3195, %r3198;
	ld.global.u32 	%r3200, [%rd1154+8];
	mul.wide.s32 	%rd1159, %r3200, 4;
	add.s64 	%rd1160, %rd3, %rd1159;
	ld.global.u32 	%r3201, [%rd1160];
	setp.eq.s32 	%p681, %r3201, -1;
	selp.u32 	%r3202, 1, 0, %p681;
	add.s32 	%r3203, %r3199, %r3202;
	ld.global.u32 	%r3204, [%rd1154+12];
	mul.wide.s32 	%rd1161, %r3204, 4;
	add.s64 	%rd1162, %rd3, %rd1161;
	ld.global.u32 	%r3205, [%rd1162];
	setp.eq.s32 	%p682, %r3205, -1;
	selp.u32 	%r3206, 1, 0, %p682;
	add.s32 	%r3207, %r3203, %r3206;
	ld.global.u32 	%r3208, [%rd1154+16];
	mul.wide.s32 	%rd1163, %r3208, 4;
	add.s64 	%rd1164, %rd3, %rd1163;
	ld.global.u32 	%r3209, [%rd1164];
	setp.eq.s32 	%p683, %r3209, -1;
	selp.u32 	%r3210, 1, 0, %p683;
	add.s32 	%r3211, %r3207, %r3210;
	ld.global.u32 	%r3212, [%rd1154+20];
	mul.wide.s32 	%rd1165, %r3212, 4;
	add.s64 	%rd1166, %rd3, %rd1165;
	ld.global.u32 	%r3213, [%rd1166];
	setp.eq.s32 	%p684, %r3213, -1;
	selp.u32 	%r3214, 1, 0, %p684;
	add.s32 	%r3215, %r3211, %r3214;
	ld.global.u32 	%r3216, [%rd1154+24];
	mul.wide.s32 	%rd1167, %r3216, 4;
	add.s64 	%rd1168, %rd3, %rd1167;
	ld.global.u32 	%r3217, [%rd1168];
	setp.eq.s32 	%p685, %r3217, -1;
	selp.u32 	%r3218, 1, 0, %p685;
	add.s32 	%r3219, %r3215, %r3218;
	ld.global.u32 	%r3220, [%rd1154+28];
	mul.wide.s32 	%rd1169, %r3220, 4;
	add.s64 	%rd1170, %rd3, %rd1169;
	ld.global.u32 	%r3221, [%rd1170];
	setp.eq.s32 	%p686, %r3221, -1;
	selp.u32 	%r3222, 1, 0, %p686;
	add.s32 	%r3223, %r3219, %r3222;
	ld.global.u32 	%r3224, [%rd1154+32];
	mul.wide.s32 	%rd1171, %r3224, 4;
	add.s64 	%rd1172, %rd3, %rd1171;
	ld.global.u32 	%r3225, [%rd1172];
	setp.eq.s32 	%p687, %r3225, -1;
	selp.u32 	%r3226, 1, 0, %p687;
	add.s32 	%r3227, %r3223, %r3226;
	ld.global.u32 	%r3228, [%rd1154+36];
	mul.wide.s32 	%rd1173, %r3228, 4;
	add.s64 	%rd1174, %rd3, %rd1173;
	ld.global.u32 	%r3229, [%rd1174];
	setp.eq.s32 	%p688, %r3229, -1;
	selp.u32 	%r3230, 1, 0, %p688;
	add.s32 	%r3231, %r3227, %r3230;
	ld.global.u32 	%r3232, [%rd1154+40];
	mul.wide.s32 	%rd1175, %r3232, 4;
	add.s64 	%rd1176, %rd3, %rd1175;
	ld.global.u32 	%r3233, [%rd1176];
	setp.eq.s32 	%p689, %r3233, -1;
	selp.u32 	%r3234, 1, 0, %p689;
	add.s32 	%r3235, %r3231, %r3234;
	ld.global.u32 	%r3236, [%rd1154+44];
	mul.wide.s32 	%rd1177, %r3236, 4;
	add.s64 	%rd1178, %rd3, %rd1177;
	ld.global.u32 	%r3237, [%rd1178];
	setp.eq.s32 	%p690, %r3237, -1;
	selp.u32 	%r3238, 1, 0, %p690;
	add.s32 	%r3239, %r3235, %r3238;
	ld.global.u32 	%r3240, [%rd1154+48];
	mul.wide.s32 	%rd1179, %r3240, 4;
	add.s64 	%rd1180, %rd3, %rd1179;
	ld.global.u32 	%r3241, [%rd1180];
	setp.eq.s32 	%p691, %r3241, -1;
	selp.u32 	%r3242, 1, 0, %p691;
	add.s32 	%r3243, %r3239, %r3242;
	ld.global.u32 	%r3244, [%rd1154+52];
	mul.wide.s32 	%rd1181, %r3244, 4;
	add.s64 	%rd1182, %rd3, %rd1181;
	ld.global.u32 	%r3245, [%rd1182];
	setp.eq.s32 	%p692, %r3245, -1;
	selp.u32 	%r3246, 1, 0, %p692;
	add.s32 	%r3247, %r3243, %r3246;
	ld.global.u32 	%r3248, [%rd1154+56];
	mul.wide.s32 	%rd1183, %r3248, 4;
	add.s64 	%rd1184, %rd3, %rd1183;
	ld.global.u32 	%r3249, [%rd1184];
	setp.eq.s32 	%p693, %r3249, -1;
	selp.u32 	%r3250, 1, 0, %p693;
	add.s32 	%r3251, %r3247, %r3250;
	ld.global.u32 	%r3252, [%rd1154+60];
	mul.wide.s32 	%rd1185, %r3252, 4;
	add.s64 	%rd1186, %rd3, %rd1185;
	ld.global.u32 	%r3253, [%rd1186];
	setp.eq.s32 	%p694, %r3253, -1;
	selp.u32 	%r3254, 1, 0, %p694;
	add.s32 	%r6073, %r3251, %r3254;
	add.s32 	%r6065, %r6065, 16;
	add.s32 	%r6063, %r6063, 16;
	setp.ne.s32 	%p695, %r6063, %r564;
	@%p695 bra 	$L__BB36_291;
$L__BB36_292:
	setp.eq.s32 	%p696, %r563, 0;
	@%p696 bra 	$L__BB36_302;
	and.b32  	%r574, %r562, 7;
	setp.lt.u32 	%p697, %r563, 8;
	@%p697 bra 	$L__BB36_295;
	mul.wide.s32 	%rd1187, %r6065, 4;
	add.s64 	%rd1188, %rd2, %rd1187;
	ld.global.u32 	%r3256, [%rd1188];
	mul.wide.s32 	%rd1189, %r3256, 4;
	add.s64 	%rd1190, %rd3, %rd1189;
	ld.global.u32 	%r3257, [%rd1190];
	setp.eq.s32 	%p698, %r3257, -1;
	selp.u32 	%r3258, 1, 0, %p698;
	add.s32 	%r3259, %r6073, %r3258;
	ld.global.u32 	%r3260, [%rd1188+4];
	mul.wide.s32 	%rd1191, %r3260, 4;
	add.s64 	%rd1192, %rd3, %rd1191;
	ld.global.u32 	%r3261, [%rd1192];
	setp.eq.s32 	%p699, %r3261, -1;
	selp.u32 	%r3262, 1, 0, %p699;
	add.s32 	%r3263, %r3259, %r3262;
	ld.global.u32 	%r3264, [%rd1188+8];
	mul.wide.s32 	%rd1193, %r3264, 4;
	add.s64 	%rd1194, %rd3, %rd1193;
	ld.global.u32 	%r3265, [%rd1194];
	setp.eq.s32 	%p700, %r3265, -1;
	selp.u32 	%r3266, 1, 0, %p700;
	add.s32 	%r3267, %r3263, %r3266;
	ld.global.u32 	%r3268, [%rd1188+12];
	mul.wide.s32 	%rd1195, %r3268, 4;
	add.s64 	%rd1196, %rd3, %rd1195;
	ld.global.u32 	%r3269, [%rd1196];
	setp.eq.s32 	%p701, %r3269, -1;
	selp.u32 	%r3270, 1, 0, %p701;
	add.s32 	%r3271, %r3267, %r3270;
	ld.global.u32 	%r3272, [%rd1188+16];
	mul.wide.s32 	%rd1197, %r3272, 4;
	add.s64 	%rd1198, %rd3, %rd1197;
	ld.global.u32 	%r3273, [%rd1198];
	setp.eq.s32 	%p702, %r3273, -1;
	selp.u32 	%r3274, 1, 0, %p702;
	add.s32 	%r3275, %r3271, %r3274;
	ld.global.u32 	%r3276, [%rd1188+20];
	mul.wide.s32 	%rd1199, %r3276, 4;
	add.s64 	%rd1200, %rd3, %rd1199;
	ld.global.u32 	%r3277, [%rd1200];
	setp.eq.s32 	%p703, %r3277, -1;
	selp.u32 	%r3278, 1, 0, %p703;
	add.s32 	%r3279, %r3275, %r3278;
	ld.global.u32 	%r3280, [%rd1188+24];
	mul.wide.s32 	%rd1201, %r3280, 4;
	add.s64 	%rd1202, %rd3, %rd1201;
	ld.global.u32 	%r3281, [%rd1202];
	setp.eq.s32 	%p704, %r3281, -1;
	selp.u32 	%r3282, 1, 0, %p704;
	add.s32 	%r3283, %r3279, %r3282;
	ld.global.u32 	%r3284, [%rd1188+28];
	mul.wide.s32 	%rd1203, %r3284, 4;
	add.s64 	%rd1204, %rd3, %rd1203;
	ld.global.u32 	%r3285, [%rd1204];
	setp.eq.s32 	%p705, %r3285, -1;
	selp.u32 	%r3286, 1, 0, %p705;
	add.s32 	%r6073, %r3283, %r3286;
	add.s32 	%r6065, %r6065, 8;
$L__BB36_295:
	setp.eq.s32 	%p706, %r574, 0;
	@%p706 bra 	$L__BB36_302;
	and.b32  	%r580, %r562, 3;
	setp.lt.u32 	%p707, %r574, 4;
	@%p707 bra 	$L__BB36_298;
	mul.wide.s32 	%rd1205, %r6065, 4;
	add.s64 	%rd1206, %rd2, %rd1205;
	ld.global.u32 	%r3288, [%rd1206];
	mul.wide.s32 	%rd1207, %r3288, 4;
	add.s64 	%rd1208, %rd3, %rd1207;
	ld.global.u32 	%r3289, [%rd1208];
	setp.eq.s32 	%p708, %r3289, -1;
	selp.u32 	%r3290, 1, 0, %p708;
	add.s32 	%r3291, %r6073, %r3290;
	ld.global.u32 	%r3292, [%rd1206+4];
	mul.wide.s32 	%rd1209, %r3292, 4;
	add.s64 	%rd1210, %rd3, %rd1209;
	ld.global.u32 	%r3293, [%rd1210];
	setp.eq.s32 	%p709, %r3293, -1;
	selp.u32 	%r3294, 1, 0, %p709;
	add.s32 	%r3295, %r3291, %r3294;
	ld.global.u32 	%r3296, [%rd1206+8];
	mul.wide.s32 	%rd1211, %r3296, 4;
	add.s64 	%rd1212, %rd3, %rd1211;
	ld.global.u32 	%r3297, [%rd1212];
	setp.eq.s32 	%p710, %r3297, -1;
	selp.u32 	%r3298, 1, 0, %p710;
	add.s32 	%r3299, %r3295, %r3298;
	ld.global.u32 	%r3300, [%rd1206+12];
	mul.wide.s32 	%rd1213, %r3300, 4;
	add.s64 	%rd1214, %rd3, %rd1213;
	ld.global.u32 	%r3301, [%rd1214];
	setp.eq.s32 	%p711, %r3301, -1;
	selp.u32 	%r3302, 1, 0, %p711;
	add.s32 	%r6073, %r3299, %r3302;
	add.s32 	%r6065, %r6065, 4;
$L__BB36_298:
	setp.eq.s32 	%p712, %r580, 0;
	@%p712 bra 	$L__BB36_302;
	mul.wide.s32 	%rd1215, %r6065, 4;
	add.s64 	%rd26, %rd2, %rd1215;
	ld.global.u32 	%r3303, [%rd26];
	mul.wide.s32 	%rd1216, %r3303, 4;
	add.s64 	%rd1217, %rd3, %rd1216;
	ld.global.u32 	%r3304, [%rd1217];
	setp.eq.s32 	%p713, %r3304, -1;
	selp.u32 	%r3305, 1, 0, %p713;
	add.s32 	%r6073, %r6073, %r3305;
	setp.eq.s32 	%p714, %r580, 1;
	@%p714 bra 	$L__BB36_302;
	ld.global.u32 	%r3306, [%rd26+4];
	mul.wide.s32 	%rd1218, %r3306, 4;
	add.s64 	%rd1219, %rd3, %rd1218;
	ld.global.u32 	%r3307, [%rd1219];
	setp.eq.s32 	%p715, %r3307, -1;
	selp.u32 	%r3308, 1, 0, %p715;
	add.s32 	%r6073, %r6073, %r3308;
	setp.eq.s32 	%p716, %r580, 2;
	@%p716 bra 	$L__BB36_302;
	ld.global.u32 	%r3309, [%rd26+8];
	mul.wide.s32 	%rd1220, %r3309, 4;
	add.s64 	%rd1221, %rd3, %rd1220;
	ld.global.u32 	%r3310, [%rd1221];
	setp.eq.s32 	%p717, %r3310, -1;
	selp.u32 	%r3311, 1, 0, %p717;
	add.s32 	%r6073, %r6073, %r3311;
$L__BB36_302:
	ld.global.u32 	%r3313, [%rd24+1024];
	setp.ne.s32 	%p718, %r3313, -1;
	mov.b32 	%r6086, 0;
	@%p718 bra 	$L__BB36_317;
	ld.global.u32 	%r6078, [%rd25+1024];
	ld.global.u32 	%r591, [%rd25+1028];
	setp.ge.s32 	%p719, %r6078, %r591;
	@%p719 bra 	$L__BB36_317;
	add.s32 	%r3317, %r6078, 1;
	max.s32 	%r3318, %r591, %r3317;
	sub.s32 	%r592, %r3318, %r6078;
	and.b32  	%r593, %r592, 15;
	sub.s32 	%r3319, %r6078, %r3318;
	setp.gt.u32 	%p720, %r3319, -16;
	mov.b32 	%r6086, 0;
	@%p720 bra 	$L__BB36_307;
	and.b32  	%r594, %r592, -16;
	mov.b32 	%r6086, 0;
	mov.u32 	%r6076, %r6086;
$L__BB36_306:
	.pragma "nounroll";
	mul.wide.s32 	%rd1222, %r6078, 4;
	add.s64 	%rd1223, %rd2, %rd1222;
	ld.global.u32 	%r3321, [%rd1223];
	mul.wide.s32 	%rd1224, %r3321, 4;
	add.s64 	%rd1225, %rd3, %rd1224;
	ld.global.u32 	%r3322, [%rd1225];
	setp.eq.s32 	%p721, %r3322, -1;
	selp.u32 	%r3323, 1, 0, %p721;
	add.s32 	%r3324, %r6086, %r3323;
	ld.global.u32 	%r3325, [%rd1223+4];
	mul.wide.s32 	%rd1226, %r3325, 4;
	add.s64 	%rd1227, %rd3, %rd1226;
	ld.global.u32 	%r3326, [%rd1227];
	setp.eq.s32 	%p722, %r3326, -1;
	selp.u32 	%r3327, 1, 0, %p722;
	add.s32 	%r3328, %r3324, %r3327;
	ld.global.u32 	%r3329, [%rd1223+8];
	mul.wide.s32 	%rd1228, %r3329, 4;
	add.s64 	%rd1229, %rd3, %rd1228;
	ld.global.u32 	%r3330, [%rd1229];
	setp.eq.s32 	%p723, %r3330, -1;
	selp.u32 	%r3331, 1, 0, %p723;
	add.s32 	%r3332, %r3328, %r3331;
	ld.global.u32 	%r3333, [%rd1223+12];
	mul.wide.s32 	%rd1230, %r3333, 4;
	add.s64 	%rd1231, %rd3, %rd1230;
	ld.global.u32 	%r3334, [%rd1231];
	setp.eq.s32 	%p724, %r3334, -1;
	selp.u32 	%r3335, 1, 0, %p724;
	add.s32 	%r3336, %r3332, %r3335;
	ld.global.u32 	%r3337, [%rd1223+16];
	mul.wide.s32 	%rd1232, %r3337, 4;
	add.s64 	%rd1233, %rd3, %rd1232;
	ld.global.u32 	%r3338, [%rd1233];
	setp.eq.s32 	%p725, %r3338, -1;
	selp.u32 	%r3339, 1, 0, %p725;
	add.s32 	%r3340, %r3336, %r3339;
	ld.global.u32 	%r3341, [%rd1223+20];
	mul.wide.s32 	%rd1234, %r3341, 4;
	add.s64 	%rd1235, %rd3, %rd1234;
	ld.global.u32 	%r3342, [%rd1235];
	setp.eq.s32 	%p726, %r3342, -1;
	selp.u32 	%r3343, 1, 0, %p726;
	add.s32 	%r3344, %r3340, %r3343;
	ld.global.u32 	%r3345, [%rd1223+24];
	mul.wide.s32 	%rd1236, %r3345, 4;
	add.s64 	%rd1237, %rd3, %rd1236;
	ld.global.u32 	%r3346, [%rd1237];
	setp.eq.s32 	%p727, %r3346, -1;
	selp.u32 	%r3347, 1, 0, %p727;
	add.s32 	%r3348, %r3344, %r3347;
	ld.global.u32 	%r3349, [%rd1223+28];
	mul.wide.s32 	%rd1238, %r3349, 4;
	add.s64 	%rd1239, %rd3, %rd1238;
	ld.global.u32 	%r3350, [%rd1239];
	setp.eq.s32 	%p728, %r3350, -1;
	selp.u32 	%r3351, 1, 0, %p728;
	add.s32 	%r3352, %r3348, %r3351;
	ld.global.u32 	%r3353, [%rd1223+32];
	mul.wide.s32 	%rd1240, %r3353, 4;
	add.s64 	%rd1241, %rd3, %rd1240;
	ld.global.u32 	%r3354, [%rd1241];
	setp.eq.s32 	%p729, %r3354, -1;
	selp.u32 	%r3355, 1, 0, %p729;
	add.s32 	%r3356, %r3352, %r3355;
	ld.global.u32 	%r3357, [%rd1223+36];
	mul.wide.s32 	%rd1242, %r3357, 4;
	add.s64 	%rd1243, %rd3, %rd1242;
	ld.global.u32 	%r3358, [%rd1243];
	setp.eq.s32 	%p730, %r3358, -1;
	selp.u32 	%r3359, 1, 0, %p730;
	add.s32 	%r3360, %r3356, %r3359;
	ld.global.u32 	%r3361, [%rd1223+40];
	mul.wide.s32 	%rd1244, %r3361, 4;
	add.s64 	%rd1245, %rd3, %rd1244;
	ld.global.u32 	%r3362, [%rd1245];
	setp.eq.s32 	%p731, %r3362, -1;
	selp.u32 	%r3363, 1, 0, %p731;
	add.s32 	%r3364, %r3360, %r3363;
	ld.global.u32 	%r3365, [%rd1223+44];
	mul.wide.s32 	%rd1246, %r3365, 4;
	add.s64 	%rd1247, %rd3, %rd1246;
	ld.global.u32 	%r3366, [%rd1247];
	setp.eq.s32 	%p732, %r3366, -1;
	selp.u32 	%r3367, 1, 0, %p732;
	add.s32 	%r3368, %r3364, %r3367;
	ld.global.u32 	%r3369, [%rd1223+48];
	mul.wide.s32 	%rd1248, %r3369, 4;
	add.s64 	%rd1249, %rd3, %rd1248;
	ld.global.u32 	%r3370, [%rd1249];
	setp.eq.s32 	%p733, %r3370, -1;
	selp.u32 	%r3371, 1, 0, %p733;
	add.s32 	%r3372, %r3368, %r3371;
	ld.global.u32 	%r3373, [%rd1223+52];
	mul.wide.s32 	%rd1250, %r3373, 4;
	add.s64 	%rd1251, %rd3, %rd1250;
	ld.global.u32 	%r3374, [%rd1251];
	setp.eq.s32 	%p734, %r3374, -1;
	selp.u32 	%r3375, 1, 0, %p734;
	add.s32 	%r3376, %r3372, %r3375;
	ld.global.u32 	%r3377, [%rd1223+56];
	mul.wide.s32 	%rd1252, %r3377, 4;
	add.s64 	%rd1253, %rd3, %rd1252;
	ld.global.u32 	%r3378, [%rd1253];
	setp.eq.s32 	%p735, %r3378, -1;
	selp.u32 	%r3379, 1, 0, %p735;
	add.s32 	%r3380, %r3376, %r3379;
	ld.global.u32 	%r3381, [%rd1223+60];
	mul.wide.s32 	%rd1254, %r3381, 4;
	add.s64 	%rd1255, %rd3, %rd1254;
	ld.global.u32 	%r3382, [%rd1255];
	setp.eq.s32 	%p736, %r3382, -1;
	selp.u32 	%r3383, 1, 0, %p736;
	add.s32 	%r6086, %r3380, %r3383;
	add.s32 	%r6078, %r6078, 16;
	add.s32 	%r6076, %r6076, 16;
	setp.ne.s32 	%p737, %r6076, %r594;
	@%p737 bra 	$L__BB36_306;
$L__BB36_307:
	setp.eq.s32 	%p738, %r593, 0;
	@%p738 bra 	$L__BB36_317;
	and.b32  	%r604, %r592, 7;
	setp.lt.u32 	%p739, %r593, 8;
	@%p739 bra 	$L__BB36_310;
	mul.wide.s32 	%rd1256, %r6078, 4;
	add.s64 	%rd1257, %rd2, %rd1256;
	ld.global.u32 	%r3385, [%rd1257];
	mul.wide.s32 	%rd1258, %r3385, 4;
	add.s64 	%rd1259, %rd3, %rd1258;
	ld.global.u32 	%r3386, [%rd1259];
	setp.eq.s32 	%p740, %r3386, -1;
	selp.u32 	%r3387, 1, 0, %p740;
	add.s32 	%r3388, %r6086, %r3387;
	ld.global.u32 	%r3389, [%rd1257+4];
	mul.wide.s32 	%rd1260, %r3389, 4;
	add.s64 	%rd1261, %rd3, %rd1260;
	ld.global.u32 	%r3390, [%rd1261];
	setp.eq.s32 	%p741, %r3390, -1;
	selp.u32 	%r3391, 1, 0, %p741;
	add.s32 	%r3392, %r3388, %r3391;
	ld.global.u32 	%r3393, [%rd1257+8];
	mul.wide.s32 	%rd1262, %r3393, 4;
	add.s64 	%rd1263, %rd3, %rd1262;
	ld.global.u32 	%r3394, [%rd1263];
	setp.eq.s32 	%p742, %r3394, -1;
	selp.u32 	%r3395, 1, 0, %p742;
	add.s32 	%r3396, %r3392, %r3395;
	ld.global.u32 	%r3397, [%rd1257+12];
	mul.wide.s32 	%rd1264, %r3397, 4;
	add.s64 	%rd1265, %rd3, %rd1264;
	ld.global.u32 	%r3398, [%rd1265];
	setp.eq.s32 	%p743, %r3398, -1;
	selp.u32 	%r3399, 1, 0, %p743;
	add.s32 	%r3400, %r3396, %r3399;
	ld.global.u32 	%r3401, [%rd1257+16];
	mul.wide.s32 	%rd1266, %r3401, 4;
	add.s64 	%rd1267, %rd3, %rd1266;
	ld.global.u32 	%r3402, [%rd1267];
	setp.eq.s32 	%p744, %r3402, -1;
	selp.u32 	%r3403, 1, 0, %p744;
	add.s32 	%r3404, %r3400, %r3403;
	ld.global.u32 	%r3405, [%rd1257+20];
	mul.wide.s32 	%rd1268, %r3405, 4;
	add.s64 	%rd1269, %rd3, %rd1268;
	ld.global.u32 	%r3406, [%rd1269];
	setp.eq.s32 	%p745, %r3406, -1;
	selp.u32 	%r3407, 1, 0, %p745;
	add.s32 	%r3408, %r3404, %r3407;
	ld.global.u32 	%r3409, [%rd1257+24];
	mul.wide.s32 	%rd1270, %r3409, 4;
	add.s64 	%rd1271, %rd3, %rd1270;
	ld.global.u32 	%r3410, [%rd1271];
	setp.eq.s32 	%p746, %r3410, -1;
	selp.u32 	%r3411, 1, 0, %p746;
	add.s32 	%r3412, %r3408, %r3411;
	ld.global.u32 	%r3413, [%rd1257+28];
	mul.wide.s32 	%rd1272, %r3413, 4;
	add.s64 	%rd1273, %rd3, %rd1272;
	ld.global.u32 	%r3414, [%rd1273];
	setp.eq.s32 	%p747, %r3414, -1;
	selp.u32 	%r3415, 1, 0, %p747;
	add.s32 	%r6086, %r3412, %r3415;
	add.s32 	%r6078, %r6078, 8;
$L__BB36_310:
	setp.eq.s32 	%p748, %r604, 0;
	@%p748 bra 	$L__BB36_317;
	and.b32  	%r610, %r592, 3;
	setp.lt.u32 	%p749, %r604, 4;
	@%p749 bra 	$L__BB36_313;
	mul.wide.s32 	%rd1274, %r6078, 4;
	add.s64 	%rd1275, %rd2, %rd1274;
	ld.global.u32 	%r3417, [%rd1275];
	mul.wide.s32 	%rd1276, %r3417, 4;
	add.s64 	%rd1277, %rd3, %rd1276;
	ld.global.u32 	%r3418, [%rd1277];
	setp.eq.s32 	%p750, %r3418, -1;
	selp.u32 	%r3419, 1, 0, %p750;
	add.s32 	%r3420, %r6086, %r3419;
	ld.global.u32 	%r3421, [%rd1275+4];
	mul.wide.s32 	%rd1278, %r3421, 4;
	add.s64 	%rd1279, %rd3, %rd1278;
	ld.global.u32 	%r3422, [%rd1279];
	setp.eq.s32 	%p751, %r3422, -1;
	selp.u32 	%r3423, 1, 0, %p751;
	add.s32 	%r3424, %r3420, %r3423;
	ld.global.u32 	%r3425, [%rd1275+8];
	mul.wide.s32 	%rd1280, %r3425, 4;
	add.s64 	%rd1281, %rd3, %rd1280;
	ld.global.u32 	%r3426, [%rd1281];
	setp.eq.s32 	%p752, %r3426, -1;
	selp.u32 	%r3427, 1, 0, %p752;
	add.s32 	%r3428, %r3424, %r3427;
	ld.global.u32 	%r3429, [%rd1275+12];
	mul.wide.s32 	%rd1282, %r3429, 4;
	add.s64 	%rd1283, %rd3, %rd1282;
	ld.global.u32 	%r3430, [%rd1283];
	setp.eq.s32 	%p753, %r3430, -1;
	selp.u32 	%r3431, 1, 0, %p753;
	add.s32 	%r6086, %r3428, %r3431;
	add.s32 	%r6078, %r6078, 4;
$L__BB36_313:
	setp.eq.s32 	%p754, %r610, 0;
	@%p754 bra 	$L__BB36_317;
	mul.wide.s32 	%rd1284, %r6078, 4;
	add.s64 	%rd27, %rd2, %rd1284;
	ld.global.u32 	%r3432, [%rd27];
	mul.wide.s32 	%rd1285, %r3432, 4;
	add.s64 	%rd1286, %rd3, %rd1285;
	ld.global.u32 	%r3433, [%rd1286];
	setp.eq.s32 	%p755, %r3433, -1;
	selp.u32 	%r3434, 1, 0, %p755;
	add.s32 	%r6086, %r6086, %r3434;
	setp.eq.s32 	%p756, %r610, 1;
	@%p756 bra 	$L__BB36_317;
	ld.global.u32 	%r3435, [%rd27+4];
	mul.wide.s32 	%rd1287, %r3435, 4;
	add.s64 	%rd1288, %rd3, %rd1287;
	ld.global.u32 	%r3436, [%rd1288];
	setp.eq.s32 	%p757, %r3436, -1;
	selp.u32 	%r3437, 1, 0, %p757;
	add.s32 	%r6086, %r6086, %r3437;
	setp.eq.s32 	%p758, %r610, 2;
	@%p758 bra 	$L__BB36_317;
	ld.global.u32 	%r3438, [%rd27+8];
	mul.wide.s32 	%rd1289, %r3438, 4;
	add.s64 	%rd1290, %rd3, %rd1289;
	ld.global.u32 	%r3439, [%rd1290];
	setp.eq.s32 	%p759, %r3439, -1;
	selp.u32 	%r3440, 1, 0, %p759;
	add.s32 	%r6086, %r6086, %r3440;
$L__BB36_317:
	ld.global.u32 	%r3442, [%rd24+2048];
	setp.ne.s32 	%p760, %r3442, -1;
	mov.b32 	%r6099, 0;
	@%p760 bra 	$L__BB36_332;
	ld.global.u32 	%r6091, [%rd25+2048];
	ld.global.u32 	%r621, [%rd25+2052];
	setp.ge.s32 	%p761, %r6091, %r621;
	@%p761 bra 	$L__BB36_332;
	add.s32 	%r3446, %r6091, 1;
	max.s32 	%r3447, %r621, %r3446;
	sub.s32 	%r622, %r3447, %r6091;
	and.b32  	%r623, %r622, 15;
	sub.s32 	%r3448, %r6091, %r3447;
	setp.gt.u32 	%p762, %r3448, -16;
	mov.b32 	%r6099, 0;
	@%p762 bra 	$L__BB36_322;
	and.b32  	%r624, %r622, -16;
	mov.b32 	%r6099, 0;
	mov.u32 	%r6089, %r6099;
$L__BB36_321:
	.pragma "nounroll";
	mul.wide.s32 	%rd1291, %r6091, 4;
	add.s64 	%rd1292, %rd2, %rd1291;
	ld.global.u32 	%r3450, [%rd1292];
	mul.wide.s32 	%rd1293, %r3450, 4;
	add.s64 	%rd1294, %rd3, %rd1293;
	ld.global.u32 	%r3451, [%rd1294];
	setp.eq.s32 	%p763, %r3451, -1;
	selp.u32 	%r3452, 1, 0, %p763;
	add.s32 	%r3453, %r6099, %r3452;
	ld.global.u32 	%r3454, [%rd1292+4];
	mul.wide.s32 	%rd1295, %r3454, 4;
	add.s64 	%rd1296, %rd3, %rd1295;
	ld.global.u32 	%r3455, [%rd1296];
	setp.eq.s32 	%p764, %r3455, -1;
	selp.u32 	%r3456, 1, 0, %p764;
	add.s32 	%r3457, %r3453, %r3456;
	ld.global.u32 	%r3458, [%rd1292+8];
	mul.wide.s32 	%rd1297, %r3458, 4;
	add.s64 	%rd1298, %rd3, %rd1297;
	ld.global.u32 	%r3459, [%rd1298];
	setp.eq.s32 	%p765, %r3459, -1;
	selp.u32 	%r3460, 1, 0, %p765;
	add.s32 	%r3461, %r3457, %r3460;
	ld.global.u32 	%r3462, [%rd1292+12];
	mul.wide.s32 	%rd1299, %r3462, 4;
	add.s64 	%rd1300, %rd3, %rd1299;
	ld.global.u32 	%r3463, [%rd1300];
	setp.eq.s32 	%p766, %r3463, -1;
	selp.u32 	%r3464, 1, 0, %p766;
	add.s32 	%r3465, %r3461, %r3464;
	ld.global.u32 	%r3466, [%rd1292+16];
	mul.wide.s32 	%rd1301, %r3466, 4;
	add.s64 	%rd1302, %rd3, %rd1301;
	ld.global.u32 	%r3467, [%rd1302];
	setp.eq.s32 	%p767, %r3467, -1;
	selp.u32 	%r3468, 1, 0, %p767;
	add.s32 	%r3469, %r3465, %r3468;
	ld.global.u32 	%r3470, [%rd1292+20];
	mul.wide.s32 	%rd1303, %r3470, 4;
	add.s64 	%rd1304, %rd3, %rd1303;
	ld.global.u32 	%r3471, [%rd1304];
	setp.eq.s32 	%p768, %r3471, -1;
	selp.u32 	%r3472, 1, 0, %p768;
	add.s32 	%r3473, %r3469, %r3472;
	ld.global.u32 	%r3474, [%rd1292+24];
	mul.wide.s32 	%rd1305, %r3474, 4;
	add.s64 	%rd1306, %rd3, %rd1305;
	ld.global.u32 	%r3475, [%rd1306];
	setp.eq.s32 	%p769, %r3475, -1;
	selp.u32 	%r3476, 1, 0, %p769;
	add.s32 	%r3477, %r3473, %r3476;
	ld.global.u32 	%r3478, [%rd1292+28];
	mul.wide.s32 	%rd1307, %r3478, 4;
	add.s64 	%rd1308, %rd3, %rd1307;
	ld.global.u32 	%r3479, [%rd1308];
	setp.eq.s32 	%p770, %r3479, -1;
	selp.u32 	%r3480, 1, 0, %p770;
	add.s32 	%r3481, %r3477, %r3480;
	ld.global.u32 	%r3482, [%rd1292+32];
	mul.wide.s32 	%rd1309, %r3482, 4;
	add.s64 	%rd1310, %rd3, %rd1309;
	ld.global.u32 	%r3483, [%rd1310];
	setp.eq.s32 	%p771, %r3483, -1;
	selp.u32 	%r3484, 1, 0, %p771;
	add.s32 	%r3485, %r3481, %r3484;
	ld.global.u32 	%r3486, [%rd1292+36];
	mul.wide.s32 	%rd1311, %r3486, 4;
	add.s64 	%rd1312, %rd3, %rd1311;
	ld.global.u32 	%r3487, [%rd1312];
	setp.eq.s32 	%p772, %r3487, -1;
	selp.u32 	%r3488, 1, 0, %p772;
	add.s32 	%r3489, %r3485, %r3488;
	ld.global.u32 	%r3490, [%rd1292+40];
	mul.wide.s32 	%rd1313, %r3490, 4;
	add.s64 	%rd1314, %rd3, %rd1313;
	ld.global.u32 	%r3491, [%rd1314];
	setp.eq.s32 	%p773, %r3491, -1;
	selp.u32 	%r3492, 1, 0, %p773;
	add.s32 	%r3493, %r3489, %r3492;
	ld.global.u32 	%r3494, [%rd1292+44];
	mul.wide.s32 	%rd1315, %r3494, 4;
	add.s64 	%rd1316, %rd3, %rd1315;
	ld.global.u32 	%r3495, [%rd1316];
	setp.eq.s32 	%p774, %r3495, -1;
	selp.u32 	%r3496, 1, 0, %p774;
	add.s32 	%r3497, %r3493, %r3496;
	ld.global.u32 	%r3498, [%rd1292+48];
	mul.wide.s32 	%rd1317, %r3498, 4;
	add.s64 	%rd1318, %rd3, %rd1317;
	ld.global.u32 	%r3499, [%rd1318];
	setp.eq.s32 	%p775, %r3499, -1;
	selp.u32 	%r3500, 1, 0, %p775;
	add.s32 	%r3501, %r3497, %r3500;
	ld.global.u32 	%r3502, [%rd1292+52];
	mul.wide.s32 	%rd1319, %r3502, 4;
	add.s64 	%rd1320, %rd3, %rd1319;
	ld.global.u32 	%r3503, [%rd1320];
	setp.eq.s32 	%p776, %r3503, -1;
	selp.u32 	%r3504, 1, 0, %p776;
	add.s32 	%r3505, %r3501, %r3504;
	ld.global.u32 	%r3506, [%rd1292+56];
	mul.wide.s32 	%rd1321, %r3506, 4;
	add.s64 	%rd1322, %rd3, %rd1321;
	ld.global.u32 	%r3507, [%rd1322];
	setp.eq.s32 	%p777, %r3507, -1;
	selp.u32 	%r3508, 1, 0, %p777;
	add.s32 	%r3509, %r3505, %r3508;
	ld.global.u32 	%r3510, [%rd1292+60];
	mul.wide.s32 	%rd1323, %r3510, 4;
	add.s64 	%rd1324, %rd3, %rd1323;
	ld.global.u32 	%r3511, [%rd1324];
	setp.eq.s32 	%p778, %r3511, -1;
	selp.u32 	%r3512, 1, 0, %p778;
	add.s32 	%r6099, %r3509, %r3512;
	add.s32 	%r6091, %r6091, 16;
	add.s32 	%r6089, %r6089, 16;
	setp.ne.s32 	%p779, %r6089, %r624;
	@%p779 bra 	$L__BB36_321;
$L__BB36_322:
	setp.eq.s32 	%p780, %r623, 0;
	@%p780 bra 	$L__BB36_332;
	and.b32  	%r634, %r622, 7;
	setp.lt.u32 	%p781, %r623, 8;
	@%p781 bra 	$L__BB36_325;
	mul.wide.s32 	%rd1325, %r6091, 4;
	add.s64 	%rd1326, %rd2, %rd1325;
	ld.global.u32 	%r3514, [%rd1326];
	mul.wide.s32 	%rd1327, %r3514, 4;
	add.s64 	%rd1328, %rd3, %rd1327;
	ld.global.u32 	%r3515, [%rd1328];
	setp.eq.s32 	%p782, %r3515, -1;
	selp.u32 	%r3516, 1, 0, %p782;
	add.s32 	%r3517, %r6099, %r3516;
	ld.global.u32 	%r3518, [%rd1326+4];
	mul.wide.s32 	%rd1329, %r3518, 4;
	add.s64 	%rd1330, %rd3, %rd1329;
	ld.global.u32 	%r3519, [%rd1330];
	setp.eq.s32 	%p783, %r3519, -1;
	selp.u32 	%r3520, 1, 0, %p783;
	add.s32 	%r3521, %r3517, %r3520;
	ld.global.u32 	%r3522, [%rd1326+8];
	mul.wide.s32 	%rd1331, %r3522, 4;
	add.s64 	%rd1332, %rd3, %rd1331;
	ld.global.u32 	%r3523, [%rd1332];
	setp.eq.s32 	%p784, %r3523, -1;
	selp.u32 	%r3524, 1, 0, %p784;
	add.s32 	%r3525, %r3521, %r3524;
	ld.global.u32 	%r3526, [%rd1326+12];
	mul.wide.s32 	%rd1333, %r3526, 4;
	add.s64 	%rd1334, %rd3, %rd1333;
	ld.global.u32 	%r3527, [%rd1334];
	setp.eq.s32 	%p785, %r3527, -1;
	selp.u32 	%r3528, 1, 0, %p785;
	add.s32 	%r3529, %r3525, %r3528;
	ld.global.u32 	%r3530, [%rd1326+16];
	mul.wide.s32 	%rd1335, %r3530, 4;
	add.s64 	%rd1336, %rd3, %rd1335;
	ld.global.u32 	%r3531, [%rd1336];
	setp.eq.s32 	%p786, %r3531, -1;
	selp.u32 	%r3532, 1, 0, %p786;
	add.s32 	%r3533, %r3529, %r3532;
	ld.global.u32 	%r3534, [%rd1326+20];
	mul.wide.s32 	%rd1337, %r3534, 4;
	add.s64 	%rd1338, %rd3, %rd1337;
	ld.global.u32 	%r3535, [%rd1338];
	setp.eq.s32 	%p787, %r3535, -1;
	selp.u32 	%r3536, 1, 0, %p787;
	add.s32 	%r3537, %r3533, %r3536;
	ld.global.u32 	%r3538, [%rd1326+24];
	mul.wide.s32 	%rd1339, %r3538, 4;
	add.s64 	%rd1340, %rd3, %rd1339;
	ld.global.u32 	%r3539, [%rd1340];
	setp.eq.s32 	%p788, %r3539, -1;
	selp.u32 	%r3540, 1, 0, %p788;
	add.s32 	%r3541, %r3537, %r3540;
	ld.global.u32 	%r3542, [%rd1326+28];
	mul.wide.s32 	%rd1341, %r3542, 4;
	add.s64 	%rd1342, %rd3, %rd1341;
	ld.global.u32 	%r3543, [%rd1342];
	setp.eq.s32 	%p789, %r3543, -1;
	selp.u32 	%r3544, 1, 0, %p789;
	add.s32 	%r6099, %r3541, %r3544;
	add.s32 	%r6091, %r6091, 8;
$L__BB36_325:
	setp.eq.s32 	%p790, %r634, 0;
	@%p790 bra 	$L__BB36_332;
	and.b32  	%r640, %r622, 3;
	setp.lt.u32 	%p791, %r634, 4;
	@%p791 bra 	$L__BB36_328;
	mul.wide.s32 	%rd1343, %r6091, 4;
	add.s64 	%rd1344, %rd2, %rd1343;
	ld.global.u32 	%r3546, [%rd1344];
	mul.wide.s32 	%rd1345, %r3546, 4;
	add.s64 	%rd1346, %rd3, %rd1345;
	ld.global.u32 	%r3547, [%rd1346];
	setp.eq.s32 	%p792, %r3547, -1;
	selp.u32 	%r3548, 1, 0, %p792;
	add.s32 	%r3549, %r6099, %r3548;
	ld.global.u32 	%r3550, [%rd1344+4];
	mul.wide.s32 	%rd1347, %r3550, 4;
	add.s64 	%rd1348, %rd3, %rd1347;
	ld.global.u32 	%r3551, [%rd1348];
	setp.eq.s32 	%p793, %r3551, -1;
	selp.u32 	%r3552, 1, 0, %p793;
	add.s32 	%r3553, %r3549, %r3552;
	ld.global.u32 	%r3554, [%rd1344+8];
	mul.wide.s32 	%rd1349, %r3554, 4;
	add.s64 	%rd1350, %rd3, %rd1349;
	ld.global.u32 	%r3555, [%rd1350];
	setp.eq.s32 	%p794, %r3555, -1;
	selp.u32 	%r3556, 1, 0, %p794;
	add.s32 	%r3557, %r3553, %r3556;
	ld.global.u32 	%r3558, [%rd1344+12];
	mul.wide.s32 	%rd1351, %r3558, 4;
	add.s64 	%rd1352, %rd3, %rd1351;
	ld.global.u32 	%r3559, [%rd1352];
	setp.eq.s32 	%p795, %r3559, -1;
	selp.u32 	%r3560, 1, 0, %p795;
	add.s32 	%r6099, %r3557, %r3560;
	add.s32 	%r6091, %r6091, 4;
$L__BB36_328:
	setp.eq.s32 	%p796, %r640, 0;
	@%p796 bra 	$L__BB36_332;
	mul.wide.s32 	%rd1353, %r6091, 4;
	add.s64 	%rd28, %rd2, %rd1353;
	ld.global.u32 	%r3561, [%rd28];
	mul.wide.s32 	%rd1354, %r3561, 4;
	add.s64 	%rd1355, %rd3, %rd1354;
	ld.global.u32 	%r3562, [%rd1355];
	setp.eq.s32 	%p797, %r3562, -1;
	selp.u32 	%r3563, 1, 0, %p797;
	add.s32 	%r6099, %r6099, %r3563;
	setp.eq.s32 	%p798, %r640, 1;
	@%p798 bra 	$L__BB36_332;
	ld.global.u32 	%r3564, [%rd28+4];
	mul.wide.s32 	%rd1356, %r3564, 4;
	add.s64 	%rd1357, %rd3, %rd1356;
	ld.global.u32 	%r3565, [%rd1357];
	setp.eq.s32 	%p799, %r3565, -1;
	selp.u32 	%r3566, 1, 0, %p799;
	add.s32 	%r6099, %r6099, %r3566;
	setp.eq.s32 	%p800, %r640, 2;
	@%p800 bra 	$L__BB36_332;
	ld.global.u32 	%r3567, [%rd28+8];
	mul.wide.s32 	%rd1358, %r3567, 4;
	add.s64 	%rd1359, %rd3, %rd1358;
	ld.global.u32 	%r3568, [%rd1359];
	setp.eq.s32 	%p801, %r3568, -1;
	selp.u32 	%r3569, 1, 0, %p801;
	add.s32 	%r6099, %r6099, %r3569;
$L__BB36_332:
	ld.global.u32 	%r3571, [%rd24+3072];
	setp.ne.s32 	%p802, %r3571, -1;
	mov.b32 	%r6112, 0;
	@%p802 bra 	$L__BB36_347;
	ld.global.u32 	%r6104, [%rd25+3072];
	ld.global.u32 	%r651, [%rd25+3076];
	setp.ge.s32 	%p803, %r6104, %r651;
	@%p803 bra 	$L__BB36_347;
	add.s32 	%r3575, %r6104, 1;
	max.s32 	%r3576, %r651, %r3575;
	sub.s32 	%r652, %r3576, %r6104;
	and.b32  	%r653, %r652, 15;
	sub.s32 	%r3577, %r6104, %r3576;
	setp.gt.u32 	%p804, %r3577, -16;
	mov.b32 	%r6112, 0;
	@%p804 bra 	$L__BB36_337;
	and.b32  	%r654, %r652, -16;
	mov.b32 	%r6112, 0;
	mov.u32 	%r6102, %r6112;
$L__BB36_336:
	.pragma "nounroll";
	mul.wide.s32 	%rd1360, %r6104, 4;
	add.s64 	%rd1361, %rd2, %rd1360;
	ld.global.u32 	%r3579, [%rd1361];
	mul.wide.s32 	%rd1362, %r3579, 4;
	add.s64 	%rd1363, %rd3, %rd1362;
	ld.global.u32 	%r3580, [%rd1363];
	setp.eq.s32 	%p805, %r3580, -1;
	selp.u32 	%r3581, 1, 0, %p805;
	add.s32 	%r3582, %r6112, %r3581;
	ld.global.u32 	%r3583, [%rd1361+4];
	mul.wide.s32 	%rd1364, %r3583, 4;
	add.s64 	%rd1365, %rd3, %rd1364;
	ld.global.u32 	%r3584, [%rd1365];
	setp.eq.s32 	%p806, %r3584, -1;
	selp.u32 	%r3585, 1, 0, %p806;
	add.s32 	%r3586, %r3582, %r3585;
	ld.global.u32 	%r3587, [%rd1361+8];
	mul.wide.s32 	%rd1366, %r3587, 4;
	add.s64 	%rd1367, %rd3, %rd1366;
	ld.global.u32 	%r3588, [%rd1367];
	setp.eq.s32 	%p807, %r3588, -1;
	selp.u32 	%r3589, 1, 0, %p807;
	add.s32 	%r3590, %r3586, %r3589;
	ld.global.u32 	%r3591, [%rd1361+12];
	mul.wide.s32 	%rd1368, %r3591, 4;
	add.s64 	%rd1369, %rd3, %rd1368;
	ld.global.u32 	%r3592, [%rd1369];
	setp.eq.s32 	%p808, %r3592, -1;
	selp.u32 	%r3593, 1, 0, %p808;
	add.s32 	%r3594, %r3590, %r3593;
	ld.global.u32 	%r3595, [%rd1361+16];
	mul.wide.s32 	%rd1370, %r3595, 4;
	add.s64 	%rd1371, %rd3, %rd1370;
	ld.global.u32 	%r3596, [%rd1371];
	setp.eq.s32 	%p809, %r3596, -1;
	selp.u32 	%r3597, 1, 0, %p809;
	add.s32 	%r3598, %r3594, %r3597;
	ld.global.u32 	%r3599, [%rd1361+20];
	mul.wide.s32 	%rd1372, %r3599, 4;
	add.s64 	%rd1373, %rd3, %rd1372;
	ld.global.u32 	%r3600, [%rd1373];
	setp.eq.s32 	%p810, %r3600, -1;
	selp.u32 	%r3601, 1, 0, %p810;
	add.s32 	%r3602, %r3598, %r3601;
	ld.global.u32 	%r3603, [%rd1361+24];
	mul.wide.s32 	%rd1374, %r3603, 4;
	add.s64 	%rd1375, %rd3, %rd1374;
	ld.global.u32 	%r3604, [%rd1375];
	setp.eq.s32 	%p811, %r3604, -1;
	selp.u32 	%r3605, 1, 0, %p811;
	add.s32 	%r3606, %r3602, %r3605;
	ld.global.u32 	%r3607, [%rd1361+28];
	mul.wide.s32 	%rd1376, %r3607, 4;
	add.s64 	%rd1377, %rd3, %rd1376;
	ld.global.u32 	%r3608, [%rd1377];
	setp.eq.s32 	%p812, %r3608, -1;
	selp.u32 	%r3609, 1, 0, %p812;
	add.s32 	%r3610, %r3606, %r3609;
	ld.global.u32 	%r3611, [%rd1361+32];
	mul.wide.s32 	%rd1378, %r3611, 4;
	add.s64 	%rd1379, %rd3, %rd1378;
	ld.global.u32 	%r3612, [%rd1379];
	setp.eq.s32 	%p813, %r3612, -1;
	selp.u32 	%r3613, 1, 0, %p813;
	add.s32 	%r3614, %r3610, %r3613;
	ld.global.u32 	%r3615, [%rd1361+36];
	mul.wide.s32 	%rd1380, %r3615, 4;
	add.s64 	%rd1381, %rd3, %rd1380;
	ld.global.u32 	%r3616, [%rd1381];
	setp.eq.s32 	%p814, %r3616, -1;
	selp.u32 	%r3617, 1, 0, %p814;
	add.s32 	%r3618, %r3614, %r3617;
	ld.global.u32 	%r3619, [%rd1361+40];
	mul.wide.s32 	%rd1382, %r3619, 4;
	add.s64 	%rd1383, %rd3, %rd1382;
	ld.global.u32 	%r3620, [%rd1383];
	setp.eq.s32 	%p815, %r3620, -1;
	selp.u32 	%r3621, 1, 0, %p815;
	add.s32 	%r3622, %r3618, %r3621;
	ld.global.u32 	%r3623, [%rd1361+44];
	mul.wide.s32 	%rd1384, %r3623, 4;
	add.s64 	%rd1385, %rd3, %rd1384;
	ld.global.u32 	%r3624, [%rd1385];
	setp.eq.s32 	%p816, %r3624, -1;
	selp.u32 	%r3625, 1, 0, %p816;
	add.s32 	%r3626, %r3622, %r3625;
	ld.global.u32 	%r3627, [%rd1361+48];
	mul.wide.s32 	%rd1386, %r3627, 4;
	add.s64 	%rd1387, %rd3, %rd1386;
	ld.global.u32 	%r3628, [%rd1387];
	setp.eq.s32 	%p817, %r3628, -1;
	selp.u32 	%r3629, 1, 0, %p817;
	add.s32 	%r3630, %r3626, %r3629;
	ld.global.u32 	%r3631, [%rd1361+52];
	mul.wide.s32 	%rd1388, %r3631, 4;
	add.s64 	%rd1389, %rd3, %rd1388;
	ld.global.u32 	%r3632, [%rd1389];
	setp.eq.s32 	%p818, %r3632, -1;
	selp.u32 	%r3633, 1, 0, %p818;
	add.s32 	%r3634, %r3630, %r3633;
	ld.global.u32 	%r3635, [%rd1361+56];
	mul.wide.s32 	%rd1390, %r3635, 4;
	add.s64 	%rd1391, %rd3, %rd1390;
	ld.global.u32 	%r3636, [%rd1391];
	setp.eq.s32 	%p819, %r3636, -1;
	selp.u32 	%r3637, 1, 0, %p819;
	add.s32 	%r3638, %r3634, %r3637;
	ld.global.u32 	%r3639, [%rd1361+60];
	mul.wide.s32 	%rd1392, %r3639, 4;
	add.s64 	%rd1393, %rd3, %rd1392;
	ld.global.u32 	%r3640, [%rd1393];
	setp.eq.s32 	%p820, %r3640, -1;
	selp.u32 	%r3641, 1, 0, %p820;
	add.s32 	%r6112, %r3638, %r3641;
	add.s32 	%r6104, %r6104, 16;
	add.s32 	%r6102, %r6102, 16;
	setp.ne.s32 	%p821, %r6102, %r654;
	@%p821 bra 	$L__BB36_336;
$L__BB36_337:
	setp.eq.s32 	%p822, %r653, 0;
	@%p822 bra 	$L__BB36_347;
	and.b32  	%r664, %r652, 7;
	setp.lt.u32 	%p823, %r653, 8;
	@%p823 bra 	$L__BB36_340;
	mul.wide.s32 	%rd1394, %r6104, 4;
	add.s64 	%rd1395, %rd2, %rd1394;
	ld.global.u32 	%r3643, [%rd1395];
	mul.wide.s32 	%rd1396, %r3643, 4;
	add.s64 	%rd1397, %rd3, %rd1396;
	ld.global.u32 	%r3644, [%rd1397];
	setp.eq.s32 	%p824, %r3644, -1;
	selp.u32 	%r3645, 1, 0, %p824;
	add.s32 	%r3646, %r6112, %r3645;
	ld.global.u32 	%r3647, [%rd1395+4];
	mul.wide.s32 	%rd1398, %r3647, 4;
	add.s64 	%rd1399, %rd3, %rd1398;
	ld.global.u32 	%r3648, [%rd1399];
	setp.eq.s32 	%p825, %r3648, -1;
	selp.u32 	%r3649, 1, 0, %p825;
	add.s32 	%r3650, %r3646, %r3649;
	ld.global.u32 	%r3651, [%rd1395+8];
	mul.wide.s32 	%rd1400, %r3651, 4;
	add.s64 	%rd1401, %rd3, %rd1400;
	ld.global.u32 	%r3652, [%rd1401];
	setp.eq.s32 	%p826, %r3652, -1;
	selp.u32 	%r3653, 1, 0, %p826;
	add.s32 	%r3654, %r3650, %r3653;
	ld.global.u32 	%r3655, [%rd1395+12];
	mul.wide.s32 	%rd1402, %r3655, 4;
	add.s64 	%rd1403, %rd3, %rd1402;
	ld.global.u32 	%r3656, [%rd1403];
	setp.eq.s32 	%p827, %r3656, -1;
	selp.u32 	%r3657, 1, 0, %p827;
	add.s32 	%r3658, %r3654, %r3657;
	ld.global.u32 	%r3659, [%rd1395+16];
	mul.wide.s32 	%rd1404, %r3659, 4;
	add.s64 	%rd1405, %rd3, %rd1404;
	ld.global.u32 	%r3660, [%rd1405];
	setp.eq.s32 	%p828, %r3660, -1;
	selp.u32 	%r3661, 1, 0, %p828;
	add.s32 	%r3662, %r3658, %r3661;
	ld.global.u32 	%r3663, [%rd1395+20];
	mul.wide.s32 	%rd1406, %r3663, 4;
	add.s64 	%rd1407, %rd3, %rd1406;
	ld.global.u32 	%r3664, [%rd1407];
	setp.eq.s32 	%p829, %r3664, -1;
	selp.u32 	%r3665, 1, 0, %p829;
	add.s32 	%r3666, %r3662, %r3665;
	ld.global.u32 	%r3667, [%rd1395+24];
	mul.wide.s32 	%rd1408, %r3667, 4;
	add.s64 	%rd1409, %rd3, %rd1408;
	ld.global.u32 	%r3668, [%rd1409];
	setp.eq.s32 	%p830, %r3668, -1;
	selp.u32 	%r3669, 1, 0, %p830;
	add.s32 	%r3670, %r3666, %r3669;
	ld.global.u32 	%r3671, [%rd1395+28];
	mul.wide.s32 	%rd1410, %r3671, 4;
	add.s64 	%rd1411, %rd3, %rd1410;
	ld.global.u32 	%r3672, [%rd1411];
	setp.eq.s32 	%p831, %r3672, -1;
	selp.u32 	%r3673, 1, 0, %p831;
	add.s32 	%r6112, %r3670, %r3673;
	add.s32 	%r6104, %r6104, 8;
$L__BB36_340:
	setp.eq.s32 	%p832, %r664, 0;
	@%p832 bra 	$L__BB36_347;
	and.b32  	%r670, %r652, 3;
	setp.lt.u32 	%p833, %r664, 4;
	@%p833 bra 	$L__BB36_343;
	mul.wide.s32 	%rd1412, %r6104, 4;
	add.s64 	%rd1413, %rd2, %rd1412;
	ld.global.u32 	%r3675, [%rd1413];
	mul.wide.s32 	%rd1414, %r3675, 4;
	add.s64 	%rd1415, %rd3, %rd1414;
	ld.global.u32 	%r3676, [%rd1415];
	setp.eq.s32 	%p834, %r3676, -1;
	selp.u32 	%r3677, 1, 0, %p834;
	add.s32 	%r3678, %r6112, %r3677;
	ld.global.u32 	%r3679, [%rd1413+4];
	mul.wide.s32 	%rd1416, %r3679, 4;
	add.s64 	%rd1417, %rd3, %rd1416;
	ld.global.u32 	%r3680, [%rd1417];
	setp.eq.s32 	%p835, %r3680, -1;
	selp.u32 	%r3681, 1, 0, %p835;
	add.s32 	%r3682, %r3678, %r3681;
	ld.global.u32 	%r3683, [%rd1413+8];
	mul.wide.s32 	%rd1418, %r3683, 4;
	add.s64 	%rd1419, %rd3, %rd1418;
	ld.global.u32 	%r3684, [%rd1419];
	setp.eq.s32 	%p836, %r3684, -1;
	selp.u32 	%r3685, 1, 0, %p836;
	add.s32 	%r3686, %r3682, %r3685;
	ld.global.u32 	%r3687, [%rd1413+12];
	mul.wide.s32 	%rd1420, %r3687, 4;
	add.s64 	%rd1421, %rd3, %rd1420;
	ld.global.u32 	%r3688, [%rd1421];
	setp.eq.s32 	%p837, %r3688, -1;
	selp.u32 	%r3689, 1, 0, %p837;
	add.s32 	%r6112, %r3686, %r3689;
	add.s32 	%r6104, %r6104, 4;
$L__BB36_343:
	setp.eq.s32 	%p838, %r670, 0;
	@%p838 bra 	$L__BB36_347;
	mul.wide.s32 	%rd1422, %r6104, 4;
	add.s64 	%rd29, %rd2, %rd1422;
	ld.global.u32 	%r3690, [%rd29];
	mul.wide.s32 	%rd1423, %r3690, 4;
	add.s64 	%rd1424, %rd3, %rd1423;
	ld.global.u32 	%r3691, [%rd1424];
	setp.eq.s32 	%p839, %r3691, -1;
	selp.u32 	%r3692, 1, 0, %p839;
	add.s32 	%r6112, %r6112, %r3692;
	setp.eq.s32 	%p840, %r670, 1;
	@%p840 bra 	$L__BB36_347;
	ld.global.u32 	%r3693, [%rd29+4];
	mul.wide.s32 	%rd1425, %r3693, 4;
	add.s64 	%rd1426, %rd3, %rd1425;
	ld.global.u32 	%r3694, [%rd1426];
	setp.eq.s32 	%p841, %r3694, -1;
	selp.u32 	%r3695, 1, 0, %p841;
	add.s32 	%r6112, %r6112, %r3695;
	setp.eq.s32 	%p842, %r670, 2;
	@%p842 bra 	$L__BB36_347;
	ld.global.u32 	%r3696, [%rd29+8];
	mul.wide.s32 	%rd1427, %r3696, 4;
	add.s64 	%rd1428, %rd3, %rd1427;
	ld.global.u32 	%r3697, [%rd1428];
	setp.eq.s32 	%p843, %r3697, -1;
	selp.u32 	%r3698, 1, 0, %p843;
	add.s32 	%r6112, %r6112, %r3698;
$L__BB36_347:
	ld.global.u32 	%r3700, [%rd24+4096];
	setp.ne.s32 	%p844, %r3700, -1;
	mov.b32 	%r6125, 0;
	@%p844 bra 	$L__BB36_362;
	ld.global.u32 	%r6117, [%rd25+4096];
	ld.global.u32 	%r681, [%rd25+4100];
	setp.ge.s32 	%p845, %r6117, %r681;
	@%p845 bra 	$L__BB36_362;
	add.s32 	%r3704, %r6117, 1;
	max.s32 	%r3705, %r681, %r3704;
	sub.s32 	%r682, %r3705, %r6117;
	and.b32  	%r683, %r682, 15;
	sub.s32 	%r3706, %r6117, %r3705;
	setp.gt.u32 	%p846, %r3706, -16;
	mov.b32 	%r6125, 0;
	@%p846 bra 	$L__BB36_352;
	and.b32  	%r684, %r682, -16;
	mov.b32 	%r6125, 0;
	mov.u32 	%r6115, %r6125;
$L__BB36_351:
	.pragma "nounroll";
	mul.wide.s32 	%rd1429, %r6117, 4;
	add.s64 	%rd1430, %rd2, %rd1429;
	ld.global.u32 	%r3708, [%rd1430];
	mul.wide.s32 	%rd1431, %r3708, 4;
	add.s64 	%rd1432, %rd3, %rd1431;
	ld.global.u32 	%r3709, [%rd1432];
	setp.eq.s32 	%p847, %r3709, -1;
	selp.u32 	%r3710, 1, 0, %p847;
	add.s32 	%r3711, %r6125, %r3710;
	ld.global.u32 	%r3712, [%rd1430+4];
	mul.wide.s32 	%rd1433, %r3712, 4;
	add.s64 	%rd1434, %rd3, %rd1433;
	ld.global.u32 	%r3713, [%rd1434];
	setp.eq.s32 	%p848, %r3713, -1;
	selp.u32 	%r3714, 1, 0, %p848;
	add.s32 	%r3715, %r3711, %r3714;
	ld.global.u32 	%r3716, [%rd1430+8];
	mul.wide.s32 	%rd1435, %r3716, 4;
	add.s64 	%rd1436, %rd3, %rd1435;
	ld.global.u32 	%r3717, [%rd1436];
	setp.eq.s32 	%p849, %r3717, -1;
	selp.u32 	%r3718, 1, 0, %p849;
	add.s32 	%r3719, %r3715, %r3718;
	ld.global.u32 	%r3720, [%rd1430+12];
	mul.wide.s32 	%rd1437, %r3720, 4;
	add.s64 	%rd1438, %rd3, %rd1437;
	ld.global.u32 	%r3721, [%rd1438];
	setp.eq.s32 	%p850, %r3721, -1;
	selp.u32 	%r3722, 1, 0, %p850;
	add.s32 	%r3723, %r3719, %r3722;
	ld.global.u32 	%r3724, [%rd1430+16];
	mul.wide.s32 	%rd1439, %r3724, 4;
	add.s64 	%rd1440, %rd3, %rd1439;
	ld.global.u32 	%r3725, [%rd1440];
	setp.eq.s32 	%p851, %r3725, -1;
	selp.u32 	%r3726, 1, 0, %p851;
	add.s32 	%r3727, %r3723, %r3726;
	ld.global.u32 	%r3728, [%rd1430+20];
	mul.wide.s32 	%rd1441, %r3728, 4;
	add.s64 	%rd1442, %rd3, %rd1441;
	ld.global.u32 	%r3729, [%rd1442];
	setp.eq.s32 	%p852, %r3729, -1;
	selp.u32 	%r3730, 1, 0, %p852;
	add.s32 	%r3731, %r3727, %r3730;
	ld.global.u32 	%r3732, [%rd1430+24];
	mul.wide.s32 	%rd1443, %r3732, 4;
	add.s64 	%rd1444, %rd3, %rd1443;
	ld.global.u32 	%r3733, [%rd1444];
	setp.eq.s32 	%p853, %r3733, -1;
	selp.u32 	%r3734, 1, 0, %p853;
	add.s32 	%r3735, %r3731, %r3734;
	ld.global.u32 	%r3736, [%rd1430+28];
	mul.wide.s32 	%rd1445, %r3736, 4;
	add.s64 	%rd1446, %rd3, %rd1445;
	ld.global.u32 	%r3737, [%rd1446];
	setp.eq.s32 	%p854, %r3737, -1;
	selp.u32 	%r3738, 1, 0, %p854;
	add.s32 	%r3739, %r3735, %r3738;
	ld.global.u32 	%r3740, [%rd1430+32];
	mul.wide.s32 	%rd1447, %r3740, 4;
	add.s64 	%rd1448, %rd3, %rd1447;
	ld.global.u32 	%r3741, [%rd1448];
	setp.eq.s32 	%p855, %r3741, -1;
	selp.u32 	%r3742, 1, 0, %p855;
	add.s32 	%r3743, %r3739, %r3742;
	ld.global.u32 	%r3744, [%rd1430+36];
	mul.wide.s32 	%rd1449, %r3744, 4;
	add.s64 	%rd1450, %rd3, %rd1449;
	ld.global.u32 	%r3745, [%rd1450];
	setp.eq.s32 	%p856, %r3745, -1;
	selp.u32 	%r3746, 1, 0, %p856;
	add.s32 	%r3747, %r3743, %r3746;
	ld.global.u32 	%r3748, [%rd1430+40];
	mul.wide.s32 	%rd1451, %r3748, 4;
	add.s64 	%rd1452, %rd3, %rd1451;
	ld.global.u32 	%r3749, [%rd1452];
	setp.eq.s32 	%p857, %r3749, -1;
	selp.u32 	%r3750, 1, 0, %p857;
	add.s32 	%r3751, %r3747, %r3750;
	ld.global.u32 	%r3752, [%rd1430+44];
	mul.wide.s32 	%rd1453, %r3752, 4;
	add.s64 	%rd1454, %rd3, %rd1453;
	ld.global.u32 	%r3753, [%rd1454];
	setp.eq.s32 	%p858, %r3753, -1;
	selp.u32 	%r3754, 1, 0, %p858;
	add.s32 	%r3755, %r3751, %r3754;
	ld.global.u32 	%r3756, [%rd1430+48];
	mul.wide.s32 	%rd1455, %r3756, 4;
	add.s64 	%rd1456, %rd3, %rd1455;
	ld.global.u32 	%r3757, [%rd1456];
	setp.eq.s32 	%p859, %r3757, -1;
	selp.u32 	%r3758, 1, 0, %p859;
	add.s32 	%r3759, %r3755, %r3758;
	ld.global.u32 	%r3760, [%rd1430+52];
	mul.wide.s32 	%rd1457, %r3760, 4;
	add.s64 	%rd1458, %rd3, %rd1457;
	ld.global.u32 	%r3761, [%rd1458];
	setp.eq.s32 	%p860, %r3761, -1;
	selp.u32 	%r3762, 1, 0, %p860;
	add.s32 	%r3763, %r3759, %r3762;
	ld.global.u32 	%r3764, [%rd1430+56];
	mul.wide.s32 	%rd1459, %r3764, 4;
	add.s64 	%rd1460, %rd3, %rd1459;
	ld.global.u32 	%r3765, [%rd1460];
	setp.eq.s32 	%p861, %r3765, -1;
	selp.u32 	%r3766, 1, 0, %p861;
	add.s32 	%r3767, %r3763, %r3766;
	ld.global.u32 	%r3768, [%rd1430+60];
	mul.wide.s32 	%rd1461, %r3768, 4;
	add.s64 	%rd1462, %rd3, %rd1461;
	ld.global.u32 	%r3769, [%rd1462];
	setp.eq.s32 	%p862, %r3769, -1;
	selp.u32 	%r3770, 1, 0, %p862;
	add.s32 	%r6125, %r3767, %r3770;
	add.s32 	%r6117, %r6117, 16;
	add.s32 	%r6115, %r6115, 16;
	setp.ne.s32 	%p863, %r6115, %r684;
	@%p863 bra 	$L__BB36_351;
$L__BB36_352:
	setp.eq.s32 	%p864, %r683, 0;
	@%p864 bra 	$L__BB36_362;
	and.b32  	%r694, %r682, 7;
	setp.lt.u32 	%p865, %r683, 8;
	@%p865 bra 	$L__BB36_355;
	mul.wide.s32 	%rd1463, %r6117, 4;
	add.s64 	%rd1464, %rd2, %rd1463;
	ld.global.u32 	%r3772, [%rd1464];
	mul.wide.s32 	%rd1465, %r3772, 4;
	add.s64 	%rd1466, %rd3, %rd1465;
	ld.global.u32 	%r3773, [%rd1466];
	setp.eq.s32 	%p866, %r3773, -1;
	selp.u32 	%r3774, 1, 0, %p866;
	add.s32 	%r3775, %r6125, %r3774;
	ld.global.u32 	%r3776, [%rd1464+4];
	mul.wide.s32 	%rd1467, %r3776, 4;
	add.s64 	%rd1468, %rd3, %rd1467;
	ld.global.u32 	%r3777, [%rd1468];
	setp.eq.s32 	%p867, %r3777, -1;
	selp.u32 	%r3778, 1, 0, %p867;
	add.s32 	%r3779, %r3775, %r3778;
	ld.global.u32 	%r3780, [%rd1464+8];
	mul.wide.s32 	%rd1469, %r3780, 4;
	add.s64 	%rd1470, %rd3, %rd1469;
	ld.global.u32 	%r3781, [%rd1470];
	setp.eq.s32 	%p868, %r3781, -1;
	selp.u32 	%r3782, 1, 0, %p868;
	add.s32 	%r3783, %r3779, %r3782;
	ld.global.u32 	%r3784, [%rd1464+12];
	mul.wide.s32 	%rd1471, %r3784, 4;
	add.s64 	%rd1472, %rd3, %rd1471;
	ld.global.u32 	%r3785, [%rd1472];
	setp.eq.s32 	%p869, %r3785, -1;
	selp.u32 	%r3786, 1, 0, %p869;
	add.s32 	%r3787, %r3783, %r3786;
	ld.global.u32 	%r3788, [%rd1464+16];
	mul.wide.s32 	%rd1473, %r3788, 4;
	add.s64 	%rd1474, %rd3, %rd1473;
	ld.global.u32 	%r3789, [%rd1474];
	setp.eq.s32 	%p870, %r3789, -1;
	selp.u32 	%r3790, 1, 0, %p870;
	add.s32 	%r3791, %r3787, %r3790;
	ld.global.u32 	%r3792, [%rd1464+20];
	mul.wide.s32 	%rd1475, %r3792, 4;
	add.s64 	%rd1476, %rd3, %rd1475;
	ld.global.u32 	%r3793, [%rd1476];
	setp.eq.s32 	%p871, %r3793, -1;
	selp.u32 	%r3794, 1, 0, %p871;
	add.s32 	%r3795, %r3791, %r3794;
	ld.global.u32 	%r3796, [%rd1464+24];
	mul.wide.s32 	%rd1477, %r3796, 4;
	add.s64 	%rd1478, %rd3, %rd1477;
	ld.global.u32 	%r3797, [%rd1478];
	setp.eq.s32 	%p872, %r3797, -1;
	selp.u32 	%r3798, 1, 0, %p872;
	add.s32 	%r3799, %r3795, %r3798;
	ld.global.u32 	%r3800, [%rd1464+28];
	mul.wide.s32 	%rd1479, %r3800, 4;
	add.s64 	%rd1480, %rd3, %rd1479;
	ld.global.u32 	%r3801, [%rd1480];
	setp.eq.s32 	%p873, %r3801, -1;
	selp.u32 	%r3802, 1, 0, %p873;
	add.s32 	%r6125, %r3799, %r3802;
	add.s32 	%r6117, %r6117, 8;
$L__BB36_355:
	setp.eq.s32 	%p874, %r694, 0;
	@%p874 bra 	$L__BB36_362;
	and.b32  	%r700, %r682, 3;
	setp.lt.u32 	%p875, %r694, 4;
	@%p875 bra 	$L__BB36_358;
	mul.wide.s32 	%rd1481, %r6117, 4;
	add.s64 	%rd1482, %rd2, %rd1481;
	ld.global.u32 	%r3804, [%rd1482];
	mul.wide.s32 	%rd1483, %r3804, 4;
	add.s64 	%rd1484, %rd3, %rd1483;
	ld.global.u32 	%r3805, [%rd1484];
	setp.eq.s32 	%p876, %r3805, -1;
	selp.u32 	%r3806, 1, 0, %p876;
	add.s32 	%r3807, %r6125, %r3806;
	ld.global.u32 	%r3808, [%rd1482+4];
	mul.wide.s32 	%rd1485, %r3808, 4;
	add.s64 	%rd1486, %rd3, %rd1485;
	ld.global.u32 	%r3809, [%rd1486];
	setp.eq.s32 	%p877, %r3809, -1;
	selp.u32 	%r3810, 1, 0, %p877;
	add.s32 	%r3811, %r3807, %r3810;
	ld.global.u32 	%r3812, [%rd1482+8];
	mul.wide.s32 	%rd1487, %r3812, 4;
	add.s64 	%rd1488, %rd3, %rd1487;
	ld.global.u32 	%r3813, [%rd1488];
	setp.eq.s32 	%p878, %r3813, -1;
	selp.u32 	%r3814, 1, 0, %p878;
	add.s32 	%r3815, %r3811, %r3814;
	ld.global.u32 	%r3816, [%rd1482+12];
	mul.wide.s32 	%rd1489, %r3816, 4;
	add.s64 	%rd1490, %rd3, %rd1489;
	ld.global.u32 	%r3817, [%rd1490];
	setp.eq.s32 	%p879, %r3817, -1;
	selp.u32 	%r3818, 1, 0, %p879;
	add.s32 	%r6125, %r3815, %r3818;
	add.s32 	%r6117, %r6117, 4;
$L__BB36_358:
	setp.eq.s32 	%p880, %r700, 0;
	@%p880 bra 	$L__BB36_362;
	mul.wide.s32 	%rd1491, %r6117, 4;
	add.s64 	%rd30, %rd2, %rd1491;
	ld.global.u32 	%r3819, [%rd30];
	mul.wide.s32 	%rd1492, %r3819, 4;
	add.s64 	%rd1493, %rd3, %rd1492;
	ld.global.u32 	%r3820, [%rd1493];
	setp.eq.s32 	%p881, %r3820, -1;
	selp.u32 	%r3821, 1, 0, %p881;
	add.s32 	%r6125, %r6125, %r3821;
	setp.eq.s32 	%p882, %r700, 1;
	@%p882 bra 	$L__BB36_362;
	ld.global.u32 	%r3822, [%rd30+4];
	mul.wide.s32 	%rd1494, %r3822, 4;
	add.s64 	%rd1495, %rd3, %rd1494;
	ld.global.u32 	%r3823, [%rd1495];
	setp.eq.s32 	%p883, %r3823, -1;
	selp.u32 	%r3824, 1, 0, %p883;
	add.s32 	%r6125, %r6125, %r3824;
	setp.eq.s32 	%p884, %r700, 2;
	@%p884 bra 	$L__BB36_362;
	ld.global.u32 	%r3825, [%rd30+8];
	mul.wide.s32 	%rd1496, %r3825, 4;
	add.s64 	%rd1497, %rd3, %rd1496;
	ld.global.u32 	%r3826, [%rd1497];
	setp.eq.s32 	%p885, %r3826, -1;
	selp.u32 	%r3827, 1, 0, %p885;
	add.s32 	%r6125, %r6125, %r3827;
$L__BB36_362:
	ld.global.u32 	%r3829, [%rd24+5120];
	setp.ne.s32 	%p886, %r3829, -1;
	mov.b32 	%r6138, 0;
	@%p886 bra 	$L__BB36_377;
	ld.global.u32 	%r6130, [%rd25+5120];
	ld.global.u32 	%r711, [%rd25+5124];
	setp.ge.s32 	%p887, %r6130, %r711;
	@%p887 bra 	$L__BB36_377;
	add.s32 	%r3833, %r6130, 1;
	max.s32 	%r3834, %r711, %r3833;
	sub.s32 	%r712, %r3834, %r6130;
	and.b32  	%r713, %r712, 15;
	sub.s32 	%r3835, %r6130, %r3834;
	setp.gt.u32 	%p888, %r3835, -16;
	mov.b32 	%r6138, 0;
	@%p888 bra 	$L__BB36_367;
	and.b32  	%r714, %r712, -16;
	mov.b32 	%r6138, 0;
	mov.u32 	%r6128, %r6138;
$L__BB36_366:
	.pragma "nounroll";
	mul.wide.s32 	%rd1498, %r6130, 4;
	add.s64 	%rd1499, %rd2, %rd1498;
	ld.global.u32 	%r3837, [%rd1499];
	mul.wide.s32 	%rd1500, %r3837, 4;
	add.s64 	%rd1501, %rd3, %rd1500;
	ld.global.u32 	%r3838, [%rd1501];
	setp.eq.s32 	%p889, %r3838, -1;
	selp.u32 	%r3839, 1, 0, %p889;
	add.s32 	%r3840, %r6138, %r3839;
	ld.global.u32 	%r3841, [%rd1499+4];
	mul.wide.s32 	%rd1502, %r3841, 4;
	add.s64 	%rd1503, %rd3, %rd1502;
	ld.global.u32 	%r3842, [%rd1503];
	setp.eq.s32 	%p890, %r3842, -1;
	selp.u32 	%r3843, 1, 0, %p890;
	add.s32 	%r3844, %r3840, %r3843;
	ld.global.u32 	%r3845, [%rd1499+8];
	mul.wide.s32 	%rd1504, %r3845, 4;
	add.s64 	%rd1505, %rd3, %rd1504;
	ld.global.u32 	%r3846, [%rd1505];
	setp.eq.s32 	%p891, %r3846, -1;
	selp.u32 	%r3847, 1, 0, %p891;
	add.s32 	%r3848, %r3844, %r3847;
	ld.global.u32 	%r3849, [%rd1499+12];
	mul.wide.s32 	%rd1506, %r3849, 4;
	add.s64 	%rd1507, %rd3, %rd1506;
	ld.global.u32 	%r3850, [%rd1507];
	setp.eq.s32 	%p892, %r3850, -1;
	selp.u32 	%r3851, 1, 0, %p892;
	add.s32 	%r3852, %r3848, %r3851;
	ld.global.u32 	%r3853, [%rd1499+16];
	mul.wide.s32 	%rd1508, %r3853, 4;
	add.s64 	%rd1509, %rd3, %rd1508;
	ld.global.u32 	%r3854, [%rd1509];
	setp.eq.s32 	%p893, %r3854, -1;
	selp.u32 	%r3855, 1, 0, %p893;
	add.s32 	%r3856, %r3852, %r3855;
	ld.global.u32 	%r3857, [%rd1499+20];
	mul.wide.s32 	%rd1510, %r3857, 4;
	add.s64 	%rd1511, %rd3, %rd1510;
	ld.global.u32 	%r3858, [%rd1511];
	setp.eq.s32 	%p894, %r3858, -1;
	selp.u32 	%r3859, 1, 0, %p894;
	add.s32 	%r3860, %r3856, %r3859;
	ld.global.u32 	%r3861, [%rd1499+24];
	mul.wide.s32 	%rd1512, %r3861, 4;
	add.s64 	%rd1513, %rd3, %rd1512;
	ld.global.u32 	%r3862, [%rd1513];
	setp.eq.s32 	%p895, %r3862, -1;
	selp.u32 	%r3863, 1, 0, %p895;
	add.s32 	%r3864, %r3860, %r3863;
	ld.global.u32 	%r3865, [%rd1499+28];
	mul.wide.s32 	%rd1514, %r3865, 4;
	add.s64 	%rd1515, %rd3, %rd1514;
	ld.global.u32 	%r3866, [%rd1515];
	setp.eq.s32 	%p896, %r3866, -1;
	selp.u32 	%r3867, 1, 0, %p896;
	add.s32 	%r3868, %r3864, %r3867;
	ld.global.u32 	%r3869, [%rd1499+32];
	mul.wide.s32 	%rd1516, %r3869, 4;
	add.s64 	%rd1517, %rd3, %rd1516;
	ld.global.u32 	%r3870, [%rd1517];
	setp.eq.s32 	%p897, %r3870, -1;
	selp.u32 	%r3871, 1, 0, %p897;
	add.s32 	%r3872, %r3868, %r3871;
	ld.global.u32 	%r3873, [%rd1499+36];
	mul.wide.s32 	%rd1518, %r3873, 4;
	add.s64 	%rd1519, %rd3, %rd1518;
	ld.global.u32 	%r3874, [%rd1519];
	setp.eq.s32 	%p898, %r3874, -1;
	selp.u32 	%r3875, 1, 0, %p898;
	add.s32 	%r3876, %r3872, %r3875;
	ld.global.u32 	%r3877, [%rd1499+40];
	mul.wide.s32 	%rd1520, %r3877, 4;
	add.s64 	%rd1521, %rd3, %rd1520;
	ld.global.u32 	%r3878, [%rd1521];
	setp.eq.s32 	%p899, %r3878, -1;
	selp.u32 	%r3879, 1, 0, %p899;
	add.s32 	%r3880, %r3876, %r3879;
	ld.global.u32 	%r3881, [%rd1499+44];
	mul.wide.s32 	%rd1522, %r3881, 4;
	add.s64 	%rd1523, %rd3, %rd1522;
	ld.global.u32 	%r3882, [%rd1523];
	setp.eq.s32 	%p900, %r3882, -1;
	selp.u32 	%r3883, 1, 0, %p900;
	add.s32 	%r3884, %r3880, %r3883;
	ld.global.u32 	%r3885, [%rd1499+48];
	mul.wide.s32 	%rd1524, %r3885, 4;
	add.s64 	%rd1525, %rd3, %rd1524;
	ld.global.u32 	%r3886, [%rd1525];
	setp.eq.s32 	%p901, %r3886, -1;
	selp.u32 	%r3887, 1, 0, %p901;
	add.s32 	%r3888, %r3884, %r3887;
	ld.global.u32 	%r3889, [%rd1499+52];
	mul.wide.s32 	%rd1526, %r3889, 4;
	add.s64 	%rd1527, %rd3, %rd1526;
	ld.global.u32 	%r3890, [%rd1527];
	setp.eq.s32 	%p902, %r3890, -1;
	selp.u32 	%r3891, 1, 0, %p902;
	add.s32 	%r3892, %r3888, %r3891;
	ld.global.u32 	%r3893, [%rd1499+56];
	mul.wide.s32 	%rd1528, %r3893, 4;
	add.s64 	%rd1529, %rd3, %rd1528;
	ld.global.u32 	%r3894, [%rd1529];
	setp.eq.s32 	%p903, %r3894, -1;
	selp.u32 	%r3895, 1, 0, %p903;
	add.s32 	%r3896, %r3892, %r3895;
	ld.global.u32 	%r3897, [%rd1499+60];
	mul.wide.s32 	%rd1530, %r3897, 4;
	add.s64 	%rd1531, %rd3, %rd1530;
	ld.global.u32 	%r3898, [%rd1531];
	setp.eq.s32 	%p904, %r3898, -1;
	selp.u32 	%r3899, 1, 0, %p904;
	add.s32 	%r6138, %r3896, %r3899;
	add.s32 	%r6130, %r6130, 16;
	add.s32 	%r6128, %r6128, 16;
	setp.ne.s32 	%p905, %r6128, %r714;
	@%p905 bra 	$L__BB36_366;
$L__BB36_367:
	setp.eq.s32 	%p906, %r713, 0;
	@%p906 bra 	$L__BB36_377;
	and.b32  	%r724, %r712, 7;
	setp.lt.u32 	%p907, %r713, 8;
	@%p907 bra 	$L__BB36_370;
	mul.wide.s32 	%rd1532, %r6130, 4;
	add.s64 	%rd1533, %rd2, %rd1532;
	ld.global.u32 	%r3901, [%rd1533];
	mul.wide.s32 	%rd1534, %r3901, 4;
	add.s64 	%rd1535, %rd3, %rd1534;
	ld.global.u32 	%r3902, [%rd1535];
	setp.eq.s32 	%p908, %r3902, -1;
	selp.u32 	%r3903, 1, 0, %p908;
	add.s32 	%r3904, %r6138, %r3903;
	ld.global.u32 	%r3905, [%rd1533+4];
	mul.wide.s32 	%rd1536, %r3905, 4;
	add.s64 	%rd1537, %rd3, %rd1536;
	ld.global.u32 	%r3906, [%rd1537];
	setp.eq.s32 	%p909, %r3906, -1;
	selp.u32 	%r3907, 1, 0, %p909;
	add.s32 	%r3908, %r3904, %r3907;
	ld.global.u32 	%r3909, [%rd1533+8];
	mul.wide.s32 	%rd1538, %r3909, 4;
	add.s64 	%rd1539, %rd3, %rd1538;
	ld.global.u32 	%r3910, [%rd1539];
	setp.eq.s32 	%p910, %r3910, -1;
	selp.u32 	%r3911, 1, 0, %p910;
	add.s32 	%r3912, %r3908, %r3911;
	ld.global.u32 	%r3913, [%rd1533+12];
	mul.wide.s32 	%rd1540, %r3913, 4;
	add.s64 	%rd1541, %rd3, %rd1540;
	ld.global.u32 	%r3914, [%rd1541];
	setp.eq.s32 	%p911, %r3914, -1;
	selp.u32 	%r3915, 1, 0, %p911;
	add.s32 	%r3916, %r3912, %r3915;
	ld.global.u32 	%r3917, [%rd1533+16];
	mul.wide.s32 	%rd1542, %r3917, 4;
	add.s64 	%rd1543, %rd3, %rd1542;
	ld.global.u32 	%r3918, [%rd1543];
	setp.eq.s32 	%p912, %r3918, -1;
	selp.u32 	%r3919, 1, 0, %p912;
	add.s32 	%r3920, %r3916, %r3919;
	ld.global.u32 	%r3921, [%rd1533+20];
	mul.wide.s32 	%rd1544, %r3921, 4;
	add.s64 	%rd1545, %rd3, %rd1544;
	ld.global.u32 	%r3922, [%rd1545];
	setp.eq.s32 	%p913, %r3922, -1;
	selp.u32 	%r3923, 1, 0, %p913;
	add.s32 	%r3924, %r3920, %r3923;
	ld.global.u32 	%r3925, [%rd1533+24];
	mul.wide.s32 	%rd1546, %r3925, 4;
	add.s64 	%rd1547, %rd3, %rd1546;
	ld.global.u32 	%r3926, [%rd1547];
	setp.eq.s32 	%p914, %r3926, -1;
	selp.u32 	%r3927, 1, 0, %p914;
	add.s32 	%r3928, %r3924, %r3927;
	ld.global.u32 	%r3929, [%rd1533+28];
	mul.wide.s32 	%rd1548, %r3929, 4;
	add.s64 	%rd1549, %rd3, %rd1548;
	ld.global.u32 	%r3930, [%rd1549];
	setp.eq.s32 	%p915, %r3930, -1;
	selp.u32 	%r3931, 1, 0, %p915;
	add.s32 	%r6138, %r3928, %r3931;
	add.s32 	%r6130, %r6130, 8;
$L__BB36_370:
	setp.eq.s32 	%p916, %r724, 0;
	@%p916 bra 	$L__BB36_377;
	and.b32  	%r730, %r712, 3;
	setp.lt.u32 	%p917, %r724, 4;
	@%p917 bra 	$L__BB36_373;
	mul.wide.s32 	%rd1550, %r6130, 4;
	add.s64 	%rd1551, %rd2, %rd1550;
	ld.global.u32 	%r3933, [%rd1551];
	mul.wide.s32 	%rd1552, %r3933, 4;
	add.s64 	%rd1553, %rd3, %rd1552;
	ld.global.u32 	%r3934, [%rd1553];
	setp.eq.s32 	%p918, %r3934, -1;
	selp.u32 	%r3935, 1, 0, %p918;
	add.s32 	%r3936, %r6138, %r3935;
	ld.global.u32 	%r3937, [%rd1551+4];
	mul.wide.s32 	%rd1554, %r3937, 4;
	add.s64 	%rd1555, %rd3, %rd1554;
	ld.global.u32 	%r3938, [%rd1555];
	setp.eq.s32 	%p919, %r3938, -1;
	selp.u32 	%r3939, 1, 0, %p919;
	add.s32 	%r3940, %r3936, %r3939;
	ld.global.u32 	%r3941, [%rd1551+8];
	mul.wide.s32 	%rd1556, %r3941, 4;
	add.s64 	%rd1557, %rd3, %rd1556;
	ld.global.u32 	%r3942, [%rd1557];
	setp.eq.s32 	%p920, %r3942, -1;
	selp.u32 	%r3943, 1, 0, %p920;
	add.s32 	%r3944, %r3940, %r3943;
	ld.global.u32 	%r3945, [%rd1551+12];
	mul.wide.s32 	%rd1558, %r3945, 4;
	add.s64 	%rd1559, %rd3, %rd1558;
	ld.global.u32 	%r3946, [%rd1559];
	setp.eq.s32 	%p921, %r3946, -1;
	selp.u32 	%r3947, 1, 0, %p921;
	add.s32 	%r6138, %r3944, %r3947;
	add.s32 	%r6130, %r6130, 4;
$L__BB36_373:
	setp.eq.s32 	%p922, %r730, 0;
	@%p922 bra 	$L__BB36_377;
	mul.wide.s32 	%rd1560, %r6130, 4;
	add.s64 	%rd31, %rd2, %rd1560;
	ld.global.u32 	%r3948, [%rd31];
	mul.wide.s32 	%rd1561, %r3948, 4;
	add.s64 	%rd1562, %rd3, %rd1561;
	ld.global.u32 	%r3949, [%rd1562];
	setp.eq.s32 	%p923, %r3949, -1;
	selp.u32 	%r3950, 1, 0, %p923;
	add.s32 	%r6138, %r6138, %r3950;
	setp.eq.s32 	%p924, %r730, 1;
	@%p924 bra 	$L__BB36_377;
	ld.global.u32 	%r3951, [%rd31+4];
	mul.wide.s32 	%rd1563, %r3951, 4;
	add.s64 	%rd1564, %rd3, %rd1563;
	ld.global.u32 	%r3952, [%rd1564];
	setp.eq.s32 	%p925, %r3952, -1;
	selp.u32 	%r3953, 1, 0, %p925;
	add.s32 	%r6138, %r6138, %r3953;
	setp.eq.s32 	%p926, %r730, 2;
	@%p926 bra 	$L__BB36_377;
	ld.global.u32 	%r3954, [%rd31+8];
	mul.wide.s32 	%rd1565, %r3954, 4;
	add.s64 	%rd1566, %rd3, %rd1565;
	ld.global.u32 	%r3955, [%rd1566];
	setp.eq.s32 	%p927, %r3955, -1;
	selp.u32 	%r3956, 1, 0, %p927;
	add.s32 	%r6138, %r6138, %r3956;
$L__BB36_377:
	ld.global.u32 	%r3958, [%rd24+6144];
	setp.ne.s32 	%p928, %r3958, -1;
	mov.b32 	%r6151, 0;
	@%p928 bra 	$L__BB36_392;
	ld.global.u32 	%r6143, [%rd25+6144];
	ld.global.u32 	%r741, [%rd25+6148];
	setp.ge.s32 	%p929, %r6143, %r741;
	@%p929 bra 	$L__BB36_392;
	add.s32 	%r3962, %r6143, 1;
	max.s32 	%r3963, %r741, %r3962;
	sub.s32 	%r742, %r3963, %r6143;
	and.b32  	%r743, %r742, 15;
	sub.s32 	%r3964, %r6143, %r3963;
	setp.gt.u32 	%p930, %r3964, -16;
	mov.b32 	%r6151, 0;
	@%p930 bra 	$L__BB36_382;
	and.b32  	%r744, %r742, -16;
	mov.b32 	%r6151, 0;
	mov.u32 	%r6141, %r6151;
$L__BB36_381:
	.pragma "nounroll";
	mul.wide.s32 	%rd1567, %r6143, 4;
	add.s64 	%rd1568, %rd2, %rd1567;
	ld.global.u32 	%r3966, [%rd1568];
	mul.wide.s32 	%rd1569, %r3966, 4;
	add.s64 	%rd1570, %rd3, %rd1569;
	ld.global.u32 	%r3967, [%rd1570];
	setp.eq.s32 	%p931, %r3967, -1;
	selp.u32 	%r3968, 1, 0, %p931;
	add.s32 	%r3969, %r6151, %r3968;
	ld.global.u32 	%r3970, [%rd1568+4];
	mul.wide.s32 	%rd1571, %r3970, 4;
	add.s64 	%rd1572, %rd3, %rd1571;
	ld.global.u32 	%r3971, [%rd1572];
	setp.eq.s32 	%p932, %r3971, -1;
	selp.u32 	%r3972, 1, 0, %p932;
	add.s32 	%r3973, %r3969, %r3972;
	ld.global.u32 	%r3974, [%rd1568+8];
	mul.wide.s32 	%rd1573, %r3974, 4;
	add.s64 	%rd1574, %rd3, %rd1573;
	ld.global.u32 	%r3975, [%rd1574];
	setp.eq.s32 	%p933, %r3975, -1;
	selp.u32 	%r3976, 1, 0, %p933;
	add.s32 	%r3977, %r3973, %r3976;
	ld.global.u32 	%r3978, [%rd1568+12];
	mul.wide.s32 	%rd1575, %r3978, 4;
	add.s64 	%rd1576, %rd3, %rd1575;
	ld.global.u32 	%r3979, [%rd1576];
	setp.eq.s32 	%p934, %r3979, -1;
	selp.u32 	%r3980, 1, 0, %p934;
	add.s32 	%r3981, %r3977, %r3980;
	ld.global.u32 	%r3982, [%rd1568+16];
	mul.wide.s32 	%rd1577, %r3982, 4;
	add.s64 	%rd1578, %rd3, %rd1577;
	ld.global.u32 	%r3983, [%rd1578];
	setp.eq.s32 	%p935, %r3983, -1;
	selp.u32 	%r3984, 1, 0, %p935;
	add.s32 	%r3985, %r3981, %r3984;
	ld.global.u32 	%r3986, [%rd1568+20];
	mul.wide.s32 	%rd1579, %r3986, 4;
	add.s64 	%rd1580, %rd3, %rd1579;
	ld.global.u32 	%r3987, [%rd1580];
	setp.eq.s32 	%p936, %r3987, -1;
	selp.u32 	%r3988, 1, 0, %p936;
	add.s32 	%r3989, %r3985, %r3988;
	ld.global.u32 	%r3990, [%rd1568+24];
	mul.wide.s32 	%rd1581, %r3990, 4;
	add.s64 	%rd1582, %rd3, %rd1581;
	ld.global.u32 	%r3991, [%rd1582];
	setp.eq.s32 	%p937, %r3991, -1;
	selp.u32 	%r3992, 1, 0, %p937;
	add.s32 	%r3993, %r3989, %r3992;
	ld.global.u32 	%r3994, [%rd1568+28];
	mul.wide.s32 	%rd1583, %r3994, 4;
	add.s64 	%rd1584, %rd3, %rd1583;
	ld.global.u32 	%r3995, [%rd1584];
	setp.eq.s32 	%p938, %r3995, -1;
	selp.u32 	%r3996, 1, 0, %p938;
	add.s32 	%r3997, %r3993, %r3996;
	ld.global.u32 	%r3998, [%rd1568+32];
	mul.wide.s32 	%rd1585, %r3998, 4;
	add.s64 	%rd1586, %rd3, %rd1585;
	ld.global.u32 	%r3999, [%rd1586];
	setp.eq.s32 	%p939, %r3999, -1;
	selp.u32 	%r4000, 1, 0, %p939;
	add.s32 	%r4001, %r3997, %r4000;
	ld.global.u32 	%r4002, [%rd1568+36];
	mul.wide.s32 	%rd1587, %r4002, 4;
	add.s64 	%rd1588, %rd3, %rd1587;
	ld.global.u32 	%r4003, [%rd1588];
	setp.eq.s32 	%p940, %r4003, -1;
	selp.u32 	%r4004, 1, 0, %p940;
	add.s32 	%r4005, %r4001, %r4004;
	ld.global.u32 	%r4006, [%rd1568+40];
	mul.wide.s32 	%rd1589, %r4006, 4;
	add.s64 	%rd1590, %rd3, %rd1589;
	ld.global.u32 	%r4007, [%rd1590];
	setp.eq.s32 	%p941, %r4007, -1;
	selp.u32 	%r4008, 1, 0, %p941;
	add.s32 	%r4009, %r4005, %r4008;
	ld.global.u32 	%r4010, [%rd1568+44];
	mul.wide.s32 	%rd1591, %r4010, 4;
	add.s64 	%rd1592, %rd3, %rd1591;
	ld.global.u32 	%r4011, [%rd1592];
	setp.eq.s32 	%p942, %r4011, -1;
	selp.u32 	%r4012, 1, 0, %p942;
	add.s32 	%r4013, %r4009, %r4012;
	ld.global.u32 	%r4014, [%rd1568+48];
	mul.wide.s32 	%rd1593, %r4014, 4;
	add.s64 	%rd1594, %rd3, %rd1593;
	ld.global.u32 	%r4015, [%rd1594];
	setp.eq.s32 	%p943, %r4015, -1;
	selp.u32 	%r4016, 1, 0, %p943;
	add.s32 	%r4017, %r4013, %r4016;
	ld.global.u32 	%r4018, [%rd1568+52];
	mul.wide.s32 	%rd1595, %r4018, 4;
	add.s64 	%rd1596, %rd3, %rd1595;
	ld.global.u32 	%r4019, [%rd1596];
	setp.eq.s32 	%p944, %r4019, -1;
	selp.u32 	%r4020, 1, 0, %p944;
	add.s32 	%r4021, %r4017, %r4020;
	ld.global.u32 	%r4022, [%rd1568+56];
	mul.wide.s32 	%rd1597, %r4022, 4;
	add.s64 	%rd1598, %rd3, %rd1597;
	ld.global.u32 	%r4023, [%rd1598];
	setp.eq.s32 	%p945, %r4023, -1;
	selp.u32 	%r4024, 1, 0, %p945;
	add.s32 	%r4025, %r4021, %r4024;
	ld.global.u32 	%r4026, [%rd1568+60];
	mul.wide.s32 	%rd1599, %r4026, 4;
	add.s64 	%rd1600, %rd3, %rd1599;
	ld.global.u32 	%r4027, [%rd1600];
	setp.eq.s32 	%p946, %r4027, -1;
	selp.u32 	%r4028, 1, 0, %p946;
	add.s32 	%r6151, %r4025, %r4028;
	add.s32 	%r6143, %r6143, 16;
	add.s32 	%r6141, %r6141, 16;
	setp.ne.s32 	%p947, %r6141, %r744;
	@%p947 bra 	$L__BB36_381;
$L__BB36_382:
	setp.eq.s32 	%p948, %r743, 0;
	@%p948 bra 	$L__BB36_392;
	and.b32  	%r754, %r742, 7;
	setp.lt.u32 	%p949, %r743, 8;
	@%p949 bra 	$L__BB36_385;
	mul.wide.s32 	%rd1601, %r6143, 4;
	add.s64 	%rd1602, %rd2, %rd1601;
	ld.global.u32 	%r4030, [%rd1602];
	mul.wide.s32 	%rd1603, %r4030, 4;
	add.s64 	%rd1604, %rd3, %rd1603;
	ld.global.u32 	%r4031, [%rd1604];
	setp.eq.s32 	%p950, %r4031, -1;
	selp.u32 	%r4032, 1, 0, %p950;
	add.s32 	%r4033, %r6151, %r4032;
	ld.global.u32 	%r4034, [%rd1602+4];
	mul.wide.s32 	%rd1605, %r4034, 4;
	add.s64 	%rd1606, %rd3, %rd1605;
	ld.global.u32 	%r4035, [%rd1606];
	setp.eq.s32 	%p951, %r4035, -1;
	selp.u32 	%r4036, 1, 0, %p951;
	add.s32 	%r4037, %r4033, %r4036;
	ld.global.u32 	%r4038, [%rd1602+8];
	mul.wide.s32 	%rd1607, %r4038, 4;
	add.s64 	%rd1608, %rd3, %rd1607;
	ld.global.u32 	%r4039, [%rd1608];
	setp.eq.s32 	%p952, %r4039, -1;
	selp.u32 	%r4040, 1, 0, %p952;
	add.s32 	%r4041, %r4037, %r4040;
	ld.global.u32 	%r4042, [%rd1602+12];
	mul.wide.s32 	%rd1609, %r4042, 4;
	add.s64 	%rd1610, %rd3, %rd1609;
	ld.global.u32 	%r4043, [%rd1610];
	setp.eq.s32 	%p953, %r4043, -1;
	selp.u32 	%r4044, 1, 0, %p953;
	add.s32 	%r4045, %r4041, %r4044;
	ld.global.u32 	%r4046, [%rd1602+16];
	mul.wide.s32 	%rd1611, %r4046, 4;
	add.s64 	%rd1612, %rd3, %rd1611;
	ld.global.u32 	%r4047, [%rd1612];
	setp.eq.s32 	%p954, %r4047, -1;
	selp.u32 	%r4048, 1, 0, %p954;
	add.s32 	%r4049, %r4045, %r4048;
	ld.global.u32 	%r4050, [%rd1602+20];
	mul.wide.s32 	%rd1613, %r4050, 4;
	add.s64 	%rd1614, %rd3, %rd1613;
	ld.global.u32 	%r4051, [%rd1614];
	setp.eq.s32 	%p955, %r4051, -1;
	selp.u32 	%r4052, 1, 0, %p955;
	add.s32 	%r4053, %r4049, %r4052;
	ld.global.u32 	%r4054, [%rd1602+24];
	mul.wide.s32 	%rd1615, %r4054, 4;
	add.s64 	%rd1616, %rd3, %rd1615;
	ld.global.u32 	%r4055, [%rd1616];
	setp.eq.s32 	%p956, %r4055, -1;
	selp.u32 	%r4056, 1, 0, %p956;
	add.s32 	%r4057, %r4053, %r4056;
	ld.global.u32 	%r4058, [%rd1602+28];
	mul.wide.s32 	%rd1617, %r4058, 4;
	add.s64 	%rd1618, %rd3, %rd1617;
	ld.global.u32 	%r4059, [%rd1618];
	setp.eq.s32 	%p957, %r4059, -1;
	selp.u32 	%r4060, 1, 0, %p957;
	add.s32 	%r6151, %r4057, %r4060;
	add.s32 	%r6143, %r6143, 8;
$L__BB36_385:
	setp.eq.s32 	%p958, %r754, 0;
	@%p958 bra 	$L__BB36_392;
	and.b32  	%r760, %r742, 3;
	setp.lt.u32 	%p959, %r754, 4;
	@%p959 bra 	$L__BB36_388;
	mul.wide.s32 	%rd1619, %r6143, 4;
	add.s64 	%rd1620, %rd2, %rd1619;
	ld.global.u32 	%r4062, [%rd1620];
	mul.wide.s32 	%rd1621, %r4062, 4;
	add.s64 	%rd1622, %rd3, %rd1621;
	ld.global.u32 	%r4063, [%rd1622];
	setp.eq.s32 	%p960, %r4063, -1;
	selp.u32 	%r4064, 1, 0, %p960;
	add.s32 	%r4065, %r6151, %r4064;
	ld.global.u32 	%r4066, [%rd1620+4];
	mul.wide.s32 	%rd1623, %r4066, 4;
	add.s64 	%rd1624, %rd3, %rd1623;
	ld.global.u32 	%r4067, [%rd1624];
	setp.eq.s32 	%p961, %r4067, -1;
	selp.u32 	%r4068, 1, 0, %p961;
	add.s32 	%r4069, %r4065, %r4068;
	ld.global.u32 	%r4070, [%rd1620+8];
	mul.wide.s32 	%rd1625, %r4070, 4;
	add.s64 	%rd1626, %rd3, %rd1625;
	ld.global.u32 	%r4071, [%rd1626];
	setp.eq.s32 	%p962, %r4071, -1;
	selp.u32 	%r4072, 1, 0, %p962;
	add.s32 	%r4073, %r4069, %r4072;
	ld.global.u32 	%r4074, [%rd1620+12];
	mul.wide.s32 	%rd1627, %r4074, 4;
	add.s64 	%rd1628, %rd3, %rd1627;
	ld.global.u32 	%r4075, [%rd1628];
	setp.eq.s32 	%p963, %r4075, -1;
	selp.u32 	%r4076, 1, 0, %p963;
	add.s32 	%r6151, %r4073, %r4076;
	add.s32 	%r6143, %r6143, 4;
$L__BB36_388:
	setp.eq.s32 	%p964, %r760, 0;
	@%p964 bra 	$L__BB36_392;
	mul.wide.s32 	%rd1629, %r6143, 4;
	add.s64 	%rd32, %rd2, %rd1629;
	ld.global.u32 	%r4077, [%rd32];
	mul.wide.s32 	%rd1630, %r4077, 4;
	add.s64 	%rd1631, %rd3, %rd1630;
	ld.global.u32 	%r4078, [%rd1631];
	setp.eq.s32 	%p965, %r4078, -1;
	selp.u32 	%r4079, 1, 0, %p965;
	add.s32 	%r6151, %r6151, %r4079;
	setp.eq.s32 	%p966, %r760, 1;
	@%p966 bra 	$L__BB36_392;
	ld.global.u32 	%r4080, [%rd32+4];
	mul.wide.s32 	%rd1632, %r4080, 4;
	add.s64 	%rd1633, %rd3, %rd1632;
	ld.global.u32 	%r4081, [%rd1633];
	setp.eq.s32 	%p967, %r4081, -1;
	selp.u32 	%r4082, 1, 0, %p967;
	add.s32 	%r6151, %r6151, %r4082;
	setp.eq.s32 	%p968, %r760, 2;
	@%p968 bra 	$L__BB36_392;
	ld.global.u32 	%r4083, [%rd32+8];
	mul.wide.s32 	%rd1634, %r4083, 4;
	add.s64 	%rd1635, %rd3, %rd1634;
	ld.global.u32 	%r4084, [%rd1635];
	setp.eq.s32 	%p969, %r4084, -1;
	selp.u32 	%r4085, 1, 0, %p969;
	add.s32 	%r6151, %r6151, %r4085;
$L__BB36_392:
	ld.global.u32 	%r4087, [%rd24+7168];
	setp.ne.s32 	%p970, %r4087, -1;
	mov.b32 	%r6164, 0;
	@%p970 bra 	$L__BB36_407;
	ld.global.u32 	%r6156, [%rd25+7168];
	ld.global.u32 	%r771, [%rd25+7172];
	setp.ge.s32 	%p971, %r6156, %r771;
	@%p971 bra 	$L__BB36_407;
	add.s32 	%r4091, %r6156, 1;
	max.s32 	%r4092, %r771, %r4091;
	sub.s32 	%r772, %r4092, %r6156;
	and.b32  	%r773, %r772, 15;
	sub.s32 	%r4093, %r6156, %r4092;
	setp.gt.u32 	%p972, %r4093, -16;
	mov.b32 	%r6164, 0;
	@%p972 bra 	$L__BB36_397;
	and.b32  	%r774, %r772, -16;
	mov.b32 	%r6164, 0;
	mov.u32 	%r6154, %r6164;
$L__BB36_396:
	.pragma "nounroll";
	mul.wide.s32 	%rd1636, %r6156, 4;
	add.s64 	%rd1637, %rd2, %rd1636;
	ld.global.u32 	%r4095, [%rd1637];
	mul.wide.s32 	%rd1638, %r4095, 4;
	add.s64 	%rd1639, %rd3, %rd1638;
	ld.global.u32 	%r4096, [%rd1639];
	setp.eq.s32 	%p973, %r4096, -1;
	selp.u32 	%r4097, 1, 0, %p973;
	add.s32 	%r4098, %r6164, %r4097;
	ld.global.u32 	%r4099, [%rd1637+4];
	mul.wide.s32 	%rd1640, %r4099, 4;
	add.s64 	%rd1641, %rd3, %rd1640;
	ld.global.u32 	%r4100, [%rd1641];
	setp.eq.s32 	%p974, %r4100, -1;
	selp.u32 	%r4101, 1, 0, %p974;
	add.s32 	%r4102, %r4098, %r4101;
	ld.global.u32 	%r4103, [%rd1637+8];
	mul.wide.s32 	%rd1642, %r4103, 4;
	add.s64 	%rd1643, %rd3, %rd1642;
	ld.global.u32 	%r4104, [%rd1643];
	setp.eq.s32 	%p975, %r4104, -1;
	selp.u32 	%r4105, 1, 0, %p975;
	add.s32 	%r4106, %r4102, %r4105;
	ld.global.u32 	%r4107, [%rd1637+12];
	mul.wide.s32 	%rd1644, %r4107, 4;
	add.s64 	%rd1645, %rd3, %rd1644;
	ld.global.u32 	%r4108, [%rd1645];
	setp.eq.s32 	%p976, %r4108, -1;
	selp.u32 	%r4109, 1, 0, %p976;
	add.s32 	%r4110, %r4106, %r4109;
	ld.global.u32 	%r4111, [%rd1637+16];
	mul.wide.s32 	%rd1646, %r4111, 4;
	add.s64 	%rd1647, %rd3, %rd1646;
	ld.global.u32 	%r4112, [%rd1647];
	setp.eq.s32 	%p977, %r4112, -1;
	selp.u32 	%r4113, 1, 0, %p977;
	add.s32 	%r4114, %r4110, %r4113;
	ld.global.u32 	%r4115, [%rd1637+20];
	mul.wide.s32 	%rd1648, %r4115, 4;
	add.s64 	%rd1649, %rd3, %rd1648;
	ld.global.u32 	%r4116, [%rd1649];
	setp.eq.s32 	%p978, %r4116, -1;
	selp.u32 	%r4117, 1, 0, %p978;
	add.s32 	%r4118, %r4114, %r4117;
	ld.global.u32 	%r4119, [%rd1637+24];
	mul.wide.s32 	%rd1650, %r4119, 4;
	add.s64 	%rd1651, %rd3, %rd1650;
	ld.global.u32 	%r4120, [%rd1651];
	setp.eq.s32 	%p979, %r4120, -1;
	selp.u32 	%r4121, 1, 0, %p979;
	add.s32 	%r4122, %r4118, %r4121;
	ld.global.u32 	%r4123, [%rd1637+28];
	mul.wide.s32 	%rd1652, %r4123, 4;
	add.s64 	%rd1653, %rd3, %rd1652;
	ld.global.u32 	%r4124, [%rd1653];
	setp.eq.s32 	%p980, %r4124, -1;
	selp.u32 	%r4125, 1, 0, %p980;
	add.s32 	%r4126, %r4122, %r4125;
	ld.global.u32 	%r4127, [%rd1637+32];
	mul.wide.s32 	%rd1654, %r4127, 4;
	add.s64 	%rd1655, %rd3, %rd1654;
	ld.global.u32 	%r4128, [%rd1655];
	setp.eq.s32 	%p981, %r4128, -1;
	selp.u32 	%r4129, 1, 0, %p981;
	add.s32 	%r4130, %r4126, %r4129;
	ld.global.u32 	%r4131, [%rd1637+36];
	mul.wide.s32 	%rd1656, %r4131, 4;
	add.s64 	%rd1657, %rd3, %rd1656;
	ld.global.u32 	%r4132, [%rd1657];
	setp.eq.s32 	%p982, %r4132, -1;
	selp.u32 	%r4133, 1, 0, %p982;
	add.s32 	%r4134, %r4130, %r4133;
	ld.global.u32 	%r4135, [%rd1637+40];
	mul.wide.s32 	%rd1658, %r4135, 4;
	add.s64 	%rd1659, %rd3, %rd1658;
	ld.global.u32 	%r4136, [%rd1659];
	setp.eq.s32 	%p983, %r4136, -1;
	selp.u32 	%r4137, 1, 0, %p983;
	add.s32 	%r4138, %r4134, %r4137;
	ld.global.u32 	%r4139, [%rd1637+44];
	mul.wide.s32 	%rd1660, %r4139, 4;
	add.s64 	%rd1661, %rd3, %rd1660;
	ld.global.u32 	%r4140, [%rd1661];
	setp.eq.s32 	%p984, %r4140, -1;
	selp.u32 	%r4141, 1, 0, %p984;
	add.s32 	%r4142, %r4138, %r4141;
	ld.global.u32 	%r4143, [%rd1637+48];
	mul.wide.s32 	%rd1662, %r4143, 4;
	add.s64 	%rd1663, %rd3, %rd1662;
	ld.global.u32 	%r4144, [%rd1663];
	setp.eq.s32 	%p985, %r4144, -1;
	selp.u32 	%r4145, 1, 0, %p985;
	add.s32 	%r4146, %r4142, %r4145;
	ld.global.u32 	%r4147, [%rd1637+52];
	mul.wide.s32 	%rd1664, %r4147, 4;
	add.s64 	%rd1665, %rd3, %rd1664;
	ld.global.u32 	%r4148, [%rd1665];
	setp.eq.s32 	%p986, %r4148, -1;
	selp.u32 	%r4149, 1, 0, %p986;
	add.s32 	%r4150, %r4146, %r4149;
	ld.global.u32 	%r4151, [%rd1637+56];
	mul.wide.s32 	%rd1666, %r4151, 4;
	add.s64 	%rd1667, %rd3, %rd1666;
	ld.global.u32 	%r4152, [%rd1667];
	setp.eq.s32 	%p987, %r4152, -1;
	selp.u32 	%r4153, 1, 0, %p987;
	add.s32 	%r4154, %r4150, %r4153;
	ld.global.u32 	%r4155, [%rd1637+60];
	mul.wide.s32 	%rd1668, %r4155, 4;
	add.s64 	%rd1669, %rd3, %rd1668;
	ld.global.u32 	%r4156, [%rd1669];
	setp.eq.s32 	%p988, %r4156, -1;
	selp.u32 	%r4157, 1, 0, %p988;
	add.s32 	%r6164, %r4154, %r4157;
	add.s32 	%r6156, %r6156, 16;
	add.s32 	%r6154, %r6154, 16;
	setp.ne.s32 	%p989, %r6154, %r774;
	@%p989 bra 	$L__BB36_396;
$L__BB36_397:
	setp.eq.s32 	%p990, %r773, 0;
	@%p990 bra 	$L__BB36_407;
	and.b32  	%r784, %r772, 7;
	setp.lt.u32 	%p991, %r773, 8;
	@%p991 bra 	$L__BB36_400;
	mul.wide.s32 	%rd1670, %r6156, 4;
	add.s64 	%rd1671, %rd2, %rd1670;
	ld.global.u32 	%r4159, [%rd1671];
	mul.wide.s32 	%rd1672, %r4159, 4;
	add.s64 	%rd1673, %rd3, %rd1672;
	ld.global.u32 	%r4160, [%rd1673];
	setp.eq.s32 	%p992, %r4160, -1;
	selp.u32 	%r4161, 1, 0, %p992;
	add.s32 	%r4162, %r6164, %r4161;
	ld.global.u32 	%r4163, [%rd1671+4];
	mul.wide.s32 	%rd1674, %r4163, 4;
	add.s64 	%rd1675, %rd3, %rd1674;
	ld.global.u32 	%r4164, [%rd1675];
	setp.eq.s32 	%p993, %r4164, -1;
	selp.u32 	%r4165, 1, 0, %p993;
	add.s32 	%r4166, %r4162, %r4165;
	ld.global.u32 	%r4167, [%rd1671+8];
	mul.wide.s32 	%rd1676, %r4167, 4;
	add.s64 	%rd1677, %rd3, %rd1676;
	ld.global.u32 	%r4168, [%rd1677];
	setp.eq.s32 	%p994, %r4168, -1;
	selp.u32 	%r4169, 1, 0, %p994;
	add.s32 	%r4170, %r4166, %r4169;
	ld.global.u32 	%r4171, [%rd1671+12];
	mul.wide.s32 	%rd1678, %r4171, 4;
	add.s64 	%rd1679, %rd3, %rd1678;
	ld.global.u32 	%r4172, [%rd1679];
	setp.eq.s32 	%p995, %r4172, -1;
	selp.u32 	%r4173, 1, 0, %p995;
	add.s32 	%r4174, %r4170, %r4173;
	ld.global.u32 	%r4175, [%rd1671+16];
	mul.wide.s32 	%rd1680, %r4175, 4;
	add.s64 	%rd1681, %rd3, %rd1680;
	ld.global.u32 	%r4176, [%rd1681];
	setp.eq.s32 	%p996, %r4176, -1;
	selp.u32 	%r4177, 1, 0, %p996;
	add.s32 	%r4178, %r4174, %r4177;
	ld.global.u32 	%r4179, [%rd1671+20];
	mul.wide.s32 	%rd1682, %r4179, 4;
	add.s64 	%rd1683, %rd3, %rd1682;
	ld.global.u32 	%r4180, [%rd1683];
	setp.eq.s32 	%p997, %r4180, -1;
	selp.u32 	%r4181, 1, 0, %p997;
	add.s32 	%r4182, %r4178, %r4181;
	ld.global.u32 	%r4183, [%rd1671+24];
	mul.wide.s32 	%rd1684, %r4183, 4;
	add.s64 	%rd1685, %rd3, %rd1684;
	ld.global.u32 	%r4184, [%rd1685];
	setp.eq.s32 	%p998, %r4184, -1;
	selp.u32 	%r4185, 1, 0, %p998;
	add.s32 	%r4186, %r4182, %r4185;
	ld.global.u32 	%r4187, [%rd1671+28];
	mul.wide.s32 	%rd1686, %r4187, 4;
	add.s64 	%rd1687, %rd3, %rd1686;
	ld.global.u32 	%r4188, [%rd1687];
	setp.eq.s32 	%p999, %r4188, -1;
	selp.u32 	%r4189, 1, 0, %p999;
	add.s32 	%r6164, %r4186, %r4189;
	add.s32 	%r6156, %r6156, 8;
$L__BB36_400:
	setp.eq.s32 	%p1000, %r784, 0;
	@%p1000 bra 	$L__BB36_407;
	and.b32  	%r790, %r772, 3;
	setp.lt.u32 	%p1001, %r784, 4;
	@%p1001 bra 	$L__BB36_403;
	mul.wide.s32 	%rd1688, %r6156, 4;
	add.s64 	%rd1689, %rd2, %rd1688;
	ld.global.u32 	%r4191, [%rd1689];
	mul.wide.s32 	%rd1690, %r4191, 4;
	add.s64 	%rd1691, %rd3, %rd1690;
	ld.global.u32 	%r4192, [%rd1691];
	setp.eq.s32 	%p1002, %r4192, -1;
	selp.u32 	%r4193, 1, 0, %p1002;
	add.s32 	%r4194, %r6164, %r4193;
	ld.global.u32 	%r4195, [%rd1689+4];
	mul.wide.s32 	%rd1692, %r4195, 4;
	add.s64 	%rd1693, %rd3, %rd1692;
	ld.global.u32 	%r4196, [%rd1693];
	setp.eq.s32 	%p1003, %r4196, -1;
	selp.u32 	%r4197, 1, 0, %p1003;
	add.s32 	%r4198, %r4194, %r4197;
	ld.global.u32 	%r4199, [%rd1689+8];
	mul.wide.s32 	%rd1694, %r4199, 4;
	add.s64 	%rd1695, %rd3, %rd1694;
	ld.global.u32 	%r4200, [%rd1695];
	setp.eq.s32 	%p1004, %r4200, -1;
	selp.u32 	%r4201, 1, 0, %p1004;
	add.s32 	%r4202, %r4198, %r4201;
	ld.global.u32 	%r4203, [%rd1689+12];
	mul.wide.s32 	%rd1696, %r4203, 4;
	add.s64 	%rd1697, %rd3, %rd1696;
	ld.global.u32 	%r4204, [%rd1697];
	setp.eq.s32 	%p1005, %r4204, -1;
	selp.u32 	%r4205, 1, 0, %p1005;
	add.s32 	%r6164, %r4202, %r4205;
	add.s32 	%r6156, %r6156, 4;
$L__BB36_403:
	setp.eq.s32 	%p1006, %r790, 0;
	@%p1006 bra 	$L__BB36_407;
	mul.wide.s32 	%rd1698, %r6156, 4;
	add.s64 	%rd33, %rd2, %rd1698;
	ld.global.u32 	%r4206, [%rd33];
	mul.wide.s32 	%rd1699, %r4206, 4;
	add.s64 	%rd1700, %rd3, %rd1699;
	ld.global.u32 	%r4207, [%rd1700];
	setp.eq.s32 	%p1007, %r4207, -1;
	selp.u32 	%r4208, 1, 0, %p1007;
	add.s32 	%r6164, %r6164, %r4208;
	setp.eq.s32 	%p1008, %r790, 1;
	@%p1008 bra 	$L__BB36_407;
	ld.global.u32 	%r4209, [%rd33+4];
	mul.wide.s32 	%rd1701, %r4209, 4;
	add.s64 	%rd1702, %rd3, %rd1701;
	ld.global.u32 	%r4210, [%rd1702];
	setp.eq.s32 	%p1009, %r4210, -1;
	selp.u32 	%r4211, 1, 0, %p1009;
	add.s32 	%r6164, %r6164, %r4211;
	setp.eq.s32 	%p1010, %r790, 2;
	@%p1010 bra 	$L__BB36_407;
	ld.global.u32 	%r4212, [%rd33+8];
	mul.wide.s32 	%rd1703, %r4212, 4;
	add.s64 	%rd1704, %rd3, %rd1703;
	ld.global.u32 	%r4213, [%rd1704];
	setp.eq.s32 	%p1011, %r4213, -1;
	selp.u32 	%r4214, 1, 0, %p1011;
	add.s32 	%r6164, %r6164, %r4214;
$L__BB36_407:
	ld.global.u32 	%r4216, [%rd24+8192];
	setp.ne.s32 	%p1012, %r4216, -1;
	mov.b32 	%r6177, 0;
	@%p1012 bra 	$L__BB36_422;
	ld.global.u32 	%r6169, [%rd25+8192];
	ld.global.u32 	%r801, [%rd25+8196];
	setp.ge.s32 	%p1013, %r6169, %r801;
	@%p1013 bra 	$L__BB36_422;
	add.s32 	%r4220, %r6169, 1;
	max.s32 	%r4221, %r801, %r4220;
	sub.s32 	%r802, %r4221, %r6169;
	and.b32  	%r803, %r802, 15;
	sub.s32 	%r4222, %r6169, %r4221;
	setp.gt.u32 	%p1014, %r4222, -16;
	mov.b32 	%r6177, 0;
	@%p1014 bra 	$L__BB36_412;
	mov.b32 	%r6177, 0;
	mov.u32 	%r6167, %r6177;
$L__BB36_411:
	.pragma "nounroll";
	mul.wide.s32 	%rd1705, %r6169, 4;
	add.s64 	%rd1706, %rd2, %rd1705;
	ld.global.u32 	%r4224, [%rd1706];
	mul.wide.s32 	%rd1707, %r4224, 4;
	add.s64 	%rd1708, %rd3, %rd1707;
	ld.global.u32 	%r4225, [%rd1708];
	setp.eq.s32 	%p1015, %r4225, -1;
	selp.u32 	%r4226, 1, 0, %p1015;
	add.s32 	%r4227, %r6177, %r4226;
	ld.global.u32 	%r4228, [%rd1706+4];
	mul.wide.s32 	%rd1709, %r4228, 4;
	add.s64 	%rd1710, %rd3, %rd1709;
	ld.global.u32 	%r4229, [%rd1710];
	setp.eq.s32 	%p1016, %r4229, -1;
	selp.u32 	%r4230, 1, 0, %p1016;
	add.s32 	%r4231, %r4227, %r4230;
	ld.global.u32 	%r4232, [%rd1706+8];
	mul.wide.s32 	%rd1711, %r4232, 4;
	add.s64 	%rd1712, %rd3, %rd1711;
	ld.global.u32 	%r4233, [%rd1712];
	setp.eq.s32 	%p1017, %r4233, -1;
	selp.u32 	%r4234, 1, 0, %p1017;
	add.s32 	%r4235, %r4231, %r4234;
	ld.global.u32 	%r4236, [%rd1706+12];
	mul.wide.s32 	%rd1713, %r4236, 4;
	add.s64 	%rd1714, %rd3, %rd1713;
	ld.global.u32 	%r4237, [%rd1714];
	setp.eq.s32 	%p1018, %r4237, -1;
	selp.u32 	%r4238, 1, 0, %p1018;
	add.s32 	%r4239, %r4235, %r4238;
	ld.global.u32 	%r4240, [%rd1706+16];
	mul.wide.s32 	%rd1715, %r4240, 4;
	add.s64 	%rd1716, %rd3, %rd1715;
	ld.global.u32 	%r4241, [%rd1716];
	setp.eq.s32 	%p1019, %r4241, -1;
	selp.u32 	%r4242, 1, 0, %p1019;
	add.s32 	%r4243, %r4239, %r4242;
	ld.global.u32 	%r4244, [%rd1706+20];
	mul.wide.s32 	%rd1717, %r4244, 4;
	add.s64 	%rd1718, %rd3, %rd1717;
	ld.global.u32 	%r4245, [%rd1718];
	setp.eq.s32 	%p1020, %r4245, -1;
	selp.u32 	%r4246, 1, 0, %p1020;
	add.s32 	%r4247, %r4243, %r4246;
	ld.global.u32 	%r4248, [%rd1706+24];
	mul.wide.s32 	%rd1719, %r4248, 4;
	add.s64 	%rd1720, %rd3, %rd1719;
	ld.global.u32 	%r4249, [%rd1720];
	setp.eq.s32 	%p1021, %r4249, -1;
	selp.u32 	%r4250, 1, 0, %p1021;
	add.s32 	%r4251, %r4247, %r4250;
	ld.global.u32 	%r4252, [%rd1706+28];
	mul.wide.s32 	%rd1721, %r4252, 4;
	add.s64 	%rd1722, %rd3, %rd1721;
	ld.global.u32 	%r4253, [%rd1722];
	setp.eq.s32 	%p1022, %r4253, -1;
	selp.u32 	%r4254, 1, 0, %p1022;
	add.s32 	%r4255, %r4251, %r4254;
	ld.global.u32 	%r4256, [%rd1706+32];
	mul.wide.s32 	%rd1723, %r4256, 4;
	add.s64 	%rd1724, %rd3, %rd1723;
	ld.global.u32 	%r4257, [%rd1724];
	setp.eq.s32 	%p1023, %r4257, -1;
	selp.u32 	%r4258, 1, 0, %p1023;
	add.s32 	%r4259, %r4255, %r4258;
	ld.global.u32 	%r4260, [%rd1706+36];
	mul.wide.s32 	%rd1725, %r4260, 4;
	add.s64 	%rd1726, %rd3, %rd1725;
	ld.global.u32 	%r4261, [%rd1726];
	setp.eq.s32 	%p1024, %r4261, -1;
	selp.u32 	%r4262, 1, 0, %p1024;
	add.s32 	%r4263, %r4259, %r4262;
	ld.global.u32 	%r4264, [%rd1706+40];
	mul.wide.s32 	%rd1727, %r4264, 4;
	add.s64 	%rd1728, %rd3, %rd1727;
	ld.global.u32 	%r4265, [%rd1728];
	setp.eq.s32 	%p1025, %r4265, -1;
	selp.u32 	%r4266, 1, 0, %p1025;
	add.s32 	%r4267, %r4263, %r4266;
	ld.global.u32 	%r4268, [%rd1706+44];
	mul.wide.s32 	%rd1729, %r4268, 4;
	add.s64 	%rd1730, %rd3, %rd1729;
	ld.global.u32 	%r4269, [%rd1730];
	setp.eq.s32 	%p1026, %r4269, -1;
	selp.u32 	%r4270, 1, 0, %p1026;
	add.s32 	%r4271, %r4267, %r4270;
	ld.global.u32 	%r4272, [%rd1706+48];
	mul.wide.s32 	%rd1731, %r4272, 4;
	add.s64 	%rd1732, %rd3, %rd1731;
	ld.global.u32 	%r4273, [%rd1732];
	setp.eq.s32 	%p1027, %r4273, -1;
	selp.u32 	%r4274, 1, 0, %p1027;
	add.s32 	%r4275, %r4271, %r4274;
	ld.global.u32 	%r4276, [%rd1706+52];
	mul.wide.s32 	%rd1733, %r4276, 4;
	add.s64 	%rd1734, %rd3, %rd1733;
	ld.global.u32 	%r4277, [%rd1734];
	setp.eq.s32 	%p1028, %r4277, -1;
	selp.u32 	%r4278, 1, 0, %p1028;
	add.s32 	%r4279, %r4275, %r4278;
	ld.global.u32 	%r4280, [%rd1706+56];
	mul.wide.s32 	%rd1735, %r4280, 4;
	add.s64 	%rd1736, %rd3, %rd1735;
	ld.global.u32 	%r4281, [%rd1736];
	setp.eq.s32 	%p1029, %r4281, -1;
	selp.u32 	%r4282, 1, 0, %p1029;
	add.s32 	%r4283, %r4279, %r4282;
	ld.global.u32 	%r4284, [%rd1706+60];
	mul.wide.s32 	%rd1737, %r4284, 4;
	add.s64 	%rd1738, %rd3, %rd1737;
	ld.global.u32 	%r4285, [%rd1738];
	setp.eq.s32 	%p1030, %r4285, -1;
	selp.u32 	%r4286, 1, 0, %p1030;
	add.s32 	%r6177, %r4283, %r4286;
	add.s32 	%r6169, %r6169, 16;
	add.s32 	%r6167, %r6167, 16;
	and.b32  	%r4287, %r802, -16;
	setp.ne.s32 	%p1031, %r6167, %r4287;
	@%p1031 bra 	$L__BB36_411;
$L__BB36_412:
	setp.eq.s32 	%p1032, %r803, 0;
	@%p1032 bra 	$L__BB36_422;
	and.b32  	%r813, %r802, 7;
	setp.lt.u32 	%p1033, %r803, 8;
	@%p1033 bra 	$L__BB36_415;
	mul.wide.s32 	%rd1739, %r6169, 4;
	add.s64 	%rd1740, %rd2, %rd1739;
	ld.global.u32 	%r4289, [%rd1740];
	mul.wide.s32 	%rd1741, %r4289, 4;
	add.s64 	%rd1742, %rd3, %rd1741;
	ld.global.u32 	%r4290, [%rd1742];
	setp.eq.s32 	%p1034, %r4290, -1;
	selp.u32 	%r4291, 1, 0, %p1034;
	add.s32 	%r4292, %r6177, %r4291;
	ld.global.u32 	%r4293, [%rd1740+4];
	mul.wide.s32 	%rd1743, %r4293, 4;
	add.s64 	%rd1744, %rd3, %rd1743;
	ld.global.u32 	%r4294, [%rd1744];
	setp.eq.s32 	%p1035, %r4294, -1;
	selp.u32 	%r4295, 1, 0, %p1035;
	add.s32 	%r4296, %r4292, %r4295;
	ld.global.u32 	%r4297, [%rd1740+8];
	mul.wide.s32 	%rd1745, %r4297, 4;
	add.s64 	%rd1746, %rd3, %rd1745;
	ld.global.u32 	%r4298, [%rd1746];
	setp.eq.s32 	%p1036, %r4298, -1;
	selp.u32 	%r4299, 1, 0, %p1036;
	add.s32 	%r4300, %r4296, %r4299;
	ld.global.u32 	%r4301, [%rd1740+12];
	mul.wide.s32 	%rd1747, %r4301, 4;
	add.s64 	%rd1748, %rd3, %rd1747;
	ld.global.u32 	%r4302, [%rd1748];
	setp.eq.s32 	%p1037, %r4302, -1;
	selp.u32 	%r4303, 1, 0, %p1037;
	add.s32 	%r4304, %r4300, %r4303;
	ld.global.u32 	%r4305, [%rd1740+16];
	mul.wide.s32 	%rd1749, %r4305, 4;
	add.s64 	%rd1750, %rd3, %rd1749;
	ld.global.u32 	%r4306, [%rd1750];
	setp.eq.s32 	%p1038, %r4306, -1;
	selp.u32 	%r4307, 1, 0, %p1038;
	add.s32 	%r4308, %r4304, %r4307;
	ld.global.u32 	%r4309, [%rd1740+20];
	mul.wide.s32 	%rd1751, %r4309, 4;
	add.s64 	%rd1752, %rd3, %rd1751;
	ld.global.u32 	%r4310, [%rd1752];
	setp.eq.s32 	%p1039, %r4310, -1;
	selp.u32 	%r4311, 1, 0, %p1039;
	add.s32 	%r4312, %r4308, %r4311;
	ld.global.u32 	%r4313, [%rd1740+24];
	mul.wide.s32 	%rd1753, %r4313, 4;
	add.s64 	%rd1754, %rd3, %rd1753;
	ld.global.u32 	%r4314, [%rd1754];
	setp.eq.s32 	%p1040, %r4314, -1;
	selp.u32 	%r4315, 1, 0, %p1040;
	add.s32 	%r4316, %r4312, %r4315;
	ld.global.u32 	%r4317, [%rd1740+28];
	mul.wide.s32 	%rd1755, %r4317, 4;
	add.s64 	%rd1756, %rd3, %rd1755;
	ld.global.u32 	%r4318, [%rd1756];
	setp.eq.s32 	%p1041, %r4318, -1;
	selp.u32 	%r4319, 1, 0, %p1041;
	add.s32 	%r6177, %r4316, %r4319;
	add.s32 	%r6169, %r6169, 8;
$L__BB36_415:
	setp.eq.s32 	%p1042, %r813, 0;
	@%p1042 bra 	$L__BB36_422;
	and.b32  	%r819, %r802, 3;
	setp.lt.u32 	%p1043, %r813, 4;
	@%p1043 bra 	$L__BB36_418;
	mul.wide.s32 	%rd1757, %r6169, 4;
	add.s64 	%rd1758, %rd2, %rd1757;
	ld.global.u32 	%r4321, [%rd1758];
	mul.wide.s32 	%rd1759, %r4321, 4;
	add.s64 	%rd1760, %rd3, %rd1759;
	ld.global.u32 	%r4322, [%rd1760];
	setp.eq.s32 	%p1044, %r4322, -1;
	selp.u32 	%r4323, 1, 0, %p1044;
	add.s32 	%r4324, %r6177, %r4323;
	ld.global.u32 	%r4325, [%rd1758+4];
	mul.wide.s32 	%rd1761, %r4325, 4;
	add.s64 	%rd1762, %rd3, %rd1761;
	ld.global.u32 	%r4326, [%rd1762];
	setp.eq.s32 	%p1045, %r4326, -1;
	selp.u32 	%r4327, 1, 0, %p1045;
	add.s32 	%r4328, %r4324, %r4327;
	ld.global.u32 	%r4329, [%rd1758+8];
	mul.wide.s32 	%rd1763, %r4329, 4;
	add.s64 	%rd1764, %rd3, %rd1763;
	ld.global.u32 	%r4330, [%rd1764];
	setp.eq.s32 	%p1046, %r4330, -1;
	selp.u32 	%r4331, 1, 0, %p1046;
	add.s32 	%r4332, %r4328, %r4331;
	ld.global.u32 	%r4333, [%rd1758+12];
	mul.wide.s32 	%rd1765, %r4333, 4;
	add.s64 	%rd1766, %rd3, %rd1765;
	ld.global.u32 	%r4334, [%rd1766];
	setp.eq.s32 	%p1047, %r4334, -1;
	selp.u32 	%r4335, 1, 0, %p1047;
	add.s32 	%r6177, %r4332, %r4335;
	add.s32 	%r6169, %r6169, 4;
$L__BB36_418:
	setp.eq.s32 	%p1048, %r819, 0;
	@%p1048 bra 	$L__BB36_422;
	mul.wide.s32 	%rd1767, %r6169, 4;
	add.s64 	%rd34, %rd2, %rd1767;
	ld.global.u32 	%r4336, [%rd34];
	mul.wide.s32 	%rd1768, %r4336, 4;
	add.s64 	%rd1769, %rd3, %rd1768;
	ld.global.u32 	%r4337, [%rd1769];
	setp.eq.s32 	%p1049, %r4337, -1;
	selp.u32 	%r4338, 1, 0, %p1049;
	add.s32 	%r6177, %r6177, %r4338;
	setp.eq.s32 	%p1050, %r819, 1;
	@%p1050 bra 	$L__BB36_422;
	ld.global.u32 	%r4339, [%rd34+4];
	mul.wide.s32 	%rd1770, %r4339, 4;
	add.s64 	%rd1771, %rd3, %rd1770;
	ld.global.u32 	%r4340, [%rd1771];
	setp.eq.s32 	%p1051, %r4340, -1;
	selp.u32 	%r4341, 1, 0, %p1051;
	add.s32 	%r6177, %r6177, %r4341;
	setp.eq.s32 	%p1052, %r819, 2;
	@%p1052 bra 	$L__BB36_422;
	ld.global.u32 	%r4342, [%rd34+8];
	mul.wide.s32 	%rd1772, %r4342, 4;
	add.s64 	%rd1773, %rd3, %rd1772;
	ld.global.u32 	%r4343, [%rd1773];
	setp.eq.s32 	%p1053, %r4343, -1;
	selp.u32 	%r4344, 1, 0, %p1053;
	add.s32 	%r6177, %r6177, %r4344;
$L__BB36_422:
	ld.global.u32 	%r4346, [%rd24+9216];
	setp.ne.s32 	%p1054, %r4346, -1;
	mov.b32 	%r6190, 0;
	@%p1054 bra 	$L__BB36_437;
	ld.global.u32 	%r6182, [%rd25+9216];
	ld.global.u32 	%r830, [%rd25+9220];
	setp.ge.s32 	%p1055, %r6182, %r830;
	@%p1055 bra 	$L__BB36_437;
	add.s32 	%r4350, %r6182, 1;
	max.s32 	%r4351, %r830, %r4350;
	sub.s32 	%r831, %r4351, %r6182;
	and.b32  	%r832, %r831, 15;
	sub.s32 	%r4352, %r6182, %r4351;
	setp.gt.u32 	%p1056, %r4352, -16;
	mov.b32 	%r6190, 0;
	@%p1056 bra 	$L__BB36_427;
	mov.b32 	%r6190, 0;
	mov.u32 	%r6180, %r6190;
$L__BB36_426:
	.pragma "nounroll";
	mul.wide.s32 	%rd1774, %r6182, 4;
	add.s64 	%rd1775, %rd2, %rd1774;
	ld.global.u32 	%r4354, [%rd1775];
	mul.wide.s32 	%rd1776, %r4354, 4;
	add.s64 	%rd1777, %rd3, %rd1776;
	ld.global.u32 	%r4355, [%rd1777];
	setp.eq.s32 	%p1057, %r4355, -1;
	selp.u32 	%r4356, 1, 0, %p1057;
	add.s32 	%r4357, %r6190, %r4356;
	ld.global.u32 	%r4358, [%rd1775+4];
	mul.wide.s32 	%rd1778, %r4358, 4;
	add.s64 	%rd1779, %rd3, %rd1778;
	ld.global.u32 	%r4359, [%rd1779];
	setp.eq.s32 	%p1058, %r4359, -1;
	selp.u32 	%r4360, 1, 0, %p1058;
	add.s32 	%r4361, %r4357, %r4360;
	ld.global.u32 	%r4362, [%rd1775+8];
	mul.wide.s32 	%rd1780, %r4362, 4;
	add.s64 	%rd1781, %rd3, %rd1780;
	ld.global.u32 	%r4363, [%rd1781];
	setp.eq.s32 	%p1059, %r4363, -1;
	selp.u32 	%r4364, 1, 0, %p1059;
	add.s32 	%r4365, %r4361, %r4364;
	ld.global.u32 	%r4366, [%rd1775+12];
	mul.wide.s32 	%rd1782, %r4366, 4;
	add.s64 	%rd1783, %rd3, %rd1782;
	ld.global.u32 	%r4367, [%rd1783];
	setp.eq.s32 	%p1060, %r4367, -1;
	selp.u32 	%r4368, 1, 0, %p1060;
	add.s32 	%r4369, %r4365, %r4368;
	ld.global.u32 	%r4370, [%rd1775+16];
	mul.wide.s32 	%rd1784, %r4370, 4;
	add.s64 	%rd1785, %rd3, %rd1784;
	ld.global.u32 	%r4371, [%rd1785];
	setp.eq.s32 	%p1061, %r4371, -1;
	selp.u32 	%r4372, 1, 0, %p1061;
	add.s32 	%r4373, %r4369, %r4372;
	ld.global.u32 	%r4374, [%rd1775+20];
	mul.wide.s32 	%rd1786, %r4374, 4;
	add.s64 	%rd1787, %rd3, %rd1786;
	ld.global.u32 	%r4375, [%rd1787];
	setp.eq.s32 	%p1062, %r4375, -1;
	selp.u32 	%r4376, 1, 0, %p1062;
	add.s32 	%r4377, %r4373, %r4376;
	ld.global.u32 	%r4378, [%rd1775+24];
	mul.wide.s32 	%rd1788, %r4378, 4;
	add.s64 	%rd1789, %rd3, %rd1788;
	ld.global.u32 	%r4379, [%rd1789];
	setp.eq.s32 	%p1063, %r4379, -1;
	selp.u32 	%r4380, 1, 0, %p1063;
	add.s32 	%r4381, %r4377, %r4380;
	ld.global.u32 	%r4382, [%rd1775+28];
	mul.wide.s32 	%rd1790, %r4382, 4;
	add.s64 	%rd1791, %rd3, %rd1790;
	ld.global.u32 	%r4383, [%rd1791];
	setp.eq.s32 	%p1064, %r4383, -1;
	selp.u32 	%r4384, 1, 0, %p1064;
	add.s32 	%r4385, %r4381, %r4384;
	ld.global.u32 	%r4386, [%rd1775+32];
	mul.wide.s32 	%rd1792, %r4386, 4;
	add.s64 	%rd1793, %rd3, %rd1792;
	ld.global.u32 	%r4387, [%rd1793];
	setp.eq.s32 	%p1065, %r4387, -1;
	selp.u32 	%r4388, 1, 0, %p1065;
	add.s32 	%r4389, %r4385, %r4388;
	ld.global.u32 	%r4390, [%rd1775+36];
	mul.wide.s32 	%rd1794, %r4390, 4;
	add.s64 	%rd1795, %rd3, %rd1794;
	ld.global.u32 	%r4391, [%rd1795];
	setp.eq.s32 	%p1066, %r4391, -1;
	selp.u32 	%r4392, 1, 0, %p1066;
	add.s32 	%r4393, %r4389, %r4392;
	ld.global.u32 	%r4394, [%rd1775+40];
	mul.wide.s32 	%rd1796, %r4394, 4;
	add.s64 	%rd1797, %rd3, %rd1796;
	ld.global.u32 	%r4395, [%rd1797];
	setp.eq.s32 	%p1067, %r4395, -1;
	selp.u32 	%r4396, 1, 0, %p1067;
	add.s32 	%r4397, %r4393, %r4396;
	ld.global.u32 	%r4398, [%rd1775+44];
	mul.wide.s32 	%rd1798, %r4398, 4;
	add.s64 	%rd1799, %rd3, %rd1798;
	ld.global.u32 	%r4399, [%rd1799];
	setp.eq.s32 	%p1068, %r4399, -1;
	selp.u32 	%r4400, 1, 0, %p1068;
	add.s32 	%r4401, %r4397, %r4400;
	ld.global.u32 	%r4402, [%rd1775+48];
	mul.wide.s32 	%rd1800, %r4402, 4;
	add.s64 	%rd1801, %rd3, %rd1800;
	ld.global.u32 	%r4403, [%rd1801];
	setp.eq.s32 	%p1069, %r4403, -1;
	selp.u32 	%r4404, 1, 0, %p1069;
	add.s32 	%r4405, %r4401, %r4404;
	ld.global.u32 	%r4406, [%rd1775+52];
	mul.wide.s32 	%rd1802, %r4406, 4;
	add.s64 	%rd1803, %rd3, %rd1802;
	ld.global.u32 	%r4407, [%rd1803];
	setp.eq.s32 	%p1070, %r4407, -1;
	selp.u32 	%r4408, 1, 0, %p1070;
	add.s32 	%r4409, %r4405, %r4408;
	ld.global.u32 	%r4410, [%rd1775+56];
	mul.wide.s32 	%rd1804, %r4410, 4;
	add.s64 	%rd1805, %rd3, %rd1804;
	ld.global.u32 	%r4411, [%rd1805];
	setp.eq.s32 	%p1071, %r4411, -1;
	selp.u32 	%r4412, 1, 0, %p1071;
	add.s32 	%r4413, %r4409, %r4412;
	ld.global.u32 	%r4414, [%rd1775+60];
	mul.wide.s32 	%rd1806, %r4414, 4;
	add.s64 	%rd1807, %rd3, %rd1806;
	ld.global.u32 	%r4415, [%rd1807];
	setp.eq.s32 	%p1072, %r4415, -1;
	selp.u32 	%r4416, 1, 0, %p1072;
	add.s32 	%r6190, %r4413, %r4416;
	add.s32 	%r6182, %r6182, 16;
	add.s32 	%r6180, %r6180, 16;
	and.b32  	%r4417, %r831, -16;
	setp.ne.s32 	%p1073, %r6180, %r4417;
	@%p1073 bra 	$L__BB36_426;
$L__BB36_427:
	setp.eq.s32 	%p1074, %r832, 0;
	@%p1074 bra 	$L__BB36_437;
	and.b32  	%r842, %r831, 7;
	setp.lt.u32 	%p1075, %r832, 8;
	@%p1075 bra 	$L__BB36_430;
	mul.wide.s32 	%rd1808, %r6182, 4;
	add.s64 	%rd1809, %rd2, %rd1808;
	ld.global.u32 	%r4419, [%rd1809];
	mul.wide.s32 	%rd1810, %r4419, 4;
	add.s64 	%rd1811, %rd3, %rd1810;
	ld.global.u32 	%r4420, [%rd1811];
	setp.eq.s32 	%p1076, %r4420, -1;
	selp.u32 	%r4421, 1, 0, %p1076;
	add.s32 	%r4422, %r6190, %r4421;
	ld.global.u32 	%r4423, [%rd1809+4];
	mul.wide.s32 	%rd1812, %r4423, 4;
	add.s64 	%rd1813, %rd3, %rd1812;
	ld.global.u32 	%r4424, [%rd1813];
	setp.eq.s32 	%p1077, %r4424, -1;
	selp.u32 	%r4425, 1, 0, %p1077;
	add.s32 	%r4426, %r4422, %r4425;
	ld.global.u32 	%r4427, [%rd1809+8];
	mul.wide.s32 	%rd1814, %r4427, 4;
	add.s64 	%rd1815, %rd3, %rd1814;
	ld.global.u32 	%r4428, [%rd1815];
	setp.eq.s32 	%p1078, %r4428, -1;
	selp.u32 	%r4429, 1, 0, %p1078;
	add.s32 	%r4430, %r4426, %r4429;
	ld.global.u32 	%r4431, [%rd1809+12];
	mul.wide.s32 	%rd1816, %r4431, 4;
	add.s64 	%rd1817, %rd3, %rd1816;
	ld.global.u32 	%r4432, [%rd1817];
	setp.eq.s32 	%p1079, %r4432, -1;
	selp.u32 	%r4433, 1, 0, %p1079;
	add.s32 	%r4434, %r4430, %r4433;
	ld.global.u32 	%r4435, [%rd1809+16];
	mul.wide.s32 	%rd1818, %r4435, 4;
	add.s64 	%rd1819, %rd3, %rd1818;
	ld.global.u32 	%r4436, [%rd1819];
	setp.eq.s32 	%p1080, %r4436, -1;
	selp.u32 	%r4437, 1, 0, %p1080;
	add.s32 	%r4438, %r4434, %r4437;
	ld.global.u32 	%r4439, [%rd1809+20];
	mul.wide.s32 	%rd1820, %r4439, 4;
	add.s64 	%rd1821, %rd3, %rd1820;
	ld.global.u32 	%r4440, [%rd1821];
	setp.eq.s32 	%p1081, %r4440, -1;
	selp.u32 	%r4441, 1, 0, %p1081;
	add.s32 	%r4442, %r4438, %r4441;
	ld.global.u32 	%r4443, [%rd1809+24];
	mul.wide.s32 	%rd1822, %r4443, 4;
	add.s64 	%rd1823, %rd3, %rd1822;
	ld.global.u32 	%r4444, [%rd1823];
	setp.eq.s32 	%p1082, %r4444, -1;
	selp.u32 	%r4445, 1, 0, %p1082;
	add.s32 	%r4446, %r4442, %r4445;
	ld.global.u32 	%r4447, [%rd1809+28];
	mul.wide.s32 	%rd1824, %r4447, 4;
	add.s64 	%rd1825, %rd3, %rd1824;
	ld.global.u32 	%r4448, [%rd1825];
	setp.eq.s32 	%p1083, %r4448, -1;
	selp.u32 	%r4449, 1, 0, %p1083;
	add.s32 	%r6190, %r4446, %r4449;
	add.s32 	%r6182, %r6182, 8;
$L__BB36_430:
	setp.eq.s32 	%p1084, %r842, 0;
	@%p1084 bra 	$L__BB36_437;
	and.b32  	%r848, %r831, 3;
	setp.lt.u32 	%p1085, %r842, 4;
	@%p1085 bra 	$L__BB36_433;
	mul.wide.s32 	%rd1826, %r6182, 4;
	add.s64 	%rd1827, %rd2, %rd1826;
	ld.global.u32 	%r4451, [%rd1827];
	mul.wide.s32 	%rd1828, %r4451, 4;
	add.s64 	%rd1829, %rd3, %rd1828;
	ld.global.u32 	%r4452, [%rd1829];
	setp.eq.s32 	%p1086, %r4452, -1;
	selp.u32 	%r4453, 1, 0, %p1086;
	add.s32 	%r4454, %r6190, %r4453;
	ld.global.u32 	%r4455, [%rd1827+4];
	mul.wide.s32 	%rd1830, %r4455, 4;
	add.s64 	%rd1831, %rd3, %rd1830;
	ld.global.u32 	%r4456, [%rd1831];
	setp.eq.s32 	%p1087, %r4456, -1;
	selp.u32 	%r4457, 1, 0, %p1087;
	add.s32 	%r4458, %r4454, %r4457;
	ld.global.u32 	%r4459, [%rd1827+8];
	mul.wide.s32 	%rd1832, %r4459, 4;
	add.s64 	%rd1833, %rd3, %rd1832;
	ld.global.u32 	%r4460, [%rd1833];
	setp.eq.s32 	%p1088, %r4460, -1;
	selp.u32 	%r4461, 1, 0, %p1088;
	add.s32 	%r4462, %r4458, %r4461;
	ld.global.u32 	%r4463, [%rd1827+12];
	mul.wide.s32 	%rd1834, %r4463, 4;
	add.s64 	%rd1835, %rd3, %rd1834;
	ld.global.u32 	%r4464, [%rd1835];
	setp.eq.s32 	%p1089, %r4464, -1;
	selp.u32 	%r4465, 1, 0, %p1089;
	add.s32 	%r6190, %r4462, %r4465;
	add.s32 	%r6182, %r6182, 4;
$L__BB36_433:
	setp.eq.s32 	%p1090, %r848, 0;
	@%p1090 bra 	$L__BB36_437;
	mul.wide.s32 	%rd1836, %r6182, 4;
	add.s64 	%rd35, %rd2, %rd1836;
	ld.global.u32 	%r4466, [%rd35];
	mul.wide.s32 	%rd1837, %r4466, 4;
	add.s64 	%rd1838, %rd3, %rd1837;
	ld.global.u32 	%r4467, [%rd1838];
	setp.eq.s32 	%p1091, %r4467, -1;
	selp.u32 	%r4468, 1, 0, %p1091;
	add.s32 	%r6190, %r6190, %r4468;
	setp.eq.s32 	%p1092, %r848, 1;
	@%p1092 bra 	$L__BB36_437;
	ld.global.u32 	%r4469, [%rd35+4];
	mul.wide.s32 	%rd1839, %r4469, 4;
	add.s64 	%rd1840, %rd3, %rd1839;
	ld.global.u32 	%r4470, [%rd1840];
	setp.eq.s32 	%p1093, %r4470, -1;
	selp.u32 	%r4471, 1, 0, %p1093;
	add.s32 	%r6190, %r6190, %r4471;
	setp.eq.s32 	%p1094, %r848, 2;
	@%p1094 bra 	$L__BB36_437;
	ld.global.u32 	%r4472, [%rd35+8];
	mul.wide.s32 	%rd1841, %r4472, 4;
	add.s64 	%rd1842, %rd3, %rd1841;
	ld.global.u32 	%r4473, [%rd1842];
	setp.eq.s32 	%p1095, %r4473, -1;
	selp.u32 	%r4474, 1, 0, %p1095;
	add.s32 	%r6190, %r6190, %r4474;
$L__BB36_437:
	ld.global.u32 	%r4476, [%rd24+10240];
	setp.ne.s32 	%p1096, %r4476, -1;
	mov.b32 	%r6203, 0;
	@%p1096 bra 	$L__BB36_452;
	ld.global.u32 	%r6195, [%rd25+10240];
	ld.global.u32 	%r859, [%rd25+10244];
	setp.ge.s32 	%p1097, %r6195, %r859;
	@%p1097 bra 	$L__BB36_452;
	add.s32 	%r4480, %r6195, 1;
	max.s32 	%r4481, %r859, %r4480;
	sub.s32 	%r860, %r4481, %r6195;
	and.b32  	%r861, %r860, 15;
	sub.s32 	%r4482, %r6195, %r4481;
	setp.gt.u32 	%p1098, %r4482, -16;
	mov.b32 	%r6203, 0;
	@%p1098 bra 	$L__BB36_442;
	mov.b32 	%r6203, 0;
	mov.u32 	%r6193, %r6203;
$L__BB36_441:
	.pragma "nounroll";
	mul.wide.s32 	%rd1843, %r6195, 4;
	add.s64 	%rd1844, %rd2, %rd1843;
	ld.global.u32 	%r4484, [%rd1844];
	mul.wide.s32 	%rd1845, %r4484, 4;
	add.s64 	%rd1846, %rd3, %rd1845;
	ld.global.u32 	%r4485, [%rd1846];
	setp.eq.s32 	%p1099, %r4485, -1;
	selp.u32 	%r4486, 1, 0, %p1099;
	add.s32 	%r4487, %r6203, %r4486;
	ld.global.u32 	%r4488, [%rd1844+4];
	mul.wide.s32 	%rd1847, %r4488, 4;
	add.s64 	%rd1848, %rd3, %rd1847;
	ld.global.u32 	%r4489, [%rd1848];
	setp.eq.s32 	%p1100, %r4489, -1;
	selp.u32 	%r4490, 1, 0, %p1100;
	add.s32 	%r4491, %r4487, %r4490;
	ld.global.u32 	%r4492, [%rd1844+8];
	mul.wide.s32 	%rd1849, %r4492, 4;
	add.s64 	%rd1850, %rd3, %rd1849;
	ld.global.u32 	%r4493, [%rd1850];
	setp.eq.s32 	%p1101, %r4493, -1;
	selp.u32 	%r4494, 1, 0, %p1101;
	add.s32 	%r4495, %r4491, %r4494;
	ld.global.u32 	%r4496, [%rd1844+12];
	mul.wide.s32 	%rd1851, %r4496, 4;
	add.s64 	%rd1852, %rd3, %rd1851;
	ld.global.u32 	%r4497, [%rd1852];
	setp.eq.s32 	%p1102, %r4497, -1;
	selp.u32 	%r4498, 1, 0, %p1102;
	add.s32 	%r4499, %r4495, %r4498;
	ld.global.u32 	%r4500, [%rd1844+16];
	mul.wide.s32 	%rd1853, %r4500, 4;
	add.s64 	%rd1854, %rd3, %rd1853;
	ld.global.u32 	%r4501, [%rd1854];
	setp.eq.s32 	%p1103, %r4501, -1;
	selp.u32 	%r4502, 1, 0, %p1103;
	add.s32 	%r4503, %r4499, %r4502;
	ld.global.u32 	%r4504, [%rd1844+20];
	mul.wide.s32 	%rd1855, %r4504, 4;
	add.s64 	%rd1856, %rd3, %rd1855;
	ld.global.u32 	%r4505, [%rd1856];
	setp.eq.s32 	%p1104, %r4505, -1;
	selp.u32 	%r4506, 1, 0, %p1104;
	add.s32 	%r4507, %r4503, %r4506;
	ld.global.u32 	%r4508, [%rd1844+24];
	mul.wide.s32 	%rd1857, %r4508, 4;
	add.s64 	%rd1858, %rd3, %rd1857;
	ld.global.u32 	%r4509, [%rd1858];
	setp.eq.s32 	%p1105, %r4509, -1;
	selp.u32 	%r4510, 1, 0, %p1105;
	add.s32 	%r4511, %r4507, %r4510;
	ld.global.u32 	%r4512, [%rd1844+28];
	mul.wide.s32 	%rd1859, %r4512, 4;
	add.s64 	%rd1860, %rd3, %rd1859;
	ld.global.u32 	%r4513, [%rd1860];
	setp.eq.s32 	%p1106, %r4513, -1;
	selp.u32 	%r4514, 1, 0, %p1106;
	add.s32 	%r4515, %r4511, %r4514;
	ld.global.u32 	%r4516, [%rd1844+32];
	mul.wide.s32 	%rd1861, %r4516, 4;
	add.s64 	%rd1862, %rd3, %rd1861;
	ld.global.u32 	%r4517, [%rd1862];
	setp.eq.s32 	%p1107, %r4517, -1;
	selp.u32 	%r4518, 1, 0, %p1107;
	add.s32 	%r4519, %r4515, %r4518;
	ld.global.u32 	%r4520, [%rd1844+36];
	mul.wide.s32 	%rd1863, %r4520, 4;
	add.s64 	%rd1864, %rd3, %rd1863;
	ld.global.u32 	%r4521, [%rd1864];
	setp.eq.s32 	%p1108, %r4521, -1;
	selp.u32 	%r4522, 1, 0, %p1108;
	add.s32 	%r4523, %r4519, %r4522;
	ld.global.u32 	%r4524, [%rd1844+40];
	mul.wide.s32 	%rd1865, %r4524, 4;
	add.s64 	%rd1866, %rd3, %rd1865;
	ld.global.u32 	%r4525, [%rd1866];
	setp.eq.s32 	%p1109, %r4525, -1;
	selp.u32 	%r4526, 1, 0, %p1109;
	add.s32 	%r4527, %r4523, %r4526;
	ld.global.u32 	%r4528, [%rd1844+44];
	mul.wide.s32 	%rd1867, %r4528, 4;
	add.s64 	%rd1868, %rd3, %rd1867;
	ld.global.u32 	%r4529, [%rd1868];
	setp.eq.s32 	%p1110, %r4529, -1;
	selp.u32 	%r4530, 1, 0, %p1110;
	add.s32 	%r4531, %r4527, %r4530;
	ld.global.u32 	%r4532, [%rd1844+48];
	mul.wide.s32 	%rd1869, %r4532, 4;
	add.s64 	%rd1870, %rd3, %rd1869;
	ld.global.u32 	%r4533, [%rd1870];
	setp.eq.s32 	%p1111, %r4533, -1;
	selp.u32 	%r4534, 1, 0, %p1111;
	add.s32 	%r4535, %r4531, %r4534;
	ld.global.u32 	%r4536, [%rd1844+52];
	mul.wide.s32 	%rd1871, %r4536, 4;
	add.s64 	%rd1872, %rd3, %rd1871;
	ld.global.u32 	%r4537, [%rd1872];
	setp.eq.s32 	%p1112, %r4537, -1;
	selp.u32 	%r4538, 1, 0, %p1112;
	add.s32 	%r4539, %r4535, %r4538;
	ld.global.u32 	%r4540, [%rd1844+56];
	mul.wide.s32 	%rd1873, %r4540, 4;
	add.s64 	%rd1874, %rd3, %rd1873;
	ld.global.u32 	%r4541, [%rd1874];
	setp.eq.s32 	%p1113, %r4541, -1;
	selp.u32 	%r4542, 1, 0, %p1113;
	add.s32 	%r4543, %r4539, %r4542;
	ld.global.u32 	%r4544, [%rd1844+60];
	mul.wide.s32 	%rd1875, %r4544, 4;
	add.s64 	%rd1876, %rd3, %rd1875;
	ld.global.u32 	%r4545, [%rd1876];
	setp.eq.s32 	%p1114, %r4545, -1;
	selp.u32 	%r4546, 1, 0, %p1114;
	add.s32 	%r6203, %r4543, %r4546;
	add.s32 	%r6195, %r6195, 16;
	add.s32 	%r6193, %r6193, 16;
	and.b32  	%r4547, %r860, -16;
	setp.ne.s32 	%p1115, %r6193, %r4547;
	@%p1115 bra 	$L__BB36_441;
$L__BB36_442:
	setp.eq.s32 	%p1116, %r861, 0;
	@%p1116 bra 	$L__BB36_452;
	and.b32  	%r871, %r860, 7;
	setp.lt.u32 	%p1117, %r861, 8;
	@%p1117 bra 	$L__BB36_445;
	mul.wide.s32 	%rd1877, %r6195, 4;
	add.s64 	%rd1878, %rd2, %rd1877;
	ld.global.u32 	%r4549, [%rd1878];
	mul.wide.s32 	%rd1879, %r4549, 4;
	add.s64 	%rd1880, %rd3, %rd1879;
	ld.global.u32 	%r4550, [%rd1880];
	setp.eq.s32 	%p1118, %r4550, -1;
	selp.u32 	%r4551, 1, 0, %p1118;
	add.s32 	%r4552, %r6203, %r4551;
	ld.global.u32 	%r4553, [%rd1878+4];
	mul.wide.s32 	%rd1881, %r4553, 4;
	add.s64 	%rd1882, %rd3, %rd1881;
	ld.global.u32 	%r4554, [%rd1882];
	setp.eq.s32 	%p1119, %r4554, -1;
	selp.u32 	%r4555, 1, 0, %p1119;
	add.s32 	%r4556, %r4552, %r4555;
	ld.global.u32 	%r4557, [%rd1878+8];
	mul.wide.s32 	%rd1883, %r4557, 4;
	add.s64 	%rd1884, %rd3, %rd1883;
	ld.global.u32 	%r4558, [%rd1884];
	setp.eq.s32 	%p1120, %r4558, -1;
	selp.u32 	%r4559, 1, 0, %p1120;
	add.s32 	%r4560, %r4556, %r4559;
	ld.global.u32 	%r4561, [%rd1878+12];
	mul.wide.s32 	%rd1885, %r4561, 4;
	add.s64 	%rd1886, %rd3, %rd1885;
	ld.global.u32 	%r4562, [%rd1886];
	setp.eq.s32 	%p1121, %r4562, -1;
	selp.u32 	%r4563, 1, 0, %p1121;
	add.s32 	%r4564, %r4560, %r4563;
	ld.global.u32 	%r4565, [%rd1878+16];
	mul.wide.s32 	%rd1887, %r4565, 4;
	add.s64 	%rd1888, %rd3, %rd1887;
	ld.global.u32 	%r4566, [%rd1888];
	setp.eq.s32 	%p1122, %r4566, -1;
	selp.u32 	%r4567, 1, 0, %p1122;
	add.s32 	%r4568, %r4564, %r4567;
	ld.global.u32 	%r4569, [%rd1878+20];
	mul.wide.s32 	%rd1889, %r4569, 4;
	add.s64 	%rd1890, %rd3, %rd1889;
	ld.global.u32 	%r4570, [%rd1890];
	setp.eq.s32 	%p1123, %r4570, -1;
	selp.u32 	%r4571, 1, 0, %p1123;
	add.s32 	%r4572, %r4568, %r4571;
	ld.global.u32 	%r4573, [%rd1878+24];
	mul.wide.s32 	%rd1891, %r4573, 4;
	add.s64 	%rd1892, %rd3, %rd1891;
	ld.global.u32 	%r4574, [%rd1892];
	setp.eq.s32 	%p1124, %r4574, -1;
	selp.u32 	%r4575, 1, 0, %p1124;
	add.s32 	%r4576, %r4572, %r4575;
	ld.global.u32 	%r4577, [%rd1878+28];
	mul.wide.s32 	%rd1893, %r4577, 4;
	add.s64 	%rd1894, %rd3, %rd1893;
	ld.global.u32 	%r4578, [%rd1894];
	setp.eq.s32 	%p1125, %r4578, -1;
	selp.u32 	%r4579, 1, 0, %p1125;
	add.s32 	%r6203, %r4576, %r4579;
	add.s32 	%r6195, %r6195, 8;
$L__BB36_445:
	setp.eq.s32 	%p1126, %r871, 0;
	@%p1126 bra 	$L__BB36_452;
	and.b32  	%r877, %r860, 3;
	setp.lt.u32 	%p1127, %r871, 4;
	@%p1127 bra 	$L__BB36_448;
	mul.wide.s32 	%rd1895, %r6195, 4;
	add.s64 	%rd1896, %rd2, %rd1895;
	ld.global.u32 	%r4581, [%rd1896];
	mul.wide.s32 	%rd1897, %r4581, 4;
	add.s64 	%rd1898, %rd3, %rd1897;
	ld.global.u32 	%r4582, [%rd1898];
	setp.eq.s32 	%p1128, %r4582, -1;
	selp.u32 	%r4583, 1, 0, %p1128;
	add.s32 	%r4584, %r6203, %r4583;
	ld.global.u32 	%r4585, [%rd1896+4];
	mul.wide.s32 	%rd1899, %r4585, 4;
	add.s64 	%rd1900, %rd3, %rd1899;
	ld.global.u32 	%r4586, [%rd1900];
	setp.eq.s32 	%p1129, %r4586, -1;
	selp.u32 	%r4587, 1, 0, %p1129;
	add.s32 	%r4588, %r4584, %r4587;
	ld.global.u32 	%r4589, [%rd1896+8];
	mul.wide.s32 	%rd1901, %r4589, 4;
	add.s64 	%rd1902, %rd3, %rd1901;
	ld.global.u32 	%r4590, [%rd1902];
	setp.eq.s32 	%p1130, %r4590, -1;
	selp.u32 	%r4591, 1, 0, %p1130;
	add.s32 	%r4592, %r4588, %r4591;
	ld.global.u32 	%r4593, [%rd1896+12];
	mul.wide.s32 	%rd1903, %r4593, 4;
	add.s64 	%rd1904, %rd3, %rd1903;
	ld.global.u32 	%r4594, [%rd1904];
	setp.eq.s32 	%p1131, %r4594, -1;
	selp.u32 	%r4595, 1, 0, %p1131;
	add.s32 	%r6203, %r4592, %r4595;
	add.s32 	%r6195, %r6195, 4;
$L__BB36_448:
	setp.eq.s32 	%p1132, %r877, 0;
	@%p1132 bra 	$L__BB36_452;
	mul.wide.s32 	%rd1905, %r6195, 4;
	add.s64 	%rd36, %rd2, %rd1905;
	ld.global.u32 	%r4596, [%rd36];
	mul.wide.s32 	%rd1906, %r4596, 4;
	add.s64 	%rd1907, %rd3, %rd1906;
	ld.global.u32 	%r4597, [%rd1907];
	setp.eq.s32 	%p1133, %r4597, -1;
	selp.u32 	%r4598, 1, 0, %p1133;
	add.s32 	%r6203, %r6203, %r4598;
	setp.eq.s32 	%p1134, %r877, 1;
	@%p1134 bra 	$L__BB36_452;
	ld.global.u32 	%r4599, [%rd36+4];
	mul.wide.s32 	%rd1908, %r4599, 4;
	add.s64 	%rd1909, %rd3, %rd1908;
	ld.global.u32 	%r4600, [%rd1909];
	setp.eq.s32 	%p1135, %r4600, -1;
	selp.u32 	%r4601, 1, 0, %p1135;
	add.s32 	%r6203, %r6203, %r4601;
	setp.eq.s32 	%p1136, %r877, 2;
	@%p1136 bra 	$L__BB36_452;
	ld.global.u32 	%r4602, [%rd36+8];
	mul.wide.s32 	%rd1910, %r4602, 4;
	add.s64 	%rd1911, %rd3, %rd1910;
	ld.global.u32 	%r4603, [%rd1911];
	setp.eq.s32 	%p1137, %r4603, -1;
	selp.u32 	%r4604, 1, 0, %p1137;
	add.s32 	%r6203, %r6203, %r4604;
$L__BB36_452:
	ld.global.u32 	%r4606, [%rd24+11264];
	setp.ne.s32 	%p1138, %r4606, -1;
	mov.b32 	%r6216, 0;
	@%p1138 bra 	$L__BB36_467;
	ld.global.u32 	%r6208, [%rd25+11264];
	ld.global.u32 	%r888, [%rd25+11268];
	setp.ge.s32 	%p1139, %r6208, %r888;
	@%p1139 bra 	$L__BB36_467;
	add.s32 	%r4610, %r6208, 1;
	max.s32 	%r4611, %r888, %r4610;
	sub.s32 	%r889, %r4611, %r6208;
	sub.s32 	%r4612, %r6208, %r4611;
	setp.gt.u32 	%p1140, %r4612, -16;
	mov.b32 	%r6216, 0;
	@%p1140 bra 	$L__BB36_457;
	mov.b32 	%r6216, 0;
	mov.u32 	%r6206, %r6216;
$L__BB36_456:
	.pragma "nounroll";
	mul.wide.s32 	%rd1912, %r6208, 4;
	add.s64 	%rd1913, %rd2, %rd1912;
	ld.global.u32 	%r4614, [%rd1913];
	mul.wide.s32 	%rd1914, %r4614, 4;
	add.s64 	%rd1915, %rd3, %rd1914;
	ld.global.u32 	%r4615, [%rd1915];
	setp.eq.s32 	%p1141, %r4615, -1;
	selp.u32 	%r4616, 1, 0, %p1141;
	add.s32 	%r4617, %r6216, %r4616;
	ld.global.u32 	%r4618, [%rd1913+4];
	mul.wide.s32 	%rd1916, %r4618, 4;
	add.s64 	%rd1917, %rd3, %rd1916;
	ld.global.u32 	%r4619, [%rd1917];
	setp.eq.s32 	%p1142, %r4619, -1;
	selp.u32 	%r4620, 1, 0, %p1142;
	add.s32 	%r4621, %r4617, %r4620;
	ld.global.u32 	%r4622, [%rd1913+8];
	mul.wide.s32 	%rd1918, %r4622, 4;
	add.s64 	%rd1919, %rd3, %rd1918;
	ld.global.u32 	%r4623, [%rd1919];
	setp.eq.s32 	%p1143, %r4623, -1;
	selp.u32 	%r4624, 1, 0, %p1143;
	add.s32 	%r4625, %r4621, %r4624;
	ld.global.u32 	%r4626, [%rd1913+12];
	mul.wide.s32 	%rd1920, %r4626, 4;
	add.s64 	%rd1921, %rd3, %rd1920;
	ld.global.u32 	%r4627, [%rd1921];
	setp.eq.s32 	%p1144, %r4627, -1;
	selp.u32 	%r4628, 1, 0, %p1144;
	add.s32 	%r4629, %r4625, %r4628;
	ld.global.u32 	%r4630, [%rd1913+16];
	mul.wide.s32 	%rd1922, %r4630, 4;
	add.s64 	%rd1923, %rd3, %rd1922;
	ld.global.u32 	%r4631, [%rd1923];
	setp.eq.s32 	%p1145, %r4631, -1;
	selp.u32 	%r4632, 1, 0, %p1145;
	add.s32 	%r4633, %r4629, %r4632;
	ld.global.u32 	%r4634, [%rd1913+20];
	mul.wide.s32 	%rd1924, %r4634, 4;
	add.s64 	%rd1925, %rd3, %rd1924;
	ld.global.u32 	%r4635, [%rd1925];
	setp.eq.s32 	%p1146, %r4635, -1;
	selp.u32 	%r4636, 1, 0, %p1146;
	add.s32 	%r4637, %r4633, %r4636;
	ld.global.u32 	%r4638, [%rd1913+24];
	mul.wide.s32 	%rd1926, %r4638, 4;
	add.s64 	%rd1927, %rd3, %rd1926;
	ld.global.u32 	%r4639, [%rd1927];
	setp.eq.s32 	%p1147, %r4639, -1;
	selp.u32 	%r4640, 1, 0, %p1147;
	add.s32 	%r4641, %r4637, %r4640;
	ld.global.u32 	%r4642, [%rd1913+28];
	mul.wide.s32 	%rd1928, %r4642, 4;
	add.s64 	%rd1929, %rd3, %rd1928;
	ld.global.u32 	%r4643, [%rd1929];
	setp.eq.s32 	%p1148, %r4643, -1;
	selp.u32 	%r4644, 1, 0, %p1148;
	add.s32 	%r4645, %r4641, %r4644;
	ld.global.u32 	%r4646, [%rd1913+32];
	mul.wide.s32 	%rd1930, %r4646, 4;
	add.s64 	%rd1931, %rd3, %rd1930;
	ld.global.u32 	%r4647, [%rd1931];
	setp.eq.s32 	%p1149, %r4647, -1;
	selp.u32 	%r4648, 1, 0, %p1149;
	add.s32 	%r4649, %r4645, %r4648;
	ld.global.u32 	%r4650, [%rd1913+36];
	mul.wide.s32 	%rd1932, %r4650, 4;
	add.s64 	%rd1933, %rd3, %rd1932;
	ld.global.u32 	%r4651, [%rd1933];
	setp.eq.s32 	%p1150, %r4651, -1;
	selp.u32 	%r4652, 1, 0, %p1150;
	add.s32 	%r4653, %r4649, %r4652;
	ld.global.u32 	%r4654, [%rd1913+40];
	mul.wide.s32 	%rd1934, %r4654, 4;
	add.s64 	%rd1935, %rd3, %rd1934;
	ld.global.u32 	%r4655, [%rd1935];
	setp.eq.s32 	%p1151, %r4655, -1;
	selp.u32 	%r4656, 1, 0, %p1151;
	add.s32 	%r4657, %r4653, %r4656;
	ld.global.u32 	%r4658, [%rd1913+44];
	mul.wide.s32 	%rd1936, %r4658, 4;
	add.s64 	%rd1937, %rd3, %rd1936;
	ld.global.u32 	%r4659, [%rd1937];
	setp.eq.s32 	%p1152, %r4659, -1;
	selp.u32 	%r4660, 1, 0, %p1152;
	add.s32 	%r4661, %r4657, %r4660;
	ld.global.u32 	%r4662, [%rd1913+48];
	mul.wide.s32 	%rd1938, %r4662, 4;
	add.s64 	%rd1939, %rd3, %rd1938;
	ld.global.u32 	%r4663, [%rd1939];
	setp.eq.s32 	%p1153, %r4663, -1;
	selp.u32 	%r4664, 1, 0, %p1153;
	add.s32 	%r4665, %r4661, %r4664;
	ld.global.u32 	%r4666, [%rd1913+52];
	mul.wide.s32 	%rd1940, %r4666, 4;
	add.s64 	%rd1941, %rd3, %rd1940;
	ld.global.u32 	%r4667, [%rd1941];
	setp.eq.s32 	%p1154, %r4667, -1;
	selp.u32 	%r4668, 1, 0, %p1154;
	add.s32 	%r4669, %r4665, %r4668;
	ld.global.u32 	%r4670, [%rd1913+56];
	mul.wide.s32 	%rd1942, %r4670, 4;
	add.s64 	%rd1943, %rd3, %rd1942;
	ld.global.u32 	%r4671, [%rd1943];
	setp.eq.s32 	%p1155, %r4671, -1;
	selp.u32 	%r4672, 1, 0, %p1155;
	add.s32 	%r4673, %r4669, %r4672;
	ld.global.u32 	%r4674, [%rd1913+60];
	mul.wide.s32 	%rd1944, %r4674, 4;
	add.s64 	%rd1945, %rd3, %rd1944;
	ld.global.u32 	%r4675, [%rd1945];
	setp.eq.s32 	%p1156, %r4675, -1;
	selp.u32 	%r4676, 1, 0, %p1156;
	add.s32 	%r6216, %r4673, %r4676;
	add.s32 	%r6208, %r6208, 16;
	add.s32 	%r6206, %r6206, 16;
	and.b32  	%r4677, %r889, -16;
	setp.ne.s32 	%p1157, %r6206, %r4677;
	@%p1157 bra 	$L__BB36_456;
$L__BB36_457:
	and.b32  	%r899, %r889, 15;
	setp.eq.s32 	%p1158, %r899, 0;
	@%p1158 bra 	$L__BB36_467;
	setp.lt.u32 	%p1159, %r899, 8;
	@%p1159 bra 	$L__BB36_460;
	mul.wide.s32 	%rd1946, %r6208, 4;
	add.s64 	%rd1947, %rd2, %rd1946;
	ld.global.u32 	%r4679, [%rd1947];
	mul.wide.s32 	%rd1948, %r4679, 4;
	add.s64 	%rd1949, %rd3, %rd1948;
	ld.global.u32 	%r4680, [%rd1949];
	setp.eq.s32 	%p1160, %r4680, -1;
	selp.u32 	%r4681, 1, 0, %p1160;
	add.s32 	%r4682, %r6216, %r4681;
	ld.global.u32 	%r4683, [%rd1947+4];
	mul.wide.s32 	%rd1950, %r4683, 4;
	add.s64 	%rd1951, %rd3, %rd1950;
	ld.global.u32 	%r4684, [%rd1951];
	setp.eq.s32 	%p1161, %r4684, -1;
	selp.u32 	%r4685, 1, 0, %p1161;
	add.s32 	%r4686, %r4682, %r4685;
	ld.global.u32 	%r4687, [%rd1947+8];
	mul.wide.s32 	%rd1952, %r4687, 4;
	add.s64 	%rd1953, %rd3, %rd1952;
	ld.global.u32 	%r4688, [%rd1953];
	setp.eq.s32 	%p1162, %r4688, -1;
	selp.u32 	%r4689, 1, 0, %p1162;
	add.s32 	%r4690, %r4686, %r4689;
	ld.global.u32 	%r4691, [%rd1947+12];
	mul.wide.s32 	%rd1954, %r4691, 4;
	add.s64 	%rd1955, %rd3, %rd1954;
	ld.global.u32 	%r4692, [%rd1955];
	setp.eq.s32 	%p1163, %r4692, -1;
	selp.u32 	%r4693, 1, 0, %p1163;
	add.s32 	%r4694, %r4690, %r4693;
	ld.global.u32 	%r4695, [%rd1947+16];
	mul.wide.s32 	%rd1956, %r4695, 4;
	add.s64 	%rd1957, %rd3, %rd1956;
	ld.global.u32 	%r4696, [%rd1957];
	setp.eq.s32 	%p1164, %r4696, -1;
	selp.u32 	%r4697, 1, 0, %p1164;
	add.s32 	%r4698, %r4694, %r4697;
	ld.global.u32 	%r4699, [%rd1947+20];
	mul.wide.s32 	%rd1958, %r4699, 4;
	add.s64 	%rd1959, %rd3, %rd1958;
	ld.global.u32 	%r4700, [%rd1959];
	setp.eq.s32 	%p1165, %r4700, -1;
	selp.u32 	%r4701, 1, 0, %p1165;
	add.s32 	%r4702, %r4698, %r4701;
	ld.global.u32 	%r4703, [%rd1947+24];
	mul.wide.s32 	%rd1960, %r4703, 4;
	add.s64 	%rd1961, %rd3, %rd1960;
	ld.global.u32 	%r4704, [%rd1961];
	setp.eq.s32 	%p1166, %r4704, -1;
	selp.u32 	%r4705, 1, 0, %p1166;
	add.s32 	%r4706, %r4702, %r4705;
	ld.global.u32 	%r4707, [%rd1947+28];
	mul.wide.s32 	%rd1962, %r4707, 4;
	add.s64 	%rd1963, %rd3, %rd1962;
	ld.global.u32 	%r4708, [%rd1963];
	setp.eq.s32 	%p1167, %r4708, -1;
	selp.u32 	%r4709, 1, 0, %p1167;
	add.s32 	%r6216, %r4706, %r4709;
	add.s32 	%r6208, %r6208, 8;
$L__BB36_460:
	and.b32  	%r905, %r889, 7;
	setp.eq.s32 	%p1168, %r905, 0;
	@%p1168 bra 	$L__BB36_467;
	and.b32  	%r906, %r889, 3;
	setp.lt.u32 	%p1169, %r905, 4;
	@%p1169 bra 	$L__BB36_463;
	mul.wide.s32 	%rd1964, %r6208, 4;
	add.s64 	%rd1965, %rd2, %rd1964;
	ld.global.u32 	%r4711, [%rd1965];
	mul.wide.s32 	%rd1966, %r4711, 4;
	add.s64 	%rd1967, %rd3, %rd1966;
	ld.global.u32 	%r4712, [%rd1967];
	setp.eq.s32 	%p1170, %r4712, -1;
	selp.u32 	%r4713, 1, 0, %p1170;
	add.s32 	%r4714, %r6216, %r4713;
	ld.global.u32 	%r4715, [%rd1965+4];
	mul.wide.s32 	%rd1968, %r4715, 4;
	add.s64 	%rd1969, %rd3, %rd1968;
	ld.global.u32 	%r4716, [%rd1969];
	setp.eq.s32 	%p1171, %r4716, -1;
	selp.u32 	%r4717, 1, 0, %p1171;
	add.s32 	%r4718, %r4714, %r4717;
	ld.global.u32 	%r4719, [%rd1965+8];
	mul.wide.s32 	%rd1970, %r4719, 4;
	add.s64 	%rd1971, %rd3, %rd1970;
	ld.global.u32 	%r4720, [%rd1971];
	setp.eq.s32 	%p1172, %r4720, -1;
	selp.u32 	%r4721, 1, 0, %p1172;
	add.s32 	%r4722, %r4718, %r4721;
	ld.global.u32 	%r4723, [%rd1965+12];
	mul.wide.s32 	%rd1972, %r4723, 4;
	add.s64 	%rd1973, %rd3, %rd1972;
	ld.global.u32 	%r4724, [%rd1973];
	setp.eq.s32 	%p1173, %r4724, -1;
	selp.u32 	%r4725, 1, 0, %p1173;
	add.s32 	%r6216, %r4722, %r4725;
	add.s32 	%r6208, %r6208, 4;
$L__BB36_463:
	setp.eq.s32 	%p1174, %r906, 0;
	@%p1174 bra 	$L__BB36_467;
	mul.wide.s32 	%rd1974, %r6208, 4;
	add.s64 	%rd37, %rd2, %rd1974;
	ld.global.u32 	%r4726, [%rd37];
	mul.wide.s32 	%rd1975, %r4726, 4;
	add.s64 	%rd1976, %rd3, %rd1975;
	ld.global.u32 	%r4727, [%rd1976];
	setp.eq.s32 	%p1175, %r4727, -1;
	selp.u32 	%r4728, 1, 0, %p1175;
	add.s32 	%r6216, %r6216, %r4728;
	setp.eq.s32 	%p1176, %r906, 1;
	@%p1176 bra 	$L__BB36_467;
	ld.global.u32 	%r4729, [%rd37+4];
	mul.wide.s32 	%rd1977, %r4729, 4;
	add.s64 	%rd1978, %rd3, %rd1977;
	ld.global.u32 	%r4730, [%rd1978];
	setp.eq.s32 	%p1177, %r4730, -1;
	selp.u32 	%r4731, 1, 0, %p1177;
	add.s32 	%r6216, %r6216, %r4731;
	setp.eq.s32 	%p1178, %r906, 2;
	@%p1178 bra 	$L__BB36_467;
	ld.global.u32 	%r4732, [%rd37+8];
	mul.wide.s32 	%rd1979, %r4732, 4;
	add.s64 	%rd1980, %rd3, %rd1979;
	ld.global.u32 	%r4733, [%rd1980];
	setp.eq.s32 	%p1179, %r4733, -1;
	selp.u32 	%r4734, 1, 0, %p1179;
	add.s32 	%r6216, %r6216, %r4734;
$L__BB36_467:
	ld.global.u32 	%r4736, [%rd24+12288];
	setp.ne.s32 	%p1180, %r4736, -1;
	mov.b32 	%r6229, 0;
	@%p1180 bra 	$L__BB36_482;
	ld.global.u32 	%r6221, [%rd25+12288];
	ld.global.u32 	%r917, [%rd25+12292];
	setp.ge.s32 	%p1181, %r6221, %r917;
	@%p1181 bra 	$L__BB36_482;
	add.s32 	%r4740, %r6221, 1;
	max.s32 	%r4741, %r917, %r4740;
	sub.s32 	%r918, %r4741, %r6221;
	sub.s32 	%r4742, %r6221, %r4741;
	setp.gt.u32 	%p1182, %r4742, -16;
	mov.b32 	%r6229, 0;
	@%p1182 bra 	$L__BB36_472;
	mov.b32 	%r6229, 0;
	mov.u32 	%r6219, %r6229;
$L__BB36_471:
	.pragma "nounroll";
	mul.wide.s32 	%rd1981, %r6221, 4;
	add.s64 	%rd1982, %rd2, %rd1981;
	ld.global.u32 	%r4744, [%rd1982];
	mul.wide.s32 	%rd1983, %r4744, 4;
	add.s64 	%rd1984, %rd3, %rd1983;
	ld.global.u32 	%r4745, [%rd1984];
	setp.eq.s32 	%p1183, %r4745, -1;
	selp.u32 	%r4746, 1, 0, %p1183;
	add.s32 	%r4747, %r6229, %r4746;
	ld.global.u32 	%r4748, [%rd1982+4];
	mul.wide.s32 	%rd1985, %r4748, 4;
	add.s64 	%rd1986, %rd3, %rd1985;
	ld.global.u32 	%r4749, [%rd1986];
	setp.eq.s32 	%p1184, %r4749, -1;
	selp.u32 	%r4750, 1, 0, %p1184;
	add.s32 	%r4751, %r4747, %r4750;
	ld.global.u32 	%r4752, [%rd1982+8];
	mul.wide.s32 	%rd1987, %r4752, 4;
	add.s64 	%rd1988, %rd3, %rd1987;
	ld.global.u32 	%r4753, [%rd1988];
	setp.eq.s32 	%p1185, %r4753, -1;
	selp.u32 	%r4754, 1, 0, %p1185;
	add.s32 	%r4755, %r4751, %r4754;
	ld.global.u32 	%r4756, [%rd1982+12];
	mul.wide.s32 	%rd1989, %r4756, 4;
	add.s64 	%rd1990, %rd3, %rd1989;
	ld.global.u32 	%r4757, [%rd1990];
	setp.eq.s32 	%p1186, %r4757, -1;
	selp.u32 	%r4758, 1, 0, %p1186;
	add.s32 	%r4759, %r4755, %r4758;
	ld.global.u32 	%r4760, [%rd1982+16];
	mul.wide.s32 	%rd1991, %r4760, 4;
	add.s64 	%rd1992, %rd3, %rd1991;
	ld.global.u32 	%r4761, [%rd1992];
	setp.eq.s32 	%p1187, %r4761, -1;
	selp.u32 	%r4762, 1, 0, %p1187;
	add.s32 	%r4763, %r4759, %r4762;
	ld.global.u32 	%r4764, [%rd1982+20];
	mul.wide.s32 	%rd1993, %r4764, 4;
	add.s64 	%rd1994, %rd3, %rd1993;
	ld.global.u32 	%r4765, [%rd1994];
	setp.eq.s32 	%p1188, %r4765, -1;
	selp.u32 	%r4766, 1, 0, %p1188;
	add.s32 	%r4767, %r4763, %r4766;
	ld.global.u32 	%r4768, [%rd1982+24];
	mul.wide.s32 	%rd1995, %r4768, 4;
	add.s64 	%rd1996, %rd3, %rd1995;
	ld.global.u32 	%r4769, [%rd1996];
	setp.eq.s32 	%p1189, %r4769, -1;
	selp.u32 	%r4770, 1, 0, %p1189;
	add.s32 	%r4771, %r4767, %r4770;
	ld.global.u32 	%r4772, [%rd1982+28];
	mul.wide.s32 	%rd1997, %r4772, 4;
	add.s64 	%rd1998, %rd3, %rd1997;
	ld.global.u32 	%r4773, [%rd1998];
	setp.eq.s32 	%p1190, %r4773, -1;
	selp.u32 	%r4774, 1, 0, %p1190;
	add.s32 	%r4775, %r4771, %r4774;
	ld.global.u32 	%r4776, [%rd1982+32];
	mul.wide.s32 	%rd1999, %r4776, 4;
	add.s64 	%rd2000, %rd3, %rd1999;
	ld.global.u32 	%r4777, [%rd2000];
	setp.eq.s32 	%p1191, %r4777, -1;
	selp.u32 	%r4778, 1, 0, %p1191;
	add.s32 	%r4779, %r4775, %r4778;
	ld.global.u32 	%r4780, [%rd1982+36];
	mul.wide.s32 	%rd2001, %r4780, 4;
	add.s64 	%rd2002, %rd3, %rd2001;
	ld.global.u32 	%r4781, [%rd2002];
	setp.eq.s32 	%p1192, %r4781, -1;
	selp.u32 	%r4782, 1, 0, %p1192;
	add.s32 	%r4783, %r4779, %r4782;
	ld.global.u32 	%r4784, [%rd1982+40];
	mul.wide.s32 	%rd2003, %r4784, 4;
	add.s64 	%rd2004, %rd3, %rd2003;
	ld.global.u32 	%r4785, [%rd2004];
	setp.eq.s32 	%p1193, %r4785, -1;
	selp.u32 	%r4786, 1, 0, %p1193;
	add.s32 	%r4787, %r4783, %r4786;
	ld.global.u32 	%r4788, [%rd1982+44];
	mul.wide.s32 	%rd2005, %r4788, 4;
	add.s64 	%rd2006, %rd3, %rd2005;
	ld.global.u32 	%r4789, [%rd2006];
	setp.eq.s32 	%p1194, %r4789, -1;
	selp.u32 	%r4790, 1, 0, %p1194;
	add.s32 	%r4791, %r4787, %r4790;
	ld.global.u32 	%r4792, [%rd1982+48];
	mul.wide.s32 	%rd2007, %r4792, 4;
	add.s64 	%rd2008, %rd3, %rd2007;
	ld.global.u32 	%r4793, [%rd2008];
	setp.eq.s32 	%p1195, %r4793, -1;
	selp.u32 	%r4794, 1, 0, %p1195;
	add.s32 	%r4795, %r4791, %r4794;
	ld.global.u32 	%r4796, [%rd1982+52];
	mul.wide.s32 	%rd2009, %r4796, 4;
	add.s64 	%rd2010, %rd3, %rd2009;
	ld.global.u32 	%r4797, [%rd2010];
	setp.eq.s32 	%p1196, %r4797, -1;
	selp.u32 	%r4798, 1, 0, %p1196;
	add.s32 	%r4799, %r4795, %r4798;
	ld.global.u32 	%r4800, [%rd1982+56];
	mul.wide.s32 	%rd2011, %r4800, 4;
	add.s64 	%rd2012, %rd3, %rd2011;
	ld.global.u32 	%r4801, [%rd2012];
	setp.eq.s32 	%p1197, %r4801, -1;
	selp.u32 	%r4802, 1, 0, %p1197;
	add.s32 	%r4803, %r4799, %r4802;
	ld.global.u32 	%r4804, [%rd1982+60];
	mul.wide.s32 	%rd2013, %r4804, 4;
	add.s64 	%rd2014, %rd3, %rd2013;
	ld.global.u32 	%r4805, [%rd2014];
	setp.eq.s32 	%p1198, %r4805, -1;
	selp.u32 	%r4806, 1, 0, %p1198;
	add.s32 	%r6229, %r4803, %r4806;
	add.s32 	%r6221, %r6221, 16;
	add.s32 	%r6219, %r6219, 16;
	and.b32  	%r4807, %r918, -16;
	setp.ne.s32 	%p1199, %r6219, %r4807;
	@%p1199 bra 	$L__BB36_471;
$L__BB36_472:
	and.b32  	%r928, %r918, 15;
	setp.eq.s32 	%p1200, %r928, 0;
	@%p1200 bra 	$L__BB36_482;
	setp.lt.u32 	%p1201, %r928, 8;
	@%p1201 bra 	$L__BB36_475;
	mul.wide.s32 	%rd2015, %r6221, 4;
	add.s64 	%rd2016, %rd2, %rd2015;
	ld.global.u32 	%r4809, [%rd2016];
	mul.wide.s32 	%rd2017, %r4809, 4;
	add.s64 	%rd2018, %rd3, %rd2017;
	ld.global.u32 	%r4810, [%rd2018];
	setp.eq.s32 	%p1202, %r4810, -1;
	selp.u32 	%r4811, 1, 0, %p1202;
	add.s32 	%r4812, %r6229, %r4811;
	ld.global.u32 	%r4813, [%rd2016+4];
	mul.wide.s32 	%rd2019, %r4813, 4;
	add.s64 	%rd2020, %rd3, %rd2019;
	ld.global.u32 	%r4814, [%rd2020];
	setp.eq.s32 	%p1203, %r4814, -1;
	selp.u32 	%r4815, 1, 0, %p1203;
	add.s32 	%r4816, %r4812, %r4815;
	ld.global.u32 	%r4817, [%rd2016+8];
	mul.wide.s32 	%rd2021, %r4817, 4;
	add.s64 	%rd2022, %rd3, %rd2021;
	ld.global.u32 	%r4818, [%rd2022];
	setp.eq.s32 	%p1204, %r4818, -1;
	selp.u32 	%r4819, 1, 0, %p1204;
	add.s32 	%r4820, %r4816, %r4819;
	ld.global.u32 	%r4821, [%rd2016+12];
	mul.wide.s32 	%rd2023, %r4821, 4;
	add.s64 	%rd2024, %rd3, %rd2023;
	ld.global.u32 	%r4822, [%rd2024];
	setp.eq.s32 	%p1205, %r4822, -1;
	selp.u32 	%r4823, 1, 0, %p1205;
	add.s32 	%r4824, %r4820, %r4823;
	ld.global.u32 	%r4825, [%rd2016+16];
	mul.wide.s32 	%rd2025, %r4825, 4;
	add.s64 	%rd2026, %rd3, %rd2025;
	ld.global.u32 	%r4826, [%rd2026];
	setp.eq.s32 	%p1206, %r4826, -1;
	selp.u32 	%r4827, 1, 0, %p1206;
	add.s32 	%r4828, %r4824, %r4827;
	ld.global.u32 	%r4829, [%rd2016+20];
	mul.wide.s32 	%rd2027, %r4829, 4;
	add.s64 	%rd2028, %rd3, %rd2027;
	ld.global.u32 	%r4830, [%rd2028];
	setp.eq.s32 	%p1207, %r4830, -1;
	selp.u32 	%r4831, 1, 0, %p1207;
	add.s32 	%r4832, %r4828, %r4831;
	ld.global.u32 	%r4833, [%rd2016+24];
	mul.wide.s32 	%rd2029, %r4833, 4;
	add.s64 	%rd2030, %rd3, %rd2029;
	ld.global.u32 	%r4834, [%rd2030];
	setp.eq.s32 	%p1208, %r4834, -1;
	selp.u32 	%r4835, 1, 0, %p1208;
	add.s32 	%r4836, %r4832, %r4835;
	ld.global.u32 	%r4837, [%rd2016+28];
	mul.wide.s32 	%rd2031, %r4837, 4;
	add.s64 	%rd2032, %rd3, %rd2031;
	ld.global.u32 	%r4838, [%rd2032];
	setp.eq.s32 	%p1209, %r4838, -1;
	selp.u32 	%r4839, 1, 0, %p1209;
	add.s32 	%r6229, %r4836, %r4839;
	add.s32 	%r6221, %r6221, 8;
$L__BB36_475:
	and.b32  	%r934, %r918, 7;
	setp.eq.s32 	%p1210, %r934, 0;
	@%p1210 bra 	$L__BB36_482;
	and.b32  	%r935, %r918, 3;
	setp.lt.u32 	%p1211, %r934, 4;
	@%p1211 bra 	$L__BB36_478;
	mul.wide.s32 	%rd2033, %r6221, 4;
	add.s64 	%rd2034, %rd2, %rd2033;
	ld.global.u32 	%r4841, [%rd2034];
	mul.wide.s32 	%rd2035, %r4841, 4;
	add.s64 	%rd2036, %rd3, %rd2035;
	ld.global.u32 	%r4842, [%rd2036];
	setp.eq.s32 	%p1212, %r4842, -1;
	selp.u32 	%r4843, 1, 0, %p1212;
	add.s32 	%r4844, %r6229, %r4843;
	ld.global.u32 	%r4845, [%rd2034+4];
	mul.wide.s32 	%rd2037, %r4845, 4;
	add.s64 	%rd2038, %rd3, %rd2037;
	ld.global.u32 	%r4846, [%rd2038];
	setp.eq.s32 	%p1213, %r4846, -1;
	selp.u32 	%r4847, 1, 0, %p1213;
	add.s32 	%r4848, %r4844, %r4847;
	ld.global.u32 	%r4849, [%rd2034+8];
	mul.wide.s32 	%rd2039, %r4849, 4;
	add.s64 	%rd2040, %rd3, %rd2039;
	ld.global.u32 	%r4850, [%rd2040];
	setp.eq.s32 	%p1214, %r4850, -1;
	selp.u32 	%r4851, 1, 0, %p1214;
	add.s32 	%r4852, %r4848, %r4851;
	ld.global.u32 	%r4853, [%rd2034+12];
	mul.wide.s32 	%rd2041, %r4853, 4;
	add.s64 	%rd2042, %rd3, %rd2041;
	ld.global.u32 	%r4854, [%rd2042];
	setp.eq.s32 	%p1215, %r4854, -1;
	selp.u32 	%r4855, 1, 0, %p1215;
	add.s32 	%r6229, %r4852, %r4855;
	add.s32 	%r6221, %r6221, 4;
$L__BB36_478:
	setp.eq.s32 	%p1216, %r935, 0;
	@%p1216 bra 	$L__BB36_482;
	mul.wide.s32 	%rd2043, %r6221, 4;
	add.s64 	%rd38, %rd2, %rd2043;
	ld.global.u32 	%r4856, [%rd38];
	mul.wide.s32 	%rd2044, %r4856, 4;
	add.s64 	%rd2045, %rd3, %rd2044;
	ld.global.u32 	%r4857, [%rd2045];
	setp.eq.s32 	%p1217, %r4857, -1;
	selp.u32 	%r4858, 1, 0, %p1217;
	add.s32 	%r6229, %r6229, %r4858;
	setp.eq.s32 	%p1218, %r935, 1;
	@%p1218 bra 	$L__BB36_482;
	ld.global.u32 	%r4859, [%rd38+4];
	mul.wide.s32 	%rd2046, %r4859, 4;
	add.s64 	%rd2047, %rd3, %rd2046;
	ld.global.u32 	%r4860, [%rd2047];
	setp.eq.s32 	%p1219, %r4860, -1;
	selp.u32 	%r4861, 1, 0, %p1219;
	add.s32 	%r6229, %r6229, %r4861;
	setp.eq.s32 	%p1220, %r935, 2;
	@%p1220 bra 	$L__BB36_482;
	ld.global.u32 	%r4862, [%rd38+8];
	mul.wide.s32 	%rd2048, %r4862, 4;
	add.s64 	%rd2049, %rd3, %rd2048;
	ld.global.u32 	%r4863, [%rd2049];
	setp.eq.s32 	%p1221, %r4863, -1;
	selp.u32 	%r4864, 1, 0, %p1221;
	add.s32 	%r6229, %r6229, %r4864;
$L__BB36_482:
	ld.global.u32 	%r4866, [%rd24+13312];
	setp.ne.s32 	%p1222, %r4866, -1;
	mov.b32 	%r6242, 0;
	@%p1222 bra 	$L__BB36_497;
	ld.global.u32 	%r6234, [%rd25+13312];
	ld.global.u32 	%r946, [%rd25+13316];
	setp.ge.s32 	%p1223, %r6234, %r946;
	@%p1223 bra 	$L__BB36_497;
	add.s32 	%r4870, %r6234, 1;
	max.s32 	%r4871, %r946, %r4870;
	sub.s32 	%r947, %r4871, %r6234;
	and.b32  	%r948, %r947, 15;
	sub.s32 	%r4872, %r6234, %r4871;
	setp.gt.u32 	%p1224, %r4872, -16;
	mov.b32 	%r6242, 0;
	@%p1224 bra 	$L__BB36_487;
	mov.b32 	%r6242, 0;
	mov.u32 	%r6232, %r6242;
$L__BB36_486:
	.pragma "nounroll";
	mul.wide.s32 	%rd2050, %r6234, 4;
	add.s64 	%rd2051, %rd2, %rd2050;
	ld.global.u32 	%r4874, [%rd2051];
	mul.wide.s32 	%rd2052, %r4874, 4;
	add.s64 	%rd2053, %rd3, %rd2052;
	ld.global.u32 	%r4875, [%rd2053];
	setp.eq.s32 	%p1225, %r4875, -1;
	selp.u32 	%r4876, 1, 0, %p1225;
	add.s32 	%r4877, %r6242, %r4876;
	ld.global.u32 	%r4878, [%rd2051+4];
	mul.wide.s32 	%rd2054, %r4878, 4;
	add.s64 	%rd2055, %rd3, %rd2054;
	ld.global.u32 	%r4879, [%rd2055];
	setp.eq.s32 	%p1226, %r4879, -1;
	selp.u32 	%r4880, 1, 0, %p1226;
	add.s32 	%r4881, %r4877, %r4880;
	ld.global.u32 	%r4882, [%rd2051+8];
	mul.wide.s32 	%rd2056, %r4882, 4;
	add.s64 	%rd2057, %rd3, %rd2056;
	ld.global.u32 	%r4883, [%rd2057];
	setp.eq.s32 	%p1227, %r4883, -1;
	selp.u32 	%r4884, 1, 0, %p1227;
	add.s32 	%r4885, %r4881, %r4884;
	ld.global.u32 	%r4886, [%rd2051+12];
	mul.wide.s32 	%rd2058, %r4886, 4;
	add.s64 	%rd2059, %rd3, %rd2058;
	ld.global.u32 	%r4887, [%rd2059];
	setp.eq.s32 	%p1228, %r4887, -1;
	selp.u32 	%r4888, 1, 0, %p1228;
	add.s32 	%r4889, %r4885, %r4888;
	ld.global.u32 	%r4890, [%rd2051+16];
	mul.wide.s32 	%rd2060, %r4890, 4;
	add.s64 	%rd2061, %rd3, %rd2060;
	ld.global.u32 	%r4891, [%rd2061];
	setp.eq.s32 	%p1229, %r4891, -1;
	selp.u32 	%r4892, 1, 0, %p1229;
	add.s32 	%r4893, %r4889, %r4892;
	ld.global.u32 	%r4894, [%rd2051+20];
	mul.wide.s32 	%rd2062, %r4894, 4;
	add.s64 	%rd2063, %rd3, %rd2062;
	ld.global.u32 	%r4895, [%rd2063];
	setp.eq.s32 	%p1230, %r4895, -1;
	selp.u32 	%r4896, 1, 0, %p1230;
	add.s32 	%r4897, %r4893, %r4896;
	ld.global.u32 	%r4898, [%rd2051+24];
	mul.wide.s32 	%rd2064, %r4898, 4;
	add.s64 	%rd2065, %rd3, %rd2064;
	ld.global.u32 	%r4899, [%rd2065];
	setp.eq.s32 	%p1231, %r4899, -1;
	selp.u32 	%r4900, 1, 0, %p1231;
	add.s32 	%r4901, %r4897, %r4900;
	ld.global.u32 	%r4902, [%rd2051+28];
	mul.wide.s32 	%rd2066, %r4902, 4;
	add.s64 	%rd2067, %rd3, %rd2066;
	ld.global.u32 	%r4903, [%rd2067];
	setp.eq.s32 	%p1232, %r4903, -1;
	selp.u32 	%r4904, 1, 0, %p1232;
	add.s32 	%r4905, %r4901, %r4904;
	ld.global.u32 	%r4906, [%rd2051+32];
	mul.wide.s32 	%rd2068, %r4906, 4;
	add.s64 	%rd2069, %rd3, %rd2068;
	ld.global.u32 	%r4907, [%rd2069];
	setp.eq.s32 	%p1233, %r4907, -1;
	selp.u32 	%r4908, 1, 0, %p1233;
	add.s32 	%r4909, %r4905, %r4908;
	ld.global.u32 	%r4910, [%rd2051+36];
	mul.wide.s32 	%rd2070, %r4910, 4;
	add.s64 	%rd2071, %rd3, %rd2070;
	ld.global.u32 	%r4911, [%rd2071];
	setp.eq.s32 	%p1234, %r4911, -1;
	selp.u32 	%r4912, 1, 0, %p1234;
	add.s32 	%r4913, %r4909, %r4912;
	ld.global.u32 	%r4914, [%rd2051+40];
	mul.wide.s32 	%rd2072, %r4914, 4;
	add.s64 	%rd2073, %rd3, %rd2072;
	ld.global.u32 	%r4915, [%rd2073];
	setp.eq.s32 	%p1235, %r4915, -1;
	selp.u32 	%r4916, 1, 0, %p1235;
	add.s32 	%r4917, %r4913, %r4916;
	ld.global.u32 	%r4918, [%rd2051+44];
	mul.wide.s32 	%rd2074, %r4918, 4;
	add.s64 	%rd2075, %rd3, %rd2074;
	ld.global.u32 	%r4919, [%rd2075];
	setp.eq.s32 	%p1236, %r4919, -1;
	selp.u32 	%r4920, 1, 0, %p1236;
	add.s32 	%r4921, %r4917, %r4920;
	ld.global.u32 	%r4922, [%rd2051+48];
	mul.wide.s32 	%rd2076, %r4922, 4;
	add.s64 	%rd2077, %rd3, %rd2076;
	ld.global.u32 	%r4923, [%rd2077];
	setp.eq.s32 	%p1237, %r4923, -1;
	selp.u32 	%r4924, 1, 0, %p1237;
	add.s32 	%r4925, %r4921, %r4924;
	ld.global.u32 	%r4926, [%rd2051+52];
	mul.wide.s32 	%rd2078, %r4926, 4;
	add.s64 	%rd2079, %rd3, %rd2078;
	ld.global.u32 	%r4927, [%rd2079];
	setp.eq.s32 	%p1238, %r4927, -1;
	selp.u32 	%r4928, 1, 0, %p1238;
	add.s32 	%r4929, %r4925, %r4928;
	ld.global.u32 	%r4930, [%rd2051+56];
	mul.wide.s32 	%rd2080, %r4930, 4;
	add.s64 	%rd2081, %rd3, %rd2080;
	ld.global.u32 	%r4931, [%rd2081];
	setp.eq.s32 	%p1239, %r4931, -1;
	selp.u32 	%r4932, 1, 0, %p1239;
	add.s32 	%r4933, %r4929, %r4932;
	ld.global.u32 	%r4934, [%rd2051+60];
	mul.wide.s32 	%rd2082, %r4934, 4;
	add.s64 	%rd2083, %rd3, %rd2082;
	ld.global.u32 	%r4935, [%rd2083];
	setp.eq.s32 	%p1240, %r4935, -1;
	selp.u32 	%r4936, 1, 0, %p1240;
	add.s32 	%r6242, %r4933, %r4936;
	add.s32 	%r6234, %r6234, 16;
	add.s32 	%r6232, %r6232, 16;
	and.b32  	%r4937, %r947, -16;
	setp.ne.s32 	%p1241, %r6232, %r4937;
	@%p1241 bra 	$L__BB36_486;
$L__BB36_487:
	setp.eq.s32 	%p1242, %r948, 0;
	@%p1242 bra 	$L__BB36_497;
	and.b32  	%r958, %r947, 7;
	setp.lt.u32 	%p1243, %r948, 8;
	@%p1243 bra 	$L__BB36_490;
	mul.wide.s32 	%rd2084, %r6234, 4;
	add.s64 	%rd2085, %rd2, %rd2084;
	ld.global.u32 	%r4939, [%rd2085];
	mul.wide.s32 	%rd2086, %r4939, 4;
	add.s64 	%rd2087, %rd3, %rd2086;
	ld.global.u32 	%r4940, [%rd2087];
	setp.eq.s32 	%p1244, %r4940, -1;
	selp.u32 	%r4941, 1, 0, %p1244;
	add.s32 	%r4942, %r6242, %r4941;
	ld.global.u32 	%r4943, [%rd2085+4];
	mul.wide.s32 	%rd2088, %r4943, 4;
	add.s64 	%rd2089, %rd3, %rd2088;
	ld.global.u32 	%r4944, [%rd2089];
	setp.eq.s32 	%p1245, %r4944, -1;
	selp.u32 	%r4945, 1, 0, %p1245;
	add.s32 	%r4946, %r4942, %r4945;
	ld.global.u32 	%r4947, [%rd2085+8];
	mul.wide.s32 	%rd2090, %r4947, 4;
	add.s64 	%rd2091, %rd3, %rd2090;
	ld.global.u32 	%r4948, [%rd2091];
	setp.eq.s32 	%p1246, %r4948, -1;
	selp.u32 	%r4949, 1, 0, %p1246;
	add.s32 	%r4950, %r4946, %r4949;
	ld.global.u32 	%r4951, [%rd2085+12];
	mul.wide.s32 	%rd2092, %r4951, 4;
	add.s64 	%rd2093, %rd3, %rd2092;
	ld.global.u32 	%r4952, [%rd2093];
	setp.eq.s32 	%p1247, %r4952, -1;
	selp.u32 	%r4953, 1, 0, %p1247;
	add.s32 	%r4954, %r4950, %r4953;
	ld.global.u32 	%r4955, [%rd2085+16];
	mul.wide.s32 	%rd2094, %r4955, 4;
	add.s64 	%rd2095, %rd3, %rd2094;
	ld.global.u32 	%r4956, [%rd2095];
	setp.eq.s32 	%p1248, %r4956, -1;
	selp.u32 	%r4957, 1, 0, %p1248;
	add.s32 	%r4958, %r4954, %r4957;
	ld.global.u32 	%r4959, [%rd2085+20];
	mul.wide.s32 	%rd2096, %r4959, 4;
	add.s64 	%rd2097, %rd3, %rd2096;
	ld.global.u32 	%r4960, [%rd2097];
	setp.eq.s32 	%p1249, %r4960, -1;
	selp.u32 	%r4961, 1, 0, %p1249;
	add.s32 	%r4962, %r4958, %r4961;
	ld.global.u32 	%r4963, [%rd2085+24];
	mul.wide.s32 	%rd2098, %r4963, 4;
	add.s64 	%rd2099, %rd3, %rd2098;
	ld.global.u32 	%r4964, [%rd2099];
	setp.eq.s32 	%p1250, %r4964, -1;
	selp.u32 	%r4965, 1, 0, %p1250;
	add.s32 	%r4966, %r4962, %r4965;
	ld.global.u32 	%r4967, [%rd2085+28];
	mul.wide.s32 	%rd2100, %r4967, 4;
	add.s64 	%rd2101, %rd3, %rd2100;
	ld.global.u32 	%r4968, [%rd2101];
	setp.eq.s32 	%p1251, %r4968, -1;
	selp.u32 	%r4969, 1, 0, %p1251;
	add.s32 	%r6242, %r4966, %r4969;
	add.s32 	%r6234, %r6234, 8;
$L__BB36_490:
	setp.eq.s32 	%p1252, %r958, 0;
	@%p1252 bra 	$L__BB36_497;
	and.b32  	%r964, %r947, 3;
	setp.lt.u32 	%p1253, %r958, 4;
	@%p1253 bra 	$L__BB36_493;
	mul.wide.s32 	%rd2102, %r6234, 4;
	add.s64 	%rd2103, %rd2, %rd2102;
	ld.global.u32 	%r4971, [%rd2103];
	mul.wide.s32 	%rd2104, %r4971, 4;
	add.s64 	%rd2105, %rd3, %rd2104;
	ld.global.u32 	%r4972, [%rd2105];
	setp.eq.s32 	%p1254, %r4972, -1;
	selp.u32 	%r4973, 1, 0, %p1254;
	add.s32 	%r4974, %r6242, %r4973;
	ld.global.u32 	%r4975, [%rd2103+4];
	mul.wide.s32 	%rd2106, %r4975, 4;
	add.s64 	%rd2107, %rd3, %rd2106;
	ld.global.u32 	%r4976, [%rd2107];
	setp.eq.s32 	%p1255, %r4976, -1;
	selp.u32 	%r4977, 1, 0, %p1255;
	add.s32 	%r4978, %r4974, %r4977;
	ld.global.u32 	%r4979, [%rd2103+8];
	mul.wide.s32 	%rd2108, %r4979, 4;
	add.s64 	%rd2109, %rd3, %rd2108;
	ld.global.u32 	%r4980, [%rd2109];
	setp.eq.s32 	%p1256, %r4980, -1;
	selp.u32 	%r4981, 1, 0, %p1256;
	add.s32 	%r4982, %r4978, %r4981;
	ld.global.u32 	%r4983, [%rd2103+12];
	mul.wide.s32 	%rd2110, %r4983, 4;
	add.s64 	%rd2111, %rd3, %rd2110;
	ld.global.u32 	%r4984, [%rd2111];
	setp.eq.s32 	%p1257, %r4984, -1;
	selp.u32 	%r4985, 1, 0, %p1257;
	add.s32 	%r6242, %r4982, %r4985;
	add.s32 	%r6234, %r6234, 4;
$L__BB36_493:
	setp.eq.s32 	%p1258, %r964, 0;
	@%p1258 bra 	$L__BB36_497;
	mul.wide.s32 	%rd2112, %r6234, 4;
	add.s64 	%rd39, %rd2, %rd2112;
	ld.global.u32 	%r4986, [%rd39];
	mul.wide.s32 	%rd2113, %r4986, 4;
	add.s64 	%rd2114, %rd3, %rd2113;
	ld.global.u32 	%r4987, [%rd2114];
	setp.eq.s32 	%p1259, %r4987, -1;
	selp.u32 	%r4988, 1, 0, %p1259;
	add.s32 	%r6242, %r6242, %r4988;
	setp.eq.s32 	%p1260, %r964, 1;
	@%p1260 bra 	$L__BB36_497;
	ld.global.u32 	%r4989, [%rd39+4];
	mul.wide.s32 	%rd2115, %r4989, 4;
	add.s64 	%rd2116, %rd3, %rd2115;
	ld.global.u32 	%r4990, [%rd2116];
	setp.eq.s32 	%p1261, %r4990, -1;
	selp.u32 	%r4991, 1, 0, %p1261;
	add.s32 	%r6242, %r6242, %r4991;
	setp.eq.s32 	%p1262, %r964, 2;
	@%p1262 bra 	$L__BB36_497;
	ld.global.u32 	%r4992, [%rd39+8];
	mul.wide.s32 	%rd2117, %r4992, 4;
	add.s64 	%rd2118, %rd3, %rd2117;
	ld.global.u32 	%r4993, [%rd2118];
	setp.eq.s32 	%p1263, %r4993, -1;
	selp.u32 	%r4994, 1, 0, %p1263;
	add.s32 	%r6242, %r6242, %r4994;
$L__BB36_497:
	ld.global.u32 	%r4996, [%rd24+14336];
	setp.ne.s32 	%p1264, %r4996, -1;
	mov.b32 	%r6255, 0;
	@%p1264 bra 	$L__BB36_512;
	ld.global.u32 	%r6247, [%rd25+14336];
	ld.global.u32 	%r975, [%rd25+14340];
	setp.ge.s32 	%p1265, %r6247, %r975;
	@%p1265 bra 	$L__BB36_512;
	add.s32 	%r5000, %r6247, 1;
	max.s32 	%r5001, %r975, %r5000;
	sub.s32 	%r976, %r5001, %r6247;
	sub.s32 	%r5002, %r6247, %r5001;
	setp.gt.u32 	%p1266, %r5002, -16;
	mov.b32 	%r6255, 0;
	@%p1266 bra 	$L__BB36_502;
	mov.b32 	%r6255, 0;
	mov.u32 	%r6245, %r6255;
$L__BB36_501:
	.pragma "nounroll";
	mul.wide.s32 	%rd2119, %r6247, 4;
	add.s64 	%rd2120, %rd2, %rd2119;
	ld.global.u32 	%r5004, [%rd2120];
	mul.wide.s32 	%rd2121, %r5004, 4;
	add.s64 	%rd2122, %rd3, %rd2121;
	ld.global.u32 	%r5005, [%rd2122];
	setp.eq.s32 	%p1267, %r5005, -1;
	selp.u32 	%r5006, 1, 0, %p1267;
	add.s32 	%r5007, %r6255, %r5006;
	ld.global.u32 	%r5008, [%rd2120+4];
	mul.wide.s32 	%rd2123, %r5008, 4;
	add.s64 	%rd2124, %rd3, %rd2123;
	ld.global.u32 	%r5009, [%rd2124];
	setp.eq.s32 	%p1268, %r5009, -1;
	selp.u32 	%r5010, 1, 0, %p1268;
	add.s32 	%r5011, %r5007, %r5010;
	ld.global.u32 	%r5012, [%rd2120+8];
	mul.wide.s32 	%rd2125, %r5012, 4;
	add.s64 	%rd2126, %rd3, %rd2125;
	ld.global.u32 	%r5013, [%rd2126];
	setp.eq.s32 	%p1269, %r5013, -1;
	selp.u32 	%r5014, 1, 0, %p1269;
	add.s32 	%r5015, %r5011, %r5014;
	ld.global.u32 	%r5016, [%rd2120+12];
	mul.wide.s32 	%rd2127, %r5016, 4;
	add.s64 	%rd2128, %rd3, %rd2127;
	ld.global.u32 	%r5017, [%rd2128];
	setp.eq.s32 	%p1270, %r5017, -1;
	selp.u32 	%r5018, 1, 0, %p1270;
	add.s32 	%r5019, %r5015, %r5018;
	ld.global.u32 	%r5020, [%rd2120+16];
	mul.wide.s32 	%rd2129, %r5020, 4;
	add.s64 	%rd2130, %rd3, %rd2129;
	ld.global.u32 	%r5021, [%rd2130];
	setp.eq.s32 	%p1271, %r5021, -1;
	selp.u32 	%r5022, 1, 0, %p1271;
	add.s32 	%r5023, %r5019, %r5022;
	ld.global.u32 	%r5024, [%rd2120+20];
	mul.wide.s32 	%rd2131, %r5024, 4;
	add.s64 	%rd2132, %rd3, %rd2131;
	ld.global.u32 	%r5025, [%rd2132];
	setp.eq.s32 	%p1272, %r5025, -1;
	selp.u32 	%r5026, 1, 0, %p1272;
	add.s32 	%r5027, %r5023, %r5026;
	ld.global.u32 	%r5028, [%rd2120+24];
	mul.wide.s32 	%rd2133, %r5028, 4;
	add.s64 	%rd2134, %rd3, %rd2133;
	ld.global.u32 	%r5029, [%rd2134];
	setp.eq.s32 	%p1273, %r5029, -1;
	selp.u32 	%r5030, 1, 0, %p1273;
	add.s32 	%r5031, %r5027, %r5030;
	ld.global.u32 	%r5032, [%rd2120+28];
	mul.wide.s32 	%rd2135, %r5032, 4;
	add.s64 	%rd2136, %rd3, %rd2135;
	ld.global.u32 	%r5033, [%rd2136];
	setp.eq.s32 	%p1274, %r5033, -1;
	selp.u32 	%r5034, 1, 0, %p1274;
	add.s32 	%r5035, %r5031, %r5034;
	ld.global.u32 	%r5036, [%rd2120+32];
	mul.wide.s32 	%rd2137, %r5036, 4;
	add.s64 	%rd2138, %rd3, %rd2137;
	ld.global.u32 	%r5037, [%rd2138];
	setp.eq.s32 	%p1275, %r5037, -1;
	selp.u32 	%r5038, 1, 0, %p1275;
	add.s32 	%r5039, %r5035, %r5038;
	ld.global.u32 	%r5040, [%rd2120+36];
	mul.wide.s32 	%rd2139, %r5040, 4;
	add.s64 	%rd2140, %rd3, %rd2139;
	ld.global.u32 	%r5041, [%rd2140];
	setp.eq.s32 	%p1276, %r5041, -1;
	selp.u32 	%r5042, 1, 0, %p1276;
	add.s32 	%r5043, %r5039, %r5042;
	ld.global.u32 	%r5044, [%rd2120+40];
	mul.wide.s32 	%rd2141, %r5044, 4;
	add.s64 	%rd2142, %rd3, %rd2141;
	ld.global.u32 	%r5045, [%rd2142];
	setp.eq.s32 	%p1277, %r5045, -1;
	selp.u32 	%r5046, 1, 0, %p1277;
	add.s32 	%r5047, %r5043, %r5046;
	ld.global.u32 	%r5048, [%rd2120+44];
	mul.wide.s32 	%rd2143, %r5048, 4;
	add.s64 	%rd2144, %rd3, %rd2143;
	ld.global.u32 	%r5049, [%rd2144];
	setp.eq.s32 	%p1278, %r5049, -1;
	selp.u32 	%r5050, 1, 0, %p1278;
	add.s32 	%r5051, %r5047, %r5050;
	ld.global.u32 	%r5052, [%rd2120+48];
	mul.wide.s32 	%rd2145, %r5052, 4;
	add.s64 	%rd2146, %rd3, %rd2145;
	ld.global.u32 	%r5053, [%rd2146];
	setp.eq.s32 	%p1279, %r5053, -1;
	selp.u32 	%r5054, 1, 0, %p1279;
	add.s32 	%r5055, %r5051, %r5054;
	ld.global.u32 	%r5056, [%rd2120+52];
	mul.wide.s32 	%rd2147, %r5056, 4;
	add.s64 	%rd2148, %rd3, %rd2147;
	ld.global.u32 	%r5057, [%rd2148];
	setp.eq.s32 	%p1280, %r5057, -1;
	selp.u32 	%r5058, 1, 0, %p1280;
	add.s32 	%r5059, %r5055, %r5058;
	ld.global.u32 	%r5060, [%rd2120+56];
	mul.wide.s32 	%rd2149, %r5060, 4;
	add.s64 	%rd2150, %rd3, %rd2149;
	ld.global.u32 	%r5061, [%rd2150];
	setp.eq.s32 	%p1281, %r5061, -1;
	selp.u32 	%r5062, 1, 0, %p1281;
	add.s32 	%r5063, %r5059, %r5062;
	ld.global.u32 	%r5064, [%rd2120+60];
	mul.wide.s32 	%rd2151, %r5064, 4;
	add.s64 	%rd2152, %rd3, %rd2151;
	ld.global.u32 	%r5065, [%rd2152];
	setp.eq.s32 	%p1282, %r5065, -1;
	selp.u32 	%r5066, 1, 0, %p1282;
	add.s32 	%r6255, %r5063, %r5066;
	add.s32 	%r6247, %r6247, 16;
	add.s32 	%r6245, %r6245, 16;
	and.b32  	%r5067, %r976, -16;
	setp.ne.s32 	%p1283, %r6245, %r5067;
	@%p1283 bra 	$L__BB36_501;
$L__BB36_502:
	and.b32  	%r986, %r976, 15;
	setp.eq.s32 	%p1284, %r986, 0;
	@%p1284 bra 	$L__BB36_512;
	and.b32  	%r987, %r976, 7;
	setp.lt.u32 	%p1285, %r986, 8;
	@%p1285 bra 	$L__BB36_505;
	mul.wide.s32 	%rd2153, %r6247, 4;
	add.s64 	%rd2154, %rd2, %rd2153;
	ld.global.u32 	%r5069, [%rd2154];
	mul.wide.s32 	%rd2155, %r5069, 4;
	add.s64 	%rd2156, %rd3, %rd2155;
	ld.global.u32 	%r5070, [%rd2156];
	setp.eq.s32 	%p1286, %r5070, -1;
	selp.u32 	%r5071, 1, 0, %p1286;
	add.s32 	%r5072, %r6255, %r5071;
	ld.global.u32 	%r5073, [%rd2154+4];
	mul.wide.s32 	%rd2157, %r5073, 4;
	add.s64 	%rd2158, %rd3, %rd2157;
	ld.global.u32 	%r5074, [%rd2158];
	setp.eq.s32 	%p1287, %r5074, -1;
	selp.u32 	%r5075, 1, 0, %p1287;
	add.s32 	%r5076, %r5072, %r5075;
	ld.global.u32 	%r5077, [%rd2154+8];
	mul.wide.s32 	%rd2159, %r5077, 4;
	add.s64 	%rd2160, %rd3, %rd2159;
	ld.global.u32 	%r5078, [%rd2160];
	setp.eq.s32 	%p1288, %r5078, -1;
	selp.u32 	%r5079, 1, 0, %p1288;
	add.s32 	%r5080, %r5076, %r5079;
	ld.global.u32 	%r5081, [%rd2154+12];
	mul.wide.s32 	%rd2161, %r5081, 4;
	add.s64 	%rd2162, %rd3, %rd2161;
	ld.global.u32 	%r5082, [%rd2162];
	setp.eq.s32 	%p1289, %r5082, -1;
	selp.u32 	%r5083, 1, 0, %p1289;
	add.s32 	%r5084, %r5080, %r5083;
	ld.global.u32 	%r5085, [%rd2154+16];
	mul.wide.s32 	%rd2163, %r5085, 4;
	add.s64 	%rd2164, %rd3, %rd2163;
	ld.global.u32 	%r5086, [%rd2164];
	setp.eq.s32 	%p1290, %r5086, -1;
	selp.u32 	%r5087, 1, 0, %p1290;
	add.s32 	%r5088, %r5084, %r5087;
	ld.global.u32 	%r5089, [%rd2154+20];
	mul.wide.s32 	%rd2165, %r5089, 4;
	add.s64 	%rd2166, %rd3, %rd2165;
	ld.global.u32 	%r5090, [%rd2166];
	setp.eq.s32 	%p1291, %r5090, -1;
	selp.u32 	%r5091, 1, 0, %p1291;
	add.s32 	%r5092, %r5088, %r5091;
	ld.global.u32 	%r5093, [%rd2154+24];
	mul.wide.s32 	%rd2167, %r5093, 4;
	add.s64 	%rd2168, %rd3, %rd2167;
	ld.global.u32 	%r5094, [%rd2168];
	setp.eq.s32 	%p1292, %r5094, -1;
	selp.u32 	%r5095, 1, 0, %p1292;
	add.s32 	%r5096, %r5092, %r5095;
	ld.global.u32 	%r5097, [%rd2154+28];
	mul.wide.s32 	%rd2169, %r5097, 4;
	add.s64 	%rd2170, %rd3, %rd2169;
	ld.global.u32 	%r5098, [%rd2170];
	setp.eq.s32 	%p1293, %r5098, -1;
	selp.u32 	%r5099, 1, 0, %p1293;
	add.s32 	%r6255, %r5096, %r5099;
	add.s32 	%r6247, %r6247, 8;
$L__BB36_505:
	setp.eq.s32 	%p1294, %r987, 0;
	@%p1294 bra 	$L__BB36_512;
	and.b32  	%r993, %r976, 3;
	setp.lt.u32 	%p1295, %r987, 4;
	@%p1295 bra 	$L__BB36_508;
	mul.wide.s32 	%rd2171, %r6247, 4;
	add.s64 	%rd2172, %rd2, %rd2171;
	ld.global.u32 	%r5101, [%rd2172];
	mul.wide.s32 	%rd2173, %r5101, 4;
	add.s64 	%rd2174, %rd3, %rd2173;
	ld.global.u32 	%r5102, [%rd2174];
	setp.eq.s32 	%p1296, %r5102, -1;
	selp.u32 	%r5103, 1, 0, %p1296;
	add.s32 	%r5104, %r6255, %r5103;
	ld.global.u32 	%r5105, [%rd2172+4];
	mul.wide.s32 	%rd2175, %r5105, 4;
	add.s64 	%rd2176, %rd3, %rd2175;
	ld.global.u32 	%r5106, [%rd2176];
	setp.eq.s32 	%p1297, %r5106, -1;
	selp.u32 	%r5107, 1, 0, %p1297;
	add.s32 	%r5108, %r5104, %r5107;
	ld.global.u32 	%r5109, [%rd2172+8];
	mul.wide.s32 	%rd2177, %r5109, 4;
	add.s64 	%rd2178, %rd3, %rd2177;
	ld.global.u32 	%r5110, [%rd2178];
	setp.eq.s32 	%p1298, %r5110, -1;
	selp.u32 	%r5111, 1, 0, %p1298;
	add.s32 	%r5112, %r5108, %r5111;
	ld.global.u32 	%r5113, [%rd2172+12];
	mul.wide.s32 	%rd2179, %r5113, 4;
	add.s64 	%rd2180, %rd3, %rd2179;
	ld.global.u32 	%r5114, [%rd2180];
	setp.eq.s32 	%p1299, %r5114, -1;
	selp.u32 	%r5115, 1, 0, %p1299;
	add.s32 	%r6255, %r5112, %r5115;
	add.s32 	%r6247, %r6247, 4;
$L__BB36_508:
	setp.eq.s32 	%p1300, %r993, 0;
	@%p1300 bra 	$L__BB36_512;
	mul.wide.s32 	%rd2181, %r6247, 4;
	add.s64 	%rd40, %rd2, %rd2181;
	ld.global.u32 	%r5116, [%rd40];
	mul.wide.s32 	%rd2182, %r5116, 4;
	add.s64 	%rd2183, %rd3, %rd2182;
	ld.global.u32 	%r5117, [%rd2183];
	setp.eq.s32 	%p1301, %r5117, -1;
	selp.u32 	%r5118, 1, 0, %p1301;
	add.s32 	%r6255, %r6255, %r5118;
	setp.eq.s32 	%p1302, %r993, 1;
	@%p1302 bra 	$L__BB36_512;
	ld.global.u32 	%r5119, [%rd40+4];
	mul.wide.s32 	%rd2184, %r5119, 4;
	add.s64 	%rd2185, %rd3, %rd2184;
	ld.global.u32 	%r5120, [%rd2185];
	setp.eq.s32 	%p1303, %r5120, -1;
	selp.u32 	%r5121, 1, 0, %p1303;
	add.s32 	%r6255, %r6255, %r5121;
	setp.eq.s32 	%p1304, %r993, 2;
	@%p1304 bra 	$L__BB36_512;
	ld.global.u32 	%r5122, [%rd40+8];
	mul.wide.s32 	%rd2186, %r5122, 4;
	add.s64 	%rd2187, %rd3, %rd2186;
	ld.global.u32 	%r5123, [%rd2187];
	setp.eq.s32 	%p1305, %r5123, -1;
	selp.u32 	%r5124, 1, 0, %p1305;
	add.s32 	%r6255, %r6255, %r5124;
$L__BB36_512:
	ld.global.u32 	%r5126, [%rd24+15360];
	setp.ne.s32 	%p1306, %r5126, -1;
	mov.b32 	%r6268, 0;
	@%p1306 bra 	$L__BB36_527;
	ld.global.u32 	%r6260, [%rd25+15360];
	ld.global.u32 	%r1004, [%rd25+15364];
	setp.ge.s32 	%p1307, %r6260, %r1004;
	@%p1307 bra 	$L__BB36_527;
	add.s32 	%r5130, %r6260, 1;
	max.s32 	%r5131, %r1004, %r5130;
	sub.s32 	%r1005, %r5131, %r6260;
	and.b32  	%r1006, %r1005, 15;
	sub.s32 	%r5132, %r6260, %r5131;
	setp.gt.u32 	%p1308, %r5132, -16;
	mov.b32 	%r6268, 0;
	@%p1308 bra 	$L__BB36_517;
	mov.b32 	%r6268, 0;
	mov.u32 	%r6258, %r6268;
$L__BB36_516:
	.pragma "nounroll";
	mul.wide.s32 	%rd2188, %r6260, 4;
	add.s64 	%rd2189, %rd2, %rd2188;
	ld.global.u32 	%r5134, [%rd2189];
	mul.wide.s32 	%rd2190, %r5134, 4;
	add.s64 	%rd2191, %rd3, %rd2190;
	ld.global.u32 	%r5135, [%rd2191];
	setp.eq.s32 	%p1309, %r5135, -1;
	selp.u32 	%r5136, 1, 0, %p1309;
	add.s32 	%r5137, %r6268, %r5136;
	ld.global.u32 	%r5138, [%rd2189+4];
	mul.wide.s32 	%rd2192, %r5138, 4;
	add.s64 	%rd2193, %rd3, %rd2192;
	ld.global.u32 	%r5139, [%rd2193];
	setp.eq.s32 	%p1310, %r5139, -1;
	selp.u32 	%r5140, 1, 0, %p1310;
	add.s32 	%r5141, %r5137, %r5140;
	ld.global.u32 	%r5142, [%rd2189+8];
	mul.wide.s32 	%rd2194, %r5142, 4;
	add.s64 	%rd2195, %rd3, %rd2194;
	ld.global.u32 	%r5143, [%rd2195];
	setp.eq.s32 	%p1311, %r5143, -1;
	selp.u32 	%r5144, 1, 0, %p1311;
	add.s32 	%r5145, %r5141, %r5144;
	ld.global.u32 	%r5146, [%rd2189+12];
	mul.wide.s32 	%rd2196, %r5146, 4;
	add.s64 	%rd2197, %rd3, %rd2196;
	ld.global.u32 	%r5147, [%rd2197];
	setp.eq.s32 	%p1312, %r5147, -1;
	selp.u32 	%r5148, 1, 0, %p1312;
	add.s32 	%r5149, %r5145, %r5148;
	ld.global.u32 	%r5150, [%rd2189+16];
	mul.wide.s32 	%rd2198, %r5150, 4;
	add.s64 	%rd2199, %rd3, %rd2198;
	ld.global.u32 	%r5151, [%rd2199];
	setp.eq.s32 	%p1313, %r5151, -1;
	selp.u32 	%r5152, 1, 0, %p1313;
	add.s32 	%r5153, %r5149, %r5152;
	ld.global.u32 	%r5154, [%rd2189+20];
	mul.wide.s32 	%rd2200, %r5154, 4;
	add.s64 	%rd2201, %rd3, %rd2200;
	ld.global.u32 	%r5155, [%rd2201];
	setp.eq.s32 	%p1314, %r5155, -1;
	selp.u32 	%r5156, 1, 0, %p1314;
	add.s32 	%r5157, %r5153, %r5156;
	ld.global.u32 	%r5158, [%rd2189+24];
	mul.wide.s32 	%rd2202, %r5158, 4;
	add.s64 	%rd2203, %rd3, %rd2202;
	ld.global.u32 	%r5159, [%rd2203];
	setp.eq.s32 	%p1315, %r5159, -1;
	selp.u32 	%r5160, 1, 0, %p1315;
	add.s32 	%r5161, %r5157, %r5160;
	ld.global.u32 	%r5162, [%rd2189+28];
	mul.wide.s32 	%rd2204, %r5162, 4;
	add.s64 	%rd2205, %rd3, %rd2204;
	ld.global.u32 	%r5163, [%rd2205];
	setp.eq.s32 	%p1316, %r5163, -1;
	selp.u32 	%r5164, 1, 0, %p1316;
	add.s32 	%r5165, %r5161, %r5164;
	ld.global.u32 	%r5166, [%rd2189+32];
	mul.wide.s32 	%rd2206, %r5166, 4;
	add.s64 	%rd2207, %rd3, %rd2206;
	ld.global.u32 	%r5167, [%rd2207];
	setp.eq.s32 	%p1317, %r5167, -1;
	selp.u32 	%r5168, 1, 0, %p1317;
	add.s32 	%r5169, %r5165, %r5168;
	ld.global.u32 	%r5170, [%rd2189+36];
	mul.wide.s32 	%rd2208, %r5170, 4;
	add.s64 	%rd2209, %rd3, %rd2208;
	ld.global.u32 	%r5171, [%rd2209];
	setp.eq.s32 	%p1318, %r5171, -1;
	selp.u32 	%r5172, 1, 0, %p1318;
	add.s32 	%r5173, %r5169, %r5172;
	ld.global.u32 	%r5174, [%rd2189+40];
	mul.wide.s32 	%rd2210, %r5174, 4;
	add.s64 	%rd2211, %rd3, %rd2210;
	ld.global.u32 	%r5175, [%rd2211];
	setp.eq.s32 	%p1319, %r5175, -1;
	selp.u32 	%r5176, 1, 0, %p1319;
	add.s32 	%r5177, %r5173, %r5176;
	ld.global.u32 	%r5178, [%rd2189+44];
	mul.wide.s32 	%rd2212, %r5178, 4;
	add.s64 	%rd2213, %rd3, %rd2212;
	ld.global.u32 	%r5179, [%rd2213];
	setp.eq.s32 	%p1320, %r5179, -1;
	selp.u32 	%r5180, 1, 0, %p1320;
	add.s32 	%r5181, %r5177, %r5180;
	ld.global.u32 	%r5182, [%rd2189+48];
	mul.wide.s32 	%rd2214, %r5182, 4;
	add.s64 	%rd2215, %rd3, %rd2214;
	ld.global.u32 	%r5183, [%rd2215];
	setp.eq.s32 	%p1321, %r5183, -1;
	selp.u32 	%r5184, 1, 0, %p1321;
	add.s32 	%r5185, %r5181, %r5184;
	ld.global.u32 	%r5186, [%rd2189+52];
	mul.wide.s32 	%rd2216, %r5186, 4;
	add.s64 	%rd2217, %rd3, %rd2216;
	ld.global.u32 	%r5187, [%rd2217];
	setp.eq.s32 	%p1322, %r5187, -1;
	selp.u32 	%r5188, 1, 0, %p1322;
	add.s32 	%r5189, %r5185, %r5188;
	ld.global.u32 	%r5190, [%rd2189+56];
	mul.wide.s32 	%rd2218, %r5190, 4;
	add.s64 	%rd2219, %rd3, %rd2218;
	ld.global.u32 	%r5191, [%rd2219];
	setp.eq.s32 	%p1323, %r5191, -1;
	selp.u32 	%r5192, 1, 0, %p1323;
	add.s32 	%r5193, %r5189, %r5192;
	ld.global.u32 	%r5194, [%rd2189+60];
	mul.wide.s32 	%rd2220, %r5194, 4;
	add.s64 	%rd2221, %rd3, %rd2220;
	ld.global.u32 	%r5195, [%rd2221];
	setp.eq.s32 	%p1324, %r5195, -1;
	selp.u32 	%r5196, 1, 0, %p1324;
	add.s32 	%r6268, %r5193, %r5196;
	add.s32 	%r6260, %r6260, 16;
	add.s32 	%r6258, %r6258, 16;
	and.b32  	%r5197, %r1005, -16;
	setp.ne.s32 	%p1325, %r6258, %r5197;
	@%p1325 bra 	$L__BB36_516;
$L__BB36_517:
	setp.eq.s32 	%p1326, %r1006, 0;
	@%p1326 bra 	$L__BB36_527;
	setp.lt.u32 	%p1327, %r1006, 8;
	@%p1327 bra 	$L__BB36_520;
	mul.wide.s32 	%rd2222, %r6260, 4;
	add.s64 	%rd2223, %rd2, %rd2222;
	ld.global.u32 	%r5199, [%rd2223];
	mul.wide.s32 	%rd2224, %r5199, 4;
	add.s64 	%rd2225, %rd3, %rd2224;
	ld.global.u32 	%r5200, [%rd2225];
	setp.eq.s32 	%p1328, %r5200, -1;
	selp.u32 	%r5201, 1, 0, %p1328;
	add.s32 	%r5202, %r6268, %r5201;
	ld.global.u32 	%r5203, [%rd2223+4];
	mul.wide.s32 	%rd2226, %r5203, 4;
	add.s64 	%rd2227, %rd3, %rd2226;
	ld.global.u32 	%r5204, [%rd2227];
	setp.eq.s32 	%p1329, %r5204, -1;
	selp.u32 	%r5205, 1, 0, %p1329;
	add.s32 	%r5206, %r5202, %r5205;
	ld.global.u32 	%r5207, [%rd2223+8];
	mul.wide.s32 	%rd2228, %r5207, 4;
	add.s64 	%rd2229, %rd3, %rd2228;
	ld.global.u32 	%r5208, [%rd2229];
	setp.eq.s32 	%p1330, %r5208, -1;
	selp.u32 	%r5209, 1, 0, %p1330;
	add.s32 	%r5210, %r5206, %r5209;
	ld.global.u32 	%r5211, [%rd2223+12];
	mul.wide.s32 	%rd2230, %r5211, 4;
	add.s64 	%rd2231, %rd3, %rd2230;
	ld.global.u32 	%r5212, [%rd2231];
	setp.eq.s32 	%p1331, %r5212, -1;
	selp.u32 	%r5213, 1, 0, %p1331;
	add.s32 	%r5214, %r5210, %r5213;
	ld.global.u32 	%r5215, [%rd2223+16];
	mul.wide.s32 	%rd2232, %r5215, 4;
	add.s64 	%rd2233, %rd3, %rd2232;
	ld.global.u32 	%r5216, [%rd2233];
	setp.eq.s32 	%p1332, %r5216, -1;
	selp.u32 	%r5217, 1, 0, %p1332;
	add.s32 	%r5218, %r5214, %r5217;
	ld.global.u32 	%r5219, [%rd2223+20];
	mul.wide.s32 	%rd2234, %r5219, 4;
	add.s64 	%rd2235, %rd3, %rd2234;
	ld.global.u32 	%r5220, [%rd2235];
	setp.eq.s32 	%p1333, %r5220, -1;
	selp.u32 	%r5221, 1, 0, %p1333;
	add.s32 	%r5222, %r5218, %r5221;
	ld.global.u32 	%r5223, [%rd2223+24];
	mul.wide.s32 	%rd2236, %r5223, 4;
	add.s64 	%rd2237, %rd3, %rd2236;
	ld.global.u32 	%r5224, [%rd2237];
	setp.eq.s32 	%p1334, %r5224, -1;
	selp.u32 	%r5225, 1, 0, %p1334;
	add.s32 	%r5226, %r5222, %r5225;
	ld.global.u32 	%r5227, [%rd2223+28];
	mul.wide.s32 	%rd2238, %r5227, 4;
	add.s64 	%rd2239, %rd3, %rd2238;
	ld.global.u32 	%r5228, [%rd2239];
	setp.eq.s32 	%p1335, %r5228, -1;
	selp.u32 	%r5229, 1, 0, %p1335;
	add.s32 	%r6268, %r5226, %r5229;
	add.s32 	%r6260, %r6260, 8;
$L__BB36_520:
	and.b32  	%r1021, %r1005, 7;
	setp.eq.s32 	%p1336, %r1021, 0;
	@%p1336 bra 	$L__BB36_527;
	and.b32  	%r1022, %r1005, 3;
	setp.lt.u32 	%p1337, %r1021, 4;
	@%p1337 bra 	$L__BB36_523;
	mul.wide.s32 	%rd2240, %r6260, 4;
	add.s64 	%rd2241, %rd2, %rd2240;
	ld.global.u32 	%r5231, [%rd2241];
	mul.wide.s32 	%rd2242, %r5231, 4;
	add.s64 	%rd2243, %rd3, %rd2242;
	ld.global.u32 	%r5232, [%rd2243];
	setp.eq.s32 	%p1338, %r5232, -1;
	selp.u32 	%r5233, 1, 0, %p1338;
	add.s32 	%r5234, %r6268, %r5233;
	ld.global.u32 	%r5235, [%rd2241+4];
	mul.wide.s32 	%rd2244, %r5235, 4;
	add.s64 	%rd2245, %rd3, %rd2244;
	ld.global.u32 	%r5236, [%rd2245];
	setp.eq.s32 	%p1339, %r5236, -1;
	selp.u32 	%r5237, 1, 0, %p1339;
	add.s32 	%r5238, %r5234, %r5237;
	ld.global.u32 	%r5239, [%rd2241+8];
	mul.wide.s32 	%rd2246, %r5239, 4;
	add.s64 	%rd2247, %rd3, %rd2246;
	ld.global.u32 	%r5240, [%rd2247];
	setp.eq.s32 	%p1340, %r5240, -1;
	selp.u32 	%r5241, 1, 0, %p1340;
	add.s32 	%r5242, %r5238, %r5241;
	ld.global.u32 	%r5243, [%rd2241+12];
	mul.wide.s32 	%rd2248, %r5243, 4;
	add.s64 	%rd2249, %rd3, %rd2248;
	ld.global.u32 	%r5244, [%rd2249];
	setp.eq.s32 	%p1341, %r5244, -1;
	selp.u32 	%r5245, 1, 0, %p1341;
	add.s32 	%r6268, %r5242, %r5245;
	add.s32 	%r6260, %r6260, 4;
$L__BB36_523:
	setp.eq.s32 	%p1342, %r1022, 0;
	@%p1342 bra 	$L__BB36_527;
	mul.wide.s32 	%rd2250, %r6260, 4;
	add.s64 	%rd41, %rd2, %rd2250;
	ld.global.u32 	%r5246, [%rd41];
	mul.wide.s32 	%rd2251, %r5246, 4;
	add.s64 	%rd2252, %rd3, %rd2251;
	ld.global.u32 	%r5247, [%rd2252];
	setp.eq.s32 	%p1343, %r5247, -1;
	selp.u32 	%r5248, 1, 0, %p1343;
	add.s32 	%r6268, %r6268, %r5248;
	setp.eq.s32 	%p1344, %r1022, 1;
	@%p1344 bra 	$L__BB36_527;
	ld.global.u32 	%r5249, [%rd41+4];
	mul.wide.s32 	%rd2253, %r5249, 4;
	add.s64 	%rd2254, %rd3, %rd2253;
	ld.global.u32 	%r5250, [%rd2254];
	setp.eq.s32 	%p1345, %r5250, -1;
	selp.u32 	%r5251, 1, 0, %p1345;
	add.s32 	%r6268, %r6268, %r5251;
	setp.eq.s32 	%p1346, %r1022, 2;
	@%p1346 bra 	$L__BB36_527;
	ld.global.u32 	%r5252, [%rd41+8];
	mul.wide.s32 	%rd2255, %r5252, 4;
	add.s64 	%rd2256, %rd3, %rd2255;
	ld.global.u32 	%r5253, [%rd2256];
	setp.eq.s32 	%p1347, %r5253, -1;
	selp.u32 	%r5254, 1, 0, %p1347;
	add.s32 	%r6268, %r6268, %r5254;
$L__BB36_527:
	add.s32 	%r5255, %r6073, %r6284;
	add.s32 	%r5256, %r6086, %r5255;
	add.s32 	%r5257, %r6099, %r5256;
	add.s32 	%r5258, %r6112, %r5257;
	add.s32 	%r5259, %r6125, %r5258;
	add.s32 	%r5260, %r6138, %r5259;
	add.s32 	%r5261, %r6151, %r5260;
	add.s32 	%r5262, %r6164, %r5261;
	add.s32 	%r5263, %r6177, %r5262;
	add.s32 	%r5264, %r6190, %r5263;
	add.s32 	%r5265, %r6203, %r5264;
	add.s32 	%r5266, %r6216, %r5265;
	add.s32 	%r5267, %r6229, %r5266;
	add.s32 	%r5268, %r6242, %r5267;
	add.s32 	%r5269, %r6255, %r5268;
	add.s32 	%r6284, %r6268, %r5269;
	sub.s32 	%r5270, %r1079, %r6060;
	setp.lt.u32 	%p1348, %r5270, %r3178;
	@%p1348 bra 	$L__BB36_547;
	bra.uni 	$L__BB36_286;
$L__BB36_528:
	setp.le.u32 	%p1349, %r1079, %r6060;
	@%p1349 bra 	$L__BB36_547;
	sub.s32 	%r1033, %r1079, %r6060;
	setp.ge.s32 	%p1350, %r85, %r1033;
	@%p1350 bra 	$L__BB36_547;
	add.s32 	%r1034, %r6060, %r2;
	mov.u32 	%r6269, %r85;
$L__BB36_531:
	add.s32 	%r1037, %r1034, %r6269;
	mul.wide.s32 	%rd2257, %r1037, 4;
	add.s64 	%rd2258, %rd3, %rd2257;
	ld.global.u32 	%r5273, [%rd2258];
	setp.ne.s32 	%p1351, %r5273, -1;
	mov.b32 	%r6283, 0;
	@%p1351 bra 	$L__BB36_546;
	add.s64 	%rd2260, %rd1, %rd2257;
	ld.global.u32 	%r6275, [%rd2260];
	ld.global.u32 	%r1039, [%rd2260+4];
	setp.ge.s32 	%p1352, %r6275, %r1039;
	@%p1352 bra 	$L__BB36_546;
	add.s32 	%r5277, %r6275, 1;
	max.s32 	%r5278, %r1039, %r5277;
	sub.s32 	%r1040, %r5278, %r6275;
	and.b32  	%r1041, %r1040, 15;
	sub.s32 	%r5279, %r6275, %r5278;
	setp.gt.u32 	%p1353, %r5279, -16;
	mov.b32 	%r6283, 0;
	@%p1353 bra 	$L__BB36_536;
	and.b32  	%r1042, %r1040, -16;
	mov.b32 	%r6283, 0;
	mov.u32 	%r6273, %r6283;
$L__BB36_535:
	.pragma "nounroll";
	mul.wide.s32 	%rd2261, %r6275, 4;
	add.s64 	%rd2262, %rd2, %rd2261;
	ld.global.u32 	%r5281, [%rd2262];
	mul.wide.s32 	%rd2263, %r5281, 4;
	add.s64 	%rd2264, %rd3, %rd2263;
	ld.global.u32 	%r5282, [%rd2264];
	setp.eq.s32 	%p1354, %r5282, -1;
	selp.u32 	%r5283, 1, 0, %p1354;
	add.s32 	%r5284, %r6283, %r5283;
	ld.global.u32 	%r5285, [%rd2262+4];
	mul.wide.s32 	%rd2265, %r5285, 4;
	add.s64 	%rd2266, %rd3, %rd2265;
	ld.global.u32 	%r5286, [%rd2266];
	setp.eq.s32 	%p1355, %r5286, -1;
	selp.u32 	%r5287, 1, 0, %p1355;
	add.s32 	%r5288, %r5284, %r5287;
	ld.global.u32 	%r5289, [%rd2262+8];
	mul.wide.s32 	%rd2267, %r5289, 4;
	add.s64 	%rd2268, %rd3, %rd2267;
	ld.global.u32 	%r5290, [%rd2268];
	setp.eq.s32 	%p1356, %r5290, -1;
	selp.u32 	%r5291, 1, 0, %p1356;
	add.s32 	%r5292, %r5288, %r5291;
	ld.global.u32 	%r5293, [%rd2262+12];
	mul.wide.s32 	%rd2269, %r5293, 4;
	add.s64 	%rd2270, %rd3, %rd2269;
	ld.global.u32 	%r5294, [%rd2270];
	setp.eq.s32 	%p1357, %r5294, -1;
	selp.u32 	%r5295, 1, 0, %p1357;
	add.s32 	%r5296, %r5292, %r5295;
	ld.global.u32 	%r5297, [%rd2262+16];
	mul.wide.s32 	%rd2271, %r5297, 4;
	add.s64 	%rd2272, %rd3, %rd2271;
	ld.global.u32 	%r5298, [%rd2272];
	setp.eq.s32 	%p1358, %r5298, -1;
	selp.u32 	%r5299, 1, 0, %p1358;
	add.s32 	%r5300, %r5296, %r5299;
	ld.global.u32 	%r5301, [%rd2262+20];
	mul.wide.s32 	%rd2273, %r5301, 4;
	add.s64 	%rd2274, %rd3, %rd2273;
	ld.global.u32 	%r5302, [%rd2274];
	setp.eq.s32 	%p1359, %r5302, -1;
	selp.u32 	%r5303, 1, 0, %p1359;
	add.s32 	%r5304, %r5300, %r5303;
	ld.global.u32 	%r5305, [%rd2262+24];
	mul.wide.s32 	%rd2275, %r5305, 4;
	add.s64 	%rd2276, %rd3, %rd2275;
	ld.global.u32 	%r5306, [%rd2276];
	setp.eq.s32 	%p1360, %r5306, -1;
	selp.u32 	%r5307, 1, 0, %p1360;
	add.s32 	%r5308, %r5304, %r5307;
	ld.global.u32 	%r5309, [%rd2262+28];
	mul.wide.s32 	%rd2277, %r5309, 4;
	add.s64 	%rd2278, %rd3, %rd2277;
	ld.global.u32 	%r5310, [%rd2278];
	setp.eq.s32 	%p1361, %r5310, -1;
	selp.u32 	%r5311, 1, 0, %p1361;
	add.s32 	%r5312, %r5308, %r5311;
	ld.global.u32 	%r5313, [%rd2262+32];
	mul.wide.s32 	%rd2279, %r5313, 4;
	add.s64 	%rd2280, %rd3, %rd2279;
	ld.global.u32 	%r5314, [%rd2280];
	setp.eq.s32 	%p1362, %r5314, -1;
	selp.u32 	%r5315, 1, 0, %p1362;
	add.s32 	%r5316, %r5312, %r5315;
	ld.global.u32 	%r5317, [%rd2262+36];
	mul.wide.s32 	%rd2281, %r5317, 4;
	add.s64 	%rd2282, %rd3, %rd2281;
	ld.global.u32 	%r5318, [%rd2282];
	setp.eq.s32 	%p1363, %r5318, -1;
	selp.u32 	%r5319, 1, 0, %p1363;
	add.s32 	%r5320, %r5316, %r5319;
	ld.global.u32 	%r5321, [%rd2262+40];
	mul.wide.s32 	%rd2283, %r5321, 4;
	add.s64 	%rd2284, %rd3, %rd2283;
	ld.global.u32 	%r5322, [%rd2284];
	setp.eq.s32 	%p1364, %r5322, -1;
	selp.u32 	%r5323, 1, 0, %p1364;
	add.s32 	%r5324, %r5320, %r5323;
	ld.global.u32 	%r5325, [%rd2262+44];
	mul.wide.s32 	%rd2285, %r5325, 4;
	add.s64 	%rd2286, %rd3, %rd2285;
	ld.global.u32 	%r5326, [%rd2286];
	setp.eq.s32 	%p1365, %r5326, -1;
	selp.u32 	%r5327, 1, 0, %p1365;
	add.s32 	%r5328, %r5324, %r5327;
	ld.global.u32 	%r5329, [%rd2262+48];
	mul.wide.s32 	%rd2287, %r5329, 4;
	add.s64 	%rd2288, %rd3, %rd2287;
	ld.global.u32 	%r5330, [%rd2288];
	setp.eq.s32 	%p1366, %r5330, -1;
	selp.u32 	%r5331, 1, 0, %p1366;
	add.s32 	%r5332, %r5328, %r5331;
	ld.global.u32 	%r5333, [%rd2262+52];
	mul.wide.s32 	%rd2289, %r5333, 4;
	add.s64 	%rd2290, %rd3, %rd2289;
	ld.global.u32 	%r5334, [%rd2290];
	setp.eq.s32 	%p1367, %r5334, -1;
	selp.u32 	%r5335, 1, 0, %p1367;
	add.s32 	%r5336, %r5332, %r5335;
	ld.global.u32 	%r5337, [%rd2262+56];
	mul.wide.s32 	%rd2291, %r5337, 4;
	add.s64 	%rd2292, %rd3, %rd2291;
	ld.global.u32 	%r5338, [%rd2292];
	setp.eq.s32 	%p1368, %r5338, -1;
	selp.u32 	%r5339, 1, 0, %p1368;
	add.s32 	%r5340, %r5336, %r5339;
	ld.global.u32 	%r5341, [%rd2262+60];
	mul.wide.s32 	%rd2293, %r5341, 4;
	add.s64 	%rd2294, %rd3, %rd2293;
	ld.global.u32 	%r5342, [%rd2294];
	setp.eq.s32 	%p1369, %r5342, -1;
	selp.u32 	%r5343, 1, 0, %p1369;
	add.s32 	%r6283, %r5340, %r5343;
	add.s32 	%r6275, %r6275, 16;
	add.s32 	%r6273, %r6273, 16;
	setp.ne.s32 	%p1370, %r6273, %r1042;
	@%p1370 bra 	$L__BB36_535;
$L__BB36_536:
	setp.eq.s32 	%p1371, %r1041, 0;
	@%p1371 bra 	$L__BB36_546;
	and.b32  	%r1052, %r1040, 7;
	setp.lt.u32 	%p1372, %r1041, 8;
	@%p1372 bra 	$L__BB36_539;
	mul.wide.s32 	%rd2295, %r6275, 4;
	add.s64 	%rd2296, %rd2, %rd2295;
	ld.global.u32 	%r5345, [%rd2296];
	mul.wide.s32 	%rd2297, %r5345, 4;
	add.s64 	%rd2298, %rd3, %rd2297;
	ld.global.u32 	%r5346, [%rd2298];
	setp.eq.s32 	%p1373, %r5346, -1;
	selp.u32 	%r5347, 1, 0, %p1373;
	add.s32 	%r5348, %r6283, %r5347;
	ld.global.u32 	%r5349, [%rd2296+4];
	mul.wide.s32 	%rd2299, %r5349, 4;
	add.s64 	%rd2300, %rd3, %rd2299;
	ld.global.u32 	%r5350, [%rd2300];
	setp.eq.s32 	%p1374, %r5350, -1;
	selp.u32 	%r5351, 1, 0, %p1374;
	add.s32 	%r5352, %r5348, %r5351;
	ld.global.u32 	%r5353, [%rd2296+8];
	mul.wide.s32 	%rd2301, %r5353, 4;
	add.s64 	%rd2302, %rd3, %rd2301;
	ld.global.u32 	%r5354, [%rd2302];
	setp.eq.s32 	%p1375, %r5354, -1;
	selp.u32 	%r5355, 1, 0, %p1375;
	add.s32 	%r5356, %r5352, %r5355;
	ld.global.u32 	%r5357, [%rd2296+12];
	mul.wide.s32 	%rd2303, %r5357, 4;
	add.s64 	%rd2304, %rd3, %rd2303;
	ld.global.u32 	%r5358, [%rd2304];
	setp.eq.s32 	%p1376, %r5358, -1;
	selp.u32 	%r5359, 1, 0, %p1376;
	add.s32 	%r5360, %r5356, %r5359;
	ld.global.u32 	%r5361, [%rd2296+16];
	mul.wide.s32 	%rd2305, %r5361, 4;
	add.s64 	%rd2306, %rd3, %rd2305;
	ld.global.u32 	%r5362, [%rd2306];
	setp.eq.s32 	%p1377, %r5362, -1;
	selp.u32 	%r5363, 1, 0, %p1377;
	add.s32 	%r5364, %r5360, %r5363;
	ld.global.u32 	%r5365, [%rd2296+20];
	mul.wide.s32 	%rd2307, %r5365, 4;
	add.s64 	%rd2308, %rd3, %rd2307;
	ld.global.u32 	%r5366, [%rd2308];
	setp.eq.s32 	%p1378, %r5366, -1;
	selp.u32 	%r5367, 1, 0, %p1378;
	add.s32 	%r5368, %r5364, %r5367;
	ld.global.u32 	%r5369, [%rd2296+24];
	mul.wide.s32 	%rd2309, %r5369, 4;
	add.s64 	%rd2310, %rd3, %rd2309;
	ld.global.u32 	%r5370, [%rd2310];
	setp.eq.s32 	%p1379, %r5370, -1;
	selp.u32 	%r5371, 1, 0, %p1379;
	add.s32 	%r5372, %r5368, %r5371;
	ld.global.u32 	%r5373, [%rd2296+28];
	mul.wide.s32 	%rd2311, %r5373, 4;
	add.s64 	%rd2312, %rd3, %rd2311;
	ld.global.u32 	%r5374, [%rd2312];
	setp.eq.s32 	%p1380, %r5374, -1;
	selp.u32 	%r5375, 1, 0, %p1380;
	add.s32 	%r6283, %r5372, %r5375;
	add.s32 	%r6275, %r6275, 8;
$L__BB36_539:
	setp.eq.s32 	%p1381, %r1052, 0;
	@%p1381 bra 	$L__BB36_546;
	and.b32  	%r1058, %r1040, 3;
	setp.lt.u32 	%p1382, %r1052, 4;
	@%p1382 bra 	$L__BB36_542;
	mul.wide.s32 	%rd2313, %r6275, 4;
	add.s64 	%rd2314, %rd2, %rd2313;
	ld.global.u32 	%r5377, [%rd2314];
	mul.wide.s32 	%rd2315, %r5377, 4;
	add.s64 	%rd2316, %rd3, %rd2315;
	ld.global.u32 	%r5378, [%rd2316];
	setp.eq.s32 	%p1383, %r5378, -1;
	selp.u32 	%r5379, 1, 0, %p1383;
	add.s32 	%r5380, %r6283, %r5379;
	ld.global.u32 	%r5381, [%rd2314+4];
	mul.wide.s32 	%rd2317, %r5381, 4;
	add.s64 	%rd2318, %rd3, %rd2317;
	ld.global.u32 	%r5382, [%rd2318];
	setp.eq.s32 	%p1384, %r5382, -1;
	selp.u32 	%r5383, 1, 0, %p1384;
	add.s32 	%r5384, %r5380, %r5383;
	ld.global.u32 	%r5385, [%rd2314+8];
	mul.wide.s32 	%rd2319, %r5385, 4;
	add.s64 	%rd2320, %rd3, %rd2319;
	ld.global.u32 	%r5386, [%rd2320];
	setp.eq.s32 	%p1385, %r5386, -1;
	selp.u32 	%r5387, 1, 0, %p1385;
	add.s32 	%r5388, %r5384, %r5387;
	ld.global.u32 	%r5389, [%rd2314+12];
	mul.wide.s32 	%rd2321, %r5389, 4;
	add.s64 	%rd2322, %rd3, %rd2321;
	ld.global.u32 	%r5390, [%rd2322];
	setp.eq.s32 	%p1386, %r5390, -1;
	selp.u32 	%r5391, 1, 0, %p1386;
	add.s32 	%r6283, %r5388, %r5391;
	add.s32 	%r6275, %r6275, 4;
$L__BB36_542:
	setp.eq.s32 	%p1387, %r1058, 0;
	@%p1387 bra 	$L__BB36_546;
	mul.wide.s32 	%rd2323, %r6275, 4;
	add.s64 	%rd42, %rd2, %rd2323;
	ld.global.u32 	%r5392, [%rd42];
	mul.wide.s32 	%rd2324, %r5392, 4;
	add.s64 	%rd2325, %rd3, %rd2324;
	ld.global.u32 	%r5393, [%rd2325];
	setp.eq.s32 	%p1388, %r5393, -1;
	selp.u32 	%r5394, 1, 0, %p1388;
	add.s32 	%r6283, %r6283, %r5394;
	setp.eq.s32 	%p1389, %r1058, 1;
	@%p1389 bra 	$L__BB36_546;
	ld.global.u32 	%r5395, [%rd42+4];
	mul.wide.s32 	%rd2326, %r5395, 4;
	add.s64 	%rd2327, %rd3, %rd2326;
	ld.global.u32 	%r5396, [%rd2327];
	setp.eq.s32 	%p1390, %r5396, -1;
	selp.u32 	%r5397, 1, 0, %p1390;
	add.s32 	%r6283, %r6283, %r5397;
	setp.eq.s32 	%p1391, %r1058, 2;
	@%p1391 bra 	$L__BB36_546;
	ld.global.u32 	%r5398, [%rd42+8];
	mul.wide.s32 	%rd2328, %r5398, 4;
	add.s64 	%rd2329, %rd3, %rd2328;
	ld.global.u32 	%r5399, [%rd2329];
	setp.eq.s32 	%p1392, %r5399, -1;
	selp.u32 	%r5400, 1, 0, %p1392;
	add.s32 	%r6283, %r6283, %r5400;
$L__BB36_546:
	add.s32 	%r6284, %r6283, %r6284;
	add.s32 	%r6269, %r6269, 256;
	setp.lt.s32 	%p1393, %r6269, %r1033;
	@%p1393 bra 	$L__BB36_531;
$L__BB36_547:
	// begin inline asm
	mov.u32 %r5401, %laneid;
	// end inline asm
	mov.b32 	%r5404, 1;
	mov.b32 	%r5425, 31;
	mov.b32 	%r5426, -1;
	// begin inline asm
	shfl.sync.down.b32 %r5402, %r6284, %r5404, %r5425, %r5426;
	// end inline asm
	setp.gt.s32 	%p1394, %r5401, 30;
	selp.b32 	%r5427, 0, %r5402, %p1394;
	add.s32 	%r5408, %r5427, %r6284;
	mov.b32 	%r5409, 2;
	// begin inline asm
	shfl.sync.down.b32 %r5407, %r5408, %r5409, %r5425, %r5426;
	// end inline asm
	setp.gt.s32 	%p1395, %r5401, 29;
	selp.b32 	%r5428, 0, %r5407, %p1395;
	add.s32 	%r5413, %r5408, %r5428;
	mov.b32 	%r5414, 4;
	// begin inline asm
	shfl.sync.down.b32 %r5412, %r5413, %r5414, %r5425, %r5426;
	// end inline asm
	setp.gt.s32 	%p1396, %r5401, 27;
	selp.b32 	%r5429, 0, %r5412, %p1396;
	add.s32 	%r5418, %r5413, %r5429;
	mov.b32 	%r5419, 8;
	// begin inline asm
	shfl.sync.down.b32 %r5417, %r5418, %r5419, %r5425, %r5426;
	// end inline asm
	setp.gt.s32 	%p1397, %r5401, 23;
	selp.b32 	%r5430, 0, %r5417, %p1397;
	add.s32 	%r5423, %r5418, %r5430;
	mov.b32 	%r5424, 16;
	// begin inline asm
	shfl.sync.down.b32 %r5422, %r5423, %r5424, %r5425, %r5426;
	// end inline asm
	setp.gt.s32 	%p1398, %r5401, 15;
	selp.b32 	%r5431, 0, %r5422, %p1398;
	add.s32 	%r6285, %r5423, %r5431;
	setp.ne.s32 	%p1399, %r5401, 0;
	@%p1399 bra 	$L__BB36_549;
	shr.u32 	%r5432, %r85, 3;
	and.b32  	%r5433, %r5432, 124;
	mov.u32 	%r5434, _ZZN3cub18CUB_300001_SM_10006detail6reduce18DeviceReduceKernelINS2_10policy_hubIijN4cuda3std3__44plusIiEEE10Policy1000EN6thrust24THRUST_300001_SM_1000_NS17counting_iteratorIiNSD_11use_defaultESF_SF_EEjS9_i19active_edge_counterEEvT0_PT3_T1_NS0_13GridEvenShareISL_EET2_T4_E12temp_storage;
	add.s32 	%r5435, %r5434, %r5433;
	st.shared.u32 	[%r5435+8], %r6285;
$L__BB36_549:
	bar.sync 	0;
	setp.ne.s32 	%p1400, %r85, 0;
	@%p1400 bra 	$L__BB36_551;
	ld.shared.u32 	%r5436, [_ZZN3cub18CUB_300001_SM_10006detail6reduce18DeviceReduceKernelINS2_10policy_hubIijN4cuda3std3__44plusIiEEE10Policy1000EN6thrust24THRUST_300001_SM_1000_NS17counting_iteratorIiNSD_11use_defaultESF_SF_EEjS9_i19active_edge_counterEEvT0_PT3_T1_NS0_13GridEvenShareISL_EET2_T4_E12temp_storage+12];
	add.s32 	%r5437, %r5436, %r6285;
	ld.shared.u32 	%r5438, [_ZZN3cub18CUB_300001_SM_10006detail6reduce18DeviceReduceKernelINS2_10policy_hubIijN4cuda3std3__44plusIiEEE10Policy1000EN6thrust24THRUST_300001_SM_1000_NS17counting_iteratorIiNSD_11use_defaultESF_SF_EEjS9_i19active_edge_counterEEvT0_PT3_T1_NS0_13GridEvenShareISL_EET2_T4_E12temp_storage+16];
	add.s32 	%r5439, %r5437, %r5438;
	ld.shared.u32 	%r5440, [_ZZN3cub18CUB_300001_SM_10006detail6reduce18DeviceReduceKernelINS2_10policy_hubIijN4cuda3std3__44plusIiEEE10Policy1000EN6thrust24THRUST_300001_SM_1000_NS17counting_iteratorIiNSD_11use_defaultESF_SF_EEjS9_i19active_edge_counterEEvT0_PT3_T1_NS0_13GridEvenShareISL_EET2_T4_E12temp_storage+20];
	add.s32 	%r5441, %r5439, %r5440;
	ld.shared.u32 	%r5442, [_ZZN3cub18CUB_300001_SM_10006detail6reduce18DeviceReduceKernelINS2_10policy_hubIijN4cuda3std3__44plusIiEEE10Policy1000EN6thrust24THRUST_300001_SM_1000_NS17counting_iteratorIiNSD_11use_defaultESF_SF_EEjS9_i19active_edge_counterEEvT0_PT3_T1_NS0_13GridEvenShareISL_EET2_T4_E12temp_storage+24];
	add.s32 	%r5443, %r5441, %r5442;
	ld.shared.u32 	%r5444, [_ZZN3cub18CUB_300001_SM_10006detail6reduce18DeviceReduceKernelINS2_10policy_hubIijN4cuda3std3__44plusIiEEE10Policy1000EN6thrust24THRUST_300001_SM_1000_NS17counting_iteratorIiNSD_11use_defaultESF_SF_EEjS9_i19active_edge_counterEEvT0_PT3_T1_NS0_13GridEvenShareISL_EET2_T4_E12temp_storage+28];
	add.s32 	%r5445, %r5443, %r5444;
	ld.shared.u32 	%r5446, [_ZZN3cub18CUB_300001_SM_10006detail6reduce18DeviceReduceKernelINS2_10policy_hubIijN4cuda3std3__44plusIiEEE10Policy1000EN6thrust24THRUST_300001_SM_1000_NS17counting_iteratorIiNSD_11use_defaultESF_SF_EEjS9_i19active_edge_counterEEvT0_PT3_T1_NS0_13GridEvenShareISL_EET2_T4_E12temp_storage+32];
	add.s32 	%r5447, %r5445, %r5446;
	ld.shared.u32 	%r5448, [_ZZN3cub18CUB_300001_SM_10006detail6reduce18DeviceReduceKernelINS2_10policy_hubIijN4cuda3std3__44plusIiEEE10Policy1000EN6thrust24THRUST_300001_SM_1000_NS17counting_iteratorIiNSD_11use_defaultESF_SF_EEjS9_i19active_edge_counterEEvT0_PT3_T1_NS0_13GridEvenShareISL_EET2_T4_E12temp_storage+36];
	add.s32 	%r6285, %r5447, %r5448;
$L__BB36_551:
	mov.u32 	%r5816, %tid.x;
	setp.ne.s32 	%p1508, %r5816, 0;
	@%p1508 bra 	$L__BB36_553;
	ld.param.u64 	%rd2476, [_ZN3cub18CUB_300001_SM_10006detail6reduce18DeviceReduceKernelINS2_10policy_hubIijN4cuda3std3__44plusIiEEE10Policy1000EN6thrust24THRUST_300001_SM_1000_NS17counting_iteratorIiNSD_11use_defaultESF_SF_EEjS9_i19active_edge_counterEEvT0_PT3_T1_NS0_13GridEvenShareISL_EET2_T4__param_1];
	cvta.to.global.u64 	%rd2473, %rd2476;
	mul.wide.u32 	%rd2474, %r3, 4;
	add.s64 	%rd2475, %rd2473, %rd2474;
	st.global.u32 	[%rd2475], %r6285;
$L__BB36_553:
	ret;

}
	// .globl	_ZN3cub18CUB_300001_SM_10006detail6reduce28DeviceReduceSingleTileKernelINS2_10policy_hubIijN4cuda3std3__44plusIiEEE10Policy1000EPiSC_iS9_iiNS7_10__identityEEEvT0_T1_T2_T3_T4_T6_
.visible .entry _ZN3cub18CUB_300001_SM_10006detail6reduce28DeviceReduceSingleTileKernelINS2_10policy_hubIijN4cuda3std3__44plusIiEEE10Policy1000EPiSC_iS9_iiNS7_10__identityEEEvT0_T1_T2_T3_T4_T6_(
	.param .u64 .ptr .align 1 _ZN3cub18CUB_300001_SM_10006detail6reduce28DeviceReduceSingleTileKernelINS2_10policy_hubIijN4cuda3std3__44plusIiEEE10Policy1000EPiSC_iS9_iiNS7_10__identityEEEvT0_T1_T2_T3_T4_T6__param_0,
	.param .u64 .ptr .align 1 _ZN3cub18CUB_300001_SM_10006detail6reduce28DeviceReduceSingleTileKernelINS2_10policy_hubIijN4cuda3std3__44plusIiEEE10Policy1000EPiSC_iS9_iiNS7_10__identityEEEvT0_T1_T2_T3_T4_T6__param_1,
	.param .u32 _ZN3cub18CUB_300001_SM_10006detail6reduce28DeviceReduceSingleTileKernelINS2_10policy_hubIijN4cuda3std3__44plusIiEEE10Policy1000EPiSC_iS9_iiNS7_10__identityEEEvT0_T1_T2_T3_T4_T6__param_2,
	.param .align 1 .b8 _ZN3cub18CUB_300001_SM_10006detail6reduce28DeviceReduceSingleTileKernelINS2_10policy_hubIijN4cuda3std3__44plusIiEEE10Policy1000EPiSC_iS9_iiNS7_10__identityEEEvT0_T1_T2_T3_T4_T6__param_3[1],
	.param .u32 _ZN3cub18CUB_300001_SM_10006detail6reduce28DeviceReduceSingleTileKernelINS2_10policy_hubIijN4cuda3std3__44plusIiEEE10Policy1000EPiSC_iS9_iiNS7_10__identityEEEvT0_T1_T2_T3_T4_T6__param_4,
	.param .align 1 .b8 _ZN3cub18CUB_300001_SM_10006detail6reduce28DeviceReduceSingleTileKernelINS2_10policy_hubIijN4cuda3std3__44plusIiEEE10Policy1000EPiSC_iS9_iiNS7_10__identityEEEvT0_T1_T2_T3_T4_T6__param_5[1]
)
.maxntid 256
.minnctapersm 1
{
	.reg .pred 	%p<97>;
	.reg .b32 	%r<687>;
	.reg .b64 	%rd<125>;
	// demoted variable
	.shared .align 4 .b8 _ZZN3cub18CUB_300001_SM_10006detail6reduce28DeviceReduceSingleTileKernelINS2_10policy_hubIijN4cuda3std3__44plusIiEEE10Policy1000EPiSC_iS9_iiNS7_10__identityEEEvT0_T1_T2_T3_T4_T6_E12temp_storage[44];
	ld.param.u64 	%rd16, [_ZN3cub18CUB_300001_SM_10006detail6reduce28DeviceReduceSingleTileKernelINS2_10policy_hubIijN4cuda3std3__44plusIiEEE10Policy1000EPiSC_iS9_iiNS7_10__identityEEEvT0_T1_T2_T3_T4_T6__param_0];
	ld.param.u64 	%rd17, [_ZN3cub18CUB_300001_SM_10006detail6reduce28DeviceReduceSingleTileKernelINS2_10policy_hubIijN4cuda3std3__44plusIiEEE10Policy1000EPiSC_iS9_iiNS7_10__identityEEEvT0_T1_T2_T3_T4_T6__param_1];
	ld.param.u32 	%r120, [_ZN3cub18CUB_300001_SM_10006detail6reduce28DeviceReduceSingleTileKernelINS2_10policy_hubIijN4cuda3std3__44plusIiEEE10Policy1000EPiSC_iS9_iiNS7_10__identityEEEvT0_T1_T2_T3_T4_T6__param_2];
	ld.param.u32 	%r121, [_ZN3cub18CUB_300001_SM_10006detail6reduce28DeviceReduceSingleTileKernelINS2_10policy_hubIijN4cuda3std3__44plusIiEEE10Policy1000EPiSC_iS9_iiNS7_10__identityEEEvT0_T1_T2_T3_T4_T6__param_4];
	cvta.to.global.u64 	%rd1, %rd17;
	setp.ne.s32 	%p1, %r120, 0;
	@%p1 bra 	$L__BB37_3;
	mov.u32 	%r633, %tid.x;
	setp.ne.s32 	%p96, %r633, 0;
	@%p96 bra 	$L__BB37_74;
	st.global.u32 	[%rd1], %r121;
	bra.uni 	$L__BB37_74;
$L__BB37_3:
	and.b64  	%rd18, %rd16, 15;
	setp.ne.s64 	%p2, %rd18, 0;
	@%p2 bra 	$L__BB37_38;
	setp.gt.s32 	%p49, %r120, 4095;
	@%p49 bra 	$L__BB37_22;
	mov.u32 	%r1, %tid.x;
	setp.ge.s32 	%p66, %r1, %r120;
	mov.b32 	%r644, 0;
	mov.u32 	%r639, %r1;
	@%p66 bra 	$L__BB37_7;
	mul.wide.u32 	%rd113, %r1, 4;
	add.s64 	%rd112, %rd16, %rd113;
	// begin inline asm
	ld.global.nc.u32 %r644, [%rd112];
	// end inline asm
	add.s32 	%r639, %r1, 256;
$L__BB37_7:
	setp.ge.s32 	%p67, %r639, %r120;
	@%p67 bra 	$L__BB37_13;
	not.b32 	%r507, %r639;
	add.s32 	%r6, %r120, %r507;
	and.b32  	%r508, %r6, 768;
	setp.eq.s32 	%p68, %r508, 768;
	@%p68 bra 	$L__BB37_11;
	mul.wide.u32 	%rd114, %r639, 4;
	add.s64 	%rd121, %rd16, %rd114;
	shr.u32 	%r509, %r6, 8;
	add.s32 	%r510, %r509, 1;
	and.b32  	%r511, %r510, 3;
	neg.s32 	%r636, %r511;
$L__BB37_10:
	.pragma "nounroll";
	// begin inline asm
	ld.global.nc.u32 %r512, [%rd121];
	// end inline asm
	add.s32 	%r644, %r512, %r644;
	add.s32 	%r639, %r639, 256;
	add.s64 	%rd121, %rd121, 1024;
	add.s32 	%r636, %r636, 1;
	setp.ne.s32 	%p69, %r636, 0;
	@%p69 bra 	$L__BB37_10;
$L__BB37_11:
	setp.lt.u32 	%p70, %r6, 768;
	@%p70 bra 	$L__BB37_13;
$L__BB37_12:
	mul.wide.s32 	%rd120, %r639, 4;
	add.s64 	%rd116, %rd16, %rd120;
	// begin inline asm
	ld.global.nc.u32 %r513, [%rd116];
	// end inline asm
	add.s32 	%r517, %r513, %r644;
	add.s64 	%rd117, %rd116, 1024;
	// begin inline asm
	ld.global.nc.u32 %r514, [%rd117];
	// end inline asm
	add.s32 	%r518, %r514, %r517;
	add.s64 	%rd118, %rd116, 2048;
	// begin inline asm
	ld.global.nc.u32 %r515, [%rd118];
	// end inline asm
	add.s32 	%r519, %r515, %r518;
	add.s64 	%rd119, %rd116, 3072;
	// begin inline asm
	ld.global.nc.u32 %r516, [%rd119];
	// end inline asm
	add.s32 	%r644, %r516, %r519;
	add.s32 	%r639, %r639, 1024;
	setp.lt.s32 	%p71, %r639, %r120;
	@%p71 bra 	$L__BB37_12;
$L__BB37_13:
	setp.lt.s32 	%p72, %r120, 256;
	@%p72 bra 	$L__BB37_18;
	// begin inline asm
	mov.u32 %r583, %laneid;
	// end inline asm
	mov.b32 	%r586, 1;
	mov.b32 	%r607, 31;
	mov.b32 	%r608, -1;
	// begin inline asm
	shfl.sync.down.b32 %r584, %r644, %r586, %r607, %r608;
	// end inline asm
	setp.gt.s32 	%p88, %r583, 30;
	selp.b32 	%r609, 0, %r584, %p88;
	add.s32 	%r590, %r609, %r644;
	mov.b32 	%r591, 2;
	// begin inline asm
	shfl.sync.down.b32 %r589, %r590, %r591, %r607, %r608;
	// end inline asm
	setp.gt.s32 	%p89, %r583, 29;
	selp.b32 	%r610, 0, %r589, %p89;
	add.s32 	%r595, %r590, %r610;
	mov.b32 	%r596, 4;
	// begin inline asm
	shfl.sync.down.b32 %r594, %r595, %r596, %r607, %r608;
	// end inline asm
	setp.gt.s32 	%p90, %r583, 27;
	selp.b32 	%r611, 0, %r594, %p90;
	add.s32 	%r600, %r595, %r611;
	mov.b32 	%r601, 8;
	// begin inline asm
	shfl.sync.down.b32 %r599, %r600, %r601, %r607, %r608;
	// end inline asm
	setp.gt.s32 	%p91, %r583, 23;
	selp.b32 	%r612, 0, %r599, %p91;
	add.s32 	%r605, %r600, %r612;
	mov.b32 	%r606, 16;
	// begin inline asm
	shfl.sync.down.b32 %r604, %r605, %r606, %r607, %r608;
	// end inline asm
	setp.gt.s32 	%p92, %r583, 15;
	selp.b32 	%r613, 0, %r604, %p92;
	add.s32 	%r686, %r605, %r613;
	setp.ne.s32 	%p93, %r583, 0;
	@%p93 bra 	$L__BB37_16;
	shr.u32 	%r614, %r1, 3;
	and.b32  	%r615, %r614, 124;
	mov.u32 	%r616, _ZZN3cub18CUB_300001_SM_10006detail6reduce28DeviceReduceSingleTileKernelINS2_10policy_hubIijN4cuda3std3__44plusIiEEE10Policy1000EPiSC_iS9_iiNS7_10__identityEEEvT0_T1_T2_T3_T4_T6_E12temp_storage;
	add.s32 	%r617, %r616, %r615;
	st.shared.u32 	[%r617+8], %r686;
$L__BB37_16:
	bar.sync 	0;
	setp.ne.s32 	%p94, %r1, 0;
	@%p94 bra 	$L__BB37_72;
	ld.shared.u32 	%r618, [_ZZN3cub18CUB_300001_SM_10006detail6reduce28DeviceReduceSingleTileKernelINS2_10policy_hubIijN4cuda3std3__44plusIiEEE10Policy1000EPiSC_iS9_iiNS7_10__identityEEEvT0_T1_T2_T3_T4_T6_E12temp_storage+12];
	add.s32 	%r619, %r618, %r686;
	ld.shared.u32 	%r620, [_ZZN3cub18CUB_300001_SM_10006detail6reduce28DeviceReduceSingleTileKernelINS2_10policy_hubIijN4cuda3std3__44plusIiEEE10Policy1000EPiSC_iS9_iiNS7_10__identityEEEvT0_T1_T2_T3_T4_T6_E12temp_storage+16];
	add.s32 	%r621, %r619, %r620;
	ld.shared.u32 	%r622, [_ZZN3cub18CUB_300001_SM_10006detail6reduce28DeviceReduceSingleTileKernelINS2_10policy_hubIijN4cuda3std3__44plusIiEEE10Policy1000EPiSC_iS9_iiNS7_10__identityEEEvT0_T1_T2_T3_T4_T6_E12temp_storage+20];
	add.s32 	%r623, %r621, %r622;
	ld.shared.u32 	%r624, [_ZZN3cub18CUB_300001_SM_10006detail6reduce28DeviceReduceSingleTileKernelINS2_10policy_hubIijN4cuda3std3__44plusIiEEE10Policy1000EPiSC_iS9_iiNS7_10__identityEEEvT0_T1_T2_T3_T4_T6_E12temp_storage+24];
	add.s32 	%r625, %r623, %r624;
	ld.shared.u32 	%r626, [_ZZN3cub18CUB_300001_SM_10006detail6reduce28DeviceReduceSingleTileKernelINS2_10policy_hubIijN4cuda3std3__44plusIiEEE10Policy1000EPiSC_iS9_iiNS7_10__identityEEEvT0_T1_T2_T3_T4_T6_E12temp_storage+28];
	add.s32 	%r627, %r625, %r626;
	ld.shared.u32 	%r628, [_ZZN3cub18CUB_300001_SM_10006detail6reduce28DeviceReduceSingleTileKernelINS2_10policy_hubIijN4cuda3std3__44plusIiEEE10Policy1000EPiSC_iS9_iiNS7_10__identityEEEvT0_T1_T2_T3_T4_T6_E12temp_storage+32];
	add.s32 	%r629, %r627, %r628;
	ld.shared.u32 	%r630, [_ZZN3cub18CUB_300001_SM_10006detail6reduce28DeviceReduceSingleTileKernelINS2_10policy_hubIijN4cuda3std3__44plusIiEEE10Policy1000EPiSC_iS9_iiNS7_10__identityEEEvT0_T1_T2_T3_T4_T6_E12temp_storage+36];
	add.s32 	%r686, %r629, %r630;
	bra.uni 	$L__BB37_72;
$L__BB37_18:
	// begin inline asm
	mov.u32 %r520, %laneid;
	// end inline asm
	and.b32  	%r546, %r1, 992;
	add.s32 	%r547, %r546, 32;
	setp.gt.s32 	%p73, %r547, %r120;
	not.b32 	%r548, %r546;
	add.s32 	%r549, %r120, %r548;
	selp.b32 	%r544, %r549, 31, %p73;
	mov.b32 	%r523, 1;
	mov.b32 	%r545, -1;
	// begin inline asm
	shfl.sync.down.b32 %r521, %r644, %r523, %r544, %r545;
	// end inline asm
	setp.lt.s32 	%p74, %r520, %r544;
	selp.b32 	%r550, %r521, 0, %p74;
	add.s32 	%r527, %r550, %r644;
	mov.b32 	%r528, 2;
	// begin inline asm
	shfl.sync.down.b32 %r526, %r527, %r528, %r544, %r545;
	// end inline asm
	add.s32 	%r551, %r520, 2;
	setp.gt.s32 	%p75, %r551, %r544;
	selp.b32 	%r552, 0, %r526, %p75;
	add.s32 	%r532, %r527, %r552;
	mov.b32 	%r533, 4;
	// begin inline asm
	shfl.sync.down.b32 %r531, %r532, %r533, %r544, %r545;
	// end inline asm
	add.s32 	%r553, %r520, 4;
	setp.gt.s32 	%p76, %r553, %r544;
	selp.b32 	%r554, 0, %r531, %p76;
	add.s32 	%r537, %r532, %r554;
	mov.b32 	%r538, 8;
	// begin inline asm
	shfl.sync.down.b32 %r536, %r537, %r538, %r544, %r545;
	// end inline asm
	add.s32 	%r555, %r520, 8;
	setp.gt.s32 	%p77, %r555, %r544;
	selp.b32 	%r556, 0, %r536, %p77;
	add.s32 	%r542, %r537, %r556;
	mov.b32 	%r543, 16;
	// begin inline asm
	shfl.sync.down.b32 %r541, %r542, %r543, %r544, %r545;
	// end inline asm
	add.s32 	%r557, %r520, 16;
	setp.gt.s32 	%p78, %r557, %r544;
	selp.b32 	%r558, 0, %r541, %p78;
	add.s32 	%r686, %r542, %r558;
	setp.ne.s32 	%p79, %r520, 0;
	@%p79 bra 	$L__BB37_20;
	shr.u32 	%r559, %r1, 3;
	and.b32  	%r560, %r559, 124;
	mov.u32 	%r561, _ZZN3cub18CUB_300001_SM_10006detail6reduce28DeviceReduceSingleTileKernelINS2_10policy_hubIijN4cuda3std3__44plusIiEEE10Policy1000EPiSC_iS9_iiNS7_10__identityEEEvT0_T1_T2_T3_T4_T6_E12temp_storage;
	add.s32 	%r562, %r561, %r560;
	st.shared.u32 	[%r562+8], %r686;
$L__BB37_20:
	bar.sync 	0;
	setp.ne.s32 	%p80, %r1, 0;
	@%p80 bra 	$L__BB37_72;
	setp.gt.s32 	%p81, %r120, 32;
	ld.shared.u32 	%r563, [_ZZN3cub18CUB_300001_SM_10006detail6reduce28DeviceReduceSingleTileKernelINS2_10policy_hubIijN4cuda3std3__44plusIiEEE10Policy1000EPiSC_iS9_iiNS7_10__identityEEEvT0_T1_T2_T3_T4_T6_E12temp_storage+12];
	selp.b32 	%r564, %r563, 0, %p81;
	add.s32 	%r565, %r564, %r686;
	setp.gt.s32 	%p82, %r120, 64;
	ld.shared.u32 	%r566, [_ZZN3cub18CUB_300001_SM_10006detail6reduce28DeviceReduceSingleTileKernelINS2_10policy_hubIijN4cuda3std3__44plusIiEEE10Policy1000EPiSC_iS9_iiNS7_10__identityEEEvT0_T1_T2_T3_T4_T6_E12temp_storage+16];
	selp.b32 	%r567, %r566, 0, %p82;
	add.s32 	%r568, %r565, %r567;
	setp.gt.s32 	%p83, %r120, 96;
	ld.shared.u32 	%r569, [_ZZN3cub18CUB_300001_SM_10006detail6reduce28DeviceReduceSingleTileKernelINS2_10policy_hubIijN4cuda3std3__44plusIiEEE10Policy1000EPiSC_iS9_iiNS7_10__identityEEEvT0_T1_T2_T3_T4_T6_E12temp_storage+20];
	selp.b32 	%r570, %r569, 0, %p83;
	add.s32 	%r571, %r568, %r570;
	setp.gt.s32 	%p84, %r120, 128;
	ld.shared.u32 	%r572, [_ZZN3cub18CUB_300001_SM_10006detail6reduce28DeviceReduceSingleTileKernelINS2_10policy_hubIijN4cuda3std3__44plusIiEEE10Policy1000EPiSC_iS9_iiNS7_10__identityEEEvT0_T1_T2_T3_T4_T6_E12temp_storage+24];
	selp.b32 	%r573, %r572, 0, %p84;
	add.s32 	%r574, %r571, %r573;
	setp.gt.s32 	%p85, %r120, 160;
	ld.shared.u32 	%r575, [_ZZN3cub18CUB_300001_SM_10006detail6reduce28DeviceReduceSingleTileKernelINS2_10policy_hubIijN4cuda3std3__44plusIiEEE10Policy1000EPiSC_iS9_iiNS7_10__identityEEEvT0_T1_T2_T3_T4_T6_E12temp_storage+28];
	selp.b32 	%r576, %r575, 0, %p85;
	add.s32 	%r577, %r574, %r576;
	setp.gt.s32 	%p86, %r120, 192;
	ld.shared.u32 	%r578, [_ZZN3cub18CUB_300001_SM_10006detail6reduce28DeviceReduceSingleTileKernelINS2_10policy_hubIijN4cuda3std3__44plusIiEEE10Policy1000EPiSC_iS9_iiNS7_10__identityEEEvT0_T1_T2_T3_T4_T6_E12temp_storage+32];
	selp.b32 	%r579, %r578, 0, %p86;
	add.s32 	%r580, %r577, %r579;
	setp.gt.s32 	%p87, %r120, 224;
	ld.shared.u32 	%r581, [_ZZN3cub18CUB_300001_SM_10006detail6reduce28DeviceReduceSingleTileKernelINS2_10policy_hubIijN4cuda3std3__44plusIiEEE10Policy1000EPiSC_iS9_iiNS7_10__identityEEEvT0_T1_T2_T3_T4_T6_E12temp_storage+36];
	selp.b32 	%r582, %r581, 0, %p87;
	add.s32 	%r686, %r580, %r582;
	bra.uni 	$L__BB37_72;
$L__BB37_22:
	mov.u32 	%r26, %tid.x;
	shl.b32 	%r377, %r26, 2;
	mul.wide.u32 	%rd86, %r377, 4;
	add.s64 	%rd76, %rd16, %rd86;
	// begin inline asm
	ld.global.nc.v2.u64 {%rd74, %rd75}, [%rd76];
	// end inline asm
	mov.b64 	{%r378, %r379}, %rd75;
	mov.b64 	{%r380, %r381}, %rd74;
	add.s64 	%rd79, %rd76, 4096;
	// begin inline asm
	ld.global.nc.v2.u64 {%rd77, %rd78}, [%rd79];
	// end inline asm
	mov.b64 	{%r382, %r383}, %rd78;
	mov.b64 	{%r384, %r385}, %rd77;
	add.s64 	%rd82, %rd76, 8192;
	// begin inline asm
	ld.global.nc.v2.u64 {%rd80, %rd81}, [%rd82];
	// end inline asm
	mov.b64 	{%r386, %r387}, %rd81;
	mov.b64 	{%r388, %r389}, %rd80;
	add.s64 	%rd85, %rd76, 12288;
	// begin inline asm
	ld.global.nc.v2.u64 {%rd83, %rd84}, [%rd85];
	// end inline asm
	mov.b64 	{%r390, %r391}, %rd84;
	mov.b64 	{%r392, %r393}, %rd83;
	add.s32 	%r394, %r381, %r380;
	add.s32 	%r395, %r378, %r394;
	add.s32 	%r396, %r379, %r395;
	add.s32 	%r397, %r384, %r396;
	add.s32 	%r398, %r385, %r397;
	add.s32 	%r399, %r382, %r398;
	add.s32 	%r400, %r383, %r399;
	add.s32 	%r401, %r388, %r400;
	add.s32 	%r402, %r389, %r401;
	add.s32 	%r403, %r386, %r402;
	add.s32 	%r404, %r387, %r403;
	add.s32 	%r405, %r392, %r404;
	add.s32 	%r406, %r393, %r405;
	add.s32 	%r407, %r390, %r406;
	add.s32 	%r659, %r391, %r407;
	setp.lt.u32 	%p50, %r120, 8192;
	mov.b32 	%r648, 4096;
	@%p50 bra 	$L__BB37_26;
	add.s32 	%r28, %r120, -4096;
	mov.b32 	%r648, 4096;
$L__BB37_24:
	mul.wide.s32 	%rd99, %r648, 4;
	add.s64 	%rd89, %rd76, %rd99;
	// begin inline asm
	ld.global.nc.v2.u64 {%rd87, %rd88}, [%rd89];
	// end inline asm
	mov.b64 	{%r409, %r410}, %rd88;
	mov.b64 	{%r411, %r412}, %rd87;
	add.s64 	%rd92, %rd89, 4096;
	// begin inline asm
	ld.global.nc.v2.u64 {%rd90, %rd91}, [%rd92];
	// end inline asm
	mov.b64 	{%r413, %r414}, %rd91;
	mov.b64 	{%r415, %r416}, %rd90;
	add.s64 	%rd95, %rd89, 8192;
	// begin inline asm
	ld.global.nc.v2.u64 {%rd93, %rd94}, [%rd95];
	// end inline asm
	mov.b64 	{%r417, %r418}, %rd94;
	mov.b64 	{%r419, %r420}, %rd93;
	add.s64 	%rd98, %rd89, 12288;
	// begin inline asm
	ld.global.nc.v2.u64 {%rd96, %rd97}, [%rd98];
	// end inline asm
	mov.b64 	{%r421, %r422}, %rd97;
	mov.b64 	{%r423, %r424}, %rd96;
	add.s32 	%r425, %r411, %r659;
	add.s32 	%r426, %r412, %r425;
	add.s32 	%r427, %r409, %r426;
	add.s32 	%r428, %r410, %r427;
	add.s32 	%r429, %r415, %r428;
	add.s32 	%r430, %r416, %r429;
	add.s32 	%r431, %r413, %r430;
	add.s32 	%r432, %r414, %r431;
	add.s32 	%r433, %r419, %r432;
	add.s32 	%r434, %r420, %r433;
	add.s32 	%r435, %r417, %r434;
	add.s32 	%r436, %r418, %r435;
	add.s32 	%r437, %r423, %r436;
	add.s32 	%r438, %r424, %r437;
	add.s32 	%r439, %r421, %r438;
	add.s32 	%r659, %r422, %r439;
	sub.s32 	%r440, %r120, %r648;
	setp.lt.s32 	%p51, %r440, 4096;
	@%p51 bra 	$L__BB37_34;
	add.s32 	%r648, %r648, 4096;
	setp.le.s32 	%p52, %r648, %r28;
	@%p52 bra 	$L__BB37_24;
$L__BB37_26:
	setp.le.s32 	%p53, %r120, %r648;
	@%p53 bra 	$L__BB37_34;
	sub.s32 	%r35, %r120, %r648;
	setp.ge.s32 	%p54, %r26, %r35;
	@%p54 bra 	$L__BB37_34;
	not.b32 	%r442, %r26;
	add.s32 	%r443, %r120, %r442;
	sub.s32 	%r36, %r443, %r648;
	and.b32  	%r444, %r36, 768;
	setp.eq.s32 	%p55, %r444, 768;
	mov.u32 	%r653, %r26;
	@%p55 bra 	$L__BB37_31;
	add.s32 	%r650, %r26, %r648;
	shr.u32 	%r445, %r36, 8;
	add.s32 	%r446, %r445, 1;
	and.b32  	%r447, %r446, 3;
	neg.s32 	%r649, %r447;
	mov.u32 	%r653, %r26;
$L__BB37_30:
	.pragma "nounroll";
	mul.wide.u32 	%rd101, %r650, 4;
	add.s64 	%rd100, %rd16, %rd101;
	// begin inline asm
	ld.global.nc.u32 %r448, [%rd100];
	// end inline asm
	add.s32 	%r659, %r448, %r659;
	add.s32 	%r653, %r653, 256;
	add.s32 	%r650, %r650, 256;
	add.s32 	%r649, %r649, 1;
	setp.ne.s32 	%p56, %r649, 0;
	@%p56 bra 	$L__BB37_30;
$L__BB37_31:
	setp.lt.u32 	%p57, %r36, 768;
	@%p57 bra 	$L__BB37_34;
	cvt.u64.u32 	%rd102, %r653;
	cvt.u64.u32 	%rd103, %r648;
	add.s64 	%rd104, %rd102, %rd103;
	shl.b64 	%rd105, %rd104, 2;
	add.s64 	%rd106, %rd105, %rd16;
	add.s64 	%rd122, %rd106, 2048;
	add.s32 	%r656, %r653, %r648;
$L__BB37_33:
	mul.wide.u32 	%rd111, %r656, 4;
	add.s64 	%rd107, %rd16, %rd111;
	// begin inline asm
	ld.global.nc.u32 %r449, [%rd107];
	// end inline asm
	add.s32 	%r453, %r449, %r659;
	add.s64 	%rd108, %rd122, -1024;
	// begin inline asm
	ld.global.nc.u32 %r450, [%rd108];
	// end inline asm
	add.s32 	%r454, %r450, %r453;
	// begin inline asm
	ld.global.nc.u32 %r451, [%rd122];
	// end inline asm
	add.s32 	%r455, %r451, %r454;
	add.s64 	%rd110, %rd122, 1024;
	// begin inline asm
	ld.global.nc.u32 %r452, [%rd110];
	// end inline asm
	add.s32 	%r659, %r452, %r455;
	add.s32 	%r653, %r653, 1024;
	add.s64 	%rd122, %rd122, 4096;
	add.s32 	%r656, %r656, 1024;
	setp.lt.s32 	%p58, %r653, %r35;
	@%p58 bra 	$L__BB37_33;
$L__BB37_34:
	// begin inline asm
	mov.u32 %r456, %laneid;
	// end inline asm
	mov.b32 	%r459, 1;
	mov.b32 	%r480, 31;
	mov.b32 	%r481, -1;
	// begin inline asm
	shfl.sync.down.b32 %r457, %r659, %r459, %r480, %r481;
	// end inline asm
	setp.gt.s32 	%p59, %r456, 30;
	selp.b32 	%r482, 0, %r457, %p59;
	add.s32 	%r463, %r482, %r659;
	mov.b32 	%r464, 2;
	// begin inline asm
	shfl.sync.down.b32 %r462, %r463, %r464, %r480, %r481;
	// end inline asm
	setp.gt.s32 	%p60, %r456, 29;
	selp.b32 	%r483, 0, %r462, %p60;
	add.s32 	%r468, %r463, %r483;
	mov.b32 	%r469, 4;
	// begin inline asm
	shfl.sync.down.b32 %r467, %r468, %r469, %r480, %r481;
	// end inline asm
	setp.gt.s32 	%p61, %r456, 27;
	selp.b32 	%r484, 0, %r467, %p61;
	add.s32 	%r473, %r468, %r484;
	mov.b32 	%r474, 8;
	// begin inline asm
	shfl.sync.down.b32 %r472, %r473, %r474, %r480, %r481;
	// end inline asm
	setp.gt.s32 	%p62, %r456, 23;
	selp.b32 	%r485, 0, %r472, %p62;
	add.s32 	%r478, %r473, %r485;
	mov.b32 	%r479, 16;
	// begin inline asm
	shfl.sync.down.b32 %r477, %r478, %r479, %r480, %r481;
	// end inline asm
	setp.gt.s32 	%p63, %r456, 15;
	selp.b32 	%r486, 0, %r477, %p63;
	add.s32 	%r686, %r478, %r486;
	setp.ne.s32 	%p64, %r456, 0;
	@%p64 bra 	$L__BB37_36;
	shr.u32 	%r487, %r26, 3;
	and.b32  	%r488, %r487, 124;
	mov.u32 	%r489, _ZZN3cub18CUB_300001_SM_10006detail6reduce28DeviceReduceSingleTileKernelINS2_10policy_hubIijN4cuda3std3__44plusIiEEE10Policy1000EPiSC_iS9_iiNS7_10__identityEEEvT0_T1_T2_T3_T4_T6_E12temp_storage;
	add.s32 	%r490, %r489, %r488;
	st.shared.u32 	[%r490+8], %r686;
$L__BB37_36:
	bar.sync 	0;
	setp.ne.s32 	%p65, %r26, 0;
	@%p65 bra 	$L__BB37_72;
	ld.shared.u32 	%r491, [_ZZN3cub18CUB_300001_SM_10006detail6reduce28DeviceReduceSingleTileKernelINS2_10policy_hubIijN4cuda3std3__44plusIiEEE10Policy1000EPiSC_iS9_iiNS7_10__identityEEEvT0_T1_T2_T3_T4_T6_E12temp_storage+12];
	add.s32 	%r492, %r491, %r686;
	ld.shared.u32 	%r493, [_ZZN3cub18CUB_300001_SM_10006detail6reduce28DeviceReduceSingleTileKernelINS2_10policy_hubIijN4cuda3std3__44plusIiEEE10Policy1000EPiSC_iS9_iiNS7_10__identityEEEvT0_T1_T2_T3_T4_T6_E12temp_storage+16];
	add.s32 	%r494, %r492, %r493;
	ld.shared.u32 	%r495, [_ZZN3cub18CUB_300001_SM_10006detail6reduce28DeviceReduceSingleTileKernelINS2_10policy_hubIijN4cuda3std3__44plusIiEEE10Policy1000EPiSC_iS9_iiNS7_10__identityEEEvT0_T1_T2_T3_T4_T6_E12temp_storage+20];
	add.s32 	%r496, %r494, %r495;
	ld.shared.u32 	%r497, [_ZZN3cub18CUB_300001_SM_10006detail6reduce28DeviceReduceSingleTileKernelINS2_10policy_hubIijN4cuda3std3__44plusIiEEE10Policy1000EPiSC_iS9_iiNS7_10__identityEEEvT0_T1_T2_T3_T4_T6_E12temp_storage+24];
	add.s32 	%r498, %r496, %r497;
	ld.shared.u32 	%r499, [_ZZN3cub18CUB_300001_SM_10006detail6reduce28DeviceReduceSingleTileKernelINS2_10policy_hubIijN4cuda3std3__44plusIiEEE10Policy1000EPiSC_iS9_iiNS7_10__identityEEEvT0_T1_T2_T3_T4_T6_E12temp_storage+28];
	add.s32 	%r500, %r498, %r499;
	ld.shared.u32 	%r501, [_ZZN3cub18CUB_300001_SM_10006detail6reduce28DeviceReduceSingleTileKernelINS2_10policy_hubIijN4cuda3std3__44plusIiEEE10Policy1000EPiSC_iS9_iiNS7_10__identityEEEvT0_T1_T2_T3_T4_T6_E12temp_storage+32];
	add.s32 	%r502, %r500, %r501;
	ld.shared.u32 	%r503, [_ZZN3cub18CUB_300001_SM_10006detail6reduce28DeviceReduceSingleTileKernelINS2_10policy_hubIijN4cuda3std3__44plusIiEEE10Policy1000EPiSC_iS9_iiNS7_10__identityEEEvT0_T1_T2_T3_T4_T6_E12temp_storage+36];
	add.s32 	%r686, %r502, %r503;
	bra.uni 	$L__BB37_72;
$L__BB37_38:
	setp.gt.s32 	%p3, %r120, 4095;
	@%p3 bra 	$L__BB37_56;
	mov.u32 	%r60, %tid.x;
	setp.ge.s32 	%p20, %r60, %r120;
	mov.b32 	%r670, 0;
	mov.u32 	%r665, %r60;
	@%p20 bra 	$L__BB37_41;
	mul.wide.u32 	%rd66, %r60, 4;
	add.s64 	%rd65, %rd16, %rd66;
	// begin inline asm
	ld.global.nc.u32 %r670, [%rd65];
	// end inline asm
	add.s32 	%r665, %r60, 256;
$L__BB37_41:
	setp.ge.s32 	%p21, %r665, %r120;
	@%p21 bra 	$L__BB37_47;
	not.b32 	%r252, %r665;
	add.s32 	%r65, %r120, %r252;
	and.b32  	%r253, %r65, 768;
	setp.eq.s32 	%p22, %r253, 768;
	@%p22 bra 	$L__BB37_45;
	mul.wide.u32 	%rd67, %r665, 4;
	add.s64 	%rd123, %rd16, %rd67;
	shr.u32 	%r254, %r65, 8;
	add.s32 	%r255, %r254, 1;
	and.b32  	%r256, %r255, 3;
	neg.s32 	%r662, %r256;
$L__BB37_44:
	.pragma "nounroll";
	// begin inline asm
	ld.global.nc.u32 %r257, [%rd123];
	// end inline asm
	add.s32 	%r670, %r257, %r670;
	add.s32 	%r665, %r665, 256;
	add.s64 	%rd123, %rd123, 1024;
	add.s32 	%r662, %r662, 1;
	setp.ne.s32 	%p23, %r662, 0;
	@%p23 bra 	$L__BB37_44;
$L__BB37_45:
	setp.lt.u32 	%p24, %r65, 768;
	@%p24 bra 	$L__BB37_47;
$L__BB37_46:
	mul.wide.s32 	%rd73, %r665, 4;
	add.s64 	%rd69, %rd16, %rd73;
	// begin inline asm
	ld.global.nc.u32 %r258, [%rd69];
	// end inline asm
	add.s32 	%r262, %r258, %r670;
	add.s64 	%rd70, %rd69, 1024;
	// begin inline asm
	ld.global.nc.u32 %r259, [%rd70];
	// end inline asm
	add.s32 	%r263, %r259, %r262;
	add.s64 	%rd71, %rd69, 2048;
	// begin inline asm
	ld.global.nc.u32 %r260, [%rd71];
	// end inline asm
	add.s32 	%r264, %r260, %r263;
	add.s64 	%rd72, %rd69, 3072;
	// begin inline asm
	ld.global.nc.u32 %r261, [%rd72];
	// end inline asm
	add.s32 	%r670, %r261, %r264;
	add.s32 	%r665, %r665, 1024;
	setp.lt.s32 	%p25, %r665, %r120;
	@%p25 bra 	$L__BB37_46;
$L__BB37_47:
	setp.lt.s32 	%p26, %r120, 256;
	@%p26 bra 	$L__BB37_52;
	// begin inline asm
	mov.u32 %r328, %laneid;
	// end inline asm
	mov.b32 	%r331, 1;
	mov.b32 	%r352, 31;
	mov.b32 	%r353, -1;
	// begin inline asm
	shfl.sync.down.b32 %r329, %r670, %r331, %r352, %r353;
	// end inline asm
	setp.gt.s32 	%p42, %r328, 30;
	selp.b32 	%r354, 0, %r329, %p42;
	add.s32 	%r335, %r354, %r670;
	mov.b32 	%r336, 2;
	// begin inline asm
	shfl.sync.down.b32 %r334, %r335, %r336, %r352, %r353;
	// end inline asm
	setp.gt.s32 	%p43, %r328, 29;
	selp.b32 	%r355, 0, %r334, %p43;
	add.s32 	%r340, %r335, %r355;
	mov.b32 	%r341, 4;
	// begin inline asm
	shfl.sync.down.b32 %r339, %r340, %r341, %r352, %r353;
	// end inline asm
	setp.gt.s32 	%p44, %r328, 27;
	selp.b32 	%r356, 0, %r339, %p44;
	add.s32 	%r345, %r340, %r356;
	mov.b32 	%r346, 8;
	// begin inline asm
	shfl.sync.down.b32 %r344, %r345, %r346, %r352, %r353;
	// end inline asm
	setp.gt.s32 	%p45, %r328, 23;
	selp.b32 	%r357, 0, %r344, %p45;
	add.s32 	%r350, %r345, %r357;
	mov.b32 	%r351, 16;
	// begin inline asm
	shfl.sync.down.b32 %r349, %r350, %r351, %r352, %r353;
	// end inline asm
	setp.gt.s32 	%p46, %r328, 15;
	selp.b32 	%r358, 0, %r349, %p46;
	add.s32 	%r686, %r350, %r358;
	setp.ne.s32 	%p47, %r328, 0;
	@%p47 bra 	$L__BB37_50;
	shr.u32 	%r359, %r60, 3;
	and.b32  	%r360, %r359, 124;
	mov.u32 	%r361, _ZZN3cub18CUB_300001_SM_10006detail6reduce28DeviceReduceSingleTileKernelINS2_10policy_hubIijN4cuda3std3__44plusIiEEE10Policy1000EPiSC_iS9_iiNS7_10__identityEEEvT0_T1_T2_T3_T4_T6_E12temp_storage;
	add.s32 	%r362, %r361, %r360;
	st.shared.u32 	[%r362+8], %r686;
$L__BB37_50:
	bar.sync 	0;
	setp.ne.s32 	%p48, %r60, 0;
	@%p48 bra 	$L__BB37_72;
	ld.shared.u32 	%r363, [_ZZN3cub18CUB_300001_SM_10006detail6reduce28DeviceReduceSingleTileKernelINS2_10policy_hubIijN4cuda3std3__44plusIiEEE10Policy1000EPiSC_iS9_iiNS7_10__identityEEEvT0_T1_T2_T3_T4_T6_E12temp_storage+12];
	add.s32 	%r364, %r363, %r686;
	ld.shared.u32 	%r365, [_ZZN3cub18CUB_300001_SM_10006detail6reduce28DeviceReduceSingleTileKernelINS2_10policy_hubIijN4cuda3std3__44plusIiEEE10Policy1000EPiSC_iS9_iiNS7_10__identityEEEvT0_T1_T2_T3_T4_T6_E12temp_storage+16];
	add.s32 	%r366, %r364, %r365;
	ld.shared.u32 	%r367, [_ZZN3cub18CUB_300001_SM_10006detail6reduce28DeviceReduceSingleTileKernelINS2_10policy_hubIijN4cuda3std3__44plusIiEEE10Policy1000EPiSC_iS9_iiNS7_10__identityEEEvT0_T1_T2_T3_T4_T6_E12temp_storage+20];
	add.s32 	%r368, %r366, %r367;
	ld.shared.u32 	%r369, [_ZZN3cub18CUB_300001_SM_10006detail6reduce28DeviceReduceSingleTileKernelINS2_10policy_hubIijN4cuda3std3__44plusIiEEE10Policy1000EPiSC_iS9_iiNS7_10__identityEEEvT0_T1_T2_T3_T4_T6_E12temp_storage+24];
	add.s32 	%r370, %r368, %r369;
	ld.shared.u32 	%r371, [_ZZN3cub18CUB_300001_SM_10006detail6reduce28DeviceReduceSingleTileKernelINS2_10policy_hubIijN4cuda3std3__44plusIiEEE10Policy1000EPiSC_iS9_iiNS7_10__identityEEEvT0_T1_T2_T3_T4_T6_E12temp_storage+28];
	add.s32 	%r372, %r370, %r371;
	ld.shared.u32 	%r373, [_ZZN3cub18CUB_300001_SM_10006detail6reduce28DeviceReduceSingleTileKernelINS2_10policy_hubIijN4cuda3std3__44plusIiEEE10Policy1000EPiSC_iS9_iiNS7_10__identityEEEvT0_T1_T2_T3_T4_T6_E12temp_storage+32];
	add.s32 	%r374, %r372, %r373;
	ld.shared.u32 	%r375, [_ZZN3cub18CUB_300001_SM_10006detail6reduce28DeviceReduceSingleTileKernelINS2_10policy_hubIijN4cuda3std3__44plusIiEEE10Policy1000EPiSC_iS9_iiNS7_10__identityEEEvT0_T1_T2_T3_T4_T6_E12temp_storage+36];
	add.s32 	%r686, %r374, %r375;
	bra.uni 	$L__BB37_72;
$L__BB37_52:
	// begin inline asm
	mov.u32 %r265, %laneid;
	// end inline asm
	and.b32  	%r291, %r60, 992;
	add.s32 	%r292, %r291, 32;
	setp.gt.s32 	%p27, %r292, %r120;
	not.b32 	%r293, %r291;
	add.s32 	%r294, %r120, %r293;
	selp.b32 	%r289, %r294, 31, %p27;
	mov.b32 	%r268, 1;
	mov.b32 	%r290, -1;
	// begin inline asm
	shfl.sync.down.b32 %r266, %r670, %r268, %r289, %r290;
	// end inline asm
	setp.lt.s32 	%p28, %r265, %r289;
	selp.b32 	%r295, %r266, 0, %p28;
	add.s32 	%r272, %r295, %r670;
	mov.b32 	%r273, 2;
	// begin inline asm
	shfl.sync.down.b32 %r271, %r272, %r273, %r289, %r290;
	// end inline asm
	add.s32 	%r296, %r265, 2;
	setp.gt.s32 	%p29, %r296, %r289;
	selp.b32 	%r297, 0, %r271, %p29;
	add.s32 	%r277, %r272, %r297;
	mov.b32 	%r278, 4;
	// begin inline asm
	shfl.sync.down.b32 %r276, %r277, %r278, %r289, %r290;
	// end inline asm
	add.s32 	%r298, %r265, 4;
	setp.gt.s32 	%p30, %r298, %r289;
	selp.b32 	%r299, 0, %r276, %p30;
	add.s32 	%r282, %r277, %r299;
	mov.b32 	%r283, 8;
	// begin inline asm
	shfl.sync.down.b32 %r281, %r282, %r283, %r289, %r290;
	// end inline asm
	add.s32 	%r300, %r265, 8;
	setp.gt.s32 	%p31, %r300, %r289;
	selp.b32 	%r301, 0, %r281, %p31;
	add.s32 	%r287, %r282, %r301;
	mov.b32 	%r288, 16;
	// begin inline asm
	shfl.sync.down.b32 %r286, %r287, %r288, %r289, %r290;
	// end inline asm
	add.s32 	%r302, %r265, 16;
	setp.gt.s32 	%p32, %r302, %r289;
	selp.b32 	%r303, 0, %r286, %p32;
	add.s32 	%r686, %r287, %r303;
	setp.ne.s32 	%p33, %r265, 0;
	@%p33 bra 	$L__BB37_54;
	shr.u32 	%r304, %r60, 3;
	and.b32  	%r305, %r304, 124;
	mov.u32 	%r306, _ZZN3cub18CUB_300001_SM_10006detail6reduce28DeviceReduceSingleTileKernelINS2_10policy_hubIijN4cuda3std3__44plusIiEEE10Policy1000EPiSC_iS9_iiNS7_10__identityEEEvT0_T1_T2_T3_T4_T6_E12temp_storage;
	add.s32 	%r307, %r306, %r305;
	st.shared.u32 	[%r307+8], %r686;
$L__BB37_54:
	bar.sync 	0;
	setp.ne.s32 	%p34, %r60, 0;
	@%p34 bra 	$L__BB37_72;
	setp.gt.s32 	%p35, %r120, 32;
	ld.shared.u32 	%r308, [_ZZN3cub18CUB_300001_SM_10006detail6reduce28DeviceReduceSingleTileKernelINS2_10policy_hubIijN4cuda3std3__44plusIiEEE10Policy1000EPiSC_iS9_iiNS7_10__identityEEEvT0_T1_T2_T3_T4_T6_E12temp_storage+12];
	selp.b32 	%r309, %r308, 0, %p35;
	add.s32 	%r310, %r309, %r686;
	setp.gt.s32 	%p36, %r120, 64;
	ld.shared.u32 	%r311, [_ZZN3cub18CUB_300001_SM_10006detail6reduce28DeviceReduceSingleTileKernelINS2_10policy_hubIijN4cuda3std3__44plusIiEEE10Policy1000EPiSC_iS9_iiNS7_10__identityEEEvT0_T1_T2_T3_T4_T6_E12temp_storage+16];
	selp.b32 	%r312, %r311, 0, %p36;
	add.s32 	%r313, %r310, %r312;
	setp.gt.s32 	%p37, %r120, 96;
	ld.shared.u32 	%r314, [_ZZN3cub18CUB_300001_SM_10006detail6reduce28DeviceReduceSingleTileKernelINS2_10policy_hubIijN4cuda3std3__44plusIiEEE10Policy1000EPiSC_iS9_iiNS7_10__identityEEEvT0_T1_T2_T3_T4_T6_E12temp_storage+20];
	selp.b32 	%r315, %r314, 0, %p37;
	add.s32 	%r316, %r313, %r315;
	setp.gt.s32 	%p38, %r120, 128;
	ld.shared.u32 	%r317, [_ZZN3cub18CUB_300001_SM_10006detail6reduce28DeviceReduceSingleTileKernelINS2_10policy_hubIijN4cuda3std3__44plusIiEEE10Policy1000EPiSC_iS9_iiNS7_10__identityEEEvT0_T1_T2_T3_T4_T6_E12temp_storage+24];
	selp.b32 	%r318, %r317, 0, %p38;
	add.s32 	%r319, %r316, %r318;
	setp.gt.s32 	%p39, %r120, 160;
	ld.shared.u32 	%r320, [_ZZN3cub18CUB_300001_SM_10006detail6reduce28DeviceReduceSingleTileKernelINS2_10policy_hubIijN4cuda3std3__44plusIiEEE10Policy1000EPiSC_iS9_iiNS7_10__identityEEEvT0_T1_T2_T3_T4_T6_E12temp_storage+28];
	selp.b32 	%r321, %r320, 0, %p39;
	add.s32 	%r322, %r319, %r321;
	setp.gt.s32 	%p40, %r120, 192;
	ld.shared.u32 	%r323, [_ZZN3cub18CUB_300001_SM_10006detail6reduce28DeviceReduceSingleTileKernelINS2_10policy_hubIijN4cuda3std3__44plusIiEEE10Policy1000EPiSC_iS9_iiNS7_10__identityEEEvT0_T1_T2_T3_T4_T6_E12temp_storage+32];
	selp.b32 	%r324, %r323, 0, %p40;
	add.s32 	%r325, %r322, %r324;
	setp.gt.s32 	%p41, %r120, 224;
	ld.shared.u32 	%r326, [_ZZN3cub18CUB_300001_SM_10006detail6reduce28DeviceReduceSingleTileKernelINS2_10policy_hubIijN4cuda3std3__44plusIiEEE10Policy1000EPiSC_iS9_iiNS7_10__identityEEEvT0_T1_T2_T3_T4_T6_E12temp_storage+36];
	selp.b32 	%r327, %r326, 0, %p41;
	add.s32 	%r686, %r325, %r327;
	bra.uni 	$L__BB37_72;
$L__BB37_56:
	mov.u32 	%r85, %tid.x;
	mul.wide.u32 	%rd35, %r85, 4;
	add.s64 	%rd19, %rd16, %rd35;
	// begin inline asm
	ld.global.nc.u32 %r122, [%rd19];
	// end inline asm
	add.s64 	%rd20, %rd19, 1024;
	// begin inline asm
	ld.global.nc.u32 %r123, [%rd20];
	// end inline asm
	add.s64 	%rd21, %rd19, 2048;
	// begin inline asm
	ld.global.nc.u32 %r124, [%rd21];
	// end inline asm
	add.s64 	%rd22, %rd19, 3072;
	// begin inline asm
	ld.global.nc.u32 %r125, [%rd22];
	// end inline asm
	add.s64 	%rd23, %rd19, 4096;
	// begin inline asm
	ld.global.nc.u32 %r126, [%rd23];
	// end inline asm
	add.s64 	%rd24, %rd19, 5120;
	// begin inline asm
	ld.global.nc.u32 %r127, [%rd24];
	// end inline asm
	add.s64 	%rd25, %rd19, 6144;
	// begin inline asm
	ld.global.nc.u32 %r128, [%rd25];
	// end inline asm
	add.s64 	%rd26, %rd19, 7168;
	// begin inline asm
	ld.global.nc.u32 %r129, [%rd26];
	// end inline asm
	add.s64 	%rd27, %rd19, 8192;
	// begin inline asm
	ld.global.nc.u32 %r130, [%rd27];
	// end inline asm
	add.s64 	%rd28, %rd19, 9216;
	// begin inline asm
	ld.global.nc.u32 %r131, [%rd28];
	// end inline asm
	add.s64 	%rd29, %rd19, 10240;
	// begin inline asm
	ld.global.nc.u32 %r132, [%rd29];
	// end inline asm
	add.s64 	%rd30, %rd19, 11264;
	// begin inline asm
	ld.global.nc.u32 %r133, [%rd30];
	// end inline asm
	add.s64 	%rd31, %rd19, 12288;
	// begin inline asm
	ld.global.nc.u32 %r134, [%rd31];
	// end inline asm
	add.s64 	%rd32, %rd19, 13312;
	// begin inline asm
	ld.global.nc.u32 %r135, [%rd32];
	// end inline asm
	add.s64 	%rd33, %rd19, 14336;
	// begin inline asm
	ld.global.nc.u32 %r136, [%rd33];
	// end inline asm
	add.s64 	%rd34, %rd19, 15360;
	// begin inline asm
	ld.global.nc.u32 %r137, [%rd34];
	// end inline asm
	add.s32 	%r139, %r123, %r122;
	add.s32 	%r140, %r124, %r139;
	add.s32 	%r141, %r125, %r140;
	add.s32 	%r142, %r126, %r141;
	add.s32 	%r143, %r127, %r142;
	add.s32 	%r144, %r128, %r143;
	add.s32 	%r145, %r129, %r144;
	add.s32 	%r146, %r130, %r145;
	add.s32 	%r147, %r131, %r146;
	add.s32 	%r148, %r132, %r147;
	add.s32 	%r149, %r133, %r148;
	add.s32 	%r150, %r134, %r149;
	add.s32 	%r151, %r135, %r150;
	add.s32 	%r152, %r136, %r151;
	add.s32 	%r685, %r137, %r152;
	setp.lt.u32 	%p4, %r120, 8192;
	mov.b32 	%r674, 4096;
	@%p4 bra 	$L__BB37_60;
	add.s32 	%r87, %r120, -4096;
	mov.b32 	%r674, 4096;
$L__BB37_58:
	mul.wide.s32 	%rd52, %r674, 4;
	add.s64 	%rd36, %rd19, %rd52;
	// begin inline asm
	ld.global.nc.u32 %r154, [%rd36];
	// end inline asm
	add.s64 	%rd37, %rd36, 1024;
	// begin inline asm
	ld.global.nc.u32 %r155, [%rd37];
	// end inline asm
	add.s64 	%rd38, %rd36, 2048;
	// begin inline asm
	ld.global.nc.u32 %r156, [%rd38];
	// end inline asm
	add.s64 	%rd39, %rd36, 3072;
	// begin inline asm
	ld.global.nc.u32 %r157, [%rd39];
	// end inline asm
	add.s64 	%rd40, %rd36, 4096;
	// begin inline asm
	ld.global.nc.u32 %r158, [%rd40];
	// end inline asm
	add.s64 	%rd41, %rd36, 5120;
	// begin inline asm
	ld.global.nc.u32 %r159, [%rd41];
	// end inline asm
	add.s64 	%rd42, %rd36, 6144;
	// begin inline asm
	ld.global.nc.u32 %r160, [%rd42];
	// end inline asm
	add.s64 	%rd43, %rd36, 7168;
	// begin inline asm
	ld.global.nc.u32 %r161, [%rd43];
	// end inline asm
	add.s64 	%rd44, %rd36, 8192;
	// begin inline asm
	ld.global.nc.u32 %r162, [%rd44];
	// end inline asm
	add.s64 	%rd45, %rd36, 9216;
	// begin inline asm
	ld.global.nc.u32 %r163, [%rd45];
	// end inline asm
	add.s64 	%rd46, %rd36, 10240;
	// begin inline asm
	ld.global.nc.u32 %r164, [%rd46];
	// end inline asm
	add.s64 	%rd47, %rd36, 11264;
	// begin inline asm
	ld.global.nc.u32 %r165, [%rd47];
	// end inline asm
	add.s64 	%rd48, %rd36, 12288;
	// begin inline asm
	ld.global.nc.u32 %r166, [%rd48];
	// end inline asm
	add.s64 	%rd49, %rd36, 13312;
	// begin inline asm
	ld.global.nc.u32 %r167, [%rd49];
	// end inline asm
	add.s64 	%rd50, %rd36, 14336;
	// begin inline asm
	ld.global.nc.u32 %r168, [%rd50];
	// end inline asm
	add.s64 	%rd51, %rd36, 15360;
	// begin inline asm
	ld.global.nc.u32 %r169, [%rd51];
	// end inline asm
	add.s32 	%r170, %r154, %r685;
	add.s32 	%r171, %r155, %r170;
	add.s32 	%r172, %r156, %r171;
	add.s32 	%r173, %r157, %r172;
	add.s32 	%r174, %r158, %r173;
	add.s32 	%r175, %r159, %r174;
	add.s32 	%r176, %r160, %r175;
	add.s32 	%r177, %r161, %r176;
	add.s32 	%r178, %r162, %r177;
	add.s32 	%r179, %r163, %r178;
	add.s32 	%r180, %r164, %r179;
	add.s32 	%r181, %r165, %r180;
	add.s32 	%r182, %r166, %r181;
	add.s32 	%r183, %r167, %r182;
	add.s32 	%r184, %r168, %r183;
	add.s32 	%r685, %r169, %r184;
	sub.s32 	%r185, %r120, %r674;
	setp.lt.s32 	%p5, %r185, 4096;
	@%p5 bra 	$L__BB37_68;
	add.s32 	%r674, %r674, 4096;
	setp.le.s32 	%p6, %r674, %r87;
	@%p6 bra 	$L__BB37_58;
$L__BB37_60:
	setp.le.s32 	%p7, %r120, %r674;
	@%p7 bra 	$L__BB37_68;
	sub.s32 	%r94, %r120, %r674;
	setp.ge.s32 	%p8, %r85, %r94;
	@%p8 bra 	$L__BB37_68;
	not.b32 	%r187, %r85;
	add.s32 	%r188, %r120, %r187;
	sub.s32 	%r95, %r188, %r674;
	and.b32  	%r189, %r95, 768;
	setp.eq.s32 	%p9, %r189, 768;
	mov.u32 	%r679, %r85;
	@%p9 bra 	$L__BB37_65;
	add.s32 	%r676, %r85, %r674;
	shr.u32 	%r190, %r95, 8;
	add.s32 	%r191, %r190, 1;
	and.b32  	%r192, %r191, 3;
	neg.s32 	%r675, %r192;
	mov.u32 	%r679, %r85;
$L__BB37_64:
	.pragma "nounroll";
	mul.wide.u32 	%rd54, %r676, 4;
	add.s64 	%rd53, %rd16, %rd54;
	// begin inline asm
	ld.global.nc.u32 %r193, [%rd53];
	// end inline asm
	add.s32 	%r685, %r193, %r685;
	add.s32 	%r679, %r679, 256;
	add.s32 	%r676, %r676, 256;
	add.s32 	%r675, %r675, 1;
	setp.ne.s32 	%p10, %r675, 0;
	@%p10 bra 	$L__BB37_64;
$L__BB37_65:
	setp.lt.u32 	%p11, %r95, 768;
	@%p11 bra 	$L__BB37_68;
	cvt.u64.u32 	%rd55, %r679;
	cvt.u64.u32 	%rd56, %r674;
	add.s64 	%rd57, %rd55, %rd56;
	shl.b64 	%rd58, %rd57, 2;
	add.s64 	%rd59, %rd58, %rd16;
	add.s64 	%rd124, %rd59, 2048;
	add.s32 	%r682, %r679, %r674;
$L__BB37_67:
	mul.wide.u32 	%rd64, %r682, 4;
	add.s64 	%rd60, %rd16, %rd64;
	// begin inline asm
	ld.global.nc.u32 %r194, [%rd60];
	// end inline asm
	add.s32 	%r198, %r194, %r685;
	add.s64 	%rd61, %rd124, -1024;
	// begin inline asm
	ld.global.nc.u32 %r195, [%rd61];
	// end inline asm
	add.s32 	%r199, %r195, %r198;
	// begin inline asm
	ld.global.nc.u32 %r196, [%rd124];
	// end inline asm
	add.s32 	%r200, %r196, %r199;
	add.s64 	%rd63, %rd124, 1024;
	// begin inline asm
	ld.global.nc.u32 %r197, [%rd63];
	// end inline asm
	add.s32 	%r685, %r197, %r200;
	add.s32 	%r679, %r679, 1024;
	add.s64 	%rd124, %rd124, 4096;
	add.s32 	%r682, %r682, 1024;
	setp.lt.s32 	%p12, %r679, %r94;
	@%p12 bra 	$L__BB37_67;
$L__BB37_68:
	// begin inline asm
	mov.u32 %r201, %laneid;
	// end inline asm
	mov.b32 	%r204, 1;
	mov.b32 	%r225, 31;
	mov.b32 	%r226, -1;
	// begin inline asm
	shfl.sync.down.b32 %r202, %r685, %r204, %r225, %r226;
	// end inline asm
	setp.gt.s32 	%p13, %r201, 30;
	selp.b32 	%r227, 0, %r202, %p13;
	add.s32 	%r208, %r227, %r685;
	mov.b32 	%r209, 2;
	// begin inline asm
	shfl.sync.down.b32 %r207, %r208, %r209, %r225, %r226;
	// end inline asm
	setp.gt.s32 	%p14, %r201, 29;
	selp.b32 	%r228, 0, %r207, %p14;
	add.s32 	%r213, %r208, %r228;
	mov.b32 	%r214, 4;
	// begin inline asm
	shfl.sync.down.b32 %r212, %r213, %r214, %r225, %r226;
	// end inline asm
	setp.gt.s32 	%p15, %r201, 27;
	selp.b32 	%r229, 0, %r212, %p15;
	add.s32 	%r218, %r213, %r229;
	mov.b32 	%r219, 8;
	// begin inline asm
	shfl.sync.down.b32 %r217, %r218, %r219, %r225, %r226;
	// end inline asm
	setp.gt.s32 	%p16, %r201, 23;
	selp.b32 	%r230, 0, %r217, %p16;
	add.s32 	%r223, %r218, %r230;
	mov.b32 	%r224, 16;
	// begin inline asm
	shfl.sync.down.b32 %r222, %r223, %r224, %r225, %r226;
	// end inline asm
	setp.gt.s32 	%p17, %r201, 15;
	selp.b32 	%r231, 0, %r222, %p17;
	add.s32 	%r686, %r223, %r231;
	setp.ne.s32 	%p18, %r201, 0;
	@%p18 bra 	$L__BB37_70;
	shr.u32 	%r232, %r85, 3;
	and.b32  	%r233, %r232, 124;
	mov.u32 	%r234, _ZZN3cub18CUB_300001_SM_10006detail6reduce28DeviceReduceSingleTileKernelINS2_10policy_hubIijN4cuda3std3__44plusIiEEE10Policy1000EPiSC_iS9_iiNS7_10__identityEEEvT0_T1_T2_T3_T4_T6_E12temp_storage;
	add.s32 	%r235, %r234, %r233;
	st.shared.u32 	[%r235+8], %r686;
$L__BB37_70:
	bar.sync 	0;
	setp.ne.s32 	%p19, %r85, 0;
	@%p19 bra 	$L__BB37_72;
	ld.shared.u32 	%r236, [_ZZN3cub18CUB_300001_SM_10006detail6reduce28DeviceReduceSingleTileKernelINS2_10policy_hubIijN4cuda3std3__44plusIiEEE10Policy1000EPiSC_iS9_iiNS7_10__identityEEEvT0_T1_T2_T3_T4_T6_E12temp_storage+12];
	add.s32 	%r237, %r236, %r686;
	ld.shared.u32 	%r238, [_ZZN3cub18CUB_300001_SM_10006detail6reduce28DeviceReduceSingleTileKernelINS2_10policy_hubIijN4cuda3std3__44plusIiEEE10Policy1000EPiSC_iS9_iiNS7_10__identityEEEvT0_T1_T2_T3_T4_T6_E12temp_storage+16];
	add.s32 	%r239, %r237, %r238;
	ld.shared.u32 	%r240, [_ZZN3cub18CUB_300001_SM_10006detail6reduce28DeviceReduceSingleTileKernelINS2_10policy_hubIijN4cuda3std3__44plusIiEEE10Policy1000EPiSC_iS9_iiNS7_10__identityEEEvT0_T1_T2_T3_T4_T6_E12temp_storage+20];
	add.s32 	%r241, %r239, %r240;
	ld.shared.u32 	%r242, [_ZZN3cub18CUB_300001_SM_10006detail6reduce28DeviceReduceSingleTileKernelINS2_10policy_hubIijN4cuda3std3__44plusIiEEE10Policy1000EPiSC_iS9_iiNS7_10__identityEEEvT0_T1_T2_T3_T4_T6_E12temp_storage+24];
	add.s32 	%r243, %r241, %r242;
	ld.shared.u32 	%r244, [_ZZN3cub18CUB_300001_SM_10006detail6reduce28DeviceReduceSingleTileKernelINS2_10policy_hubIijN4cuda3std3__44plusIiEEE10Policy1000EPiSC_iS9_iiNS7_10__identityEEEvT0_T1_T2_T3_T4_T6_E12temp_storage+28];
	add.s32 	%r245, %r243, %r244;
	ld.shared.u32 	%r246, [_ZZN3cub18CUB_300001_SM_10006detail6reduce28DeviceReduceSingleTileKernelINS2_10policy_hubIijN4cuda3std3__44plusIiEEE10Policy1000EPiSC_iS9_iiNS7_10__identityEEEvT0_T1_T2_T3_T4_T6_E12temp_storage+32];
	add.s32 	%r247, %r245, %r246;
	ld.shared.u32 	%r248, [_ZZN3cub18CUB_300001_SM_10006detail6reduce28DeviceReduceSingleTileKernelINS2_10policy_hubIijN4cuda3std3__44plusIiEEE10Policy1000EPiSC_iS9_iiNS7_10__identityEEEvT0_T1_T2_T3_T4_T6_E12temp_storage+36];
	add.s32 	%r686, %r247, %r248;
$L__BB37_72:
	mov.u32 	%r631, %tid.x;
	setp.ne.s32 	%p95, %r631, 0;
	@%p95 bra 	$L__BB37_74;
	add.s32 	%r632, %r686, %r121;
	st.global.u32 	[%rd1], %r632;
$L__BB37_74:
	ret;

}
	// .globl	_ZN3cub18CUB_300001_SM_10006detail6reduce28DeviceReduceSingleTileKernelINS2_10policy_hubIiyN4cuda3std3__44plusIiEEE10Policy1000EN6thrust24THRUST_300001_SM_1000_NS17counting_iteratorIiNSD_11use_defaultESF_SF_EEPiyS9_ii19active_edge_counterEEvT0_T1_T2_T3_T4_T6_
.visible .entry _ZN3cub18CUB_300001_SM_10006detail6reduce28DeviceReduceSingleTileKernelINS2_10policy_hubIiyN4cuda3std3__44plusIiEEE10Policy1000EN6thrust24THRUST_300001_SM_1000_NS17counting_iteratorIiNSD_11use_defaultESF_SF_EEPiyS9_ii19active_edge_counterEEvT0_T1_T2_T3_T4_T6_(
	.param .align 4 .b8 _ZN3cub18CUB_300001_SM_10006detail6reduce28DeviceReduceSingleTileKernelINS2_10policy_hubIiyN4cuda3std3__44plusIiEEE10Policy1000EN6thrust24THRUST_300001_SM_1000_NS17counting_iteratorIiNSD_11use_defaultESF_SF_EEPiyS9_ii19active_edge_counterEEvT0_T1_T2_T3_T4_T6__param_0[4],
	.param .u64 .ptr .align 1 _ZN3cub18CUB_300001_SM_10006detail6reduce28DeviceReduceSingleTileKernelINS2_10policy_hubIiyN4cuda3std3__44plusIiEEE10Policy1000EN6thrust24THRUST_300001_SM_1000_NS17counting_iteratorIiNSD_11use_defaultESF_SF_EEPiyS9_ii19active_edge_counterEEvT0_T1_T2_T3_T4_T6__param_1,
	.param .u64 _ZN3cub18CUB_300001_SM_10006detail6reduce28DeviceReduceSingleTileKernelINS2_10policy_hubIiyN4cuda3std3__44plusIiEEE10Policy1000EN6thrust24THRUST_300001_SM_1000_NS17counting_iteratorIiNSD_11use_defaultESF_SF_EEPiyS9_ii19active_edge_counterEEvT0_T1_T2_T3_T4_T6__param_2,
	.param .align 1 .b8 _ZN3cub18CUB_300001_SM_10006detail6reduce28DeviceReduceSingleTileKernelINS2_10policy_hubIiyN4cuda3std3__44plusIiEEE10Policy1000EN6thrust24THRUST_300001_SM_1000_NS17counting_iteratorIiNSD_11use_defaultESF_SF_EEPiyS9_ii19active_edge_counterEEvT0_T1_T2_T3_T4_T6__param_3[1],
	.param .u32 _ZN3cub18CUB_300001_SM_10006detail6reduce28DeviceReduceSingleTileKernelINS2_10policy_hubIiyN4cuda3std3__44plusIiEEE10Policy1000EN6thrust24THRUST_300001_SM_1000_NS17counting_iteratorIiNSD_11use_defaultESF_SF_EEPiyS9_ii19active_edge_counterEEvT0_T1_T2_T3_T4_T6__param_4,
	.param .align 8 .b8 _ZN3cub18CUB_300001_SM_10006detail6reduce28DeviceReduceSingleTileKernelINS2_10policy_hubIiyN4cuda3std3__44plusIiEEE10Policy1000EN6thrust24THRUST_300001_SM_1000_NS17counting_iteratorIiNSD_11use_defaultESF_SF_EEPiyS9_ii19active_edge_counterEEvT0_T1_T2_T3_T4_T6__param_5[24]
)
.maxntid 256
.minnctapersm 1
{
	.reg .pred 	%p<1511>;
	.reg .b32 	%r<6267>;
	.reg .b64 	%rd<2486>;
	// demoted variable
	.shared .align 4 .b8 _ZZN3cub18CUB_300001_SM_10006detail6reduce28DeviceReduceSingleTileKernelINS2_10policy_hubIiyN4cuda3std3__44plusIiEEE10Policy1000EN6thrust24THRUST_300001_SM_1000_NS17counting_iteratorIiNSD_11use_defaultESF_SF_EEPiyS9_ii19active_edge_counterEEvT0_T1_T2_T3_T4_T6_E12temp_storage[44];
	ld.param.u64 	%rd51, [_ZN3cub18CUB_300001_SM_10006detail6reduce28DeviceReduceSingleTileKernelINS2_10policy_hubIiyN4cuda3std3__44plusIiEEE10Policy1000EN6thrust24THRUST_300001_SM_1000_NS17counting_iteratorIiNSD_11use_defaultESF_SF_EEPiyS9_ii19active_edge_counterEEvT0_T1_T2_T3_T4_T6__param_5+16];
	ld.param.u64 	%rd50, [_ZN3cub18CUB_300001_SM_10006detail6reduce28DeviceReduceSingleTileKernelINS2_10policy_hubIiyN4cuda3std3__44plusIiEEE10Policy1000EN6thrust24THRUST_300001_SM_1000_NS17counting_iteratorIiNSD_11use_defaultESF_SF_EEPiyS9_ii19active_edge_counterEEvT0_T1_T2_T3_T4_T6__param_5+8];
	ld.param.u64 	%rd49, [_ZN3cub18CUB_300001_SM_10006detail6reduce28DeviceReduceSingleTileKernelINS2_10policy_hubIiyN4cuda3std3__44plusIiEEE10Policy1000EN6thrust24THRUST_300001_SM_1000_NS17counting_iteratorIiNSD_11use_defaultESF_SF_EEPiyS9_ii19active_edge_counterEEvT0_T1_T2_T3_T4_T6__param_5];
	ld.param.u32 	%r1088, [_ZN3cub18CUB_300001_SM_10006detail6reduce28DeviceReduceSingleTileKernelINS2_10policy_hubIiyN4cuda3std3__44plusIiEEE10Policy1000EN6thrust24THRUST_300001_SM_1000_NS17counting_iteratorIiNSD_11use_defaultESF_SF_EEPiyS9_ii19active_edge_counterEEvT0_T1_T2_T3_T4_T6__param_0];
	ld.param.u64 	%rd52, [_ZN3cub18CUB_300001_SM_10006detail6reduce28DeviceReduceSingleTileKernelINS2_10policy_hubIiyN4cuda3std3__44plusIiEEE10Policy1000EN6thrust24THRUST_300001_SM_1000_NS17counting_iteratorIiNSD_11use_defaultESF_SF_EEPiyS9_ii19active_edge_counterEEvT0_T1_T2_T3_T4_T6__param_1];
	ld.param.u64 	%rd48, [_ZN3cub18CUB_300001_SM_10006detail6reduce28DeviceReduceSingleTileKernelINS2_10policy_hubIiyN4cuda3std3__44plusIiEEE10Policy1000EN6thrust24THRUST_300001_SM_1000_NS17counting_iteratorIiNSD_11use_defaultESF_SF_EEPiyS9_ii19active_edge_counterEEvT0_T1_T2_T3_T4_T6__param_2];
	ld.param.u32 	%r1089, [_ZN3cub18CUB_300001_SM_10006detail6reduce28DeviceReduceSingleTileKernelINS2_10policy_hubIiyN4cuda3std3__44plusIiEEE10Policy1000EN6thrust24THRUST_300001_SM_1000_NS17counting_iteratorIiNSD_11use_defaultESF_SF_EEPiyS9_ii19active_edge_counterEEvT0_T1_T2_T3_T4_T6__param_4];
	cvta.to.global.u64 	%rd1, %rd52;
	setp.ne.s64 	%p1, %rd48, 0;
	@%p1 bra 	$L__BB38_3;
	mov.u32 	%r5797, %tid.x;
	setp.ne.s32 	%p1510, %r5797, 0;
	@%p1510 bra 	$L__BB38_556;
	st.global.u32 	[%rd1], %r1089;
	bra.uni 	$L__BB38_556;
$L__BB38_3:
	cvta.to.global.u64 	%rd2, %rd49;
	cvta.to.global.u64 	%rd3, %rd50;
	cvta.to.global.u64 	%rd4, %rd51;
	setp.gt.u64 	%p2, %rd48, 4095;
	@%p2 bra 	$L__BB38_47;
	cvt.u32.u64 	%r2, %rd48;
	mov.u32 	%r3, %tid.x;
	setp.ge.u32 	%p1402, %r3, %r2;
	mov.b32 	%r5813, 0;
	mov.u32 	%r5816, %r3;
	@%p1402 bra 	$L__BB38_20;
	add.s32 	%r4, %r1088, %r3;
	mul.wide.s32 	%rd2341, %r4, 4;
	add.s64 	%rd2342, %rd4, %rd2341;
	ld.global.u32 	%r5431, [%rd2342];
	setp.ne.s32 	%p1403, %r5431, -1;
	mov.b32 	%r5813, 0;
	@%p1403 bra 	$L__BB38_19;
	add.s64 	%rd2344, %rd2, %rd2341;
	ld.global.u32 	%r5802, [%rd2344];
	ld.global.u32 	%r6, [%rd2344+4];
	setp.ge.s32 	%p1404, %r5802, %r6;
	@%p1404 bra 	$L__BB38_19;
	add.s32 	%r5435, %r5802, 1;
	max.s32 	%r5436, %r6, %r5435;
	sub.s32 	%r7, %r5436, %r5802;
	and.b32  	%r8, %r7, 15;
	sub.s32 	%r5437, %r5802, %r5436;
	setp.gt.u32 	%p1405, %r5437, -16;
	mov.b32 	%r5813, 0;
	@%p1405 bra 	$L__BB38_10;
	and.b32  	%r9, %r7, -16;
	mov.b32 	%r5813, 0;
	mov.u32 	%r5800, %r5813;
$L__BB38_9:
	.pragma "nounroll";
	mul.wide.s32 	%rd2345, %r5802, 4;
	add.s64 	%rd2346, %rd3, %rd2345;
	ld.global.u32 	%r5439, [%rd2346];
	mul.wide.s32 	%rd2347, %r5439, 4;
	add.s64 	%rd2348, %rd4, %rd2347;
	ld.global.u32 	%r5440, [%rd2348];
	setp.eq.s32 	%p1406, %r5440, -1;
	selp.u32 	%r5441, 1, 0, %p1406;
	add.s32 	%r5442, %r5813, %r5441;
	ld.global.u32 	%r5443, [%rd2346+4];
	mul.wide.s32 	%rd2349, %r5443, 4;
	add.s64 	%rd2350, %rd4, %rd2349;
	ld.global.u32 	%r5444, [%rd2350];
	setp.eq.s32 	%p1407, %r5444, -1;
	selp.u32 	%r5445, 1, 0, %p1407;
	add.s32 	%r5446, %r5442, %r5445;
	ld.global.u32 	%r5447, [%rd2346+8];
	mul.wide.s32 	%rd2351, %r5447, 4;
	add.s64 	%rd2352, %rd4, %rd2351;
	ld.global.u32 	%r5448, [%rd2352];
	setp.eq.s32 	%p1408, %r5448, -1;
	selp.u32 	%r5449, 1, 0, %p1408;
	add.s32 	%r5450, %r5446, %r5449;
	ld.global.u32 	%r5451, [%rd2346+12];
	mul.wide.s32 	%rd2353, %r5451, 4;
	add.s64 	%rd2354, %rd4, %rd2353;
	ld.global.u32 	%r5452, [%rd2354];
	setp.eq.s32 	%p1409, %r5452, -1;
	selp.u32 	%r5453, 1, 0, %p1409;
	add.s32 	%r5454, %r5450, %r5453;
	ld.global.u32 	%r5455, [%rd2346+16];
	mul.wide.s32 	%rd2355, %r5455, 4;
	add.s64 	%rd2356, %rd4, %rd2355;
	ld.global.u32 	%r5456, [%rd2356];
	setp.eq.s32 	%p1410, %r5456, -1;
	selp.u32 	%r5457, 1, 0, %p1410;
	add.s32 	%r5458, %r5454, %r5457;
	ld.global.u32 	%r5459, [%rd2346+20];
	mul.wide.s32 	%rd2357, %r5459, 4;
	add.s64 	%rd2358, %rd4, %rd2357;
	ld.global.u32 	%r5460, [%rd2358];
	setp.eq.s32 	%p1411, %r5460, -1;
	selp.u32 	%r5461, 1, 0, %p1411;
	add.s32 	%r5462, %r5458, %r5461;
	ld.global.u32 	%r5463, [%rd2346+24];
	mul.wide.s32 	%rd2359, %r5463, 4;
	add.s64 	%rd2360, %rd4, %rd2359;
	ld.global.u32 	%r5464, [%rd2360];
	setp.eq.s32 	%p1412, %r5464, -1;
	selp.u32 	%r5465, 1, 0, %p1412;
	add.s32 	%r5466, %r5462, %r5465;
	ld.global.u32 	%r5467, [%rd2346+28];
	mul.wide.s32 	%rd2361, %r5467, 4;
	add.s64 	%rd2362, %rd4, %rd2361;
	ld.global.u32 	%r5468, [%rd2362];
	setp.eq.s32 	%p1413, %r5468, -1;
	selp.u32 	%r5469, 1, 0, %p1413;
	add.s32 	%r5470, %r5466, %r5469;
	ld.global.u32 	%r5471, [%rd2346+32];
	mul.wide.s32 	%rd2363, %r5471, 4;
	add.s64 	%rd2364, %rd4, %rd2363;
	ld.global.u32 	%r5472, [%rd2364];
	setp.eq.s32 	%p1414, %r5472, -1;
	selp.u32 	%r5473, 1, 0, %p1414;
	add.s32 	%r5474, %r5470, %r5473;
	ld.global.u32 	%r5475, [%rd2346+36];
	mul.wide.s32 	%rd2365, %r5475, 4;
	add.s64 	%rd2366, %rd4, %rd2365;
	ld.global.u32 	%r5476, [%rd2366];
	setp.eq.s32 	%p1415, %r5476, -1;
	selp.u32 	%r5477, 1, 0, %p1415;
	add.s32 	%r5478, %r5474, %r5477;
	ld.global.u32 	%r5479, [%rd2346+40];
	mul.wide.s32 	%rd2367, %r5479, 4;
	add.s64 	%rd2368, %rd4, %rd2367;
	ld.global.u32 	%r5480, [%rd2368];
	setp.eq.s32 	%p1416, %r5480, -1;
	selp.u32 	%r5481, 1, 0, %p1416;
	add.s32 	%r5482, %r5478, %r5481;
	ld.global.u32 	%r5483, [%rd2346+44];
	mul.wide.s32 	%rd2369, %r5483, 4;
	add.s64 	%rd2370, %rd4, %rd2369;
	ld.global.u32 	%r5484, [%rd2370];
	setp.eq.s32 	%p1417, %r5484, -1;
	selp.u32 	%r5485, 1, 0, %p1417;
	add.s32 	%r5486, %r5482, %r5485;
	ld.global.u32 	%r5487, [%rd2346+48];
	mul.wide.s32 	%rd2371, %r5487, 4;
	add.s64 	%rd2372, %rd4, %rd2371;
	ld.global.u32 	%r5488, [%rd2372];
	setp.eq.s32 	%p1418, %r5488, -1;
	selp.u32 	%r5489, 1, 0, %p1418;
	add.s32 	%r5490, %r5486, %r5489;
	ld.global.u32 	%r5491, [%rd2346+52];
	mul.wide.s32 	%rd2373, %r5491, 4;
	add.s64 	%rd2374, %rd4, %rd2373;
	ld.global.u32 	%r5492, [%rd2374];
	setp.eq.s32 	%p1419, %r5492, -1;
	selp.u32 	%r5493, 1, 0, %p1419;
	add.s32 	%r5494, %r5490, %r5493;
	ld.global.u32 	%r5495, [%rd2346+56];
	mul.wide.s32 	%rd2375, %r5495, 4;
	add.s64 	%rd2376, %rd4, %rd2375;
	ld.global.u32 	%r5496, [%rd2376];
	setp.eq.s32 	%p1420, %r5496, -1;
	selp.u32 	%r5497, 1, 0, %p1420;
	add.s32 	%r5498, %r5494, %r5497;
	ld.global.u32 	%r5499, [%rd2346+60];
	mul.wide.s32 	%rd2377, %r5499, 4;
	add.s64 	%rd2378, %rd4, %rd2377;
	ld.global.u32 	%r5500, [%rd2378];
	setp.eq.s32 	%p1421, %r5500, -1;
	selp.u32 	%r5501, 1, 0, %p1421;
	add.s32 	%r5813, %r5498, %r5501;
	add.s32 	%r5802, %r5802, 16;
	add.s32 	%r5800, %r5800, 16;
	setp.ne.s32 	%p1422, %r5800, %r9;
	@%p1422 bra 	$L__BB38_9;
$L__BB38_10:
	setp.eq.s32 	%p1423, %r8, 0;
	@%p1423 bra 	$L__BB38_19;
	and.b32  	%r19, %r7, 7;
	setp.lt.u32 	%p1424, %r8, 8;
	@%p1424 bra 	$L__BB38_13;
	mul.wide.s32 	%rd2379, %r5802, 4;
	add.s64 	%rd2380, %rd3, %rd2379;
	ld.global.u32 	%r5503, [%rd2380];
	mul.wide.s32 	%rd2381, %r5503, 4;
	add.s64 	%rd2382, %rd4, %rd2381;
	ld.global.u32 	%r5504, [%rd2382];
	setp.eq.s32 	%p1425, %r5504, -1;
	selp.u32 	%r5505, 1, 0, %p1425;
	add.s32 	%r5506, %r5813, %r5505;
	ld.global.u32 	%r5507, [%rd2380+4];
	mul.wide.s32 	%rd2383, %r5507, 4;
	add.s64 	%rd2384, %rd4, %rd2383;
	ld.global.u32 	%r5508, [%rd2384];
	setp.eq.s32 	%p1426, %r5508, -1;
	selp.u32 	%r5509, 1, 0, %p1426;
	add.s32 	%r5510, %r5506, %r5509;
	ld.global.u32 	%r5511, [%rd2380+8];
	mul.wide.s32 	%rd2385, %r5511, 4;
	add.s64 	%rd2386, %rd4, %rd2385;
	ld.global.u32 	%r5512, [%rd2386];
	setp.eq.s32 	%p1427, %r5512, -1;
	selp.u32 	%r5513, 1, 0, %p1427;
	add.s32 	%r5514, %r5510, %r5513;
	ld.global.u32 	%r5515, [%rd2380+12];
	mul.wide.s32 	%rd2387, %r5515, 4;
	add.s64 	%rd2388, %rd4, %rd2387;
	ld.global.u32 	%r5516, [%rd2388];
	setp.eq.s32 	%p1428, %r5516, -1;
	selp.u32 	%r5517, 1, 0, %p1428;
	add.s32 	%r5518, %r5514, %r5517;
	ld.global.u32 	%r5519, [%rd2380+16];
	mul.wide.s32 	%rd2389, %r5519, 4;
	add.s64 	%rd2390, %rd4, %rd2389;
	ld.global.u32 	%r5520, [%rd2390];
	setp.eq.s32 	%p1429, %r5520, -1;
	selp.u32 	%r5521, 1, 0, %p1429;
	add.s32 	%r5522, %r5518, %r5521;
	ld.global.u32 	%r5523, [%rd2380+20];
	mul.wide.s32 	%rd2391, %r5523, 4;
	add.s64 	%rd2392, %rd4, %rd2391;
	ld.global.u32 	%r5524, [%rd2392];
	setp.eq.s32 	%p1430, %r5524, -1;
	selp.u32 	%r5525, 1, 0, %p1430;
	add.s32 	%r5526, %r5522, %r5525;
	ld.global.u32 	%r5527, [%rd2380+24];
	mul.wide.s32 	%rd2393, %r5527, 4;
	add.s64 	%rd2394, %rd4, %rd2393;
	ld.global.u32 	%r5528, [%rd2394];
	setp.eq.s32 	%p1431, %r5528, -1;
	selp.u32 	%r5529, 1, 0, %p1431;
	add.s32 	%r5530, %r5526, %r5529;
	ld.global.u32 	%r5531, [%rd2380+28];
	mul.wide.s32 	%rd2395, %r5531, 4;
	add.s64 	%rd2396, %rd4, %rd2395;
	ld.global.u32 	%r5532, [%rd2396];
	setp.eq.s32 	%p1432, %r5532, -1;
	selp.u32 	%r5533, 1, 0, %p1432;
	add.s32 	%r5813, %r5530, %r5533;
	add.s32 	%r5802, %r5802, 8;
$L__BB38_13:
	setp.eq.s32 	%p1433, %r19, 0;
	@%p1433 bra 	$L__BB38_19;
	and.b32  	%r25, %r7, 3;
	setp.lt.u32 	%p1434, %r19, 4;
	@%p1434 bra 	$L__BB38_16;
	mul.wide.s32 	%rd2397, %r5802, 4;
	add.s64 	%rd2398, %rd3, %rd2397;
	ld.global.u32 	%r5535, [%rd2398];
	mul.wide.s32 	%rd2399, %r5535, 4;
	add.s64 	%rd2400, %rd4, %rd2399;
	ld.global.u32 	%r5536, [%rd2400];
	setp.eq.s32 	%p1435, %r5536, -1;
	selp.u32 	%r5537, 1, 0, %p1435;
	add.s32 	%r5538, %r5813, %r5537;
	ld.global.u32 	%r5539, [%rd2398+4];
	mul.wide.s32 	%rd2401, %r5539, 4;
	add.s64 	%rd2402, %rd4, %rd2401;
	ld.global.u32 	%r5540, [%rd2402];
	setp.eq.s32 	%p1436, %r5540, -1;
	selp.u32 	%r5541, 1, 0, %p1436;
	add.s32 	%r5542, %r5538, %r5541;
	ld.global.u32 	%r5543, [%rd2398+8];
	mul.wide.s32 	%rd2403, %r5543, 4;
	add.s64 	%rd2404, %rd4, %rd2403;
	ld.global.u32 	%r5544, [%rd2404];
	setp.eq.s32 	%p1437, %r5544, -1;
	selp.u32 	%r5545, 1, 0, %p1437;
	add.s32 	%r5546, %r5542, %r5545;
	ld.global.u32 	%r5547, [%rd2398+12];
	mul.wide.s32 	%rd2405, %r5547, 4;
	add.s64 	%rd2406, %rd4, %rd2405;
	ld.global.u32 	%r5548, [%rd2406];
	setp.eq.s32 	%p1438, %r5548, -1;
	selp.u32 	%r5549, 1, 0, %p1438;
	add.s32 	%r5813, %r5546, %r5549;
	add.s32 	%r5802, %r5802, 4;
$L__BB38_16:
	setp.eq.s32 	%p1439, %r25, 0;
	@%p1439 bra 	$L__BB38_19;
	mov.b32 	%r5812, 0;
$L__BB38_18:
	.pragma "nounroll";
	mul.wide.s32 	%rd2407, %r5802, 4;
	add.s64 	%rd2408, %rd3, %rd2407;
	ld.global.u32 	%r5551, [%rd2408];
	mul.wide.s32 	%rd2409, %r5551, 4;
	add.s64 	%rd2410, %rd4, %rd2409;
	ld.global.u32 	%r5552, [%rd2410];
	setp.eq.s32 	%p1440, %r5552, -1;
	selp.u32 	%r5553, 1, 0, %p1440;
	add.s32 	%r5813, %r5813, %r5553;
	add.s32 	%r5802, %r5802, 1;
	add.s32 	%r5812, %r5812, 1;
	setp.ne.s32 	%p1441, %r5812, %r25;
	@%p1441 bra 	$L__BB38_18;
$L__BB38_19:
	add.s32 	%r5816, %r3, 256;
$L__BB38_20:
	setp.ge.u32 	%p1442, %r5816, %r2;
	@%p1442 bra 	$L__BB38_38;
	add.s64 	%rd5, %rd3, 32;
$L__BB38_22:
	add.s32 	%r43, %r5816, %r1088;
	mul.wide.s32 	%rd2411, %r43, 4;
	add.s64 	%rd2412, %rd4, %rd2411;
	ld.global.u32 	%r5555, [%rd2412];
	setp.ne.s32 	%p1443, %r5555, -1;
	mov.b32 	%r5830, 0;
	@%p1443 bra 	$L__BB38_37;
	add.s64 	%rd2414, %rd2, %rd2411;
	ld.global.u32 	%r5822, [%rd2414];
	ld.global.u32 	%r45, [%rd2414+4];
	setp.ge.s32 	%p1444, %r5822, %r45;
	@%p1444 bra 	$L__BB38_37;
	add.s32 	%r5559, %r5822, 1;
	max.s32 	%r5560, %r45, %r5559;
	sub.s32 	%r46, %r5560, %r5822;
	and.b32  	%r47, %r46, 15;
	sub.s32 	%r5561, %r5822, %r5560;
	setp.gt.u32 	%p1445, %r5561, -16;
	mov.b32 	%r5830, 0;
	@%p1445 bra 	$L__BB38_27;
	and.b32  	%r5563, %r46, -16;
	neg.s32 	%r5818, %r5563;
	mov.b32 	%r5830, 0;
$L__BB38_26:
	.pragma "nounroll";
	mul.wide.s32 	%rd2415, %r5822, 4;
	add.s64 	%rd2416, %rd5, %rd2415;
	ld.global.u32 	%r5564, [%rd2416+-32];
	mul.wide.s32 	%rd2417, %r5564, 4;
	add.s64 	%rd2418, %rd4, %rd2417;
	ld.global.u32 	%r5565, [%rd2418];
	setp.eq.s32 	%p1446, %r5565, -1;
	selp.u32 	%r5566, 1, 0, %p1446;
	add.s32 	%r5567, %r5830, %r5566;
	ld.global.u32 	%r5568, [%rd2416+-28];
	mul.wide.s32 	%rd2419, %r5568, 4;
	add.s64 	%rd2420, %rd4, %rd2419;
	ld.global.u32 	%r5569, [%rd2420];
	setp.eq.s32 	%p1447, %r5569, -1;
	selp.u32 	%r5570, 1, 0, %p1447;
	add.s32 	%r5571, %r5567, %r5570;
	ld.global.u32 	%r5572, [%rd2416+-24];
	mul.wide.s32 	%rd2421, %r5572, 4;
	add.s64 	%rd2422, %rd4, %rd2421;
	ld.global.u32 	%r5573, [%rd2422];
	setp.eq.s32 	%p1448, %r5573, -1;
	selp.u32 	%r5574, 1, 0, %p1448;
	add.s32 	%r5575, %r5571, %r5574;
	ld.global.u32 	%r5576, [%rd2416+-20];
	mul.wide.s32 	%rd2423, %r5576, 4;
	add.s64 	%rd2424, %rd4, %rd2423;
	ld.global.u32 	%r5577, [%rd2424];
	setp.eq.s32 	%p1449, %r5577, -1;
	selp.u32 	%r5578, 1, 0, %p1449;
	add.s32 	%r5579, %r5575, %r5578;
	ld.global.u32 	%r5580, [%rd2416+-16];
	mul.wide.s32 	%rd2425, %r5580, 4;
	add.s64 	%rd2426, %rd4, %rd2425;
	ld.global.u32 	%r5581, [%rd2426];
	setp.eq.s32 	%p1450, %r5581, -1;
	selp.u32 	%r5582, 1, 0, %p1450;
	add.s32 	%r5583, %r5579, %r5582;
	ld.global.u32 	%r5584, [%rd2416+-12];
	mul.wide.s32 	%rd2427, %r5584, 4;
	add.s64 	%rd2428, %rd4, %rd2427;
	ld.global.u32 	%r5585, [%rd2428];
	setp.eq.s32 	%p1451, %r5585, -1;
	selp.u32 	%r5586, 1, 0, %p1451;
	add.s32 	%r5587, %r5583, %r5586;
	ld.global.u32 	%r5588, [%rd2416+-8];
	mul.wide.s32 	%rd2429, %r5588, 4;
	add.s64 	%rd2430, %rd4, %rd2429;
	ld.global.u32 	%r5589, [%rd2430];
	setp.eq.s32 	%p1452, %r5589, -1;
	selp.u32 	%r5590, 1, 0, %p1452;
	add.s32 	%r5591, %r5587, %r5590;
	ld.global.u32 	%r5592, [%rd2416+-4];
	mul.wide.s32 	%rd2431, %r5592, 4;
	add.s64 	%rd2432, %rd4, %rd2431;
	ld.global.u32 	%r5593, [%rd2432];
	setp.eq.s32 	%p1453, %r5593, -1;
	selp.u32 	%r5594, 1, 0, %p1453;
	add.s32 	%r5595, %r5591, %r5594;
	ld.global.u32 	%r5596, [%rd2416];
	mul.wide.s32 	%rd2433, %r5596, 4;
	add.s64 	%rd2434, %rd4, %rd2433;
	ld.global.u32 	%r5597, [%rd2434];
	setp.eq.s32 	%p1454, %r5597, -1;
	selp.u32 	%r5598, 1, 0, %p1454;
	add.s32 	%r5599, %r5595, %r5598;
	ld.global.u32 	%r5600, [%rd2416+4];
	mul.wide.s32 	%rd2435, %r5600, 4;
	add.s64 	%rd2436, %rd4, %rd2435;
	ld.global.u32 	%r5601, [%rd2436];
	setp.eq.s32 	%p1455, %r5601, -1;
	selp.u32 	%r5602, 1, 0, %p1455;
	add.s32 	%r5603, %r5599, %r5602;
	ld.global.u32 	%r5604, [%rd2416+8];
	mul.wide.s32 	%rd2437, %r5604, 4;
	add.s64 	%rd2438, %rd4, %rd2437;
	ld.global.u32 	%r5605, [%rd2438];
	setp.eq.s32 	%p1456, %r5605, -1;
	selp.u32 	%r5606, 1, 0, %p1456;
	add.s32 	%r5607, %r5603, %r5606;
	ld.global.u32 	%r5608, [%rd2416+12];
	mul.wide.s32 	%rd2439, %r5608, 4;
	add.s64 	%rd2440, %rd4, %rd2439;
	ld.global.u32 	%r5609, [%rd2440];
	setp.eq.s32 	%p1457, %r5609, -1;
	selp.u32 	%r5610, 1, 0, %p1457;
	add.s32 	%r5611, %r5607, %r5610;
	ld.global.u32 	%r5612, [%rd2416+16];
	mul.wide.s32 	%rd2441, %r5612, 4;
	add.s64 	%rd2442, %rd4, %rd2441;
	ld.global.u32 	%r5613, [%rd2442];
	setp.eq.s32 	%p1458, %r5613, -1;
	selp.u32 	%r5614, 1, 0, %p1458;
	add.s32 	%r5615, %r5611, %r5614;
	ld.global.u32 	%r5616, [%rd2416+20];
	mul.wide.s32 	%rd2443, %r5616, 4;
	add.s64 	%rd2444, %rd4, %rd2443;
	ld.global.u32 	%r5617, [%rd2444];
	setp.eq.s32 	%p1459, %r5617, -1;
	selp.u32 	%r5618, 1, 0, %p1459;
	add.s32 	%r5619, %r5615, %r5618;
	ld.global.u32 	%r5620, [%rd2416+24];
	mul.wide.s32 	%rd2445, %r5620, 4;
	add.s64 	%rd2446, %rd4, %rd2445;
	ld.global.u32 	%r5621, [%rd2446];
	setp.eq.s32 	%p1460, %r5621, -1;
	selp.u32 	%r5622, 1, 0, %p1460;
	add.s32 	%r5623, %r5619, %r5622;
	ld.global.u32 	%r5624, [%rd2416+28];
	mul.wide.s32 	%rd2447, %r5624, 4;
	add.s64 	%rd2448, %rd4, %rd2447;
	ld.global.u32 	%r5625, [%rd2448];
	setp.eq.s32 	%p1461, %r5625, -1;
	selp.u32 	%r5626, 1, 0, %p1461;
	add.s32 	%r5830, %r5623, %r5626;
	add.s32 	%r5822, %r5822, 16;
	add.s32 	%r5818, %r5818, 16;
	setp.ne.s32 	%p1462, %r5818, 0;
	@%p1462 bra 	$L__BB38_26;
$L__BB38_27:
	setp.eq.s32 	%p1463, %r47, 0;
	@%p1463 bra 	$L__BB38_37;
	and.b32  	%r58, %r46, 7;
	setp.lt.u32 	%p1464, %r47, 8;
	@%p1464 bra 	$L__BB38_30;
	mul.wide.s32 	%rd2449, %r5822, 4;
	add.s64 	%rd2450, %rd3, %rd2449;
	ld.global.u32 	%r5628, [%rd2450];
	mul.wide.s32 	%rd2451, %r5628, 4;
	add.s64 	%rd2452, %rd4, %rd2451;
	ld.global.u32 	%r5629, [%rd2452];
	setp.eq.s32 	%p1465, %r5629, -1;
	selp.u32 	%r5630, 1, 0, %p1465;
	add.s32 	%r5631, %r5830, %r5630;
	ld.global.u32 	%r5632, [%rd2450+4];
	mul.wide.s32 	%rd2453, %r5632, 4;
	add.s64 	%rd2454, %rd4, %rd2453;
	ld.global.u32 	%r5633, [%rd2454];
	setp.eq.s32 	%p1466, %r5633, -1;
	selp.u32 	%r5634, 1, 0, %p1466;
	add.s32 	%r5635, %r5631, %r5634;
	ld.global.u32 	%r5636, [%rd2450+8];
	mul.wide.s32 	%rd2455, %r5636, 4;
	add.s64 	%rd2456, %rd4, %rd2455;
	ld.global.u32 	%r5637, [%rd2456];
	setp.eq.s32 	%p1467, %r5637, -1;
	selp.u32 	%r5638, 1, 0, %p1467;
	add.s32 	%r5639, %r5635, %r5638;
	ld.global.u32 	%r5640, [%rd2450+12];
	mul.wide.s32 	%rd2457, %r5640, 4;
	add.s64 	%rd2458, %rd4, %rd2457;
	ld.global.u32 	%r5641, [%rd2458];
	setp.eq.s32 	%p1468, %r5641, -1;
	selp.u32 	%r5642, 1, 0, %p1468;
	add.s32 	%r5643, %r5639, %r5642;
	ld.global.u32 	%r5644, [%rd2450+16];
	mul.wide.s32 	%rd2459, %r5644, 4;
	add.s64 	%rd2460, %rd4, %rd2459;
	ld.global.u32 	%r5645, [%rd2460];
	setp.eq.s32 	%p1469, %r5645, -1;
	selp.u32 	%r5646, 1, 0, %p1469;
	add.s32 	%r5647, %r5643, %r5646;
	ld.global.u32 	%r5648, [%rd2450+20];
	mul.wide.s32 	%rd2461, %r5648, 4;
	add.s64 	%rd2462, %rd4, %rd2461;
	ld.global.u32 	%r5649, [%rd2462];
	setp.eq.s32 	%p1470, %r5649, -1;
	selp.u32 	%r5650, 1, 0, %p1470;
	add.s32 	%r5651, %r5647, %r5650;
	ld.global.u32 	%r5652, [%rd2450+24];
	mul.wide.s32 	%rd2463, %r5652, 4;
	add.s64 	%rd2464, %rd4, %rd2463;
	ld.global.u32 	%r5653, [%rd2464];
	setp.eq.s32 	%p1471, %r5653, -1;
	selp.u32 	%r5654, 1, 0, %p1471;
	add.s32 	%r5655, %r5651, %r5654;
	ld.global.u32 	%r5656, [%rd2450+28];
	mul.wide.s32 	%rd2465, %r5656, 4;
	add.s64 	%rd2466, %rd4, %rd2465;
	ld.global.u32 	%r5657, [%rd2466];
	setp.eq.s32 	%p1472, %r5657, -1;
	selp.u32 	%r5658, 1, 0, %p1472;
	add.s32 	%r5830, %r5655, %r5658;
	add.s32 	%r5822, %r5822, 8;
$L__BB38_30:
	setp.eq.s32 	%p1473, %r58, 0;
	@%p1473 bra 	$L__BB38_37;
	and.b32  	%r64, %r46, 3;
	setp.lt.u32 	%p1474, %r58, 4;
	@%p1474 bra 	$L__BB38_33;
	mul.wide.s32 	%rd2467, %r5822, 4;
	add.s64 	%rd2468, %rd3, %rd2467;
	ld.global.u32 	%r5660, [%rd2468];
	mul.wide.s32 	%rd2469, %r5660, 4;
	add.s64 	%rd2470, %rd4, %rd2469;
	ld.global.u32 	%r5661, [%rd2470];
	setp.eq.s32 	%p1475, %r5661, -1;
	selp.u32 	%r5662, 1, 0, %p1475;
	add.s32 	%r5663, %r5830, %r5662;
	ld.global.u32 	%r5664, [%rd2468+4];
	mul.wide.s32 	%rd2471, %r5664, 4;
	add.s64 	%rd2472, %rd4, %rd2471;
	ld.global.u32 	%r5665, [%rd2472];
	setp.eq.s32 	%p1476, %r5665, -1;
	selp.u32 	%r5666, 1, 0, %p1476;
	add.s32 	%r5667, %r5663, %r5666;
	ld.global.u32 	%r5668, [%rd2468+8];
	mul.wide.s32 	%rd2473, %r5668, 4;
	add.s64 	%rd2474, %rd4, %rd2473;
	ld.global.u32 	%r5669, [%rd2474];
	setp.eq.s32 	%p1477, %r5669, -1;
	selp.u32 	%r5670, 1, 0, %p1477;
	add.s32 	%r5671, %r5667, %r5670;
	ld.global.u32 	%r5672, [%rd2468+12];
	mul.wide.s32 	%rd2475, %r5672, 4;
	add.s64 	%rd2476, %rd4, %rd2475;
	ld.global.u32 	%r5673, [%rd2476];
	setp.eq.s32 	%p1478, %r5673, -1;
	selp.u32 	%r5674, 1, 0, %p1478;
	add.s32 	%r5830, %r5671, %r5674;
	add.s32 	%r5822, %r5822, 4;
$L__BB38_33:
	setp.eq.s32 	%p1479, %r64, 0;
	@%p1479 bra 	$L__BB38_37;
	mul.wide.s32 	%rd2477, %r5822, 4;
	add.s64 	%rd6, %rd3, %rd2477;
	ld.global.u32 	%r5675, [%rd6];
	mul.wide.s32 	%rd2478, %r5675, 4;
	add.s64 	%rd2479, %rd4, %rd2478;
	ld.global.u32 	%r5676, [%rd2479];
	setp.eq.s32 	%p1480, %r5676, -1;
	selp.u32 	%r5677, 1, 0, %p1480;
	add.s32 	%r5830, %r5830, %r5677;
	setp.eq.s32 	%p1481, %r64, 1;
	@%p1481 bra 	$L__BB38_37;
	ld.global.u32 	%r5678, [%rd6+4];
	mul.wide.s32 	%rd2480, %r5678, 4;
	add.s64 	%rd2481, %rd4, %rd2480;
	ld.global.u32 	%r5679, [%rd2481];
	setp.eq.s32 	%p1482, %r5679, -1;
	selp.u32 	%r5680, 1, 0, %p1482;
	add.s32 	%r5830, %r5830, %r5680;
	setp.eq.s32 	%p1483, %r64, 2;
	@%p1483 bra 	$L__BB38_37;
	ld.global.u32 	%r5681, [%rd6+8];
	mul.wide.s32 	%rd2482, %r5681, 4;
	add.s64 	%rd2483, %rd4, %rd2482;
	ld.global.u32 	%r5682, [%rd2483];
	setp.eq.s32 	%p1484, %r5682, -1;
	selp.u32 	%r5683, 1, 0, %p1484;
	add.s32 	%r5830, %r5830, %r5683;
$L__BB38_37:
	add.s32 	%r5813, %r5830, %r5813;
	add.s32 	%r5816, %r5816, 256;
	setp.lt.s32 	%p1485, %r5816, %r2;
	@%p1485 bra 	$L__BB38_22;
$L__BB38_38:
	setp.lt.s64 	%p1486, %rd48, 256;
	@%p1486 bra 	$L__BB38_43;
	// begin inline asm
	mov.u32 %r5747, %laneid;
	// end inline asm
	mov.b32 	%r5750, 1;
	mov.b32 	%r5771, 31;
	mov.b32 	%r5772, -1;
	// begin inline asm
	shfl.sync.down.b32 %r5748, %r5813, %r5750, %r5771, %r5772;
	// end inline asm
	setp.gt.s32 	%p1502, %r5747, 30;
	selp.b32 	%r5773, 0, %r5748, %p1502;
	add.s32 	%r5754, %r5773, %r5813;
	mov.b32 	%r5755, 2;
	// begin inline asm
	shfl.sync.down.b32 %r5753, %r5754, %r5755, %r5771, %r5772;
	// end inline asm
	setp.gt.s32 	%p1503, %r5747, 29;
	selp.b32 	%r5774, 0, %r5753, %p1503;
	add.s32 	%r5759, %r5754, %r5774;
	mov.b32 	%r5760, 4;
	// begin inline asm
	shfl.sync.down.b32 %r5758, %r5759, %r5760, %r5771, %r5772;
	// end inline asm
	setp.gt.s32 	%p1504, %r5747, 27;
	selp.b32 	%r5775, 0, %r5758, %p1504;
	add.s32 	%r5764, %r5759, %r5775;
	mov.b32 	%r5765, 8;
	// begin inline asm
	shfl.sync.down.b32 %r5763, %r5764, %r5765, %r5771, %r5772;
	// end inline asm
	setp.gt.s32 	%p1505, %r5747, 23;
	selp.b32 	%r5776, 0, %r5763, %p1505;
	add.s32 	%r5769, %r5764, %r5776;
	mov.b32 	%r5770, 16;
	// begin inline asm
	shfl.sync.down.b32 %r5768, %r5769, %r5770, %r5771, %r5772;
	// end inline asm
	setp.gt.s32 	%p1506, %r5747, 15;
	selp.b32 	%r5777, 0, %r5768, %p1506;
	add.s32 	%r6266, %r5769, %r5777;
	setp.ne.s32 	%p1507, %r5747, 0;
	@%p1507 bra 	$L__BB38_41;
	shr.u32 	%r5778, %r3, 3;
	and.b32  	%r5779, %r5778, 124;
	mov.u32 	%r5780, _ZZN3cub18CUB_300001_SM_10006detail6reduce28DeviceReduceSingleTileKernelINS2_10policy_hubIiyN4cuda3std3__44plusIiEEE10Policy1000EN6thrust24THRUST_300001_SM_1000_NS17counting_iteratorIiNSD_11use_defaultESF_SF_EEPiyS9_ii19active_edge_counterEEvT0_T1_T2_T3_T4_T6_E12temp_storage;
	add.s32 	%r5781, %r5780, %r5779;
	st.shared.u32 	[%r5781+8], %r6266;
$L__BB38_41:
	bar.sync 	0;
	setp.ne.s32 	%p1508, %r3, 0;
	@%p1508 bra 	$L__BB38_554;
	ld.shared.u32 	%r5782, [_ZZN3cub18CUB_300001_SM_10006detail6reduce28DeviceReduceSingleTileKernelINS2_10policy_hubIiyN4cuda3std3__44plusIiEEE10Policy1000EN6thrust24THRUST_300001_SM_1000_NS17counting_iteratorIiNSD_11use_defaultESF_SF_EEPiyS9_ii19active_edge_counterEEvT0_T1_T2_T3_T4_T6_E12temp_storage+12];
	add.s32 	%r5783, %r5782, %r6266;
	ld.shared.u32 	%r5784, [_ZZN3cub18CUB_300001_SM_10006detail6reduce28DeviceReduceSingleTileKernelINS2_10policy_hubIiyN4cuda3std3__44plusIiEEE10Policy1000EN6thrust24THRUST_300001_SM_1000_NS17counting_iteratorIiNSD_11use_defaultESF_SF_EEPiyS9_ii19active_edge_counterEEvT0_T1_T2_T3_T4_T6_E12temp_storage+16];
	add.s32 	%r5785, %r5783, %r5784;
	ld.shared.u32 	%r5786, [_ZZN3cub18CUB_300001_SM_10006detail6reduce28DeviceReduceSingleTileKernelINS2_10policy_hubIiyN4cuda3std3__44plusIiEEE10Policy1000EN6thrust24THRUST_300001_SM_1000_NS17counting_iteratorIiNSD_11use_defaultESF_SF_EEPiyS9_ii19active_edge_counterEEvT0_T1_T2_T3_T4_T6_E12temp_storage+20];
	add.s32 	%r5787, %r5785, %r5786;
	ld.shared.u32 	%r5788, [_ZZN3cub18CUB_300001_SM_10006detail6reduce28DeviceReduceSingleTileKernelINS2_10policy_hubIiyN4cuda3std3__44plusIiEEE10Policy1000EN6thrust24THRUST_300001_SM_1000_NS17counting_iteratorIiNSD_11use_defaultESF_SF_EEPiyS9_ii19active_edge_counterEEvT0_T1_T2_T3_T4_T6_E12temp_storage+24];
	add.s32 	%r5789, %r5787, %r5788;
	ld.shared.u32 	%r5790, [_ZZN3cub18CUB_300001_SM_10006detail6reduce28DeviceReduceSingleTileKernelINS2_10policy_hubIiyN4cuda3std3__44plusIiEEE10Policy1000EN6thrust24THRUST_300001_SM_1000_NS17counting_iteratorIiNSD_11use_defaultESF_SF_EEPiyS9_ii19active_edge_counterEEvT0_T1_T2_T3_T4_T6_E12temp_storage+28];
	add.s32 	%r5791, %r5789, %r5790;
	ld.shared.u32 	%r5792, [_ZZN3cub18CUB_300001_SM_10006detail6reduce28DeviceReduceSingleTileKernelINS2_10policy_hubIiyN4cuda3std3__44plusIiEEE10Policy1000EN6thrust24THRUST_300001_SM_1000_NS17counting_iteratorIiNSD_11use_defaultESF_SF_EEPiyS9_ii19active_edge_counterEEvT0_T1_T2_T3_T4_T6_E12temp_storage+32];
	add.s32 	%r5793, %r5791, %r5792;
	ld.shared.u32 	%r5794, [_ZZN3cub18CUB_300001_SM_10006detail6reduce28DeviceReduceSingleTileKernelINS2_10policy_hubIiyN4cuda3std3__44plusIiEEE10Policy1000EN6thrust24THRUST_300001_SM_1000_NS17counting_iteratorIiNSD_11use_defaultESF_SF_EEPiyS9_ii19active_edge_counterEEvT0_T1_T2_T3_T4_T6_E12temp_storage+36];
	add.s32 	%r6266, %r5793, %r5794;
	bra.uni 	$L__BB38_554;
$L__BB38_43:
	// begin inline asm
	mov.u32 %r5684, %laneid;
	// end inline asm
	and.b32  	%r5710, %r3, 992;
	add.s32 	%r5711, %r5710, 32;
	setp.gt.s32 	%p1487, %r5711, %r2;
	not.b32 	%r5712, %r5710;
	add.s32 	%r5713, %r2, %r5712;
	selp.b32 	%r5708, %r5713, 31, %p1487;
	mov.b32 	%r5687, 1;
	mov.b32 	%r5709, -1;
	// begin inline asm
	shfl.sync.down.b32 %r5685, %r5813, %r5687, %r5708, %r5709;
	// end inline asm
	setp.lt.s32 	%p1488, %r5684, %r5708;
	selp.b32 	%r5714, %r5685, 0, %p1488;
	add.s32 	%r5691, %r5714, %r5813;
	mov.b32 	%r5692, 2;
	// begin inline asm
	shfl.sync.down.b32 %r5690, %r5691, %r5692, %r5708, %r5709;
	// end inline asm
	add.s32 	%r5715, %r5684, 2;
	setp.gt.s32 	%p1489, %r5715, %r5708;
	selp.b32 	%r5716, 0, %r5690, %p1489;
	add.s32 	%r5696, %r5691, %r5716;
	mov.b32 	%r5697, 4;
	// begin inline asm
	shfl.sync.down.b32 %r5695, %r5696, %r5697, %r5708, %r5709;
	// end inline asm
	add.s32 	%r5717, %r5684, 4;
	setp.gt.s32 	%p1490, %r5717, %r5708;
	selp.b32 	%r5718, 0, %r5695, %p1490;
	add.s32 	%r5701, %r5696, %r5718;
	mov.b32 	%r5702, 8;
	// begin inline asm
	shfl.sync.down.b32 %r5700, %r5701, %r5702, %r5708, %r5709;
	// end inline asm
	add.s32 	%r5719, %r5684, 8;
	setp.gt.s32 	%p1491, %r5719, %r5708;
	selp.b32 	%r5720, 0, %r5700, %p1491;
	add.s32 	%r5706, %r5701, %r5720;
	mov.b32 	%r5707, 16;
	// begin inline asm
	shfl.sync.down.b32 %r5705, %r5706, %r5707, %r5708, %r5709;
	// end inline asm
	add.s32 	%r5721, %r5684, 16;
	setp.gt.s32 	%p1492, %r5721, %r5708;
	selp.b32 	%r5722, 0, %r5705, %p1492;
	add.s32 	%r6266, %r5706, %r5722;
	setp.ne.s32 	%p1493, %r5684, 0;
	@%p1493 bra 	$L__BB38_45;
	shr.u32 	%r5723, %r3, 3;
	and.b32  	%r5724, %r5723, 124;
	mov.u32 	%r5725, _ZZN3cub18CUB_300001_SM_10006detail6reduce28DeviceReduceSingleTileKernelINS2_10policy_hubIiyN4cuda3std3__44plusIiEEE10Policy1000EN6thrust24THRUST_300001_SM_1000_NS17counting_iteratorIiNSD_11use_defaultESF_SF_EEPiyS9_ii19active_edge_counterEEvT0_T1_T2_T3_T4_T6_E12temp_storage;
	add.s32 	%r5726, %r5725, %r5724;
	st.shared.u32 	[%r5726+8], %r6266;
$L__BB38_45:
	bar.sync 	0;
	setp.ne.s32 	%p1494, %r3, 0;
	@%p1494 bra 	$L__BB38_554;
	setp.gt.s64 	%p1495, %rd48, 32;
	ld.shared.u32 	%r5727, [_ZZN3cub18CUB_300001_SM_10006detail6reduce28DeviceReduceSingleTileKernelINS2_10policy_hubIiyN4cuda3std3__44plusIiEEE10Policy1000EN6thrust24THRUST_300001_SM_1000_NS17counting_iteratorIiNSD_11use_defaultESF_SF_EEPiyS9_ii19active_edge_counterEEvT0_T1_T2_T3_T4_T6_E12temp_storage+12];
	selp.b32 	%r5728, %r5727, 0, %p1495;
	add.s32 	%r5729, %r5728, %r6266;
	setp.gt.s64 	%p1496, %rd48, 64;
	ld.shared.u32 	%r5730, [_ZZN3cub18CUB_300001_SM_10006detail6reduce28DeviceReduceSingleTileKernelINS2_10policy_hubIiyN4cuda3std3__44plusIiEEE10Policy1000EN6thrust24THRUST_300001_SM_1000_NS17counting_iteratorIiNSD_11use_defaultESF_SF_EEPiyS9_ii19active_edge_counterEEvT0_T1_T2_T3_T4_T6_E12temp_storage+16];
	selp.b32 	%r5731, %r5730, 0, %p1496;
	add.s32 	%r5732, %r5729, %r5731;
	setp.gt.s64 	%p1497, %rd48, 96;
	ld.shared.u32 	%r5733, [_ZZN3cub18CUB_300001_SM_10006detail6reduce28DeviceReduceSingleTileKernelINS2_10policy_hubIiyN4cuda3std3__44plusIiEEE10Policy1000EN6thrust24THRUST_300001_SM_1000_NS17counting_iteratorIiNSD_11use_defaultESF_SF_EEPiyS9_ii19active_edge_counterEEvT0_T1_T2_T3_T4_T6_E12temp_storage+20];
	selp.b32 	%r5734, %r5733, 0, %p1497;
	add.s32 	%r5735, %r5732, %r5734;
	setp.gt.s64 	%p1498, %rd48, 128;
	ld.shared.u32 	%r5736, [_ZZN3cub18CUB_300001_SM_10006detail6reduce28DeviceReduceSingleTileKernelINS2_10policy_hubIiyN4cuda3std3__44plusIiEEE10Policy1000EN6thrust24THRUST_300001_SM_1000_NS17counting_iteratorIiNSD_11use_defaultESF_SF_EEPiyS9_ii19active_edge_counterEEvT0_T1_T2_T3_T4_T6_E12temp_storage+24];
	selp.b32 	%r5737, %r5736, 0, %p1498;
	add.s32 	%r5738, %r5735, %r5737;
	setp.gt.s64 	%p1499, %rd48, 160;
	ld.shared.u32 	%r5739, [_ZZN3cub18CUB_300001_SM_10006detail6reduce28DeviceReduceSingleTileKernelINS2_10policy_hubIiyN4cuda3std3__44plusIiEEE10Policy1000EN6thrust24THRUST_300001_SM_1000_NS17counting_iteratorIiNSD_11use_defaultESF_SF_EEPiyS9_ii19active_edge_counterEEvT0_T1_T2_T3_T4_T6_E12temp_storage+28];
	selp.b32 	%r5740, %r5739, 0, %p1499;
	add.s32 	%r5741, %r5738, %r5740;
	setp.gt.s64 	%p1500, %rd48, 192;
	ld.shared.u32 	%r5742, [_ZZN3cub18CUB_300001_SM_10006detail6reduce28DeviceReduceSingleTileKernelINS2_10policy_hubIiyN4cuda3std3__44plusIiEEE10Policy1000EN6thrust24THRUST_300001_SM_1000_NS17counting_iteratorIiNSD_11use_defaultESF_SF_EEPiyS9_ii19active_edge_counterEEvT0_T1_T2_T3_T4_T6_E12temp_storage+32];
	selp.b32 	%r5743, %r5742, 0, %p1500;
	add.s32 	%r5744, %r5741, %r5743;
	setp.gt.s64 	%p1501, %rd48, 224;
	ld.shared.u32 	%r5745, [_ZZN3cub18CUB_300001_SM_10006detail6reduce28DeviceReduceSingleTileKernelINS2_10policy_hubIiyN4cuda3std3__44plusIiEEE10Policy1000EN6thrust24THRUST_300001_SM_1000_NS17counting_iteratorIiNSD_11use_defaultESF_SF_EEPiyS9_ii19active_edge_counterEEvT0_T1_T2_T3_T4_T6_E12temp_storage+36];
	selp.b32 	%r5746, %r5745, 0, %p1501;
	add.s32 	%r6266, %r5744, %r5746;
	bra.uni 	$L__BB38_554;
$L__BB38_47:
	mov.u32 	%r81, %tid.x;
	add.s32 	%r82, %r1088, %r81;
	mul.wide.s32 	%rd53, %r82, 4;
	add.s64 	%rd7, %rd4, %rd53;
	ld.global.u32 	%r1091, [%rd7];
	setp.ne.s32 	%p3, %r1091, -1;
	add.s64 	%rd8, %rd2, %rd53;
	mov.b32 	%r5844, 0;
	@%p3 bra 	$L__BB38_62;
	ld.global.u32 	%r5836, [%rd8];
	ld.global.u32 	%r84, [%rd8+4];
	setp.ge.s32 	%p4, %r5836, %r84;
	@%p4 bra 	$L__BB38_62;
	add.s32 	%r1095, %r5836, 1;
	max.s32 	%r1096, %r84, %r1095;
	sub.s32 	%r85, %r1096, %r5836;
	and.b32  	%r86, %r85, 15;
	sub.s32 	%r1097, %r5836, %r1096;
	setp.gt.u32 	%p5, %r1097, -16;
	mov.b32 	%r5844, 0;
	@%p5 bra 	$L__BB38_52;
	and.b32  	%r87, %r85, -16;
	mov.b32 	%r5844, 0;
	mov.u32 	%r5834, %r5844;
$L__BB38_51:
	.pragma "nounroll";
	mul.wide.s32 	%rd54, %r5836, 4;
	add.s64 	%rd55, %rd3, %rd54;
	ld.global.u32 	%r1099, [%rd55];
	mul.wide.s32 	%rd56, %r1099, 4;
	add.s64 	%rd57, %rd4, %rd56;
	ld.global.u32 	%r1100, [%rd57];
	setp.eq.s32 	%p6, %r1100, -1;
	selp.u32 	%r1101, 1, 0, %p6;
	add.s32 	%r1102, %r5844, %r1101;
	ld.global.u32 	%r1103, [%rd55+4];
	mul.wide.s32 	%rd58, %r1103, 4;
	add.s64 	%rd59, %rd4, %rd58;
	ld.global.u32 	%r1104, [%rd59];
	setp.eq.s32 	%p7, %r1104, -1;
	selp.u32 	%r1105, 1, 0, %p7;
	add.s32 	%r1106, %r1102, %r1105;
	ld.global.u32 	%r1107, [%rd55+8];
	mul.wide.s32 	%rd60, %r1107, 4;
	add.s64 	%rd61, %rd4, %rd60;
	ld.global.u32 	%r1108, [%rd61];
	setp.eq.s32 	%p8, %r1108, -1;
	selp.u32 	%r1109, 1, 0, %p8;
	add.s32 	%r1110, %r1106, %r1109;
	ld.global.u32 	%r1111, [%rd55+12];
	mul.wide.s32 	%rd62, %r1111, 4;
	add.s64 	%rd63, %rd4, %rd62;
	ld.global.u32 	%r1112, [%rd63];
	setp.eq.s32 	%p9, %r1112, -1;
	selp.u32 	%r1113, 1, 0, %p9;
	add.s32 	%r1114, %r1110, %r1113;
	ld.global.u32 	%r1115, [%rd55+16];
	mul.wide.s32 	%rd64, %r1115, 4;
	add.s64 	%rd65, %rd4, %rd64;
	ld.global.u32 	%r1116, [%rd65];
	setp.eq.s32 	%p10, %r1116, -1;
	selp.u32 	%r1117, 1, 0, %p10;
	add.s32 	%r1118, %r1114, %r1117;
	ld.global.u32 	%r1119, [%rd55+20];
	mul.wide.s32 	%rd66, %r1119, 4;
	add.s64 	%rd67, %rd4, %rd66;
	ld.global.u32 	%r1120, [%rd67];
	setp.eq.s32 	%p11, %r1120, -1;
	selp.u32 	%r1121, 1, 0, %p11;
	add.s32 	%r1122, %r1118, %r1121;
	ld.global.u32 	%r1123, [%rd55+24];
	mul.wide.s32 	%rd68, %r1123, 4;
	add.s64 	%rd69, %rd4, %rd68;
	ld.global.u32 	%r1124, [%rd69];
	setp.eq.s32 	%p12, %r1124, -1;
	selp.u32 	%r1125, 1, 0, %p12;
	add.s32 	%r1126, %r1122, %r1125;
	ld.global.u32 	%r1127, [%rd55+28];
	mul.wide.s32 	%rd70, %r1127, 4;
	add.s64 	%rd71, %rd4, %rd70;
	ld.global.u32 	%r1128, [%rd71];
	setp.eq.s32 	%p13, %r1128, -1;
	selp.u32 	%r1129, 1, 0, %p13;
	add.s32 	%r1130, %r1126, %r1129;
	ld.global.u32 	%r1131, [%rd55+32];
	mul.wide.s32 	%rd72, %r1131, 4;
	add.s64 	%rd73, %rd4, %rd72;
	ld.global.u32 	%r1132, [%rd73];
	setp.eq.s32 	%p14, %r1132, -1;
	selp.u32 	%r1133, 1, 0, %p14;
	add.s32 	%r1134, %r1130, %r1133;
	ld.global.u32 	%r1135, [%rd55+36];
	mul.wide.s32 	%rd74, %r1135, 4;
	add.s64 	%rd75, %rd4, %rd74;
	ld.global.u32 	%r1136, [%rd75];
	setp.eq.s32 	%p15, %r1136, -1;
	selp.u32 	%r1137, 1, 0, %p15;
	add.s32 	%r1138, %r1134, %r1137;
	ld.global.u32 	%r1139, [%rd55+40];
	mul.wide.s32 	%rd76, %r1139, 4;
	add.s64 	%rd77, %rd4, %rd76;
	ld.global.u32 	%r1140, [%rd77];
	setp.eq.s32 	%p16, %r1140, -1;
	selp.u32 	%r1141, 1, 0, %p16;
	add.s32 	%r1142, %r1138, %r1141;
	ld.global.u32 	%r1143, [%rd55+44];
	mul.wide.s32 	%rd78, %r1143, 4;
	add.s64 	%rd79, %rd4, %rd78;
	ld.global.u32 	%r1144, [%rd79];
	setp.eq.s32 	%p17, %r1144, -1;
	selp.u32 	%r1145, 1, 0, %p17;
	add.s32 	%r1146, %r1142, %r1145;
	ld.global.u32 	%r1147, [%rd55+48];
	mul.wide.s32 	%rd80, %r1147, 4;
	add.s64 	%rd81, %rd4, %rd80;
	ld.global.u32 	%r1148, [%rd81];
	setp.eq.s32 	%p18, %r1148, -1;
	selp.u32 	%r1149, 1, 0, %p18;
	add.s32 	%r1150, %r1146, %r1149;
	ld.global.u32 	%r1151, [%rd55+52];
	mul.wide.s32 	%rd82, %r1151, 4;
	add.s64 	%rd83, %rd4, %rd82;
	ld.global.u32 	%r1152, [%rd83];
	setp.eq.s32 	%p19, %r1152, -1;
	selp.u32 	%r1153, 1, 0, %p19;
	add.s32 	%r1154, %r1150, %r1153;
	ld.global.u32 	%r1155, [%rd55+56];
	mul.wide.s32 	%rd84, %r1155, 4;
	add.s64 	%rd85, %rd4, %rd84;
	ld.global.u32 	%r1156, [%rd85];
	setp.eq.s32 	%p20, %r1156, -1;
	selp.u32 	%r1157, 1, 0, %p20;
	add.s32 	%r1158, %r1154, %r1157;
	ld.global.u32 	%r1159, [%rd55+60];
	mul.wide.s32 	%rd86, %r1159, 4;
	add.s64 	%rd87, %rd4, %rd86;
	ld.global.u32 	%r1160, [%rd87];
	setp.eq.s32 	%p21, %r1160, -1;
	selp.u32 	%r1161, 1, 0, %p21;
	add.s32 	%r5844, %r1158, %r1161;
	add.s32 	%r5836, %r5836, 16;
	add.s32 	%r5834, %r5834, 16;
	setp.ne.s32 	%p22, %r5834, %r87;
	@%p22 bra 	$L__BB38_51;
$L__BB38_52:
	setp.eq.s32 	%p23, %r86, 0;
	@%p23 bra 	$L__BB38_62;
	and.b32  	%r97, %r85, 7;
	setp.lt.u32 	%p24, %r86, 8;
	@%p24 bra 	$L__BB38_55;
	mul.wide.s32 	%rd88, %r5836, 4;
	add.s64 	%rd89, %rd3, %rd88;
	ld.global.u32 	%r1163, [%rd89];
	mul.wide.s32 	%rd90, %r1163, 4;
	add.s64 	%rd91, %rd4, %rd90;
	ld.global.u32 	%r1164, [%rd91];
	setp.eq.s32 	%p25, %r1164, -1;
	selp.u32 	%r1165, 1, 0, %p25;
	add.s32 	%r1166, %r5844, %r1165;
	ld.global.u32 	%r1167, [%rd89+4];
	mul.wide.s32 	%rd92, %r1167, 4;
	add.s64 	%rd93, %rd4, %rd92;
	ld.global.u32 	%r1168, [%rd93];
	setp.eq.s32 	%p26, %r1168, -1;
	selp.u32 	%r1169, 1, 0, %p26;
	add.s32 	%r1170, %r1166, %r1169;
	ld.global.u32 	%r1171, [%rd89+8];
	mul.wide.s32 	%rd94, %r1171, 4;
	add.s64 	%rd95, %rd4, %rd94;
	ld.global.u32 	%r1172, [%rd95];
	setp.eq.s32 	%p27, %r1172, -1;
	selp.u32 	%r1173, 1, 0, %p27;
	add.s32 	%r1174, %r1170, %r1173;
	ld.global.u32 	%r1175, [%rd89+12];
	mul.wide.s32 	%rd96, %r1175, 4;
	add.s64 	%rd97, %rd4, %rd96;
	ld.global.u32 	%r1176, [%rd97];
	setp.eq.s32 	%p28, %r1176, -1;
	selp.u32 	%r1177, 1, 0, %p28;
	add.s32 	%r1178, %r1174, %r1177;
	ld.global.u32 	%r1179, [%rd89+16];
	mul.wide.s32 	%rd98, %r1179, 4;
	add.s64 	%rd99, %rd4, %rd98;
	ld.global.u32 	%r1180, [%rd99];
	setp.eq.s32 	%p29, %r1180, -1;
	selp.u32 	%r1181, 1, 0, %p29;
	add.s32 	%r1182, %r1178, %r1181;
	ld.global.u32 	%r1183, [%rd89+20];
	mul.wide.s32 	%rd100, %r1183, 4;
	add.s64 	%rd101, %rd4, %rd100;
	ld.global.u32 	%r1184, [%rd101];
	setp.eq.s32 	%p30, %r1184, -1;
	selp.u32 	%r1185, 1, 0, %p30;
	add.s32 	%r1186, %r1182, %r1185;
	ld.global.u32 	%r1187, [%rd89+24];
	mul.wide.s32 	%rd102, %r1187, 4;
	add.s64 	%rd103, %rd4, %rd102;
	ld.global.u32 	%r1188, [%rd103];
	setp.eq.s32 	%p31, %r1188, -1;
	selp.u32 	%r1189, 1, 0, %p31;
	add.s32 	%r1190, %r1186, %r1189;
	ld.global.u32 	%r1191, [%rd89+28];
	mul.wide.s32 	%rd104, %r1191, 4;
	add.s64 	%rd105, %rd4, %rd104;
	ld.global.u32 	%r1192, [%rd105];
	setp.eq.s32 	%p32, %r1192, -1;
	selp.u32 	%r1193, 1, 0, %p32;
	add.s32 	%r5844, %r1190, %r1193;
	add.s32 	%r5836, %r5836, 8;
$L__BB38_55:
	setp.eq.s32 	%p33, %r97, 0;
	@%p33 bra 	$L__BB38_62;
	and.b32  	%r103, %r85, 3;
	setp.lt.u32 	%p34, %r97, 4;
	@%p34 bra 	$L__BB38_58;
	mul.wide.s32 	%rd106, %r5836, 4;
	add.s64 	%rd107, %rd3, %rd106;
	ld.global.u32 	%r1195, [%rd107];
	mul.wide.s32 	%rd108, %r1195, 4;
	add.s64 	%rd109, %rd4, %rd108;
	ld.global.u32 	%r1196, [%rd109];
	setp.eq.s32 	%p35, %r1196, -1;
	selp.u32 	%r1197, 1, 0, %p35;
	add.s32 	%r1198, %r5844, %r1197;
	ld.global.u32 	%r1199, [%rd107+4];
	mul.wide.s32 	%rd110, %r1199, 4;
	add.s64 	%rd111, %rd4, %rd110;
	ld.global.u32 	%r1200, [%rd111];
	setp.eq.s32 	%p36, %r1200, -1;
	selp.u32 	%r1201, 1, 0, %p36;
	add.s32 	%r1202, %r1198, %r1201;
	ld.global.u32 	%r1203, [%rd107+8];
	mul.wide.s32 	%rd112, %r1203, 4;
	add.s64 	%rd113, %rd4, %rd112;
	ld.global.u32 	%r1204, [%rd113];
	setp.eq.s32 	%p37, %r1204, -1;
	selp.u32 	%r1205, 1, 0, %p37;
	add.s32 	%r1206, %r1202, %r1205;
	ld.global.u32 	%r1207, [%rd107+12];
	mul.wide.s32 	%rd114, %r1207, 4;
	add.s64 	%rd115, %rd4, %rd114;
	ld.global.u32 	%r1208, [%rd115];
	setp.eq.s32 	%p38, %r1208, -1;
	selp.u32 	%r1209, 1, 0, %p38;
	add.s32 	%r5844, %r1206, %r1209;
	add.s32 	%r5836, %r5836, 4;
$L__BB38_58:
	setp.eq.s32 	%p39, %r103, 0;
	@%p39 bra 	$L__BB38_62;
	mul.wide.s32 	%rd116, %r5836, 4;
	add.s64 	%rd9, %rd3, %rd116;
	ld.global.u32 	%r1210, [%rd9];
	mul.wide.s32 	%rd117, %r1210, 4;
	add.s64 	%rd118, %rd4, %rd117;
	ld.global.u32 	%r1211, [%rd118];
	setp.eq.s32 	%p40, %r1211, -1;
	selp.u32 	%r1212, 1, 0, %p40;
	add.s32 	%r5844, %r5844, %r1212;
	setp.eq.s32 	%p41, %r103, 1;
	@%p41 bra 	$L__BB38_62;
	ld.global.u32 	%r1213, [%rd9+4];
	mul.wide.s32 	%rd119, %r1213, 4;
	add.s64 	%rd120, %rd4, %rd119;
	ld.global.u32 	%r1214, [%rd120];
	setp.eq.s32 	%p42, %r1214, -1;
	selp.u32 	%r1215, 1, 0, %p42;
	add.s32 	%r5844, %r5844, %r1215;
	setp.eq.s32 	%p43, %r103, 2;
	@%p43 bra 	$L__BB38_62;
	ld.global.u32 	%r1216, [%rd9+8];
	mul.wide.s32 	%rd121, %r1216, 4;
	add.s64 	%rd122, %rd4, %rd121;
	ld.global.u32 	%r1217, [%rd122];
	setp.eq.s32 	%p44, %r1217, -1;
	selp.u32 	%r1218, 1, 0, %p44;
	add.s32 	%r5844, %r5844, %r1218;
$L__BB38_62:
	ld.global.u32 	%r1220, [%rd7+1024];
	setp.ne.s32 	%p45, %r1220, -1;
	mov.b32 	%r5857, 0;
	@%p45 bra 	$L__BB38_77;
	ld.global.u32 	%r5849, [%rd8+1024];
	ld.global.u32 	%r114, [%rd8+1028];
	setp.ge.s32 	%p46, %r5849, %r114;
	@%p46 bra 	$L__BB38_77;
	add.s32 	%r1224, %r5849, 1;
	max.s32 	%r1225, %r114, %r1224;
	sub.s32 	%r115, %r1225, %r5849;
	and.b32  	%r116, %r115, 15;
	sub.s32 	%r1226, %r5849, %r1225;
	setp.gt.u32 	%p47, %r1226, -16;
	mov.b32 	%r5857, 0;
	@%p47 bra 	$L__BB38_67;
	and.b32  	%r117, %r115, -16;
	mov.b32 	%r5857, 0;
	mov.u32 	%r5847, %r5857;
$L__BB38_66:
	.pragma "nounroll";
	mul.wide.s32 	%rd123, %r5849, 4;
	add.s64 	%rd124, %rd3, %rd123;
	ld.global.u32 	%r1228, [%rd124];
	mul.wide.s32 	%rd125, %r1228, 4;
	add.s64 	%rd126, %rd4, %rd125;
	ld.global.u32 	%r1229, [%rd126];
	setp.eq.s32 	%p48, %r1229, -1;
	selp.u32 	%r1230, 1, 0, %p48;
	add.s32 	%r1231, %r5857, %r1230;
	ld.global.u32 	%r1232, [%rd124+4];
	mul.wide.s32 	%rd127, %r1232, 4;
	add.s64 	%rd128, %rd4, %rd127;
	ld.global.u32 	%r1233, [%rd128];
	setp.eq.s32 	%p49, %r1233, -1;
	selp.u32 	%r1234, 1, 0, %p49;
	add.s32 	%r1235, %r1231, %r1234;
	ld.global.u32 	%r1236, [%rd124+8];
	mul.wide.s32 	%rd129, %r1236, 4;
	add.s64 	%rd130, %rd4, %rd129;
	ld.global.u32 	%r1237, [%rd130];
	setp.eq.s32 	%p50, %r1237, -1;
	selp.u32 	%r1238, 1, 0, %p50;
	add.s32 	%r1239, %r1235, %r1238;
	ld.global.u32 	%r1240, [%rd124+12];
	mul.wide.s32 	%rd131, %r1240, 4;
	add.s64 	%rd132, %rd4, %rd131;
	ld.global.u32 	%r1241, [%rd132];
	setp.eq.s32 	%p51, %r1241, -1;
	selp.u32 	%r1242, 1, 0, %p51;
	add.s32 	%r1243, %r1239, %r1242;
	ld.global.u32 	%r1244, [%rd124+16];
	mul.wide.s32 	%rd133, %r1244, 4;
	add.s64 	%rd134, %rd4, %rd133;
	ld.global.u32 	%r1245, [%rd134];
	setp.eq.s32 	%p52, %r1245, -1;
	selp.u32 	%r1246, 1, 0, %p52;
	add.s32 	%r1247, %r1243, %r1246;
	ld.global.u32 	%r1248, [%rd124+20];
	mul.wide.s32 	%rd135, %r1248, 4;
	add.s64 	%rd136, %rd4, %rd135;
	ld.global.u32 	%r1249, [%rd136];
	setp.eq.s32 	%p53, %r1249, -1;
	selp.u32 	%r1250, 1, 0, %p53;
	add.s32 	%r1251, %r1247, %r1250;
	ld.global.u32 	%r1252, [%rd124+24];
	mul.wide.s32 	%rd137, %r1252, 4;
	add.s64 	%rd138, %rd4, %rd137;
	ld.global.u32 	%r1253, [%rd138];
	setp.eq.s32 	%p54, %r1253, -1;
	selp.u32 	%r1254, 1, 0, %p54;
	add.s32 	%r1255, %r1251, %r1254;
	ld.global.u32 	%r1256, [%rd124+28];
	mul.wide.s32 	%rd139, %r1256, 4;
	add.s64 	%rd140, %rd4, %rd139;
	ld.global.u32 	%r1257, [%rd140];
	setp.eq.s32 	%p55, %r1257, -1;
	selp.u32 	%r1258, 1, 0, %p55;
	add.s32 	%r1259, %r1255, %r1258;
	ld.global.u32 	%r1260, [%rd124+32];
	mul.wide.s32 	%rd141, %r1260, 4;
	add.s64 	%rd142, %rd4, %rd141;
	ld.global.u32 	%r1261, [%rd142];
	setp.eq.s32 	%p56, %r1261, -1;
	selp.u32 	%r1262, 1, 0, %p56;
	add.s32 	%r1263, %r1259, %r1262;
	ld.global.u32 	%r1264, [%rd124+36];
	mul.wide.s32 	%rd143, %r1264, 4;
	add.s64 	%rd144, %rd4, %rd143;
	ld.global.u32 	%r1265, [%rd144];
	setp.eq.s32 	%p57, %r1265, -1;
	selp.u32 	%r1266, 1, 0, %p57;
	add.s32 	%r1267, %r1263, %r1266;
	ld.global.u32 	%r1268, [%rd124+40];
	mul.wide.s32 	%rd145, %r1268, 4;
	add.s64 	%rd146, %rd4, %rd145;
	ld.global.u32 	%r1269, [%rd146];
	setp.eq.s32 	%p58, %r1269, -1;
	selp.u32 	%r1270, 1, 0, %p58;
	add.s32 	%r1271, %r1267, %r1270;
	ld.global.u32 	%r1272, [%rd124+44];
	mul.wide.s32 	%rd147, %r1272, 4;
	add.s64 	%rd148, %rd4, %rd147;
	ld.global.u32 	%r1273, [%rd148];
	setp.eq.s32 	%p59, %r1273, -1;
	selp.u32 	%r1274, 1, 0, %p59;
	add.s32 	%r1275, %r1271, %r1274;
	ld.global.u32 	%r1276, [%rd124+48];
	mul.wide.s32 	%rd149, %r1276, 4;
	add.s64 	%rd150, %rd4, %rd149;
	ld.global.u32 	%r1277, [%rd150];
	setp.eq.s32 	%p60, %r1277, -1;
	selp.u32 	%r1278, 1, 0, %p60;
	add.s32 	%r1279, %r1275, %r1278;
	ld.global.u32 	%r1280, [%rd124+52];
	mul.wide.s32 	%rd151, %r1280, 4;
	add.s64 	%rd152, %rd4, %rd151;
	ld.global.u32 	%r1281, [%rd152];
	setp.eq.s32 	%p61, %r1281, -1;
	selp.u32 	%r1282, 1, 0, %p61;
	add.s32 	%r1283, %r1279, %r1282;
	ld.global.u32 	%r1284, [%rd124+56];
	mul.wide.s32 	%rd153, %r1284, 4;
	add.s64 	%rd154, %rd4, %rd153;
	ld.global.u32 	%r1285, [%rd154];
	setp.eq.s32 	%p62, %r1285, -1;
	selp.u32 	%r1286, 1, 0, %p62;
	add.s32 	%r1287, %r1283, %r1286;
	ld.global.u32 	%r1288, [%rd124+60];
	mul.wide.s32 	%rd155, %r1288, 4;
	add.s64 	%rd156, %rd4, %rd155;
	ld.global.u32 	%r1289, [%rd156];
	setp.eq.s32 	%p63, %r1289, -1;
	selp.u32 	%r1290, 1, 0, %p63;
	add.s32 	%r5857, %r1287, %r1290;
	add.s32 	%r5849, %r5849, 16;
	add.s32 	%r5847, %r5847, 16;
	setp.ne.s32 	%p64, %r5847, %r117;
	@%p64 bra 	$L__BB38_66;
$L__BB38_67:
	setp.eq.s32 	%p65, %r116, 0;
	@%p65 bra 	$L__BB38_77;
	and.b32  	%r127, %r115, 7;
	setp.lt.u32 	%p66, %r116, 8;
	@%p66 bra 	$L__BB38_70;
	mul.wide.s32 	%rd157, %r5849, 4;
	add.s64 	%rd158, %rd3, %rd157;
	ld.global.u32 	%r1292, [%rd158];
	mul.wide.s32 	%rd159, %r1292, 4;
	add.s64 	%rd160, %rd4, %rd159;
	ld.global.u32 	%r1293, [%rd160];
	setp.eq.s32 	%p67, %r1293, -1;
	selp.u32 	%r1294, 1, 0, %p67;
	add.s32 	%r1295, %r5857, %r1294;
	ld.global.u32 	%r1296, [%rd158+4];
	mul.wide.s32 	%rd161, %r1296, 4;
	add.s64 	%rd162, %rd4, %rd161;
	ld.global.u32 	%r1297, [%rd162];
	setp.eq.s32 	%p68, %r1297, -1;
	selp.u32 	%r1298, 1, 0, %p68;
	add.s32 	%r1299, %r1295, %r1298;
	ld.global.u32 	%r1300, [%rd158+8];
	mul.wide.s32 	%rd163, %r1300, 4;
	add.s64 	%rd164, %rd4, %rd163;
	ld.global.u32 	%r1301, [%rd164];
	setp.eq.s32 	%p69, %r1301, -1;
	selp.u32 	%r1302, 1, 0, %p69;
	add.s32 	%r1303, %r1299, %r1302;
	ld.global.u32 	%r1304, [%rd158+12];
	mul.wide.s32 	%rd165, %r1304, 4;
	add.s64 	%rd166, %rd4, %rd165;
	ld.global.u32 	%r1305, [%rd166];
	setp.eq.s32 	%p70, %r1305, -1;
	selp.u32 	%r1306, 1, 0, %p70;
	add.s32 	%r1307, %r1303, %r1306;
	ld.global.u32 	%r1308, [%rd158+16];
	mul.wide.s32 	%rd167, %r1308, 4;
	add.s64 	%rd168, %rd4, %rd167;
	ld.global.u32 	%r1309, [%rd168];
	setp.eq.s32 	%p71, %r1309, -1;
	selp.u32 	%r1310, 1, 0, %p71;
	add.s32 	%r1311, %r1307, %r1310;
	ld.global.u32 	%r1312, [%rd158+20];
	mul.wide.s32 	%rd169, %r1312, 4;
	add.s64 	%rd170, %rd4, %rd169;
	ld.global.u32 	%r1313, [%rd170];
	setp.eq.s32 	%p72, %r1313, -1;
	selp.u32 	%r1314, 1, 0, %p72;
	add.s32 	%r1315, %r1311, %r1314;
	ld.global.u32 	%r1316, [%rd158+24];
	mul.wide.s32 	%rd171, %r1316, 4;
	add.s64 	%rd172, %rd4, %rd171;
	ld.global.u32 	%r1317, [%rd172];
	setp.eq.s32 	%p73, %r1317, -1;
	selp.u32 	%r1318, 1, 0, %p73;
	add.s32 	%r1319, %r1315, %r1318;
	ld.global.u32 	%r1320, [%rd158+28];
	mul.wide.s32 	%rd173, %r1320, 4;
	add.s64 	%rd174, %rd4, %rd173;
	ld.global.u32 	%r1321, [%rd174];
	setp.eq.s32 	%p74, %r1321, -1;
	selp.u32 	%r1322, 1, 0, %p74;
	add.s32 	%r5857, %r1319, %r1322;
	add.s32 	%r5849, %r5849, 8;
$L__BB38_70:
	setp.eq.s32 	%p75, %r127, 0;
	@%p75 bra 	$L__BB38_77;
	and.b32  	%r133, %r115, 3;
	setp.lt.u32 	%p76, %r127, 4;
	@%p76 bra 	$L__BB38_73;
	mul.wide.s32 	%rd175, %r5849, 4;
	add.s64 	%rd176, %rd3, %rd175;
	ld.global.u32 	%r1324, [%rd176];
	mul.wide.s32 	%rd177, %r1324, 4;
	add.s64 	%rd178, %rd4, %rd177;
	ld.global.u32 	%r1325, [%rd178];
	setp.eq.s32 	%p77, %r1325, -1;
	selp.u32 	%r1326, 1, 0, %p77;
	add.s32 	%r1327, %r5857, %r1326;
	ld.global.u32 	%r1328, [%rd176+4];
	mul.wide.s32 	%rd179, %r1328, 4;
	add.s64 	%rd180, %rd4, %rd179;
	ld.global.u32 	%r1329, [%rd180];
	setp.eq.s32 	%p78, %r1329, -1;
	selp.u32 	%r1330, 1, 0, %p78;
	add.s32 	%r1331, %r1327, %r1330;
	ld.global.u32 	%r1332, [%rd176+8];
	mul.wide.s32 	%rd181, %r1332, 4;
	add.s64 	%rd182, %rd4, %rd181;
	ld.global.u32 	%r1333, [%rd182];
	setp.eq.s32 	%p79, %r1333, -1;
	selp.u32 	%r1334, 1, 0, %p79;
	add.s32 	%r1335, %r1331, %r1334;
	ld.global.u32 	%r1336, [%rd176+12];
	mul.wide.s32 	%rd183, %r1336, 4;
	add.s64 	%rd184, %rd4, %rd183;
	ld.global.u32 	%r1337, [%rd184];
	setp.eq.s32 	%p80, %r1337, -1;
	selp.u32 	%r1338, 1, 0, %p80;
	add.s32 	%r5857, %r1335, %r1338;
	add.s32 	%r5849, %r5849, 4;
$L__BB38_73:
	setp.eq.s32 	%p81, %r133, 0;
	@%p81 bra 	$L__BB38_77;
	mul.wide.s32 	%rd185, %r5849, 4;
	add.s64 	%rd10, %rd3, %rd185;
	ld.global.u32 	%r1339, [%rd10];
	mul.wide.s32 	%rd186, %r1339, 4;
	add.s64 	%rd187, %rd4, %rd186;
	ld.global.u32 	%r1340, [%rd187];
	setp.eq.s32 	%p82, %r1340, -1;
	selp.u32 	%r1341, 1, 0, %p82;
	add.s32 	%r5857, %r5857, %r1341;
	setp.eq.s32 	%p83, %r133, 1;
	@%p83 bra 	$L__BB38_77;
	ld.global.u32 	%r1342, [%rd10+4];
	mul.wide.s32 	%rd188, %r1342, 4;
	add.s64 	%rd189, %rd4, %rd188;
	ld.global.u32 	%r1343, [%rd189];
	setp.eq.s32 	%p84, %r1343, -1;
	selp.u32 	%r1344, 1, 0, %p84;
	add.s32 	%r5857, %r5857, %r1344;
	setp.eq.s32 	%p85, %r133, 2;
	@%p85 bra 	$L__BB38_77;
	ld.global.u32 	%r1345, [%rd10+8];
	mul.wide.s32 	%rd190, %r1345, 4;
	add.s64 	%rd191, %rd4, %rd190;
	ld.global.u32 	%r1346, [%rd191];
	setp.eq.s32 	%p86, %r1346, -1;
	selp.u32 	%r1347, 1, 0, %p86;
	add.s32 	%r5857, %r5857, %r1347;
$L__BB38_77:
	ld.global.u32 	%r1349, [%rd7+2048];
	setp.ne.s32 	%p87, %r1349, -1;
	mov.b32 	%r5870, 0;
	@%p87 bra 	$L__BB38_92;
	ld.global.u32 	%r5862, [%rd8+2048];
	ld.global.u32 	%r144, [%rd8+2052];
	setp.ge.s32 	%p88, %r5862, %r144;
	@%p88 bra 	$L__BB38_92;
	add.s32 	%r1353, %r5862, 1;
	max.s32 	%r1354, %r144, %r1353;
	sub.s32 	%r145, %r1354, %r5862;
	and.b32  	%r146, %r145, 15;
	sub.s32 	%r1355, %r5862, %r1354;
	setp.gt.u32 	%p89, %r1355, -16;
	mov.b32 	%r5870, 0;
	@%p89 bra 	$L__BB38_82;
	and.b32  	%r147, %r145, -16;
	mov.b32 	%r5870, 0;
	mov.u32 	%r5860, %r5870;
$L__BB38_81:
	.pragma "nounroll";
	mul.wide.s32 	%rd192, %r5862, 4;
	add.s64 	%rd193, %rd3, %rd192;
	ld.global.u32 	%r1357, [%rd193];
	mul.wide.s32 	%rd194, %r1357, 4;
	add.s64 	%rd195, %rd4, %rd194;
	ld.global.u32 	%r1358, [%rd195];
	setp.eq.s32 	%p90, %r1358, -1;
	selp.u32 	%r1359, 1, 0, %p90;
	add.s32 	%r1360, %r5870, %r1359;
	ld.global.u32 	%r1361, [%rd193+4];
	mul.wide.s32 	%rd196, %r1361, 4;
	add.s64 	%rd197, %rd4, %rd196;
	ld.global.u32 	%r1362, [%rd197];
	setp.eq.s32 	%p91, %r1362, -1;
	selp.u32 	%r1363, 1, 0, %p91;
	add.s32 	%r1364, %r1360, %r1363;
	ld.global.u32 	%r1365, [%rd193+8];
	mul.wide.s32 	%rd198, %r1365, 4;
	add.s64 	%rd199, %rd4, %rd198;
	ld.global.u32 	%r1366, [%rd199];
	setp.eq.s32 	%p92, %r1366, -1;
	selp.u32 	%r1367, 1, 0, %p92;
	add.s32 	%r1368, %r1364, %r1367;
	ld.global.u32 	%r1369, [%rd193+12];
	mul.wide.s32 	%rd200, %r1369, 4;
	add.s64 	%rd201, %rd4, %rd200;
	ld.global.u32 	%r1370, [%rd201];
	setp.eq.s32 	%p93, %r1370, -1;
	selp.u32 	%r1371, 1, 0, %p93;
	add.s32 	%r1372, %r1368, %r1371;
	ld.global.u32 	%r1373, [%rd193+16];
	mul.wide.s32 	%rd202, %r1373, 4;
	add.s64 	%rd203, %rd4, %rd202;
	ld.global.u32 	%r1374, [%rd203];
	setp.eq.s32 	%p94, %r1374, -1;
	selp.u32 	%r1375, 1, 0, %p94;
	add.s32 	%r1376, %r1372, %r1375;
	ld.global.u32 	%r1377, [%rd193+20];
	mul.wide.s32 	%rd204, %r1377, 4;
	add.s64 	%rd205, %rd4, %rd204;
	ld.global.u32 	%r1378, [%rd205];
	setp.eq.s32 	%p95, %r1378, -1;
	selp.u32 	%r1379, 1, 0, %p95;
	add.s32 	%r1380, %r1376, %r1379;
	ld.global.u32 	%r1381, [%rd193+24];
	mul.wide.s32 	%rd206, %r1381, 4;
	add.s64 	%rd207, %rd4, %rd206;
	ld.global.u32 	%r1382, [%rd207];
	setp.eq.s32 	%p96, %r1382, -1;
	selp.u32 	%r1383, 1, 0, %p96;
	add.s32 	%r1384, %r1380, %r1383;
	ld.global.u32 	%r1385, [%rd193+28];
	mul.wide.s32 	%rd208, %r1385, 4;
	add.s64 	%rd209, %rd4, %rd208;
	ld.global.u32 	%r1386, [%rd209];
	setp.eq.s32 	%p97, %r1386, -1;
	selp.u32 	%r1387, 1, 0, %p97;
	add.s32 	%r1388, %r1384, %r1387;
	ld.global.u32 	%r1389, [%rd193+32];
	mul.wide.s32 	%rd210, %r1389, 4;
	add.s64 	%rd211, %rd4, %rd210;
	ld.global.u32 	%r1390, [%rd211];
	setp.eq.s32 	%p98, %r1390, -1;
	selp.u32 	%r1391, 1, 0, %p98;
	add.s32 	%r1392, %r1388, %r1391;
	ld.global.u32 	%r1393, [%rd193+36];
	mul.wide.s32 	%rd212, %r1393, 4;
	add.s64 	%rd213, %rd4, %rd212;
	ld.global.u32 	%r1394, [%rd213];
	setp.eq.s32 	%p99, %r1394, -1;
	selp.u32 	%r1395, 1, 0, %p99;
	add.s32 	%r1396, %r1392, %r1395;
	ld.global.u32 	%r1397, [%rd193+40];
	mul.wide.s32 	%rd214, %r1397, 4;
	add.s64 	%rd215, %rd4, %rd214;
	ld.global.u32 	%r1398, [%rd215];
	setp.eq.s32 	%p100, %r1398, -1;
	selp.u32 	%r1399, 1, 0, %p100;
	add.s32 	%r1400, %r1396, %r1399;
	ld.global.u32 	%r1401, [%rd193+44];
	mul.wide.s32 	%rd216, %r1401, 4;
	add.s64 	%rd217, %rd4, %rd216;
	ld.global.u32 	%r1402, [%rd217];
	setp.eq.s32 	%p101, %r1402, -1;
	selp.u32 	%r1403, 1, 0, %p101;
	add.s32 	%r1404, %r1400, %r1403;
	ld.global.u32 	%r1405, [%rd193+48];
	mul.wide.s32 	%rd218, %r1405, 4;
	add.s64 	%rd219, %rd4, %rd218;
	ld.global.u32 	%r1406, [%rd219];
	setp.eq.s32 	%p102, %r1406, -1;
	selp.u32 	%r1407, 1, 0, %p102;
	add.s32 	%r1408, %r1404, %r1407;
	ld.global.u32 	%r1409, [%rd193+52];
	mul.wide.s32 	%rd220, %r1409, 4;
	add.s64 	%rd221, %rd4, %rd220;
	ld.global.u32 	%r1410, [%rd221];
	setp.eq.s32 	%p103, %r1410, -1;
	selp.u32 	%r1411, 1, 0, %p103;
	add.s32 	%r1412, %r1408, %r1411;
	ld.global.u32 	%r1413, [%rd193+56];
	mul.wide.s32 	%rd222, %r1413, 4;
	add.s64 	%rd223, %rd4, %rd222;
	ld.global.u32 	%r1414, [%rd223];
	setp.eq.s32 	%p104, %r1414, -1;
	selp.u32 	%r1415, 1, 0, %p104;
	add.s32 	%r1416, %r1412, %r1415;
	ld.global.u32 	%r1417, [%rd193+60];
	mul.wide.s32 	%rd224, %r1417, 4;
	add.s64 	%rd225, %rd4, %rd224;
	ld.global.u32 	%r1418, [%rd225];
	setp.eq.s32 	%p105, %r1418, -1;
	selp.u32 	%r1419, 1, 0, %p105;
	add.s32 	%r5870, %r1416, %r1419;
	add.s32 	%r5862, %r5862, 16;
	add.s32 	%r5860, %r5860, 16;
	setp.ne.s32 	%p106, %r5860, %r147;
	@%p106 bra 	$L__BB38_81;
$L__BB38_82:
	setp.eq.s32 	%p107, %r146, 0;
	@%p107 bra 	$L__BB38_92;
	and.b32  	%r157, %r145, 7;
	setp.lt.u32 	%p108, %r146, 8;
	@%p108 bra 	$L__BB38_85;
	mul.wide.s32 	%rd226, %r5862, 4;
	add.s64 	%rd227, %rd3, %rd226;
	ld.global.u32 	%r1421, [%rd227];
	mul.wide.s32 	%rd228, %r1421, 4;
	add.s64 	%rd229, %rd4, %rd228;
	ld.global.u32 	%r1422, [%rd229];
	setp.eq.s32 	%p109, %r1422, -1;
	selp.u32 	%r1423, 1, 0, %p109;
	add.s32 	%r1424, %r5870, %r1423;
	ld.global.u32 	%r1425, [%rd227+4];
	mul.wide.s32 	%rd230, %r1425, 4;
	add.s64 	%rd231, %rd4, %rd230;
	ld.global.u32 	%r1426, [%rd231];
	setp.eq.s32 	%p110, %r1426, -1;
	selp.u32 	%r1427, 1, 0, %p110;
	add.s32 	%r1428, %r1424, %r1427;
	ld.global.u32 	%r1429, [%rd227+8];
	mul.wide.s32 	%rd232, %r1429, 4;
	add.s64 	%rd233, %rd4, %rd232;
	ld.global.u32 	%r1430, [%rd233];
	setp.eq.s32 	%p111, %r1430, -1;
	selp.u32 	%r1431, 1, 0, %p111;
	add.s32 	%r1432, %r1428, %r1431;
	ld.global.u32 	%r1433, [%rd227+12];
	mul.wide.s32 	%rd234, %r1433, 4;
	add.s64 	%rd235, %rd4, %rd234;
	ld.global.u32 	%r1434, [%rd235];
	setp.eq.s32 	%p112, %r1434, -1;
	selp.u32 	%r1435, 1, 0, %p112;
	add.s32 	%r1436, %r1432, %r1435;
	ld.global.u32 	%r1437, [%rd227+16];
	mul.wide.s32 	%rd236, %r1437, 4;
	add.s64 	%rd237, %rd4, %rd236;
	ld.global.u32 	%r1438, [%rd237];
	setp.eq.s32 	%p113, %r1438, -1;
	selp.u32 	%r1439, 1, 0, %p113;
	add.s32 	%r1440, %r1436, %r1439;
	ld.global.u32 	%r1441, [%rd227+20];
	mul.wide.s32 	%rd238, %r1441, 4;
	add.s64 	%rd239, %rd4, %rd238;
	ld.global.u32 	%r1442, [%rd239];
	setp.eq.s32 	%p114, %r1442, -1;
	selp.u32 	%r1443, 1, 0, %p114;
	add.s32 	%r1444, %r1440, %r1443;
	ld.global.u32 	%r1445, [%rd227+24];
	mul.wide.s32 	%rd240, %r1445, 4;
	add.s64 	%rd241, %rd4, %rd240;
	ld.global.u32 	%r1446, [%rd241];
	setp.eq.s32 	%p115, %r1446, -1;
	selp.u32 	%r1447, 1, 0, %p115;
	add.s32 	%r1448, %r1444, %r1447;
	ld.global.u32 	%r1449, [%rd227+28];
	mul.wide.s32 	%rd242, %r1449, 4;
	add.s64 	%rd243, %rd4, %rd242;
	ld.global.u32 	%r1450, [%rd243];
	setp.eq.s32 	%p116, %r1450, -1;
	selp.u32 	%r1451, 1, 0, %p116;
	add.s32 	%r5870, %r1448, %r1451;
	add.s32 	%r5862, %r5862, 8;
$L__BB38_85:
	setp.eq.s32 	%p117, %r157, 0;
	@%p117 bra 	$L__BB38_92;
	and.b32  	%r163, %r145, 3;
	setp.lt.u32 	%p118, %r157, 4;
	@%p118 bra 	$L__BB38_88;
	mul.wide.s32 	%rd244, %r5862, 4;
	add.s64 	%rd245, %rd3, %rd244;
	ld.global.u32 	%r1453, [%rd245];
	mul.wide.s32 	%rd246, %r1453, 4;
	add.s64 	%rd247, %rd4, %rd246;
	ld.global.u32 	%r1454, [%rd247];
	setp.eq.s32 	%p119, %r1454, -1;
	selp.u32 	%r1455, 1, 0, %p119;
	add.s32 	%r1456, %r5870, %r1455;
	ld.global.u32 	%r1457, [%rd245+4];
	mul.wide.s32 	%rd248, %r1457, 4;
	add.s64 	%rd249, %rd4, %rd248;
	ld.global.u32 	%r1458, [%rd249];
	setp.eq.s32 	%p120, %r1458, -1;
	selp.u32 	%r1459, 1, 0, %p120;
	add.s32 	%r1460, %r1456, %r1459;
	ld.global.u32 	%r1461, [%rd245+8];
	mul.wide.s32 	%rd250, %r1461, 4;
	add.s64 	%rd251, %rd4, %rd250;
	ld.global.u32 	%r1462, [%rd251];
	setp.eq.s32 	%p121, %r1462, -1;
	selp.u32 	%r1463, 1, 0, %p121;
	add.s32 	%r1464, %r1460, %r1463;
	ld.global.u32 	%r1465, [%rd245+12];
	mul.wide.s32 	%rd252, %r1465, 4;
	add.s64 	%rd253, %rd4, %rd252;
	ld.global.u32 	%r1466, [%rd253];
	setp.eq.s32 	%p122, %r1466, -1;
	selp.u32 	%r1467, 1, 0, %p122;
	add.s32 	%r5870, %r1464, %r1467;
	add.s32 	%r5862, %r5862, 4;
$L__BB38_88:
	setp.eq.s32 	%p123, %r163, 0;
	@%p123 bra 	$L__BB38_92;
	mul.wide.s32 	%rd254, %r5862, 4;
	add.s64 	%rd11, %rd3, %rd254;
	ld.global.u32 	%r1468, [%rd11];
	mul.wide.s32 	%rd255, %r1468, 4;
	add.s64 	%rd256, %rd4, %rd255;
	ld.global.u32 	%r1469, [%rd256];
	setp.eq.s32 	%p124, %r1469, -1;
	selp.u32 	%r1470, 1, 0, %p124;
	add.s32 	%r5870, %r5870, %r1470;
	setp.eq.s32 	%p125, %r163, 1;
	@%p125 bra 	$L__BB38_92;
	ld.global.u32 	%r1471, [%rd11+4];
	mul.wide.s32 	%rd257, %r1471, 4;
	add.s64 	%rd258, %rd4, %rd257;
	ld.global.u32 	%r1472, [%rd258];
	setp.eq.s32 	%p126, %r1472, -1;
	selp.u32 	%r1473, 1, 0, %p126;
	add.s32 	%r5870, %r5870, %r1473;
	setp.eq.s32 	%p127, %r163, 2;
	@%p127 bra 	$L__BB38_92;
	ld.global.u32 	%r1474, [%rd11+8];
	mul.wide.s32 	%rd259, %r1474, 4;
	add.s64 	%rd260, %rd4, %rd259;
	ld.global.u32 	%r1475, [%rd260];
	setp.eq.s32 	%p128, %r1475, -1;
	selp.u32 	%r1476, 1, 0, %p128;
	add.s32 	%r5870, %r5870, %r1476;
$L__BB38_92:
	ld.global.u32 	%r1478, [%rd7+3072];
	setp.ne.s32 	%p129, %r1478, -1;
	mov.b32 	%r5883, 0;
	@%p129 bra 	$L__BB38_107;
	ld.global.u32 	%r5875, [%rd8+3072];
	ld.global.u32 	%r174, [%rd8+3076];
	setp.ge.s32 	%p130, %r5875, %r174;
	@%p130 bra 	$L__BB38_107;
	add.s32 	%r1482, %r5875, 1;
	max.s32 	%r1483, %r174, %r1482;
	sub.s32 	%r175, %r1483, %r5875;
	and.b32  	%r176, %r175, 15;
	sub.s32 	%r1484, %r5875, %r1483;
	setp.gt.u32 	%p131, %r1484, -16;
	mov.b32 	%r5883, 0;
	@%p131 bra 	$L__BB38_97;
	and.b32  	%r177, %r175, -16;
	mov.b32 	%r5883, 0;
	mov.u32 	%r5873, %r5883;
$L__BB38_96:
	.pragma "nounroll";
	mul.wide.s32 	%rd261, %r5875, 4;
	add.s64 	%rd262, %rd3, %rd261;
	ld.global.u32 	%r1486, [%rd262];
	mul.wide.s32 	%rd263, %r1486, 4;
	add.s64 	%rd264, %rd4, %rd263;
	ld.global.u32 	%r1487, [%rd264];
	setp.eq.s32 	%p132, %r1487, -1;
	selp.u32 	%r1488, 1, 0, %p132;
	add.s32 	%r1489, %r5883, %r1488;
	ld.global.u32 	%r1490, [%rd262+4];
	mul.wide.s32 	%rd265, %r1490, 4;
	add.s64 	%rd266, %rd4, %rd265;
	ld.global.u32 	%r1491, [%rd266];
	setp.eq.s32 	%p133, %r1491, -1;
	selp.u32 	%r1492, 1, 0, %p133;
	add.s32 	%r1493, %r1489, %r1492;
	ld.global.u32 	%r1494, [%rd262+8];
	mul.wide.s32 	%rd267, %r1494, 4;
	add.s64 	%rd268, %rd4, %rd267;
	ld.global.u32 	%r1495, [%rd268];
	setp.eq.s32 	%p134, %r1495, -1;
	selp.u32 	%r1496, 1, 0, %p134;
	add.s32 	%r1497, %r1493, %r1496;
	ld.global.u32 	%r1498, [%rd262+12];
	mul.wide.s32 	%rd269, %r1498, 4;
	add.s64 	%rd270, %rd4, %rd269;
	ld.global.u32 	%r1499, [%rd270];
	setp.eq.s32 	%p135, %r1499, -1;
	selp.u32 	%r1500, 1, 0, %p135;
	add.s32 	%r1501, %r1497, %r1500;
	ld.global.u32 	%r1502, [%rd262+16];
	mul.wide.s32 	%rd271, %r1502, 4;
	add.s64 	%rd272, %rd4, %rd271;
	ld.global.u32 	%r1503, [%rd272];
	setp.eq.s32 	%p136, %r1503, -1;
	selp.u32 	%r1504, 1, 0, %p136;
	add.s32 	%r1505, %r1501, %r1504;
	ld.global.u32 	%r1506, [%rd262+20];
	mul.wide.s32 	%rd273, %r1506, 4;
	add.s64 	%rd274, %rd4, %rd273;
	ld.global.u32 	%r1507, [%rd274];
	setp.eq.s32 	%p137, %r1507, -1;
	selp.u32 	%r1508, 1, 0, %p137;
	add.s32 	%r1509, %r1505, %r1508;
	ld.global.u32 	%r1510, [%rd262+24];
	mul.wide.s32 	%rd275, %r1510, 4;
	add.s64 	%rd276, %rd4, %rd275;
	ld.global.u32 	%r1511, [%rd276];
	setp.eq.s32 	%p138, %r1511, -1;
	selp.u32 	%r1512, 1, 0, %p138;
	add.s32 	%r1513, %r1509, %r1512;
	ld.global.u32 	%r1514, [%rd262+28];
	mul.wide.s32 	%rd277, %r1514, 4;
	add.s64 	%rd278, %rd4, %rd277;
	ld.global.u32 	%r1515, [%rd278];
	setp.eq.s32 	%p139, %r1515, -1;
	selp.u32 	%r1516, 1, 0, %p139;
	add.s32 	%r1517, %r1513, %r1516;
	ld.global.u32 	%r1518, [%rd262+32];
	mul.wide.s32 	%rd279, %r1518, 4;
	add.s64 	%rd280, %rd4, %rd279;
	ld.global.u32 	%r1519, [%rd280];
	setp.eq.s32 	%p140, %r1519, -1;
	selp.u32 	%r1520, 1, 0, %p140;
	add.s32 	%r1521, %r1517, %r1520;
	ld.global.u32 	%r1522, [%rd262+36];
	mul.wide.s32 	%rd281, %r1522, 4;
	add.s64 	%rd282, %rd4, %rd281;
	ld.global.u32 	%r1523, [%rd282];
	setp.eq.s32 	%p141, %r1523, -1;
	selp.u32 	%r1524, 1, 0, %p141;
	add.s32 	%r1525, %r1521, %r1524;
	ld.global.u32 	%r1526, [%rd262+40];
	mul.wide.s32 	%rd283, %r1526, 4;
	add.s64 	%rd284, %rd4, %rd283;
	ld.global.u32 	%r1527, [%rd284];
	setp.eq.s32 	%p142, %r1527, -1;
	selp.u32 	%r1528, 1, 0, %p142;
	add.s32 	%r1529, %r1525, %r1528;
	ld.global.u32 	%r1530, [%rd262+44];
	mul.wide.s32 	%rd285, %r1530, 4;
	add.s64 	%rd286, %rd4, %rd285;
	ld.global.u32 	%r1531, [%rd286];
	setp.eq.s32 	%p143, %r1531, -1;
	selp.u32 	%r1532, 1, 0, %p143;
	add.s32 	%r1533, %r1529, %r1532;
	ld.global.u32 	%r1534, [%rd262+48];
	mul.wide.s32 	%rd287, %r1534, 4;
	add.s64 	%rd288, %rd4, %rd287;
	ld.global.u32 	%r1535, [%rd288];
	setp.eq.s32 	%p144, %r1535, -1;
	selp.u32 	%r1536, 1, 0, %p144;
	add.s32 	%r1537, %r1533, %r1536;
	ld.global.u32 	%r1538, [%rd262+52];
	mul.wide.s32 	%rd289, %r1538, 4;
	add.s64 	%rd290, %rd4, %rd289;
	ld.global.u32 	%r1539, [%rd290];
	setp.eq.s32 	%p145, %r1539, -1;
	selp.u32 	%r1540, 1, 0, %p145;
	add.s32 	%r1541, %r1537, %r1540;
	ld.global.u32 	%r1542, [%rd262+56];
	mul.wide.s32 	%rd291, %r1542, 4;
	add.s64 	%rd292, %rd4, %rd291;
	ld.global.u32 	%r1543, [%rd292];
	setp.eq.s32 	%p146, %r1543, -1;
	selp.u32 	%r1544, 1, 0, %p146;
	add.s32 	%r1545, %r1541, %r1544;
	ld.global.u32 	%r1546, [%rd262+60];
	mul.wide.s32 	%rd293, %r1546, 4;
	add.s64 	%rd294, %rd4, %rd293;
	ld.global.u32 	%r1547, [%rd294];
	setp.eq.s32 	%p147, %r1547, -1;
	selp.u32 	%r1548, 1, 0, %p147;
	add.s32 	%r5883, %r1545, %r1548;
	add.s32 	%r5875, %r5875, 16;
	add.s32 	%r5873, %r5873, 16;
	setp.ne.s32 	%p148, %r5873, %r177;
	@%p148 bra 	$L__BB38_96;
$L__BB38_97:
	setp.eq.s32 	%p149, %r176, 0;
	@%p149 bra 	$L__BB38_107;
	and.b32  	%r187, %r175, 7;
	setp.lt.u32 	%p150, %r176, 8;
	@%p150 bra 	$L__BB38_100;
	mul.wide.s32 	%rd295, %r5875, 4;
	add.s64 	%rd296, %rd3, %rd295;
	ld.global.u32 	%r1550, [%rd296];
	mul.wide.s32 	%rd297, %r1550, 4;
	add.s64 	%rd298, %rd4, %rd297;
	ld.global.u32 	%r1551, [%rd298];
	setp.eq.s32 	%p151, %r1551, -1;
	selp.u32 	%r1552, 1, 0, %p151;
	add.s32 	%r1553, %r5883, %r1552;
	ld.global.u32 	%r1554, [%rd296+4];
	mul.wide.s32 	%rd299, %r1554, 4;
	add.s64 	%rd300, %rd4, %rd299;
	ld.global.u32 	%r1555, [%rd300];
	setp.eq.s32 	%p152, %r1555, -1;
	selp.u32 	%r1556, 1, 0, %p152;
	add.s32 	%r1557, %r1553, %r1556;
	ld.global.u32 	%r1558, [%rd296+8];
	mul.wide.s32 	%rd301, %r1558, 4;
	add.s64 	%rd302, %rd4, %rd301;
	ld.global.u32 	%r1559, [%rd302];
	setp.eq.s32 	%p153, %r1559, -1;
	selp.u32 	%r1560, 1, 0, %p153;
	add.s32 	%r1561, %r1557, %r1560;
	ld.global.u32 	%r1562, [%rd296+12];
	mul.wide.s32 	%rd303, %r1562, 4;
	add.s64 	%rd304, %rd4, %rd303;
	ld.global.u32 	%r1563, [%rd304];
	setp.eq.s32 	%p154, %r1563, -1;
	selp.u32 	%r1564, 1, 0, %p154;
	add.s32 	%r1565, %r1561, %r1564;
	ld.global.u32 	%r1566, [%rd296+16];
	mul.wide.s32 	%rd305, %r1566, 4;
	add.s64 	%rd306, %rd4, %rd305;
	ld.global.u32 	%r1567, [%rd306];
	setp.eq.s32 	%p155, %r1567, -1;
	selp.u32 	%r1568, 1, 0, %p155;
	add.s32 	%r1569, %r1565, %r1568;
	ld.global.u32 	%r1570, [%rd296+20];
	mul.wide.s32 	%rd307, %r1570, 4;
	add.s64 	%rd308, %rd4, %rd307;
	ld.global.u32 	%r1571, [%rd308];
	setp.eq.s32 	%p156, %r1571, -1;
	selp.u32 	%r1572, 1, 0, %p156;
	add.s32 	%r1573, %r1569, %r1572;
	ld.global.u32 	%r1574, [%rd296+24];
	mul.wide.s32 	%rd309, %r1574, 4;
	add.s64 	%rd310, %rd4, %rd309;
	ld.global.u32 	%r1575, [%rd310];
	setp.eq.s32 	%p157, %r1575, -1;
	selp.u32 	%r1576, 1, 0, %p157;
	add.s32 	%r1577, %r1573, %r1576;
	ld.global.u32 	%r1578, [%rd296+28];
	mul.wide.s32 	%rd311, %r1578, 4;
	add.s64 	%rd312, %rd4, %rd311;
	ld.global.u32 	%r1579, [%rd312];
	setp.eq.s32 	%p158, %r1579, -1;
	selp.u32 	%r1580, 1, 0, %p158;
	add.s32 	%r5883, %r1577, %r1580;
	add.s32 	%r5875, %r5875, 8;
$L__BB38_100:
	setp.eq.s32 	%p159, %r187, 0;
	@%p159 bra 	$L__BB38_107;
	and.b32  	%r193, %r175, 3;
	setp.lt.u32 	%p160, %r187, 4;
	@%p160 bra 	$L__BB38_103;
	mul.wide.s32 	%rd313, %r5875, 4;
	add.s64 	%rd314, %rd3, %rd313;
	ld.global.u32 	%r1582, [%rd314];
	mul.wide.s32 	%rd315, %r1582, 4;
	add.s64 	%rd316, %rd4, %rd315;
	ld.global.u32 	%r1583, [%rd316];
	setp.eq.s32 	%p161, %r1583, -1;
	selp.u32 	%r1584, 1, 0, %p161;
	add.s32 	%r1585, %r5883, %r1584;
	ld.global.u32 	%r1586, [%rd314+4];
	mul.wide.s32 	%rd317, %r1586, 4;
	add.s64 	%rd318, %rd4, %rd317;
	ld.global.u32 	%r1587, [%rd318];
	setp.eq.s32 	%p162, %r1587, -1;
	selp.u32 	%r1588, 1, 0, %p162;
	add.s32 	%r1589, %r1585, %r1588;
	ld.global.u32 	%r1590, [%rd314+8];
	mul.wide.s32 	%rd319, %r1590, 4;
	add.s64 	%rd320, %rd4, %rd319;
	ld.global.u32 	%r1591, [%rd320];
	setp.eq.s32 	%p163, %r1591, -1;
	selp.u32 	%r1592, 1, 0, %p163;
	add.s32 	%r1593, %r1589, %r1592;
	ld.global.u32 	%r1594, [%rd314+12];
	mul.wide.s32 	%rd321, %r1594, 4;
	add.s64 	%rd322, %rd4, %rd321;
	ld.global.u32 	%r1595, [%rd322];
	setp.eq.s32 	%p164, %r1595, -1;
	selp.u32 	%r1596, 1, 0, %p164;
	add.s32 	%r5883, %r1593, %r1596;
	add.s32 	%r5875, %r5875, 4;
$L__BB38_103:
	setp.eq.s32 	%p165, %r193, 0;
	@%p165 bra 	$L__BB38_107;
	mul.wide.s32 	%rd323, %r5875, 4;
	add.s64 	%rd12, %rd3, %rd323;
	ld.global.u32 	%r1597, [%rd12];
	mul.wide.s32 	%rd324, %r1597, 4;
	add.s64 	%rd325, %rd4, %rd324;
	ld.global.u32 	%r1598, [%rd325];
	setp.eq.s32 	%p166, %r1598, -1;
	selp.u32 	%r1599, 1, 0, %p166;
	add.s32 	%r5883, %r5883, %r1599;
	setp.eq.s32 	%p167, %r193, 1;
	@%p167 bra 	$L__BB38_107;
	ld.global.u32 	%r1600, [%rd12+4];
	mul.wide.s32 	%rd326, %r1600, 4;
	add.s64 	%rd327, %rd4, %rd326;
	ld.global.u32 	%r1601, [%rd327];
	setp.eq.s32 	%p168, %r1601, -1;
	selp.u32 	%r1602, 1, 0, %p168;
	add.s32 	%r5883, %r5883, %r1602;
	setp.eq.s32 	%p169, %r193, 2;
	@%p169 bra 	$L__BB38_107;
	ld.global.u32 	%r1603, [%rd12+8];
	mul.wide.s32 	%rd328, %r1603, 4;
	add.s64 	%rd329, %rd4, %rd328;
	ld.global.u32 	%r1604, [%rd329];
	setp.eq.s32 	%p170, %r1604, -1;
	selp.u32 	%r1605, 1, 0, %p170;
	add.s32 	%r5883, %r5883, %r1605;
$L__BB38_107:
	ld.global.u32 	%r1607, [%rd7+4096];
	setp.ne.s32 	%p171, %r1607, -1;
	mov.b32 	%r5896, 0;
	@%p171 bra 	$L__BB38_122;
	ld.global.u32 	%r5888, [%rd8+4096];
	ld.global.u32 	%r204, [%rd8+4100];
	setp.ge.s32 	%p172, %r5888, %r204;
	@%p172 bra 	$L__BB38_122;
	add.s32 	%r1611, %r5888, 1;
	max.s32 	%r1612, %r204, %r1611;
	sub.s32 	%r205, %r1612, %r5888;
	and.b32  	%r206, %r205, 15;
	sub.s32 	%r1613, %r5888, %r1612;
	setp.gt.u32 	%p173, %r1613, -16;
	mov.b32 	%r5896, 0;
	@%p173 bra 	$L__BB38_112;
	and.b32  	%r207, %r205, -16;
	mov.b32 	%r5896, 0;
	mov.u32 	%r5886, %r5896;
$L__BB38_111:
	.pragma "nounroll";
	mul.wide.s32 	%rd330, %r5888, 4;
	add.s64 	%rd331, %rd3, %rd330;
	ld.global.u32 	%r1615, [%rd331];
	mul.wide.s32 	%rd332, %r1615, 4;
	add.s64 	%rd333, %rd4, %rd332;
	ld.global.u32 	%r1616, [%rd333];
	setp.eq.s32 	%p174, %r1616, -1;
	selp.u32 	%r1617, 1, 0, %p174;
	add.s32 	%r1618, %r5896, %r1617;
	ld.global.u32 	%r1619, [%rd331+4];
	mul.wide.s32 	%rd334, %r1619, 4;
	add.s64 	%rd335, %rd4, %rd334;
	ld.global.u32 	%r1620, [%rd335];
	setp.eq.s32 	%p175, %r1620, -1;
	selp.u32 	%r1621, 1, 0, %p175;
	add.s32 	%r1622, %r1618, %r1621;
	ld.global.u32 	%r1623, [%rd331+8];
	mul.wide.s32 	%rd336, %r1623, 4;
	add.s64 	%rd337, %rd4, %rd336;
	ld.global.u32 	%r1624, [%rd337];
	setp.eq.s32 	%p176, %r1624, -1;
	selp.u32 	%r1625, 1, 0, %p176;
	add.s32 	%r1626, %r1622, %r1625;
	ld.global.u32 	%r1627, [%rd331+12];
	mul.wide.s32 	%rd338, %r1627, 4;
	add.s64 	%rd339, %rd4, %rd338;
	ld.global.u32 	%r1628, [%rd339];
	setp.eq.s32 	%p177, %r1628, -1;
	selp.u32 	%r1629, 1, 0, %p177;
	add.s32 	%r1630, %r1626, %r1629;
	ld.global.u32 	%r1631, [%rd331+16];
	mul.wide.s32 	%rd340, %r1631, 4;
	add.s64 	%rd341, %rd4, %rd340;
	ld.global.u32 	%r1632, [%rd341];
	setp.eq.s32 	%p178, %r1632, -1;
	selp.u32 	%r1633, 1, 0, %p178;
	add.s32 	%r1634, %r1630, %r1633;
	ld.global.u32 	%r1635, [%rd331+20];
	mul.wide.s32 	%rd342, %r1635, 4;
	add.s64 	%rd343, %rd4, %rd342;
	ld.global.u32 	%r1636, [%rd343];
	setp.eq.s32 	%p179, %r1636, -1;
	selp.u32 	%r1637, 1, 0, %p179;
	add.s32 	%r1638, %r1634, %r1637;
	ld.global.u32 	%r1639, [%rd331+24];
	mul.wide.s32 	%rd344, %r1639, 4;
	add.s64 	%rd345, %rd4, %rd344;
	ld.global.u32 	%r1640, [%rd345];
	setp.eq.s32 	%p180, %r1640, -1;
	selp.u32 	%r1641, 1, 0, %p180;
	add.s32 	%r1642, %r1638, %r1641;
	ld.global.u32 	%r1643, [%rd331+28];
	mul.wide.s32 	%rd346, %r1643, 4;
	add.s64 	%rd347, %rd4, %rd346;
	ld.global.u32 	%r1644, [%rd347];
	setp.eq.s32 	%p181, %r1644, -1;
	selp.u32 	%r1645, 1, 0, %p181;
	add.s32 	%r1646, %r1642, %r1645;
	ld.global.u32 	%r1647, [%rd331+32];
	mul.wide.s32 	%rd348, %r1647, 4;
	add.s64 	%rd349, %rd4, %rd348;
	ld.global.u32 	%r1648, [%rd349];
	setp.eq.s32 	%p182, %r1648, -1;
	selp.u32 	%r1649, 1, 0, %p182;
	add.s32 	%r1650, %r1646, %r1649;
	ld.global.u32 	%r1651, [%rd331+36];
	mul.wide.s32 	%rd350, %r1651, 4;
	add.s64 	%rd351, %rd4, %rd350;
	ld.global.u32 	%r1652, [%rd351];
	setp.eq.s32 	%p183, %r1652, -1;
	selp.u32 	%r1653, 1, 0, %p183;
	add.s32 	%r1654, %r1650, %r1653;
	ld.global.u32 	%r1655, [%rd331+40];
	mul.wide.s32 	%rd352, %r1655, 4;
	add.s64 	%rd353, %rd4, %rd352;
	ld.global.u32 	%r1656, [%rd353];
	setp.eq.s32 	%p184, %r1656, -1;
	selp.u32 	%r1657, 1, 0, %p184;
	add.s32 	%r1658, %r1654, %r1657;
	ld.global.u32 	%r1659, [%rd331+44];
	mul.wide.s32 	%rd354, %r1659, 4;
	add.s64 	%rd355, %rd4, %rd354;
	ld.global.u32 	%r1660, [%rd355];
	setp.eq.s32 	%p185, %r1660, -1;
	selp.u32 	%r1661, 1, 0, %p185;
	add.s32 	%r1662, %r1658, %r1661;
	ld.global.u32 	%r1663, [%rd331+48];
	mul.wide.s32 	%rd356, %r1663, 4;
	add.s64 	%rd357, %rd4, %rd356;
	ld.global.u32 	%r1664, [%rd357];
	setp.eq.s32 	%p186, %r1664, -1;
	selp.u32 	%r1665, 1, 0, %p186;
	add.s32 	%r1666, %r1662, %r1665;
	ld.global.u32 	%r1667, [%rd331+52];
	mul.wide.s32 	%rd358, %r1667, 4;
	add.s64 	%rd359, %rd4, %rd358;
	ld.global.u32 	%r1668, [%rd359];
	setp.eq.s32 	%p187, %r1668, -1;
	selp.u32 	%r1669, 1, 0, %p187;
	add.s32 	%r1670, %r1666, %r1669;
	ld.global.u32 	%r1671, [%rd331+56];
	mul.wide.s32 	%rd360, %r1671, 4;
	add.s64 	%rd361, %rd4, %rd360;
	ld.global.u32 	%r1672, [%rd361];
	setp.eq.s32 	%p188, %r1672, -1;
	selp.u32 	%r1673, 1, 0, %p188;
	add.s32 	%r1674, %r1670, %r1673;
	ld.global.u32 	%r1675, [%rd331+60];
	mul.wide.s32 	%rd362, %r1675, 4;
	add.s64 	%rd363, %rd4, %rd362;
	ld.global.u32 	%r1676, [%rd363];
	setp.eq.s32 	%p189, %r1676, -1;
	selp.u32 	%r1677, 1, 0, %p189;
	add.s32 	%r5896, %r1674, %r1677;
	add.s32 	%r5888, %r5888, 16;
	add.s32 	%r5886, %r5886, 16;
	setp.ne.s32 	%p190, %r5886, %r207;
	@%p190 bra 	$L__BB38_111;
$L__BB38_112:
	setp.eq.s32 	%p191, %r206, 0;
	@%p191 bra 	$L__BB38_122;
	and.b32  	%r217, %r205, 7;
	setp.lt.u32 	%p192, %r206, 8;
	@%p192 bra 	$L__BB38_115;
	mul.wide.s32 	%rd364, %r5888, 4;
	add.s64 	%rd365, %rd3, %rd364;
	ld.global.u32 	%r1679, [%rd365];
	mul.wide.s32 	%rd366, %r1679, 4;
	add.s64 	%rd367, %rd4, %rd366;
	ld.global.u32 	%r1680, [%rd367];
	setp.eq.s32 	%p193, %r1680, -1;
	selp.u32 	%r1681, 1, 0, %p193;
	add.s32 	%r1682, %r5896, %r1681;
	ld.global.u32 	%r1683, [%rd365+4];
	mul.wide.s32 	%rd368, %r1683, 4;
	add.s64 	%rd369, %rd4, %rd368;
	ld.global.u32 	%r1684, [%rd369];
	setp.eq.s32 	%p194, %r1684, -1;
	selp.u32 	%r1685, 1, 0, %p194;
	add.s32 	%r1686, %r1682, %r1685;
	ld.global.u32 	%r1687, [%rd365+8];
	mul.wide.s32 	%rd370, %r1687, 4;
	add.s64 	%rd371, %rd4, %rd370;
	ld.global.u32 	%r1688, [%rd371];
	setp.eq.s32 	%p195, %r1688, -1;
	selp.u32 	%r1689, 1, 0, %p195;
	add.s32 	%r1690, %r1686, %r1689;
	ld.global.u32 	%r1691, [%rd365+12];
	mul.wide.s32 	%rd372, %r1691, 4;
	add.s64 	%rd373, %rd4, %rd372;
	ld.global.u32 	%r1692, [%rd373];
	setp.eq.s32 	%p196, %r1692, -1;
	selp.u32 	%r1693, 1, 0, %p196;
	add.s32 	%r1694, %r1690, %r1693;
	ld.global.u32 	%r1695, [%rd365+16];
	mul.wide.s32 	%rd374, %r1695, 4;
	add.s64 	%rd375, %rd4, %rd374;
	ld.global.u32 	%r1696, [%rd375];
	setp.eq.s32 	%p197, %r1696, -1;
	selp.u32 	%r1697, 1, 0, %p197;
	add.s32 	%r1698, %r1694, %r1697;
	ld.global.u32 	%r1699, [%rd365+20];
	mul.wide.s32 	%rd376, %r1699, 4;
	add.s64 	%rd377, %rd4, %rd376;
	ld.global.u32 	%r1700, [%rd377];
	setp.eq.s32 	%p198, %r1700, -1;
	selp.u32 	%r1701, 1, 0, %p198;
	add.s32 	%r1702, %r1698, %r1701;
	ld.global.u32 	%r1703, [%rd365+24];
	mul.wide.s32 	%rd378, %r1703, 4;
	add.s64 	%rd379, %rd4, %rd378;
	ld.global.u32 	%r1704, [%rd379];
	setp.eq.s32 	%p199, %r1704, -1;
	selp.u32 	%r1705, 1, 0, %p199;
	add.s32 	%r1706, %r1702, %r1705;
	ld.global.u32 	%r1707, [%rd365+28];
	mul.wide.s32 	%rd380, %r1707, 4;
	add.s64 	%rd381, %rd4, %rd380;
	ld.global.u32 	%r1708, [%rd381];
	setp.eq.s32 	%p200, %r1708, -1;
	selp.u32 	%r1709, 1, 0, %p200;
	add.s32 	%r5896, %r1706, %r1709;
	add.s32 	%r5888, %r5888, 8;
$L__BB38_115:
	setp.eq.s32 	%p201, %r217, 0;
	@%p201 bra 	$L__BB38_122;
	and.b32  	%r223, %r205, 3;
	setp.lt.u32 	%p202, %r217, 4;
	@%p202 bra 	$L__BB38_118;
	mul.wide.s32 	%rd382, %r5888, 4;
	add.s64 	%rd383, %rd3, %rd382;
	ld.global.u32 	%r1711, [%rd383];
	mul.wide.s32 	%rd384, %r1711, 4;
	add.s64 	%rd385, %rd4, %rd384;
	ld.global.u32 	%r1712, [%rd385];
	setp.eq.s32 	%p203, %r1712, -1;
	selp.u32 	%r1713, 1, 0, %p203;
	add.s32 	%r1714, %r5896, %r1713;
	ld.global.u32 	%r1715, [%rd383+4];
	mul.wide.s32 	%rd386, %r1715, 4;
	add.s64 	%rd387, %rd4, %rd386;
	ld.global.u32 	%r1716, [%rd387];
	setp.eq.s32 	%p204, %r1716, -1;
	selp.u32 	%r1717, 1, 0, %p204;
	add.s32 	%r1718, %r1714, %r1717;
	ld.global.u32 	%r1719, [%rd383+8];
	mul.wide.s32 	%rd388, %r1719, 4;
	add.s64 	%rd389, %rd4, %rd388;
	ld.global.u32 	%r1720, [%rd389];
	setp.eq.s32 	%p205, %r1720, -1;
	selp.u32 	%r1721, 1, 0, %p205;
	add.s32 	%r1722, %r1718, %r1721;
	ld.global.u32 	%r1723, [%rd383+12];
	mul.wide.s32 	%rd390, %r1723, 4;
	add.s64 	%rd391, %rd4, %rd390;
	ld.global.u32 	%r1724, [%rd391];
	setp.eq.s32 	%p206, %r1724, -1;
	selp.u32 	%r1725, 1, 0, %p206;
	add.s32 	%r5896, %r1722, %r1725;
	add.s32 	%r5888, %r5888, 4;
$L__BB38_118:
	setp.eq.s32 	%p207, %r223, 0;
	@%p207 bra 	$L__BB38_122;
	mul.wide.s32 	%rd392, %r5888, 4;
	add.s64 	%rd13, %rd3, %rd392;
	ld.global.u32 	%r1726, [%rd13];
	mul.wide.s32 	%rd393, %r1726, 4;
	add.s64 	%rd394, %rd4, %rd393;
	ld.global.u32 	%r1727, [%rd394];
	setp.eq.s32 	%p208, %r1727, -1;
	selp.u32 	%r1728, 1, 0, %p208;
	add.s32 	%r5896, %r5896, %r1728;
	setp.eq.s32 	%p209, %r223, 1;
	@%p209 bra 	$L__BB38_122;
	ld.global.u32 	%r1729, [%rd13+4];
	mul.wide.s32 	%rd395, %r1729, 4;
	add.s64 	%rd396, %rd4, %rd395;
	ld.global.u32 	%r1730, [%rd396];
	setp.eq.s32 	%p210, %r1730, -1;
	selp.u32 	%r1731, 1, 0, %p210;
	add.s32 	%r5896, %r5896, %r1731;
	setp.eq.s32 	%p211, %r223, 2;
	@%p211 bra 	$L__BB38_122;
	ld.global.u32 	%r1732, [%rd13+8];
	mul.wide.s32 	%rd397, %r1732, 4;
	add.s64 	%rd398, %rd4, %rd397;
	ld.global.u32 	%r1733, [%rd398];
	setp.eq.s32 	%p212, %r1733, -1;
	selp.u32 	%r1734, 1, 0, %p212;
	add.s32 	%r5896, %r5896, %r1734;
$L__BB38_122:
	ld.global.u32 	%r1736, [%rd7+5120];
	setp.ne.s32 	%p213, %r1736, -1;
	mov.b32 	%r5909, 0;
	@%p213 bra 	$L__BB38_137;
	ld.global.u32 	%r5901, [%rd8+5120];
	ld.global.u32 	%r234, [%rd8+5124];
	setp.ge.s32 	%p214, %r5901, %r234;
	@%p214 bra 	$L__BB38_137;
	add.s32 	%r1740, %r5901, 1;
	max.s32 	%r1741, %r234, %r1740;
	sub.s32 	%r235, %r1741, %r5901;
	and.b32  	%r236, %r235, 15;
	sub.s32 	%r1742, %r5901, %r1741;
	setp.gt.u32 	%p215, %r1742, -16;
	mov.b32 	%r5909, 0;
	@%p215 bra 	$L__BB38_127;
	and.b32  	%r237, %r235, -16;
	mov.b32 	%r5909, 0;
	mov.u32 	%r5899, %r5909;
$L__BB38_126:
	.pragma "nounroll";
	mul.wide.s32 	%rd399, %r5901, 4;
	add.s64 	%rd400, %rd3, %rd399;
	ld.global.u32 	%r1744, [%rd400];
	mul.wide.s32 	%rd401, %r1744, 4;
	add.s64 	%rd402, %rd4, %rd401;
	ld.global.u32 	%r1745, [%rd402];
	setp.eq.s32 	%p216, %r1745, -1;
	selp.u32 	%r1746, 1, 0, %p216;
	add.s32 	%r1747, %r5909, %r1746;
	ld.global.u32 	%r1748, [%rd400+4];
	mul.wide.s32 	%rd403, %r1748, 4;
	add.s64 	%rd404, %rd4, %rd403;
	ld.global.u32 	%r1749, [%rd404];
	setp.eq.s32 	%p217, %r1749, -1;
	selp.u32 	%r1750, 1, 0, %p217;
	add.s32 	%r1751, %r1747, %r1750;
	ld.global.u32 	%r1752, [%rd400+8];
	mul.wide.s32 	%rd405, %r1752, 4;
	add.s64 	%rd406, %rd4, %rd405;
	ld.global.u32 	%r1753, [%rd406];
	setp.eq.s32 	%p218, %r1753, -1;
	selp.u32 	%r1754, 1, 0, %p218;
	add.s32 	%r1755, %r1751, %r1754;
	ld.global.u32 	%r1756, [%rd400+12];
	mul.wide.s32 	%rd407, %r1756, 4;
	add.s64 	%rd408, %rd4, %rd407;
	ld.global.u32 	%r1757, [%rd408];
	setp.eq.s32 	%p219, %r1757, -1;
	selp.u32 	%r1758, 1, 0, %p219;
	add.s32 	%r1759, %r1755, %r1758;
	ld.global.u32 	%r1760, [%rd400+16];
	mul.wide.s32 	%rd409, %r1760, 4;
	add.s64 	%rd410, %rd4, %rd409;
	ld.global.u32 	%r1761, [%rd410];
	setp.eq.s32 	%p220, %r1761, -1;
	selp.u32 	%r1762, 1, 0, %p220;
	add.s32 	%r1763, %r1759, %r1762;
	ld.global.u32 	%r1764, [%rd400+20];
	mul.wide.s32 	%rd411, %r1764, 4;
	add.s64 	%rd412, %rd4, %rd411;
	ld.global.u32 	%r1765, [%rd412];
	setp.eq.s32 	%p221, %r1765, -1;
	selp.u32 	%r1766, 1, 0, %p221;
	add.s32 	%r1767, %r1763, %r1766;
	ld.global.u32 	%r1768, [%rd400+24];
	mul.wide.s32 	%rd413, %r1768, 4;
	add.s64 	%rd414, %rd4, %rd413;
	ld.global.u32 	%r1769, [%rd414];
	setp.eq.s32 	%p222, %r1769, -1;
	selp.u32 	%r1770, 1, 0, %p222;
	add.s32 	%r1771, %r1767, %r1770;
	ld.global.u32 	%r1772, [%rd400+28];
	mul.wide.s32 	%rd415, %r1772, 4;
	add.s64 	%rd416, %rd4, %rd415;
	ld.global.u32 	%r1773, [%rd416];
	setp.eq.s32 	%p223, %r1773, -1;
	selp.u32 	%r1774, 1, 0, %p223;
	add.s32 	%r1775, %r1771, %r1774;
	ld.global.u32 	%r1776, [%rd400+32];
	mul.wide.s32 	%rd417, %r1776, 4;
	add.s64 	%rd418, %rd4, %rd417;
	ld.global.u32 	%r1777, [%rd418];
	setp.eq.s32 	%p224, %r1777, -1;
	selp.u32 	%r1778, 1, 0, %p224;
	add.s32 	%r1779, %r1775, %r1778;
	ld.global.u32 	%r1780, [%rd400+36];
	mul.wide.s32 	%rd419, %r1780, 4;
	add.s64 	%rd420, %rd4, %rd419;
	ld.global.u32 	%r1781, [%rd420];
	setp.eq.s32 	%p225, %r1781, -1;
	selp.u32 	%r1782, 1, 0, %p225;
	add.s32 	%r1783, %r1779, %r1782;
	ld.global.u32 	%r1784, [%rd400+40];
	mul.wide.s32 	%rd421, %r1784, 4;
	add.s64 	%rd422, %rd4, %rd421;
	ld.global.u32 	%r1785, [%rd422];
	setp.eq.s32 	%p226, %r1785, -1;
	selp.u32 	%r1786, 1, 0, %p226;
	add.s32 	%r1787, %r1783, %r1786;
	ld.global.u32 	%r1788, [%rd400+44];
	mul.wide.s32 	%rd423, %r1788, 4;
	add.s64 	%rd424, %rd4, %rd423;
	ld.global.u32 	%r1789, [%rd424];
	setp.eq.s32 	%p227, %r1789, -1;
	selp.u32 	%r1790, 1, 0, %p227;
	add.s32 	%r1791, %r1787, %r1790;
	ld.global.u32 	%r1792, [%rd400+48];
	mul.wide.s32 	%rd425, %r1792, 4;
	add.s64 	%rd426, %rd4, %rd425;
	ld.global.u32 	%r1793, [%rd426];
	setp.eq.s32 	%p228, %r1793, -1;
	selp.u32 	%r1794, 1, 0, %p228;
	add.s32 	%r1795, %r1791, %r1794;
	ld.global.u32 	%r1796, [%rd400+52];
	mul.wide.s32 	%rd427, %r1796, 4;
	add.s64 	%rd428, %rd4, %rd427;
	ld.global.u32 	%r1797, [%rd428];
	setp.eq.s32 	%p229, %r1797, -1;
	selp.u32 	%r1798, 1, 0, %p229;
	add.s32 	%r1799, %r1795, %r1798;
	ld.global.u32 	%r1800, [%rd400+56];
	mul.wide.s32 	%rd429, %r1800, 4;
	add.s64 	%rd430, %rd4, %rd429;
	ld.global.u32 	%r1801, [%rd430];
	setp.eq.s32 	%p230, %r1801, -1;
	selp.u32 	%r1802, 1, 0, %p230;
	add.s32 	%r1803, %r1799, %r1802;
	ld.global.u32 	%r1804, [%rd400+60];
	mul.wide.s32 	%rd431, %r1804, 4;
	add.s64 	%rd432, %rd4, %rd431;
	ld.global.u32 	%r1805, [%rd432];
	setp.eq.s32 	%p231, %r1805, -1;
	selp.u32 	%r1806, 1, 0, %p231;
	add.s32 	%r5909, %r1803, %r1806;
	add.s32 	%r5901, %r5901, 16;
	add.s32 	%r5899, %r5899, 16;
	setp.ne.s32 	%p232, %r5899, %r237;
	@%p232 bra 	$L__BB38_126;
$L__BB38_127:
	setp.eq.s32 	%p233, %r236, 0;
	@%p233 bra 	$L__BB38_137;
	and.b32  	%r247, %r235, 7;
	setp.lt.u32 	%p234, %r236, 8;
	@%p234 bra 	$L__BB38_130;
	mul.wide.s32 	%rd433, %r5901, 4;
	add.s64 	%rd434, %rd3, %rd433;
	ld.global.u32 	%r1808, [%rd434];
	mul.wide.s32 	%rd435, %r1808, 4;
	add.s64 	%rd436, %rd4, %rd435;
	ld.global.u32 	%r1809, [%rd436];
	setp.eq.s32 	%p235, %r1809, -1;
	selp.u32 	%r1810, 1, 0, %p235;
	add.s32 	%r1811, %r5909, %r1810;
	ld.global.u32 	%r1812, [%rd434+4];
	mul.wide.s32 	%rd437, %r1812, 4;
	add.s64 	%rd438, %rd4, %rd437;
	ld.global.u32 	%r1813, [%rd438];
	setp.eq.s32 	%p236, %r1813, -1;
	selp.u32 	%r1814, 1, 0, %p236;
	add.s32 	%r1815, %r1811, %r1814;
	ld.global.u32 	%r1816, [%rd434+8];
	mul.wide.s32 	%rd439, %r1816, 4;
	add.s64 	%rd440, %rd4, %rd439;
	ld.global.u32 	%r1817, [%rd440];
	setp.eq.s32 	%p237, %r1817, -1;
	selp.u32 	%r1818, 1, 0, %p237;
	add.s32 	%r1819, %r1815, %r1818;
	ld.global.u32 	%r1820, [%rd434+12];
	mul.wide.s32 	%rd441, %r1820, 4;
	add.s64 	%rd442, %rd4, %rd441;
	ld.global.u32 	%r1821, [%rd442];
	setp.eq.s32 	%p238, %r1821, -1;
	selp.u32 	%r1822, 1, 0, %p238;
	add.s32 	%r1823, %r1819, %r1822;
	ld.global.u32 	%r1824, [%rd434+16];
	mul.wide.s32 	%rd443, %r1824, 4;
	add.s64 	%rd444, %rd4, %rd443;
	ld.global.u32 	%r1825, [%rd444];
	setp.eq.s32 	%p239, %r1825, -1;
	selp.u32 	%r1826, 1, 0, %p239;
	add.s32 	%r1827, %r1823, %r1826;
	ld.global.u32 	%r1828, [%rd434+20];
	mul.wide.s32 	%rd445, %r1828, 4;
	add.s64 	%rd446, %rd4, %rd445;
	ld.global.u32 	%r1829, [%rd446];
	setp.eq.s32 	%p240, %r1829, -1;
	selp.u32 	%r1830, 1, 0, %p240;
	add.s32 	%r1831, %r1827, %r1830;
	ld.global.u32 	%r1832, [%rd434+24];
	mul.wide.s32 	%rd447, %r1832, 4;
	add.s64 	%rd448, %rd4, %rd447;
	ld.global.u32 	%r1833, [%rd448];
	setp.eq.s32 	%p241, %r1833, -1;
	selp.u32 	%r1834, 1, 0, %p241;
	add.s32 	%r1835, %r1831, %r1834;
	ld.global.u32 	%r1836, [%rd434+28];
	mul.wide.s32 	%rd449, %r1836, 4;
	add.s64 	%rd450, %rd4, %rd449;
	ld.global.u32 	%r1837, [%rd450];
	setp.eq.s32 	%p242, %r1837, -1;
	selp.u32 	%r1838, 1, 0, %p242;
	add.s32 	%r5909, %r1835, %r1838;
	add.s32 	%r5901, %r5901, 8;
$L__BB38_130:
	setp.eq.s32 	%p243, %r247, 0;
	@%p243 bra 	$L__BB38_137;
	and.b32  	%r253, %r235, 3;
	setp.lt.u32 	%p244, %r247, 4;
	@%p244 bra 	$L__BB38_133;
	mul.wide.s32 	%rd451, %r5901, 4;
	add.s64 	%rd452, %rd3, %rd451;
	ld.global.u32 	%r1840, [%rd452];
	mul.wide.s32 	%rd453, %r1840, 4;
	add.s64 	%rd454, %rd4, %rd453;
	ld.global.u32 	%r1841, [%rd454];
	setp.eq.s32 	%p245, %r1841, -1;
	selp.u32 	%r1842, 1, 0, %p245;
	add.s32 	%r1843, %r5909, %r1842;
	ld.global.u32 	%r1844, [%rd452+4];
	mul.wide.s32 	%rd455, %r1844, 4;
	add.s64 	%rd456, %rd4, %rd455;
	ld.global.u32 	%r1845, [%rd456];
	setp.eq.s32 	%p246, %r1845, -1;
	selp.u32 	%r1846, 1, 0, %p246;
	add.s32 	%r1847, %r1843, %r1846;
	ld.global.u32 	%r1848, [%rd452+8];
	mul.wide.s32 	%rd457, %r1848, 4;
	add.s64 	%rd458, %rd4, %rd457;
	ld.global.u32 	%r1849, [%rd458];
	setp.eq.s32 	%p247, %r1849, -1;
	selp.u32 	%r1850, 1, 0, %p247;
	add.s32 	%r1851, %r1847, %r1850;
	ld.global.u32 	%r1852, [%rd452+12];
	mul.wide.s32 	%rd459, %r1852, 4;
	add.s64 	%rd460, %rd4, %rd459;
	ld.global.u32 	%r1853, [%rd460];
	setp.eq.s32 	%p248, %r1853, -1;
	selp.u32 	%r1854, 1, 0, %p248;
	add.s32 	%r5909, %r1851, %r1854;
	add.s32 	%r5901, %r5901, 4;
$L__BB38_133:
	setp.eq.s32 	%p249, %r253, 0;
	@%p249 bra 	$L__BB38_137;
	mul.wide.s32 	%rd461, %r5901, 4;
	add.s64 	%rd14, %rd3, %rd461;
	ld.global.u32 	%r1855, [%rd14];
	mul.wide.s32 	%rd462, %r1855, 4;
	add.s64 	%rd463, %rd4, %rd462;
	ld.global.u32 	%r1856, [%rd463];
	setp.eq.s32 	%p250, %r1856, -1;
	selp.u32 	%r1857, 1, 0, %p250;
	add.s32 	%r5909, %r5909, %r1857;
	setp.eq.s32 	%p251, %r253, 1;
	@%p251 bra 	$L__BB38_137;
	ld.global.u32 	%r1858, [%rd14+4];
	mul.wide.s32 	%rd464, %r1858, 4;
	add.s64 	%rd465, %rd4, %rd464;
	ld.global.u32 	%r1859, [%rd465];
	setp.eq.s32 	%p252, %r1859, -1;
	selp.u32 	%r1860, 1, 0, %p252;
	add.s32 	%r5909, %r5909, %r1860;
	setp.eq.s32 	%p253, %r253, 2;
	@%p253 bra 	$L__BB38_137;
	ld.global.u32 	%r1861, [%rd14+8];
	mul.wide.s32 	%rd466, %r1861, 4;
	add.s64 	%rd467, %rd4, %rd466;
	ld.global.u32 	%r1862, [%rd467];
	setp.eq.s32 	%p254, %r1862, -1;
	selp.u32 	%r1863, 1, 0, %p254;
	add.s32 	%r5909, %r5909, %r1863;
$L__BB38_137:
	ld.global.u32 	%r1865, [%rd7+6144];
	setp.ne.s32 	%p255, %r1865, -1;
	mov.b32 	%r5922, 0;
	@%p255 bra 	$L__BB38_152;
	ld.global.u32 	%r5914, [%rd8+6144];
	ld.global.u32 	%r264, [%rd8+6148];
	setp.ge.s32 	%p256, %r5914, %r264;
	@%p256 bra 	$L__BB38_152;
	add.s32 	%r1869, %r5914, 1;
	max.s32 	%r1870, %r264, %r1869;
	sub.s32 	%r265, %r1870, %r5914;
	and.b32  	%r266, %r265, 15;
	sub.s32 	%r1871, %r5914, %r1870;
	setp.gt.u32 	%p257, %r1871, -16;
	mov.b32 	%r5922, 0;
	@%p257 bra 	$L__BB38_142;
	and.b32  	%r267, %r265, -16;
	mov.b32 	%r5922, 0;
	mov.u32 	%r5912, %r5922;
$L__BB38_141:
	.pragma "nounroll";
	mul.wide.s32 	%rd468, %r5914, 4;
	add.s64 	%rd469, %rd3, %rd468;
	ld.global.u32 	%r1873, [%rd469];
	mul.wide.s32 	%rd470, %r1873, 4;
	add.s64 	%rd471, %rd4, %rd470;
	ld.global.u32 	%r1874, [%rd471];
	setp.eq.s32 	%p258, %r1874, -1;
	selp.u32 	%r1875, 1, 0, %p258;
	add.s32 	%r1876, %r5922, %r1875;
	ld.global.u32 	%r1877, [%rd469+4];
	mul.wide.s32 	%rd472, %r1877, 4;
	add.s64 	%rd473, %rd4, %rd472;
	ld.global.u32 	%r1878, [%rd473];
	setp.eq.s32 	%p259, %r1878, -1;
	selp.u32 	%r1879, 1, 0, %p259;
	add.s32 	%r1880, %r1876, %r1879;
	ld.global.u32 	%r1881, [%rd469+8];
	mul.wide.s32 	%rd474, %r1881, 4;
	add.s64 	%rd475, %rd4, %rd474;
	ld.global.u32 	%r1882, [%rd475];
	setp.eq.s32 	%p260, %r1882, -1;
	selp.u32 	%r1883, 1, 0, %p260;
	add.s32 	%r1884, %r1880, %r1883;
	ld.global.u32 	%r1885, [%rd469+12];
	mul.wide.s32 	%rd476, %r1885, 4;
	add.s64 	%rd477, %rd4, %rd476;
	ld.global.u32 	%r1886, [%rd477];
	setp.eq.s32 	%p261, %r1886, -1;
	selp.u32 	%r1887, 1, 0, %p261;
	add.s32 	%r1888, %r1884, %r1887;
	ld.global.u32 	%r1889, [%rd469+16];
	mul.wide.s32 	%rd478, %r1889, 4;
	add.s64 	%rd479, %rd4, %rd478;
	ld.global.u32 	%r1890, [%rd479];
	setp.eq.s32 	%p262, %r1890, -1;
	selp.u32 	%r1891, 1, 0, %p262;
	add.s32 	%r1892, %r1888, %r1891;
	ld.global.u32 	%r1893, [%rd469+20];
	mul.wide.s32 	%rd480, %r1893, 4;
	add.s64 	%rd481, %rd4, %rd480;
	ld.global.u32 	%r1894, [%rd481];
	setp.eq.s32 	%p263, %r1894, -1;
	selp.u32 	%r1895, 1, 0, %p263;
	add.s32 	%r1896, %r1892, %r1895;
	ld.global.u32 	%r1897, [%rd469+24];
	mul.wide.s32 	%rd482, %r1897, 4;
	add.s64 	%rd483, %rd4, %rd482;
	ld.global.u32 	%r1898, [%rd483];
	setp.eq.s32 	%p264, %r1898, -1;
	selp.u32 	%r1899, 1, 0, %p264;
	add.s32 	%r1900, %r1896, %r1899;
	ld.global.u32 	%r1901, [%rd469+28];
	mul.wide.s32 	%rd484, %r1901, 4;
	add.s64 	%rd485, %rd4, %rd484;
	ld.global.u32 	%r1902, [%rd485];
	setp.eq.s32 	%p265, %r1902, -1;
	selp.u32 	%r1903, 1, 0, %p265;
	add.s32 	%r1904, %r1900, %r1903;
	ld.global.u32 	%r1905, [%rd469+32];
	mul.wide.s32 	%rd486, %r1905, 4;
	add.s64 	%rd487, %rd4, %rd486;
	ld.global.u32 	%r1906, [%rd487];
	setp.eq.s32 	%p266, %r1906, -1;
	selp.u32 	%r1907, 1, 0, %p266;
	add.s32 	%r1908, %r1904, %r1907;
	ld.global.u32 	%r1909, [%rd469+36];
	mul.wide.s32 	%rd488, %r1909, 4;
	add.s64 	%rd489, %rd4, %rd488;
	ld.global.u32 	%r1910, [%rd489];
	setp.eq.s32 	%p267, %r1910, -1;
	selp.u32 	%r1911, 1, 0, %p267;
	add.s32 	%r1912, %r1908, %r1911;
	ld.global.u32 	%r1913, [%rd469+40];
	mul.wide.s32 	%rd490, %r1913, 4;
	add.s64 	%rd491, %rd4, %rd490;
	ld.global.u32 	%r1914, [%rd491];
	setp.eq.s32 	%p268, %r1914, -1;
	selp.u32 	%r1915, 1, 0, %p268;
	add.s32 	%r1916, %r1912, %r1915;
	ld.global.u32 	%r1917, [%rd469+44];
	mul.wide.s32 	%rd492, %r1917, 4;
	add.s64 	%rd493, %rd4, %rd492;
	ld.global.u32 	%r1918, [%rd493];
	setp.eq.s32 	%p269, %r1918, -1;
	selp.u32 	%r1919, 1, 0, %p269;
	add.s32 	%r1920, %r1916, %r1919;
	ld.global.u32 	%r1921, [%rd469+48];
	mul.wide.s32 	%rd494, %r1921, 4;
	add.s64 	%rd495, %rd4, %rd494;
	ld.global.u32 	%r1922, [%rd495];
	setp.eq.s32 	%p270, %r1922, -1;
	selp.u32 	%r1923, 1, 0, %p270;
	add.s32 	%r1924, %r1920, %r1923;
	ld.global.u32 	%r1925, [%rd469+52];
	mul.wide.s32 	%rd496, %r1925, 4;
	add.s64 	%rd497, %rd4, %rd496;
	ld.global.u32 	%r1926, [%rd497];
	setp.eq.s32 	%p271, %r1926, -1;
	selp.u32 	%r1927, 1, 0, %p271;
	add.s32 	%r1928, %r1924, %r1927;
	ld.global.u32 	%r1929, [%rd469+56];
	mul.wide.s32 	%rd498, %r1929, 4;
	add.s64 	%rd499, %rd4, %rd498;
	ld.global.u32 	%r1930, [%rd499];
	setp.eq.s32 	%p272, %r1930, -1;
	selp.u32 	%r1931, 1, 0, %p272;
	add.s32 	%r1932, %r1928, %r1931;
	ld.global.u32 	%r1933, [%rd469+60];
	mul.wide.s32 	%rd500, %r1933, 4;
	add.s64 	%rd501, %rd4, %rd500;
	ld.global.u32 	%r1934, [%rd501];
	setp.eq.s32 	%p273, %r1934, -1;
	selp.u32 	%r1935, 1, 0, %p273;
	add.s32 	%r5922, %r1932, %r1935;
	add.s32 	%r5914, %r5914, 16;
	add.s32 	%r5912, %r5912, 16;
	setp.ne.s32 	%p274, %r5912, %r267;
	@%p274 bra 	$L__BB38_141;
$L__BB38_142:
	setp.eq.s32 	%p275, %r266, 0;
	@%p275 bra 	$L__BB38_152;
	and.b32  	%r277, %r265, 7;
	setp.lt.u32 	%p276, %r266, 8;
	@%p276 bra 	$L__BB38_145;
	mul.wide.s32 	%rd502, %r5914, 4;
	add.s64 	%rd503, %rd3, %rd502;
	ld.global.u32 	%r1937, [%rd503];
	mul.wide.s32 	%rd504, %r1937, 4;
	add.s64 	%rd505, %rd4, %rd504;
	ld.global.u32 	%r1938, [%rd505];
	setp.eq.s32 	%p277, %r1938, -1;
	selp.u32 	%r1939, 1, 0, %p277;
	add.s32 	%r1940, %r5922, %r1939;
	ld.global.u32 	%r1941, [%rd503+4];
	mul.wide.s32 	%rd506, %r1941, 4;
	add.s64 	%rd507, %rd4, %rd506;
	ld.global.u32 	%r1942, [%rd507];
	setp.eq.s32 	%p278, %r1942, -1;
	selp.u32 	%r1943, 1, 0, %p278;
	add.s32 	%r1944, %r1940, %r1943;
	ld.global.u32 	%r1945, [%rd503+8];
	mul.wide.s32 	%rd508, %r1945, 4;
	add.s64 	%rd509, %rd4, %rd508;
	ld.global.u32 	%r1946, [%rd509];
	setp.eq.s32 	%p279, %r1946, -1;
	selp.u32 	%r1947, 1, 0, %p279;
	add.s32 	%r1948, %r1944, %r1947;
	ld.global.u32 	%r1949, [%rd503+12];
	mul.wide.s32 	%rd510, %r1949, 4;
	add.s64 	%rd511, %rd4, %rd510;
	ld.global.u32 	%r1950, [%rd511];
	setp.eq.s32 	%p280, %r1950, -1;
	selp.u32 	%r1951, 1, 0, %p280;
	add.s32 	%r1952, %r1948, %r1951;
	ld.global.u32 	%r1953, [%rd503+16];
	mul.wide.s32 	%rd512, %r1953, 4;
	add.s64 	%rd513, %rd4, %rd512;
	ld.global.u32 	%r1954, [%rd513];
	setp.eq.s32 	%p281, %r1954, -1;
	selp.u32 	%r1955, 1, 0, %p281;
	add.s32 	%r1956, %r1952, %r1955;
	ld.global.u32 	%r1957, [%rd503+20];
	mul.wide.s32 	%rd514, %r1957, 4;
	add.s64 	%rd515, %rd4, %rd514;
	ld.global.u32 	%r1958, [%rd515];
	setp.eq.s32 	%p282, %r1958, -1;
	selp.u32 	%r1959, 1, 0, %p282;
	add.s32 	%r1960, %r1956, %r1959;
	ld.global.u32 	%r1961, [%rd503+24];
	mul.wide.s32 	%rd516, %r1961, 4;
	add.s64 	%rd517, %rd4, %rd516;
	ld.global.u32 	%r1962, [%rd517];
	setp.eq.s32 	%p283, %r1962, -1;
	selp.u32 	%r1963, 1, 0, %p283;
	add.s32 	%r1964, %r1960, %r1963;
	ld.global.u32 	%r1965, [%rd503+28];
	mul.wide.s32 	%rd518, %r1965, 4;
	add.s64 	%rd519, %rd4, %rd518;
	ld.global.u32 	%r1966, [%rd519];
	setp.eq.s32 	%p284, %r1966, -1;
	selp.u32 	%r1967, 1, 0, %p284;
	add.s32 	%r5922, %r1964, %r1967;
	add.s32 	%r5914, %r5914, 8;
$L__BB38_145:
	setp.eq.s32 	%p285, %r277, 0;
	@%p285 bra 	$L__BB38_152;
	and.b32  	%r283, %r265, 3;
	setp.lt.u32 	%p286, %r277, 4;
	@%p286 bra 	$L__BB38_148;
	mul.wide.s32 	%rd520, %r5914, 4;
	add.s64 	%rd521, %rd3, %rd520;
	ld.global.u32 	%r1969, [%rd521];
	mul.wide.s32 	%rd522, %r1969, 4;
	add.s64 	%rd523, %rd4, %rd522;
	ld.global.u32 	%r1970, [%rd523];
	setp.eq.s32 	%p287, %r1970, -1;
	selp.u32 	%r1971, 1, 0, %p287;
	add.s32 	%r1972, %r5922, %r1971;
	ld.global.u32 	%r1973, [%rd521+4];
	mul.wide.s32 	%rd524, %r1973, 4;
	add.s64 	%rd525, %rd4, %rd524;
	ld.global.u32 	%r1974, [%rd525];
	setp.eq.s32 	%p288, %r1974, -1;
	selp.u32 	%r1975, 1, 0, %p288;
	add.s32 	%r1976, %r1972, %r1975;
	ld.global.u32 	%r1977, [%rd521+8];
	mul.wide.s32 	%rd526, %r1977, 4;
	add.s64 	%rd527, %rd4, %rd526;
	ld.global.u32 	%r1978, [%rd527];
	setp.eq.s32 	%p289, %r1978, -1;
	selp.u32 	%r1979, 1, 0, %p289;
	add.s32 	%r1980, %r1976, %r1979;
	ld.global.u32 	%r1981, [%rd521+12];
	mul.wide.s32 	%rd528, %r1981, 4;
	add.s64 	%rd529, %rd4, %rd528;
	ld.global.u32 	%r1982, [%rd529];
	setp.eq.s32 	%p290, %r1982, -1;
	selp.u32 	%r1983, 1, 0, %p290;
	add.s32 	%r5922, %r1980, %r1983;
	add.s32 	%r5914, %r5914, 4;
$L__BB38_148:
	setp.eq.s32 	%p291, %r283, 0;
	@%p291 bra 	$L__BB38_152;
	mul.wide.s32 	%rd530, %r5914, 4;
	add.s64 	%rd15, %rd3, %rd530;
	ld.global.u32 	%r1984, [%rd15];
	mul.wide.s32 	%rd531, %r1984, 4;
	add.s64 	%rd532, %rd4, %rd531;
	ld.global.u32 	%r1985, [%rd532];
	setp.eq.s32 	%p292, %r1985, -1;
	selp.u32 	%r1986, 1, 0, %p292;
	add.s32 	%r5922, %r5922, %r1986;
	setp.eq.s32 	%p293, %r283, 1;
	@%p293 bra 	$L__BB38_152;
	ld.global.u32 	%r1987, [%rd15+4];
	mul.wide.s32 	%rd533, %r1987, 4;
	add.s64 	%rd534, %rd4, %rd533;
	ld.global.u32 	%r1988, [%rd534];
	setp.eq.s32 	%p294, %r1988, -1;
	selp.u32 	%r1989, 1, 0, %p294;
	add.s32 	%r5922, %r5922, %r1989;
	setp.eq.s32 	%p295, %r283, 2;
	@%p295 bra 	$L__BB38_152;
	ld.global.u32 	%r1990, [%rd15+8];
	mul.wide.s32 	%rd535, %r1990, 4;
	add.s64 	%rd536, %rd4, %rd535;
	ld.global.u32 	%r1991, [%rd536];
	setp.eq.s32 	%p296, %r1991, -1;
	selp.u32 	%r1992, 1, 0, %p296;
	add.s32 	%r5922, %r5922, %r1992;
$L__BB38_152:
	ld.global.u32 	%r1994, [%rd7+7168];
	setp.ne.s32 	%p297, %r1994, -1;
	mov.b32 	%r5935, 0;
	@%p297 bra 	$L__BB38_167;
	ld.global.u32 	%r5927, [%rd8+7168];
	ld.global.u32 	%r294, [%rd8+7172];
	setp.ge.s32 	%p298, %r5927, %r294;
	@%p298 bra 	$L__BB38_167;
	add.s32 	%r1998, %r5927, 1;
	max.s32 	%r1999, %r294, %r1998;
	sub.s32 	%r295, %r1999, %r5927;
	and.b32  	%r296, %r295, 15;
	sub.s32 	%r2000, %r5927, %r1999;
	setp.gt.u32 	%p299, %r2000, -16;
	mov.b32 	%r5935, 0;
	@%p299 bra 	$L__BB38_157;
	and.b32  	%r297, %r295, -16;
	mov.b32 	%r5935, 0;
	mov.u32 	%r5925, %r5935;
$L__BB38_156:
	.pragma "nounroll";
	mul.wide.s32 	%rd537, %r5927, 4;
	add.s64 	%rd538, %rd3, %rd537;
	ld.global.u32 	%r2002, [%rd538];
	mul.wide.s32 	%rd539, %r2002, 4;
	add.s64 	%rd540, %rd4, %rd539;
	ld.global.u32 	%r2003, [%rd540];
	setp.eq.s32 	%p300, %r2003, -1;
	selp.u32 	%r2004, 1, 0, %p300;
	add.s32 	%r2005, %r5935, %r2004;
	ld.global.u32 	%r2006, [%rd538+4];
	mul.wide.s32 	%rd541, %r2006, 4;
	add.s64 	%rd542, %rd4, %rd541;
	ld.global.u32 	%r2007, [%rd542];
	setp.eq.s32 	%p301, %r2007, -1;
	selp.u32 	%r2008, 1, 0, %p301;
	add.s32 	%r2009, %r2005, %r2008;
	ld.global.u32 	%r2010, [%rd538+8];
	mul.wide.s32 	%rd543, %r2010, 4;
	add.s64 	%rd544, %rd4, %rd543;
	ld.global.u32 	%r2011, [%rd544];
	setp.eq.s32 	%p302, %r2011, -1;
	selp.u32 	%r2012, 1, 0, %p302;
	add.s32 	%r2013, %r2009, %r2012;
	ld.global.u32 	%r2014, [%rd538+12];
	mul.wide.s32 	%rd545, %r2014, 4;
	add.s64 	%rd546, %rd4, %rd545;
	ld.global.u32 	%r2015, [%rd546];
	setp.eq.s32 	%p303, %r2015, -1;
	selp.u32 	%r2016, 1, 0, %p303;
	add.s32 	%r2017, %r2013, %r2016;
	ld.global.u32 	%r2018, [%rd538+16];
	mul.wide.s32 	%rd547, %r2018, 4;
	add.s64 	%rd548, %rd4, %rd547;
	ld.global.u32 	%r2019, [%rd548];
	setp.eq.s32 	%p304, %r2019, -1;
	selp.u32 	%r2020, 1, 0, %p304;
	add.s32 	%r2021, %r2017, %r2020;
	ld.global.u32 	%r2022, [%rd538+20];
	mul.wide.s32 	%rd549, %r2022, 4;
	add.s64 	%rd550, %rd4, %rd549;
	ld.global.u32 	%r2023, [%rd550];
	setp.eq.s32 	%p305, %r2023, -1;
	selp.u32 	%r2024, 1, 0, %p305;
	add.s32 	%r2025, %r2021, %r2024;
	ld.global.u32 	%r2026, [%rd538+24];
	mul.wide.s32 	%rd551, %r2026, 4;
	add.s64 	%rd552, %rd4, %rd551;
	ld.global.u32 	%r2027, [%rd552];
	setp.eq.s32 	%p306, %r2027, -1;
	selp.u32 	%r2028, 1, 0, %p306;
	add.s32 	%r2029, %r2025, %r2028;
	ld.global.u32 	%r2030, [%rd538+28];
	mul.wide.s32 	%rd553, %r2030, 4;
	add.s64 	%rd554, %rd4, %rd553;
	ld.global.u32 	%r2031, [%rd554];
	setp.eq.s32 	%p307, %r2031, -1;
	selp.u32 	%r2032, 1, 0, %p307;
	add.s32 	%r2033, %r2029, %r2032;
	ld.global.u32 	%r2034, [%rd538+32];
	mul.wide.s32 	%rd555, %r2034, 4;
	add.s64 	%rd556, %rd4, %rd555;
	ld.global.u32 	%r2035, [%rd556];
	setp.eq.s32 	%p308, %r2035, -1;
	selp.u32 	%r2036, 1, 0, %p308;
	add.s32 	%r2037, %r2033, %r2036;
	ld.global.u32 	%r2038, [%rd538+36];
	mul.wide.s32 	%rd557, %r2038, 4;
	add.s64 	%rd558, %rd4, %rd557;
	ld.global.u32 	%r2039, [%rd558];
	setp.eq.s32 	%p309, %r2039, -1;
	selp.u32 	%r2040, 1, 0, %p309;
	add.s32 	%r2041, %r2037, %r2040;
	ld.global.u32 	%r2042, [%rd538+40];
	mul.wide.s32 	%rd559, %r2042, 4;
	add.s64 	%rd560, %rd4, %rd559;
	ld.global.u32 	%r2043, [%rd560];
	setp.eq.s32 	%p310, %r2043, -1;
	selp.u32 	%r2044, 1, 0, %p310;
	add.s32 	%r2045, %r2041, %r2044;
	ld.global.u32 	%r2046, [%rd538+44];
	mul.wide.s32 	%rd561, %r2046, 4;
	add.s64 	%rd562, %rd4, %rd561;
	ld.global.u32 	%r2047, [%rd562];
	setp.eq.s32 	%p311, %r2047, -1;
	selp.u32 	%r2048, 1, 0, %p311;
	add.s32 	%r2049, %r2045, %r2048;
	ld.global.u32 	%r2050, [%rd538+48];
	mul.wide.s32 	%rd563, %r2050, 4;
	add.s64 	%rd564, %rd4, %rd563;
	ld.global.u32 	%r2051, [%rd564];
	setp.eq.s32 	%p312, %r2051, -1;
	selp.u32 	%r2052, 1, 0, %p312;
	add.s32 	%r2053, %r2049, %r2052;
	ld.global.u32 	%r2054, [%rd538+52];
	mul.wide.s32 	%rd565, %r2054, 4;
	add.s64 	%rd566, %rd4, %rd565;
	ld.global.u32 	%r2055, [%rd566];
	setp.eq.s32 	%p313, %r2055, -1;
	selp.u32 	%r2056, 1, 0, %p313;
	add.s32 	%r2057, %r2053, %r2056;
	ld.global.u32 	%r2058, [%rd538+56];
	mul.wide.s32 	%rd567, %r2058, 4;
	add.s64 	%rd568, %rd4, %rd567;
	ld.global.u32 	%r2059, [%rd568];
	setp.eq.s32 	%p314, %r2059, -1;
	selp.u32 	%r2060, 1, 0, %p314;
	add.s32 	%r2061, %r2057, %r2060;
	ld.global.u32 	%r2062, [%rd538+60];
	mul.wide.s32 	%rd569, %r2062, 4;
	add.s64 	%rd570, %rd4, %rd569;
	ld.global.u32 	%r2063, [%rd570];
	setp.eq.s32 	%p315, %r2063, -1;
	selp.u32 	%r2064, 1, 0, %p315;
	add.s32 	%r5935, %r2061, %r2064;
	add.s32 	%r5927, %r5927, 16;
	add.s32 	%r5925, %r5925, 16;
	setp.ne.s32 	%p316, %r5925, %r297;
	@%p316 bra 	$L__BB38_156;
$L__BB38_157:
	setp.eq.s32 	%p317, %r296, 0;
	@%p317 bra 	$L__BB38_167;
	and.b32  	%r307, %r295, 7;
	setp.lt.u32 	%p318, %r296, 8;
	@%p318 bra 	$L__BB38_160;
	mul.wide.s32 	%rd571, %r5927, 4;
	add.s64 	%rd572, %rd3, %rd571;
	ld.global.u32 	%r2066, [%rd572];
	mul.wide.s32 	%rd573, %r2066, 4;
	add.s64 	%rd574, %rd4, %rd573;
	ld.global.u32 	%r2067, [%rd574];
	setp.eq.s32 	%p319, %r2067, -1;
	selp.u32 	%r2068, 1, 0, %p319;
	add.s32 	%r2069, %r5935, %r2068;
	ld.global.u32 	%r2070, [%rd572+4];
	mul.wide.s32 	%rd575, %r2070, 4;
	add.s64 	%rd576, %rd4, %rd575;
	ld.global.u32 	%r2071, [%rd576];
	setp.eq.s32 	%p320, %r2071, -1;
	selp.u32 	%r2072, 1, 0, %p320;
	add.s32 	%r2073, %r2069, %r2072;
	ld.global.u32 	%r2074, [%rd572+8];
	mul.wide.s32 	%rd577, %r2074, 4;
	add.s64 	%rd578, %rd4, %rd577;
	ld.global.u32 	%r2075, [%rd578];
	setp.eq.s32 	%p321, %r2075, -1;
	selp.u32 	%r2076, 1, 0, %p321;
	add.s32 	%r2077, %r2073, %r2076;
	ld.global.u32 	%r2078, [%rd572+12];
	mul.wide.s32 	%rd579, %r2078, 4;
	add.s64 	%rd580, %rd4, %rd579;
	ld.global.u32 	%r2079, [%rd580];
	setp.eq.s32 	%p322, %r2079, -1;
	selp.u32 	%r2080, 1, 0, %p322;
	add.s32 	%r2081, %r2077, %r2080;
	ld.global.u32 	%r2082, [%rd572+16];
	mul.wide.s32 	%rd581, %r2082, 4;
	add.s64 	%rd582, %rd4, %rd581;
	ld.global.u32 	%r2083, [%rd582];
	setp.eq.s32 	%p323, %r2083, -1;
	selp.u32 	%r2084, 1, 0, %p323;
	add.s32 	%r2085, %r2081, %r2084;
	ld.global.u32 	%r2086, [%rd572+20];
	mul.wide.s32 	%rd583, %r2086, 4;
	add.s64 	%rd584, %rd4, %rd583;
	ld.global.u32 	%r2087, [%rd584];
	setp.eq.s32 	%p324, %r2087, -1;
	selp.u32 	%r2088, 1, 0, %p324;
	add.s32 	%r2089, %r2085, %r2088;
	ld.global.u32 	%r2090, [%rd572+24];
	mul.wide.s32 	%rd585, %r2090, 4;
	add.s64 	%rd586, %rd4, %rd585;
	ld.global.u32 	%r2091, [%rd586];
	setp.eq.s32 	%p325, %r2091, -1;
	selp.u32 	%r2092, 1, 0, %p325;
	add.s32 	%r2093, %r2089, %r2092;
	ld.global.u32 	%r2094, [%rd572+28];
	mul.wide.s32 	%rd587, %r2094, 4;
	add.s64 	%rd588, %rd4, %rd587;
	ld.global.u32 	%r2095, [%rd588];
	setp.eq.s32 	%p326, %r2095, -1;
	selp.u32 	%r2096, 1, 0, %p326;
	add.s32 	%r5935, %r2093, %r2096;
	add.s32 	%r5927, %r5927, 8;
$L__BB38_160:
	setp.eq.s32 	%p327, %r307, 0;
	@%p327 bra 	$L__BB38_167;
	and.b32  	%r313, %r295, 3;
	setp.lt.u32 	%p328, %r307, 4;
	@%p328 bra 	$L__BB38_163;
	mul.wide.s32 	%rd589, %r5927, 4;
	add.s64 	%rd590, %rd3, %rd589;
	ld.global.u32 	%r2098, [%rd590];
	mul.wide.s32 	%rd591, %r2098, 4;
	add.s64 	%rd592, %rd4, %rd591;
	ld.global.u32 	%r2099, [%rd592];
	setp.eq.s32 	%p329, %r2099, -1;
	selp.u32 	%r2100, 1, 0, %p329;
	add.s32 	%r2101, %r5935, %r2100;
	ld.global.u32 	%r2102, [%rd590+4];
	mul.wide.s32 	%rd593, %r2102, 4;
	add.s64 	%rd594, %rd4, %rd593;
	ld.global.u32 	%r2103, [%rd594];
	setp.eq.s32 	%p330, %r2103, -1;
	selp.u32 	%r2104, 1, 0, %p330;
	add.s32 	%r2105, %r2101, %r2104;
	ld.global.u32 	%r2106, [%rd590+8];
	mul.wide.s32 	%rd595, %r2106, 4;
	add.s64 	%rd596, %rd4, %rd595;
	ld.global.u32 	%r2107, [%rd596];
	setp.eq.s32 	%p331, %r2107, -1;
	selp.u32 	%r2108, 1, 0, %p331;
	add.s32 	%r2109, %r2105, %r2108;
	ld.global.u32 	%r2110, [%rd590+12];
	mul.wide.s32 	%rd597, %r2110, 4;
	add.s64 	%rd598, %rd4, %rd597;
	ld.global.u32 	%r2111, [%rd598];
	setp.eq.s32 	%p332, %r2111, -1;
	selp.u32 	%r2112, 1, 0, %p332;
	add.s32 	%r5935, %r2109, %r2112;
	add.s32 	%r5927, %r5927, 4;
$L__BB38_163:
	setp.eq.s32 	%p333, %r313, 0;
	@%p333 bra 	$L__BB38_167;
	mul.wide.s32 	%rd599, %r5927, 4;
	add.s64 	%rd16, %rd3, %rd599;
	ld.global.u32 	%r2113, [%rd16];
	mul.wide.s32 	%rd600, %r2113, 4;
	add.s64 	%rd601, %rd4, %rd600;
	ld.global.u32 	%r2114, [%rd601];
	setp.eq.s32 	%p334, %r2114, -1;
	selp.u32 	%r2115, 1, 0, %p334;
	add.s32 	%r5935, %r5935, %r2115;
	setp.eq.s32 	%p335, %r313, 1;
	@%p335 bra 	$L__BB38_167;
	ld.global.u32 	%r2116, [%rd16+4];
	mul.wide.s32 	%rd602, %r2116, 4;
	add.s64 	%rd603, %rd4, %rd602;
	ld.global.u32 	%r2117, [%rd603];
	setp.eq.s32 	%p336, %r2117, -1;
	selp.u32 	%r2118, 1, 0, %p336;
	add.s32 	%r5935, %r5935, %r2118;
	setp.eq.s32 	%p337, %r313, 2;
	@%p337 bra 	$L__BB38_167;
	ld.global.u32 	%r2119, [%rd16+8];
	mul.wide.s32 	%rd604, %r2119, 4;
	add.s64 	%rd605, %rd4, %rd604;
	ld.global.u32 	%r2120, [%rd605];
	setp.eq.s32 	%p338, %r2120, -1;
	selp.u32 	%r2121, 1, 0, %p338;
	add.s32 	%r5935, %r5935, %r2121;
$L__BB38_167:
	ld.global.u32 	%r2123, [%rd7+8192];
	setp.ne.s32 	%p339, %r2123, -1;
	mov.b32 	%r5948, 0;
	@%p339 bra 	$L__BB38_182;
	ld.global.u32 	%r5940, [%rd8+8192];
	ld.global.u32 	%r324, [%rd8+8196];
	setp.ge.s32 	%p340, %r5940, %r324;
	@%p340 bra 	$L__BB38_182;
	add.s32 	%r2127, %r5940, 1;
	max.s32 	%r2128, %r324, %r2127;
	sub.s32 	%r325, %r2128, %r5940;
	and.b32  	%r326, %r325, 15;
	sub.s32 	%r2129, %r5940, %r2128;
	setp.gt.u32 	%p341, %r2129, -16;
	mov.b32 	%r5948, 0;
	@%p341 bra 	$L__BB38_172;
	and.b32  	%r327, %r325, -16;
	mov.b32 	%r5948, 0;
	mov.u32 	%r5938, %r5948;
$L__BB38_171:
	.pragma "nounroll";
	mul.wide.s32 	%rd606, %r5940, 4;
	add.s64 	%rd607, %rd3, %rd606;
	ld.global.u32 	%r2131, [%rd607];
	mul.wide.s32 	%rd608, %r2131, 4;
	add.s64 	%rd609, %rd4, %rd608;
	ld.global.u32 	%r2132, [%rd609];
	setp.eq.s32 	%p342, %r2132, -1;
	selp.u32 	%r2133, 1, 0, %p342;
	add.s32 	%r2134, %r5948, %r2133;
	ld.global.u32 	%r2135, [%rd607+4];
	mul.wide.s32 	%rd610, %r2135, 4;
	add.s64 	%rd611, %rd4, %rd610;
	ld.global.u32 	%r2136, [%rd611];
	setp.eq.s32 	%p343, %r2136, -1;
	selp.u32 	%r2137, 1, 0, %p343;
	add.s32 	%r2138, %r2134, %r2137;
	ld.global.u32 	%r2139, [%rd607+8];
	mul.wide.s32 	%rd612, %r2139, 4;
	add.s64 	%rd613, %rd4, %rd612;
	ld.global.u32 	%r2140, [%rd613];
	setp.eq.s32 	%p344, %r2140, -1;
	selp.u32 	%r2141, 1, 0, %p344;
	add.s32 	%r2142, %r2138, %r2141;
	ld.global.u32 	%r2143, [%rd607+12];
	mul.wide.s32 	%rd614, %r2143, 4;
	add.s64 	%rd615, %rd4, %rd614;
	ld.global.u32 	%r2144, [%rd615];
	setp.eq.s32 	%p345, %r2144, -1;
	selp.u32 	%r2145, 1, 0, %p345;
	add.s32 	%r2146, %r2142, %r2145;
	ld.global.u32 	%r2147, [%rd607+16];
	mul.wide.s32 	%rd616, %r2147, 4;
	add.s64 	%rd617, %rd4, %rd616;
	ld.global.u32 	%r2148, [%rd617];
	setp.eq.s32 	%p346, %r2148, -1;
	selp.u32 	%r2149, 1, 0, %p346;
	add.s32 	%r2150, %r2146, %r2149;
	ld.global.u32 	%r2151, [%rd607+20];
	mul.wide.s32 	%rd618, %r2151, 4;
	add.s64 	%rd619, %rd4, %rd618;
	ld.global.u32 	%r2152, [%rd619];
	setp.eq.s32 	%p347, %r2152, -1;
	selp.u32 	%r2153, 1, 0, %p347;
	add.s32 	%r2154, %r2150, %r2153;
	ld.global.u32 	%r2155, [%rd607+24];
	mul.wide.s32 	%rd620, %r2155, 4;
	add.s64 	%rd621, %rd4, %rd620;
	ld.global.u32 	%r2156, [%rd621];
	setp.eq.s32 	%p348, %r2156, -1;
	selp.u32 	%r2157, 1, 0, %p348;
	add.s32 	%r2158, %r2154, %r2157;
	ld.global.u32 	%r2159, [%rd607+28];
	mul.wide.s32 	%rd622, %r2159, 4;
	add.s64 	%rd623, %rd4, %rd622;
	ld.global.u32 	%r2160, [%rd623];
	setp.eq.s32 	%p349, %r2160, -1;
	selp.u32 	%r2161, 1, 0, %p349;
	add.s32 	%r2162, %r2158, %r2161;
	ld.global.u32 	%r2163, [%rd607+32];
	mul.wide.s32 	%rd624, %r2163, 4;
	add.s64 	%rd625, %rd4, %rd624;
	ld.global.u32 	%r2164, [%rd625];
	setp.eq.s32 	%p350, %r2164, -1;
	selp.u32 	%r2165, 1, 0, %p350;
	add.s32 	%r2166, %r2162, %r2165;
	ld.global.u32 	%r2167, [%rd607+36];
	mul.wide.s32 	%rd626, %r2167, 4;
	add.s64 	%rd627, %rd4, %rd626;
	ld.global.u32 	%r2168, [%rd627];
	setp.eq.s32 	%p351, %r2168, -1;
	selp.u32 	%r2169, 1, 0, %p351;
	add.s32 	%r2170, %r2166, %r2169;
	ld.global.u32 	%r2171, [%rd607+40];
	mul.wide.s32 	%rd628, %r2171, 4;
	add.s64 	%rd629, %rd4, %rd628;
	ld.global.u32 	%r2172, [%rd629];
	setp.eq.s32 	%p352, %r2172, -1;
	selp.u32 	%r2173, 1, 0, %p352;
	add.s32 	%r2174, %r2170, %r2173;
	ld.global.u32 	%r2175, [%rd607+44];
	mul.wide.s32 	%rd630, %r2175, 4;
	add.s64 	%rd631, %rd4, %rd630;
	ld.global.u32 	%r2176, [%rd631];
	setp.eq.s32 	%p353, %r2176, -1;
	selp.u32 	%r2177, 1, 0, %p353;
	add.s32 	%r2178, %r2174, %r2177;
	ld.global.u32 	%r2179, [%rd607+48];
	mul.wide.s32 	%rd632, %r2179, 4;
	add.s64 	%rd633, %rd4, %rd632;
	ld.global.u32 	%r2180, [%rd633];
	setp.eq.s32 	%p354, %r2180, -1;
	selp.u32 	%r2181, 1, 0, %p354;
	add.s32 	%r2182, %r2178, %r2181;
	ld.global.u32 	%r2183, [%rd607+52];
	mul.wide.s32 	%rd634, %r2183, 4;
	add.s64 	%rd635, %rd4, %rd634;
	ld.global.u32 	%r2184, [%rd635];
	setp.eq.s32 	%p355, %r2184, -1;
	selp.u32 	%r2185, 1, 0, %p355;
	add.s32 	%r2186, %r2182, %r2185;
	ld.global.u32 	%r2187, [%rd607+56];
	mul.wide.s32 	%rd636, %r2187, 4;
	add.s64 	%rd637, %rd4, %rd636;
	ld.global.u32 	%r2188, [%rd637];
	setp.eq.s32 	%p356, %r2188, -1;
	selp.u32 	%r2189, 1, 0, %p356;
	add.s32 	%r2190, %r2186, %r2189;
	ld.global.u32 	%r2191, [%rd607+60];
	mul.wide.s32 	%rd638, %r2191, 4;
	add.s64 	%rd639, %rd4, %rd638;
	ld.global.u32 	%r2192, [%rd639];
	setp.eq.s32 	%p357, %r2192, -1;
	selp.u32 	%r2193, 1, 0, %p357;
	add.s32 	%r5948, %r2190, %r2193;
	add.s32 	%r5940, %r5940, 16;
	add.s32 	%r5938, %r5938, 16;
	setp.ne.s32 	%p358, %r5938, %r327;
	@%p358 bra 	$L__BB38_171;
$L__BB38_172:
	setp.eq.s32 	%p359, %r326, 0;
	@%p359 bra 	$L__BB38_182;
	and.b32  	%r337, %r325, 7;
	setp.lt.u32 	%p360, %r326, 8;
	@%p360 bra 	$L__BB38_175;
	mul.wide.s32 	%rd640, %r5940, 4;
	add.s64 	%rd641, %rd3, %rd640;
	ld.global.u32 	%r2195, [%rd641];
	mul.wide.s32 	%rd642, %r2195, 4;
	add.s64 	%rd643, %rd4, %rd642;
	ld.global.u32 	%r2196, [%rd643];
	setp.eq.s32 	%p361, %r2196, -1;
	selp.u32 	%r2197, 1, 0, %p361;
	add.s32 	%r2198, %r5948, %r2197;
	ld.global.u32 	%r2199, [%rd641+4];
	mul.wide.s32 	%rd644, %r2199, 4;
	add.s64 	%rd645, %rd4, %rd644;
	ld.global.u32 	%r2200, [%rd645];
	setp.eq.s32 	%p362, %r2200, -1;
	selp.u32 	%r2201, 1, 0, %p362;
	add.s32 	%r2202, %r2198, %r2201;
	ld.global.u32 	%r2203, [%rd641+8];
	mul.wide.s32 	%rd646, %r2203, 4;
	add.s64 	%rd647, %rd4, %rd646;
	ld.global.u32 	%r2204, [%rd647];
	setp.eq.s32 	%p363, %r2204, -1;
	selp.u32 	%r2205, 1, 0, %p363;
	add.s32 	%r2206, %r2202, %r2205;
	ld.global.u32 	%r2207, [%rd641+12];
	mul.wide.s32 	%rd648, %r2207, 4;
	add.s64 	%rd649, %rd4, %rd648;
	ld.global.u32 	%r2208, [%rd649];
	setp.eq.s32 	%p364, %r2208, -1;
	selp.u32 	%r2209, 1, 0, %p364;
	add.s32 	%r2210, %r2206, %r2209;
	ld.global.u32 	%r2211, [%rd641+16];
	mul.wide.s32 	%rd650, %r2211, 4;
	add.s64 	%rd651, %rd4, %rd650;
	ld.global.u32 	%r2212, [%rd651];
	setp.eq.s32 	%p365, %r2212, -1;
	selp.u32 	%r2213, 1, 0, %p365;
	add.s32 	%r2214, %r2210, %r2213;
	ld.global.u32 	%r2215, [%rd641+20];
	mul.wide.s32 	%rd652, %r2215, 4;
	add.s64 	%rd653, %rd4, %rd652;
	ld.global.u32 	%r2216, [%rd653];
	setp.eq.s32 	%p366, %r2216, -1;
	selp.u32 	%r2217, 1, 0, %p366;
	add.s32 	%r2218, %r2214, %r2217;
	ld.global.u32 	%r2219, [%rd641+24];
	mul.wide.s32 	%rd654, %r2219, 4;
	add.s64 	%rd655, %rd4, %rd654;
	ld.global.u32 	%r2220, [%rd655];
	setp.eq.s32 	%p367, %r2220, -1;
	selp.u32 	%r2221, 1, 0, %p367;
	add.s32 	%r2222, %r2218, %r2221;
	ld.global.u32 	%r2223, [%rd641+28];
	mul.wide.s32 	%rd656, %r2223, 4;
	add.s64 	%rd657, %rd4, %rd656;
	ld.global.u32 	%r2224, [%rd657];
	setp.eq.s32 	%p368, %r2224, -1;
	selp.u32 	%r2225, 1, 0, %p368;
	add.s32 	%r5948, %r2222, %r2225;
	add.s32 	%r5940, %r5940, 8;
$L__BB38_175:
	setp.eq.s32 	%p369, %r337, 0;
	@%p369 bra 	$L__BB38_182;
	and.b32  	%r343, %r325, 3;
	setp.lt.u32 	%p370, %r337, 4;
	@%p370 bra 	$L__BB38_178;
	mul.wide.s32 	%rd658, %r5940, 4;
	add.s64 	%rd659, %rd3, %rd658;
	ld.global.u32 	%r2227, [%rd659];
	mul.wide.s32 	%rd660, %r2227, 4;
	add.s64 	%rd661, %rd4, %rd660;
	ld.global.u32 	%r2228, [%rd661];
	setp.eq.s32 	%p371, %r2228, -1;
	selp.u32 	%r2229, 1, 0, %p371;
	add.s32 	%r2230, %r5948, %r2229;
	ld.global.u32 	%r2231, [%rd659+4];
	mul.wide.s32 	%rd662, %r2231, 4;
	add.s64 	%rd663, %rd4, %rd662;
	ld.global.u32 	%r2232, [%rd663];
	setp.eq.s32 	%p372, %r2232, -1;
	selp.u32 	%r2233, 1, 0, %p372;
	add.s32 	%r2234, %r2230, %r2233;
	ld.global.u32 	%r2235, [%rd659+8];
	mul.wide.s32 	%rd664, %r2235, 4;
	add.s64 	%rd665, %rd4, %rd664;
	ld.global.u32 	%r2236, [%rd665];
	setp.eq.s32 	%p373, %r2236, -1;
	selp.u32 	%r2237, 1, 0, %p373;
	add.s32 	%r2238, %r2234, %r2237;
	ld.global.u32 	%r2239, [%rd659+12];
	mul.wide.s32 	%rd666, %r2239, 4;
	add.s64 	%rd667, %rd4, %rd666;
	ld.global.u32 	%r2240, [%rd667];
	setp.eq.s32 	%p374, %r2240, -1;
	selp.u32 	%r2241, 1, 0, %p374;
	add.s32 	%r5948, %r2238, %r2241;
	add.s32 	%r5940, %r5940, 4;
$L__BB38_178:
	setp.eq.s32 	%p375, %r343, 0;
	@%p375 bra 	$L__BB38_182;
	mul.wide.s32 	%rd668, %r5940, 4;
	add.s64 	%rd17, %rd3, %rd668;
	ld.global.u32 	%r2242, [%rd17];
	mul.wide.s32 	%rd669, %r2242, 4;
	add.s64 	%rd670, %rd4, %rd669;
	ld.global.u32 	%r2243, [%rd670];
	setp.eq.s32 	%p376, %r2243, -1;
	selp.u32 	%r2244, 1, 0, %p376;
	add.s32 	%r5948, %r5948, %r2244;
	setp.eq.s32 	%p377, %r343, 1;
	@%p377 bra 	$L__BB38_182;
	ld.global.u32 	%r2245, [%rd17+4];
	mul.wide.s32 	%rd671, %r2245, 4;
	add.s64 	%rd672, %rd4, %rd671;
	ld.global.u32 	%r2246, [%rd672];
	setp.eq.s32 	%p378, %r2246, -1;
	selp.u32 	%r2247, 1, 0, %p378;
	add.s32 	%r5948, %r5948, %r2247;
	setp.eq.s32 	%p379, %r343, 2;
	@%p379 bra 	$L__BB38_182;
	ld.global.u32 	%r2248, [%rd17+8];
	mul.wide.s32 	%rd673, %r2248, 4;
	add.s64 	%rd674, %rd4, %rd673;
	ld.global.u32 	%r2249, [%rd674];
	setp.eq.s32 	%p380, %r2249, -1;
	selp.u32 	%r2250, 1, 0, %p380;
	add.s32 	%r5948, %r5948, %r2250;
$L__BB38_182:
	ld.global.u32 	%r2252, [%rd7+9216];
	setp.ne.s32 	%p381, %r2252, -1;
	mov.b32 	%r5961, 0;
	@%p381 bra 	$L__BB38_197;
	ld.global.u32 	%r5953, [%rd8+9216];
	ld.global.u32 	%r354, [%rd8+9220];
	setp.ge.s32 	%p382, %r5953, %r354;
	@%p382 bra 	$L__BB38_197;
	add.s32 	%r2256, %r5953, 1;
	max.s32 	%r2257, %r354, %r2256;
	sub.s32 	%r355, %r2257, %r5953;
	and.b32  	%r356, %r355, 15;
	sub.s32 	%r2258, %r5953, %r2257;
	setp.gt.u32 	%p383, %r2258, -16;
	mov.b32 	%r5961, 0;
	@%p383 bra 	$L__BB38_187;
	and.b32  	%r357, %r355, -16;
	mov.b32 	%r5961, 0;
	mov.u32 	%r5951, %r5961;
$L__BB38_186:
	.pragma "nounroll";
	mul.wide.s32 	%rd675, %r5953, 4;
	add.s64 	%rd676, %rd3, %rd675;
	ld.global.u32 	%r2260, [%rd676];
	mul.wide.s32 	%rd677, %r2260, 4;
	add.s64 	%rd678, %rd4, %rd677;
	ld.global.u32 	%r2261, [%rd678];
	setp.eq.s32 	%p384, %r2261, -1;
	selp.u32 	%r2262, 1, 0, %p384;
	add.s32 	%r2263, %r5961, %r2262;
	ld.global.u32 	%r2264, [%rd676+4];
	mul.wide.s32 	%rd679, %r2264, 4;
	add.s64 	%rd680, %rd4, %rd679;
	ld.global.u32 	%r2265, [%rd680];
	setp.eq.s32 	%p385, %r2265, -1;
	selp.u32 	%r2266, 1, 0, %p385;
	add.s32 	%r2267, %r2263, %r2266;
	ld.global.u32 	%r2268, [%rd676+8];
	mul.wide.s32 	%rd681, %r2268, 4;
	add.s64 	%rd682, %rd4, %rd681;
	ld.global.u32 	%r2269, [%rd682];
	setp.eq.s32 	%p386, %r2269, -1;
	selp.u32 	%r2270, 1, 0, %p386;
	add.s32 	%r2271, %r2267, %r2270;
	ld.global.u32 	%r2272, [%rd676+12];
	mul.wide.s32 	%rd683, %r2272, 4;
	add.s64 	%rd684, %rd4, %rd683;
	ld.global.u32 	%r2273, [%rd684];
	setp.eq.s32 	%p387, %r2273, -1;
	selp.u32 	%r2274, 1, 0, %p387;
	add.s32 	%r2275, %r2271, %r2274;
	ld.global.u32 	%r2276, [%rd676+16];
	mul.wide.s32 	%rd685, %r2276, 4;
	add.s64 	%rd686, %rd4, %rd685;
	ld.global.u32 	%r2277, [%rd686];
	setp.eq.s32 	%p388, %r2277, -1;
	selp.u32 	%r2278, 1, 0, %p388;
	add.s32 	%r2279, %r2275, %r2278;
	ld.global.u32 	%r2280, [%rd676+20];
	mul.wide.s32 	%rd687, %r2280, 4;
	add.s64 	%rd688, %rd4, %rd687;
	ld.global.u32 	%r2281, [%rd688];
	setp.eq.s32 	%p389, %r2281, -1;
	selp.u32 	%r2282, 1, 0, %p389;
	add.s32 	%r2283, %r2279, %r2282;
	ld.global.u32 	%r2284, [%rd676+24];
	mul.wide.s32 	%rd689, %r2284, 4;
	add.s64 	%rd690, %rd4, %rd689;
	ld.global.u32 	%r2285, [%rd690];
	setp.eq.s32 	%p390, %r2285, -1;
	selp.u32 	%r2286, 1, 0, %p390;
	add.s32 	%r2287, %r2283, %r2286;
	ld.global.u32 	%r2288, [%rd676+28];
	mul.wide.s32 	%rd691, %r2288, 4;
	add.s64 	%rd692, %rd4, %rd691;
	ld.global.u32 	%r2289, [%rd692];
	setp.eq.s32 	%p391, %r2289, -1;
	selp.u32 	%r2290, 1, 0, %p391;
	add.s32 	%r2291, %r2287, %r2290;
	ld.global.u32 	%r2292, [%rd676+32];
	mul.wide.s32 	%rd693, %r2292, 4;
	add.s64 	%rd694, %rd4, %rd693;
	ld.global.u32 	%r2293, [%rd694];
	setp.eq.s32 	%p392, %r2293, -1;
	selp.u32 	%r2294, 1, 0, %p392;
	add.s32 	%r2295, %r2291, %r2294;
	ld.global.u32 	%r2296, [%rd676+36];
	mul.wide.s32 	%rd695, %r2296, 4;
	add.s64 	%rd696, %rd4, %rd695;
	ld.global.u32 	%r2297, [%rd696];
	setp.eq.s32 	%p393, %r2297, -1;
	selp.u32 	%r2298, 1, 0, %p393;
	add.s32 	%r2299, %r2295, %r2298;
	ld.global.u32 	%r2300, [%rd676+40];
	mul.wide.s32 	%rd697, %r2300, 4;
	add.s64 	%rd698, %rd4, %rd697;
	ld.global.u32 	%r2301, [%rd698];
	setp.eq.s32 	%p394, %r2301, -1;
	selp.u32 	%r2302, 1, 0, %p394;
	add.s32 	%r2303, %r2299, %r2302;
	ld.global.u32 	%r2304, [%rd676+44];
	mul.wide.s32 	%rd699, %r2304, 4;
	add.s64 	%rd700, %rd4, %rd699;
	ld.global.u32 	%r2305, [%rd700];
	setp.eq.s32 	%p395, %r2305, -1;
	selp.u32 	%r2306, 1, 0, %p395;
	add.s32 	%r2307, %r2303, %r2306;
	ld.global.u32 	%r2308, [%rd676+48];
	mul.wide.s32 	%rd701, %r2308, 4;
	add.s64 	%rd702, %rd4, %rd701;
	ld.global.u32 	%r2309, [%rd702];
	setp.eq.s32 	%p396, %r2309, -1;
	selp.u32 	%r2310, 1, 0, %p396;
	add.s32 	%r2311, %r2307, %r2310;
	ld.global.u32 	%r2312, [%rd676+52];
	mul.wide.s32 	%rd703, %r2312, 4;
	add.s64 	%rd704, %rd4, %rd703;
	ld.global.u32 	%r2313, [%rd704];
	setp.eq.s32 	%p397, %r2313, -1;
	selp.u32 	%r2314, 1, 0, %p397;
	add.s32 	%r2315, %r2311, %r2314;
	ld.global.u32 	%r2316, [%rd676+56];
	mul.wide.s32 	%rd705, %r2316, 4;
	add.s64 	%rd706, %rd4, %rd705;
	ld.global.u32 	%r2317, [%rd706];
	setp.eq.s32 	%p398, %r2317, -1;
	selp.u32 	%r2318, 1, 0, %p398;
	add.s32 	%r2319, %r2315, %r2318;
	ld.global.u32 	%r2320, [%rd676+60];
	mul.wide.s32 	%rd707, %r2320, 4;
	add.s64 	%rd708, %rd4, %rd707;
	ld.global.u32 	%r2321, [%rd708];
	setp.eq.s32 	%p399, %r2321, -1;
	selp.u32 	%r2322, 1, 0, %p399;
	add.s32 	%r5961, %r2319, %r2322;
	add.s32 	%r5953, %r5953, 16;
	add.s32 	%r5951, %r5951, 16;
	setp.ne.s32 	%p400, %r5951, %r357;
	@%p400 bra 	$L__BB38_186;
$L__BB38_187:
	setp.eq.s32 	%p401, %r356, 0;
	@%p401 bra 	$L__BB38_197;
	and.b32  	%r367, %r355, 7;
	setp.lt.u32 	%p402, %r356, 8;
	@%p402 bra 	$L__BB38_190;
	mul.wide.s32 	%rd709, %r5953, 4;
	add.s64 	%rd710, %rd3, %rd709;
	ld.global.u32 	%r2324, [%rd710];
	mul.wide.s32 	%rd711, %r2324, 4;
	add.s64 	%rd712, %rd4, %rd711;
	ld.global.u32 	%r2325, [%rd712];
	setp.eq.s32 	%p403, %r2325, -1;
	selp.u32 	%r2326, 1, 0, %p403;
	add.s32 	%r2327, %r5961, %r2326;
	ld.global.u32 	%r2328, [%rd710+4];
	mul.wide.s32 	%rd713, %r2328, 4;
	add.s64 	%rd714, %rd4, %rd713;
	ld.global.u32 	%r2329, [%rd714];
	setp.eq.s32 	%p404, %r2329, -1;
	selp.u32 	%r2330, 1, 0, %p404;
	add.s32 	%r2331, %r2327, %r2330;
	ld.global.u32 	%r2332, [%rd710+8];
	mul.wide.s32 	%rd715, %r2332, 4;
	add.s64 	%rd716, %rd4, %rd715;
	ld.global.u32 	%r2333, [%rd716];
	setp.eq.s32 	%p405, %r2333, -1;
	selp.u32 	%r2334, 1, 0, %p405;
	add.s32 	%r2335, %r2331, %r2334;
	ld.global.u32 	%r2336, [%rd710+12];
	mul.wide.s32 	%rd717, %r2336, 4;
	add.s64 	%rd718, %rd4, %rd717;
	ld.global.u32 	%r2337, [%rd718];
	setp.eq.s32 	%p406, %r2337, -1;
	selp.u32 	%r2338, 1, 0, %p406;
	add.s32 	%r2339, %r2335, %r2338;
	ld.global.u32 	%r2340, [%rd710+16];
	mul.wide.s32 	%rd719, %r2340, 4;
	add.s64 	%rd720, %rd4, %rd719;
	ld.global.u32 	%r2341, [%rd720];
	setp.eq.s32 	%p407, %r2341, -1;
	selp.u32 	%r2342, 1, 0, %p407;
	add.s32 	%r2343, %r2339, %r2342;
	ld.global.u32 	%r2344, [%rd710+20];
	mul.wide.s32 	%rd721, %r2344, 4;
	add.s64 	%rd722, %rd4, %rd721;
	ld.global.u32 	%r2345, [%rd722];
	setp.eq.s32 	%p408, %r2345, -1;
	selp.u32 	%r2346, 1, 0, %p408;
	add.s32 	%r2347, %r2343, %r2346;
	ld.global.u32 	%r2348, [%rd710+24];
	mul.wide.s32 	%rd723, %r2348, 4;
	add.s64 	%rd724, %rd4, %rd723;
	ld.global.u32 	%r2349, [%rd724];
	setp.eq.s32 	%p409, %r2349, -1;
	selp.u32 	%r2350, 1, 0, %p409;
	add.s32 	%r2351, %r2347, %r2350;
	ld.global.u32 	%r2352, [%rd710+28];
	mul.wide.s32 	%rd725, %r2352, 4;
	add.s64 	%rd726, %rd4, %rd725;
	ld.global.u32 	%r2353, [%rd726];
	setp.eq.s32 	%p410, %r2353, -1;
	selp.u32 	%r2354, 1, 0, %p410;
	add.s32 	%r5961, %r2351, %r2354;
	add.s32 	%r5953, %r5953, 8;
$L__BB38_190:
	setp.eq.s32 	%p411, %r367, 0;
	@%p411 bra 	$L__BB38_197;
	and.b32  	%r373, %r355, 3;
	setp.lt.u32 	%p412, %r367, 4;
	@%p412 bra 	$L__BB38_193;
	mul.wide.s32 	%rd727, %r5953, 4;
	add.s64 	%rd728, %rd3, %rd727;
	ld.global.u32 	%r2356, [%rd728];
	mul.wide.s32 	%rd729, %r2356, 4;
	add.s64 	%rd730, %rd4, %rd729;
	ld.global.u32 	%r2357, [%rd730];
	setp.eq.s32 	%p413, %r2357, -1;
	selp.u32 	%r2358, 1, 0, %p413;
	add.s32 	%r2359, %r5961, %r2358;
	ld.global.u32 	%r2360, [%rd728+4];
	mul.wide.s32 	%rd731, %r2360, 4;
	add.s64 	%rd732, %rd4, %rd731;
	ld.global.u32 	%r2361, [%rd732];
	setp.eq.s32 	%p414, %r2361, -1;
	selp.u32 	%r2362, 1, 0, %p414;
	add.s32 	%r2363, %r2359, %r2362;
	ld.global.u32 	%r2364, [%rd728+8];
	mul.wide.s32 	%rd733, %r2364, 4;
	add.s64 	%rd734, %rd4, %rd733;
	ld.global.u32 	%r2365, [%rd734];
	setp.eq.s32 	%p415, %r2365, -1;
	selp.u32 	%r2366, 1, 0, %p415;
	add.s32 	%r2367, %r2363, %r2366;
	ld.global.u32 	%r2368, [%rd728+12];
	mul.wide.s32 	%rd735, %r2368, 4;
	add.s64 	%rd736, %rd4, %rd735;
	ld.global.u32 	%r2369, [%rd736];
	setp.eq.s32 	%p416, %r2369, -1;
	selp.u32 	%r2370, 1, 0, %p416;
	add.s32 	%r5961, %r2367, %r2370;
	add.s32 	%r5953, %r5953, 4;
$L__BB38_193:
	setp.eq.s32 	%p417, %r373, 0;
	@%p417 bra 	$L__BB38_197;
	mul.wide.s32 	%rd737, %r5953, 4;
	add.s64 	%rd18, %rd3, %rd737;
	ld.global.u32 	%r2371, [%rd18];
	mul.wide.s32 	%rd738, %r2371, 4;
	add.s64 	%rd739, %rd4, %rd738;
	ld.global.u32 	%r2372, [%rd739];
	setp.eq.s32 	%p418, %r2372, -1;
	selp.u32 	%r2373, 1, 0, %p418;
	add.s32 	%r5961, %r5961, %r2373;
	setp.eq.s32 	%p419, %r373, 1;
	@%p419 bra 	$L__BB38_197;
	ld.global.u32 	%r2374, [%rd18+4];
	mul.wide.s32 	%rd740, %r2374, 4;
	add.s64 	%rd741, %rd4, %rd740;
	ld.global.u32 	%r2375, [%rd741];
	setp.eq.s32 	%p420, %r2375, -1;
	selp.u32 	%r2376, 1, 0, %p420;
	add.s32 	%r5961, %r5961, %r2376;
	setp.eq.s32 	%p421, %r373, 2;
	@%p421 bra 	$L__BB38_197;
	ld.global.u32 	%r2377, [%rd18+8];
	mul.wide.s32 	%rd742, %r2377, 4;
	add.s64 	%rd743, %rd4, %rd742;
	ld.global.u32 	%r2378, [%rd743];
	setp.eq.s32 	%p422, %r2378, -1;
	selp.u32 	%r2379, 1, 0, %p422;
	add.s32 	%r5961, %r5961, %r2379;
$L__BB38_197:
	ld.global.u32 	%r2381, [%rd7+10240];
	setp.ne.s32 	%p423, %r2381, -1;
	mov.b32 	%r5974, 0;
	@%p423 bra 	$L__BB38_212;
	ld.global.u32 	%r5966, [%rd8+10240];
	ld.global.u32 	%r384, [%rd8+10244];
	setp.ge.s32 	%p424, %r5966, %r384;
	@%p424 bra 	$L__BB38_212;
	add.s32 	%r2385, %r5966, 1;
	max.s32 	%r2386, %r384, %r2385;
	sub.s32 	%r385, %r2386, %r5966;
	and.b32  	%r386, %r385, 15;
	sub.s32 	%r2387, %r5966, %r2386;
	setp.gt.u32 	%p425, %r2387, -16;
	mov.b32 	%r5974, 0;
	@%p425 bra 	$L__BB38_202;
	and.b32  	%r387, %r385, -16;
	mov.b32 	%r5974, 0;
	mov.u32 	%r5964, %r5974;
$L__BB38_201:
	.pragma "nounroll";
	mul.wide.s32 	%rd744, %r5966, 4;
	add.s64 	%rd745, %rd3, %rd744;
	ld.global.u32 	%r2389, [%rd745];
	mul.wide.s32 	%rd746, %r2389, 4;
	add.s64 	%rd747, %rd4, %rd746;
	ld.global.u32 	%r2390, [%rd747];
	setp.eq.s32 	%p426, %r2390, -1;
	selp.u32 	%r2391, 1, 0, %p426;
	add.s32 	%r2392, %r5974, %r2391;
	ld.global.u32 	%r2393, [%rd745+4];
	mul.wide.s32 	%rd748, %r2393, 4;
	add.s64 	%rd749, %rd4, %rd748;
	ld.global.u32 	%r2394, [%rd749];
	setp.eq.s32 	%p427, %r2394, -1;
	selp.u32 	%r2395, 1, 0, %p427;
	add.s32 	%r2396, %r2392, %r2395;
	ld.global.u32 	%r2397, [%rd745+8];
	mul.wide.s32 	%rd750, %r2397, 4;
	add.s64 	%rd751, %rd4, %rd750;
	ld.global.u32 	%r2398, [%rd751];
	setp.eq.s32 	%p428, %r2398, -1;
	selp.u32 	%r2399, 1, 0, %p428;
	add.s32 	%r2400, %r2396, %r2399;
	ld.global.u32 	%r2401, [%rd745+12];
	mul.wide.s32 	%rd752, %r2401, 4;
	add.s64 	%rd753, %rd4, %rd752;
	ld.global.u32 	%r2402, [%rd753];
	setp.eq.s32 	%p429, %r2402, -1;
	selp.u32 	%r2403, 1, 0, %p429;
	add.s32 	%r2404, %r2400, %r2403;
	ld.global.u32 	%r2405, [%rd745+16];
	mul.wide.s32 	%rd754, %r2405, 4;
	add.s64 	%rd755, %rd4, %rd754;
	ld.global.u32 	%r2406, [%rd755];
	setp.eq.s32 	%p430, %r2406, -1;
	selp.u32 	%r2407, 1, 0, %p430;
	add.s32 	%r2408, %r2404, %r2407;
	ld.global.u32 	%r2409, [%rd745+20];
	mul.wide.s32 	%rd756, %r2409, 4;
	add.s64 	%rd757, %rd4, %rd756;
	ld.global.u32 	%r2410, [%rd757];
	setp.eq.s32 	%p431, %r2410, -1;
	selp.u32 	%r2411, 1, 0, %p431;
	add.s32 	%r2412, %r2408, %r2411;
	ld.global.u32 	%r2413, [%rd745+24];
	mul.wide.s32 	%rd758, %r2413, 4;
	add.s64 	%rd759, %rd4, %rd758;
	ld.global.u32 	%r2414, [%rd759];
	setp.eq.s32 	%p432, %r2414, -1;
	selp.u32 	%r2415, 1, 0, %p432;
	add.s32 	%r2416, %r2412, %r2415;
	ld.global.u32 	%r2417, [%rd745+28];
	mul.wide.s32 	%rd760, %r2417, 4;
	add.s64 	%rd761, %rd4, %rd760;
	ld.global.u32 	%r2418, [%rd761];
	setp.eq.s32 	%p433, %r2418, -1;
	selp.u32 	%r2419, 1, 0, %p433;
	add.s32 	%r2420, %r2416, %r2419;
	ld.global.u32 	%r2421, [%rd745+32];
	mul.wide.s32 	%rd762, %r2421, 4;
	add.s64 	%rd763, %rd4, %rd762;
	ld.global.u32 	%r2422, [%rd763];
	setp.eq.s32 	%p434, %r2422, -1;
	selp.u32 	%r2423, 1, 0, %p434;
	add.s32 	%r2424, %r2420, %r2423;
	ld.global.u32 	%r2425, [%rd745+36];
	mul.wide.s32 	%rd764, %r2425, 4;
	add.s64 	%rd765, %rd4, %rd764;
	ld.global.u32 	%r2426, [%rd765];
	setp.eq.s32 	%p435, %r2426, -1;
	selp.u32 	%r2427, 1, 0, %p435;
	add.s32 	%r2428, %r2424, %r2427;
	ld.global.u32 	%r2429, [%rd745+40];
	mul.wide.s32 	%rd766, %r2429, 4;
	add.s64 	%rd767, %rd4, %rd766;
	ld.global.u32 	%r2430, [%rd767];
	setp.eq.s32 	%p436, %r2430, -1;
	selp.u32 	%r2431, 1, 0, %p436;
	add.s32 	%r2432, %r2428, %r2431;
	ld.global.u32 	%r2433, [%rd745+44];
	mul.wide.s32 	%rd768, %r2433, 4;
	add.s64 	%rd769, %rd4, %rd768;
	ld.global.u32 	%r2434, [%rd769];
	setp.eq.s32 	%p437, %r2434, -1;
	selp.u32 	%r2435, 1, 0, %p437;
	add.s32 	%r2436, %r2432, %r2435;
	ld.global.u32 	%r2437, [%rd745+48];
	mul.wide.s32 	%rd770, %r2437, 4;
	add.s64 	%rd771, %rd4, %rd770;
	ld.global.u32 	%r2438, [%rd771];
	setp.eq.s32 	%p438, %r2438, -1;
	selp.u32 	%r2439, 1, 0, %p438;
	add.s32 	%r2440, %r2436, %r2439;
	ld.global.u32 	%r2441, [%rd745+52];
	mul.wide.s32 	%rd772, %r2441, 4;
	add.s64 	%rd773, %rd4, %rd772;
	ld.global.u32 	%r2442, [%rd773];
	setp.eq.s32 	%p439, %r2442, -1;
	selp.u32 	%r2443, 1, 0, %p439;
	add.s32 	%r2444, %r2440, %r2443;
	ld.global.u32 	%r2445, [%rd745+56];
	mul.wide.s32 	%rd774, %r2445, 4;
	add.s64 	%rd775, %rd4, %rd774;
	ld.global.u32 	%r2446, [%rd775];
	setp.eq.s32 	%p440, %r2446, -1;
	selp.u32 	%r2447, 1, 0, %p440;
	add.s32 	%r2448, %r2444, %r2447;
	ld.global.u32 	%r2449, [%rd745+60];
	mul.wide.s32 	%rd776, %r2449, 4;
	add.s64 	%rd777, %rd4, %rd776;
	ld.global.u32 	%r2450, [%rd777];
	setp.eq.s32 	%p441, %r2450, -1;
	selp.u32 	%r2451, 1, 0, %p441;
	add.s32 	%r5974, %r2448, %r2451;
	add.s32 	%r5966, %r5966, 16;
	add.s32 	%r5964, %r5964, 16;
	setp.ne.s32 	%p442, %r5964, %r387;
	@%p442 bra 	$L__BB38_201;
$L__BB38_202:
	setp.eq.s32 	%p443, %r386, 0;
	@%p443 bra 	$L__BB38_212;
	and.b32  	%r397, %r385, 7;
	setp.lt.u32 	%p444, %r386, 8;
	@%p444 bra 	$L__BB38_205;
	mul.wide.s32 	%rd778, %r5966, 4;
	add.s64 	%rd779, %rd3, %rd778;
	ld.global.u32 	%r2453, [%rd779];
	mul.wide.s32 	%rd780, %r2453, 4;
	add.s64 	%rd781, %rd4, %rd780;
	ld.global.u32 	%r2454, [%rd781];
	setp.eq.s32 	%p445, %r2454, -1;
	selp.u32 	%r2455, 1, 0, %p445;
	add.s32 	%r2456, %r5974, %r2455;
	ld.global.u32 	%r2457, [%rd779+4];
	mul.wide.s32 	%rd782, %r2457, 4;
	add.s64 	%rd783, %rd4, %rd782;
	ld.global.u32 	%r2458, [%rd783];
	setp.eq.s32 	%p446, %r2458, -1;
	selp.u32 	%r2459, 1, 0, %p446;
	add.s32 	%r2460, %r2456, %r2459;
	ld.global.u32 	%r2461, [%rd779+8];
	mul.wide.s32 	%rd784, %r2461, 4;
	add.s64 	%rd785, %rd4, %rd784;
	ld.global.u32 	%r2462, [%rd785];
	setp.eq.s32 	%p447, %r2462, -1;
	selp.u32 	%r2463, 1, 0, %p447;
	add.s32 	%r2464, %r2460, %r2463;
	ld.global.u32 	%r2465, [%rd779+12];
	mul.wide.s32 	%rd786, %r2465, 4;
	add.s64 	%rd787, %rd4, %rd786;
	ld.global.u32 	%r2466, [%rd787];
	setp.eq.s32 	%p448, %r2466, -1;
	selp.u32 	%r2467, 1, 0, %p448;
	add.s32 	%r2468, %r2464, %r2467;
	ld.global.u32 	%r2469, [%rd779+16];
	mul.wide.s32 	%rd788, %r2469, 4;
	add.s64 	%rd789, %rd4, %rd788;
	ld.global.u32 	%r2470, [%rd789];
	setp.eq.s32 	%p449, %r2470, -1;
	selp.u32 	%r2471, 1, 0, %p449;
	add.s32 	%r2472, %r2468, %r2471;
	ld.global.u32 	%r2473, [%rd779+20];
	mul.wide.s32 	%rd790, %r2473, 4;
	add.s64 	%rd791, %rd4, %rd790;
	ld.global.u32 	%r2474, [%rd791];
	setp.eq.s32 	%p450, %r2474, -1;
	selp.u32 	%r2475, 1, 0, %p450;
	add.s32 	%r2476, %r2472, %r2475;
	ld.global.u32 	%r2477, [%rd779+24];
	mul.wide.s32 	%rd792, %r2477, 4;
	add.s64 	%rd793, %rd4, %rd792;
	ld.global.u32 	%r2478, [%rd793];
	setp.eq.s32 	%p451, %r2478, -1;
	selp.u32 	%r2479, 1, 0, %p451;
	add.s32 	%r2480, %r2476, %r2479;
	ld.global.u32 	%r2481, [%rd779+28];
	mul.wide.s32 	%rd794, %r2481, 4;
	add.s64 	%rd795, %rd4, %rd794;
	ld.global.u32 	%r2482, [%rd795];
	setp.eq.s32 	%p452, %r2482, -1;
	selp.u32 	%r2483, 1, 0, %p452;
	add.s32 	%r5974, %r2480, %r2483;
	add.s32 	%r5966, %r5966, 8;
$L__BB38_205:
	setp.eq.s32 	%p453, %r397, 0;
	@%p453 bra 	$L__BB38_212;
	and.b32  	%r403, %r385, 3;
	setp.lt.u32 	%p454, %r397, 4;
	@%p454 bra 	$L__BB38_208;
	mul.wide.s32 	%rd796, %r5966, 4;
	add.s64 	%rd797, %rd3, %rd796;
	ld.global.u32 	%r2485, [%rd797];
	mul.wide.s32 	%rd798, %r2485, 4;
	add.s64 	%rd799, %rd4, %rd798;
	ld.global.u32 	%r2486, [%rd799];
	setp.eq.s32 	%p455, %r2486, -1;
	selp.u32 	%r2487, 1, 0, %p455;
	add.s32 	%r2488, %r5974, %r2487;
	ld.global.u32 	%r2489, [%rd797+4];
	mul.wide.s32 	%rd800, %r2489, 4;
	add.s64 	%rd801, %rd4, %rd800;
	ld.global.u32 	%r2490, [%rd801];
	setp.eq.s32 	%p456, %r2490, -1;
	selp.u32 	%r2491, 1, 0, %p456;
	add.s32 	%r2492, %r2488, %r2491;
	ld.global.u32 	%r2493, [%rd797+8];
	mul.wide.s32 	%rd802, %r2493, 4;
	add.s64 	%rd803, %rd4, %rd802;
	ld.global.u32 	%r2494, [%rd803];
	setp.eq.s32 	%p457, %r2494, -1;
	selp.u32 	%r2495, 1, 0, %p457;
	add.s32 	%r2496, %r2492, %r2495;
	ld.global.u32 	%r2497, [%rd797+12];
	mul.wide.s32 	%rd804, %r2497, 4;
	add.s64 	%rd805, %rd4, %rd804;
	ld.global.u32 	%r2498, [%rd805];
	setp.eq.s32 	%p458, %r2498, -1;
	selp.u32 	%r2499, 1, 0, %p458;
	add.s32 	%r5974, %r2496, %r2499;
	add.s32 	%r5966, %r5966, 4;
$L__BB38_208:
	setp.eq.s32 	%p459, %r403, 0;
	@%p459 bra 	$L__BB38_212;
	mul.wide.s32 	%rd806, %r5966, 4;
	add.s64 	%rd19, %rd3, %rd806;
	ld.global.u32 	%r2500, [%rd19];
	mul.wide.s32 	%rd807, %r2500, 4;
	add.s64 	%rd808, %rd4, %rd807;
	ld.global.u32 	%r2501, [%rd808];
	setp.eq.s32 	%p460, %r2501, -1;
	selp.u32 	%r2502, 1, 0, %p460;
	add.s32 	%r5974, %r5974, %r2502;
	setp.eq.s32 	%p461, %r403, 1;
	@%p461 bra 	$L__BB38_212;
	ld.global.u32 	%r2503, [%rd19+4];
	mul.wide.s32 	%rd809, %r2503, 4;
	add.s64 	%rd810, %rd4, %rd809;
	ld.global.u32 	%r2504, [%rd810];
	setp.eq.s32 	%p462, %r2504, -1;
	selp.u32 	%r2505, 1, 0, %p462;
	add.s32 	%r5974, %r5974, %r2505;
	setp.eq.s32 	%p463, %r403, 2;
	@%p463 bra 	$L__BB38_212;
	ld.global.u32 	%r2506, [%rd19+8];
	mul.wide.s32 	%rd811, %r2506, 4;
	add.s64 	%rd812, %rd4, %rd811;
	ld.global.u32 	%r2507, [%rd812];
	setp.eq.s32 	%p464, %r2507, -1;
	selp.u32 	%r2508, 1, 0, %p464;
	add.s32 	%r5974, %r5974, %r2508;
$L__BB38_212:
	ld.global.u32 	%r2510, [%rd7+11264];
	setp.ne.s32 	%p465, %r2510, -1;
	mov.b32 	%r5987, 0;
	@%p465 bra 	$L__BB38_227;
	ld.global.u32 	%r5979, [%rd8+11264];
	ld.global.u32 	%r414, [%rd8+11268];
	setp.ge.s32 	%p466, %r5979, %r414;
	@%p466 bra 	$L__BB38_227;
	add.s32 	%r2514, %r5979, 1;
	max.s32 	%r2515, %r414, %r2514;
	sub.s32 	%r415, %r2515, %r5979;
	and.b32  	%r416, %r415, 15;
	sub.s32 	%r2516, %r5979, %r2515;
	setp.gt.u32 	%p467, %r2516, -16;
	mov.b32 	%r5987, 0;
	@%p467 bra 	$L__BB38_217;
	and.b32  	%r417, %r415, -16;
	mov.b32 	%r5987, 0;
	mov.u32 	%r5977, %r5987;
$L__BB38_216:
	.pragma "nounroll";
	mul.wide.s32 	%rd813, %r5979, 4;
	add.s64 	%rd814, %rd3, %rd813;
	ld.global.u32 	%r2518, [%rd814];
	mul.wide.s32 	%rd815, %r2518, 4;
	add.s64 	%rd816, %rd4, %rd815;
	ld.global.u32 	%r2519, [%rd816];
	setp.eq.s32 	%p468, %r2519, -1;
	selp.u32 	%r2520, 1, 0, %p468;
	add.s32 	%r2521, %r5987, %r2520;
	ld.global.u32 	%r2522, [%rd814+4];
	mul.wide.s32 	%rd817, %r2522, 4;
	add.s64 	%rd818, %rd4, %rd817;
	ld.global.u32 	%r2523, [%rd818];
	setp.eq.s32 	%p469, %r2523, -1;
	selp.u32 	%r2524, 1, 0, %p469;
	add.s32 	%r2525, %r2521, %r2524;
	ld.global.u32 	%r2526, [%rd814+8];
	mul.wide.s32 	%rd819, %r2526, 4;
	add.s64 	%rd820, %rd4, %rd819;
	ld.global.u32 	%r2527, [%rd820];
	setp.eq.s32 	%p470, %r2527, -1;
	selp.u32 	%r2528, 1, 0, %p470;
	add.s32 	%r2529, %r2525, %r2528;
	ld.global.u32 	%r2530, [%rd814+12];
	mul.wide.s32 	%rd821, %r2530, 4;
	add.s64 	%rd822, %rd4, %rd821;
	ld.global.u32 	%r2531, [%rd822];
	setp.eq.s32 	%p471, %r2531, -1;
	selp.u32 	%r2532, 1, 0, %p471;
	add.s32 	%r2533, %r2529, %r2532;
	ld.global.u32 	%r2534, [%rd814+16];
	mul.wide.s32 	%rd823, %r2534, 4;
	add.s64 	%rd824, %rd4, %rd823;
	ld.global.u32 	%r2535, [%rd824];
	setp.eq.s32 	%p472, %r2535, -1;
	selp.u32 	%r2536, 1, 0, %p472;
	add.s32 	%r2537, %r2533, %r2536;
	ld.global.u32 	%r2538, [%rd814+20];
	mul.wide.s32 	%rd825, %r2538, 4;
	add.s64 	%rd826, %rd4, %rd825;
	ld.global.u32 	%r2539, [%rd826];
	setp.eq.s32 	%p473, %r2539, -1;
	selp.u32 	%r2540, 1, 0, %p473;
	add.s32 	%r2541, %r2537, %r2540;
	ld.global.u32 	%r2542, [%rd814+24];
	mul.wide.s32 	%rd827, %r2542, 4;
	add.s64 	%rd828, %rd4, %rd827;
	ld.global.u32 	%r2543, [%rd828];
	setp.eq.s32 	%p474, %r2543, -1;
	selp.u32 	%r2544, 1, 0, %p474;
	add.s32 	%r2545, %r2541, %r2544;
	ld.global.u32 	%r2546, [%rd814+28];
	mul.wide.s32 	%rd829, %r2546, 4;
	add.s64 	%rd830, %rd4, %rd829;
	ld.global.u32 	%r2547, [%rd830];
	setp.eq.s32 	%p475, %r2547, -1;
	selp.u32 	%r2548, 1, 0, %p475;
	add.s32 	%r2549, %r2545, %r2548;
	ld.global.u32 	%r2550, [%rd814+32];
	mul.wide.s32 	%rd831, %r2550, 4;
	add.s64 	%rd832, %rd4, %rd831;
	ld.global.u32 	%r2551, [%rd832];
	setp.eq.s32 	%p476, %r2551, -1;
	selp.u32 	%r2552, 1, 0, %p476;
	add.s32 	%r2553, %r2549, %r2552;
	ld.global.u32 	%r2554, [%rd814+36];
	mul.wide.s32 	%rd833, %r2554, 4;
	add.s64 	%rd834, %rd4, %rd833;
	ld.global.u32 	%r2555, [%rd834];
	setp.eq.s32 	%p477, %r2555, -1;
	selp.u32 	%r2556, 1, 0, %p477;
	add.s32 	%r2557, %r2553, %r2556;
	ld.global.u32 	%r2558, [%rd814+40];
	mul.wide.s32 	%rd835, %r2558, 4;
	add.s64 	%rd836, %rd4, %rd835;
	ld.global.u32 	%r2559, [%rd836];
	setp.eq.s32 	%p478, %r2559, -1;
	selp.u32 	%r2560, 1, 0, %p478;
	add.s32 	%r2561, %r2557, %r2560;
	ld.global.u32 	%r2562, [%rd814+44];
	mul.wide.s32 	%rd837, %r2562, 4;
	add.s64 	%rd838, %rd4, %rd837;
	ld.global.u32 	%r2563, [%rd838];
	setp.eq.s32 	%p479, %r2563, -1;
	selp.u32 	%r2564, 1, 0, %p479;
	add.s32 	%r2565, %r2561, %r2564;
	ld.global.u32 	%r2566, [%rd814+48];
	mul.wide.s32 	%rd839, %r2566, 4;
	add.s64 	%rd840, %rd4, %rd839;
	ld.global.u32 	%r2567, [%rd840];
	setp.eq.s32 	%p480, %r2567, -1;
	selp.u32 	%r2568, 1, 0, %p480;
	add.s32 	%r2569, %r2565, %r2568;
	ld.global.u32 	%r2570, [%rd814+52];
	mul.wide.s32 	%rd841, %r2570, 4;
	add.s64 	%rd842, %rd4, %rd841;
	ld.global.u32 	%r2571, [%rd842];
	setp.eq.s32 	%p481, %r2571, -1;
	selp.u32 	%r2572, 1, 0, %p481;
	add.s32 	%r2573, %r2569, %r2572;
	ld.global.u32 	%r2574, [%rd814+56];
	mul.wide.s32 	%rd843, %r2574, 4;
	add.s64 	%rd844, %rd4, %rd843;
	ld.global.u32 	%r2575, [%rd844];
	setp.eq.s32 	%p482, %r2575, -1;
	selp.u32 	%r2576, 1, 0, %p482;
	add.s32 	%r2577, %r2573, %r2576;
	ld.global.u32 	%r2578, [%rd814+60];
	mul.wide.s32 	%rd845, %r2578, 4;
	add.s64 	%rd846, %rd4, %rd845;
	ld.global.u32 	%r2579, [%rd846];
	setp.eq.s32 	%p483, %r2579, -1;
	selp.u32 	%r2580, 1, 0, %p483;
	add.s32 	%r5987, %r2577, %r2580;
	add.s32 	%r5979, %r5979, 16;
	add.s32 	%r5977, %r5977, 16;
	setp.ne.s32 	%p484, %r5977, %r417;
	@%p484 bra 	$L__BB38_216;
$L__BB38_217:
	setp.eq.s32 	%p485, %r416, 0;
	@%p485 bra 	$L__BB38_227;
	and.b32  	%r427, %r415, 7;
	setp.lt.u32 	%p486, %r416, 8;
	@%p486 bra 	$L__BB38_220;
	mul.wide.s32 	%rd847, %r5979, 4;
	add.s64 	%rd848, %rd3, %rd847;
	ld.global.u32 	%r2582, [%rd848];
	mul.wide.s32 	%rd849, %r2582, 4;
	add.s64 	%rd850, %rd4, %rd849;
	ld.global.u32 	%r2583, [%rd850];
	setp.eq.s32 	%p487, %r2583, -1;
	selp.u32 	%r2584, 1, 0, %p487;
	add.s32 	%r2585, %r5987, %r2584;
	ld.global.u32 	%r2586, [%rd848+4];
	mul.wide.s32 	%rd851, %r2586, 4;
	add.s64 	%rd852, %rd4, %rd851;
	ld.global.u32 	%r2587, [%rd852];
	setp.eq.s32 	%p488, %r2587, -1;
	selp.u32 	%r2588, 1, 0, %p488;
	add.s32 	%r2589, %r2585, %r2588;
	ld.global.u32 	%r2590, [%rd848+8];
	mul.wide.s32 	%rd853, %r2590, 4;
	add.s64 	%rd854, %rd4, %rd853;
	ld.global.u32 	%r2591, [%rd854];
	setp.eq.s32 	%p489, %r2591, -1;
	selp.u32 	%r2592, 1, 0, %p489;
	add.s32 	%r2593, %r2589, %r2592;
	ld.global.u32 	%r2594, [%rd848+12];
	mul.wide.s32 	%rd855, %r2594, 4;
	add.s64 	%rd856, %rd4, %rd855;
	ld.global.u32 	%r2595, [%rd856];
	setp.eq.s32 	%p490, %r2595, -1;
	selp.u32 	%r2596, 1, 0, %p490;
	add.s32 	%r2597, %r2593, %r2596;
	ld.global.u32 	%r2598, [%rd848+16];
	mul.wide.s32 	%rd857, %r2598, 4;
	add.s64 	%rd858, %rd4, %rd857;
	ld.global.u32 	%r2599, [%rd858];
	setp.eq.s32 	%p491, %r2599, -1;
	selp.u32 	%r2600, 1, 0, %p491;
	add.s32 	%r2601, %r2597, %r2600;
	ld.global.u32 	%r2602, [%rd848+20];
	mul.wide.s32 	%rd859, %r2602, 4;
	add.s64 	%rd860, %rd4, %rd859;
	ld.global.u32 	%r2603, [%rd860];
	setp.eq.s32 	%p492, %r2603, -1;
	selp.u32 	%r2604, 1, 0, %p492;
	add.s32 	%r2605, %r2601, %r2604;
	ld.global.u32 	%r2606, [%rd848+24];
	mul.wide.s32 	%rd861, %r2606, 4;
	add.s64 	%rd862, %rd4, %rd861;
	ld.global.u32 	%r2607, [%rd862];
	setp.eq.s32 	%p493, %r2607, -1;
	selp.u32 	%r2608, 1, 0, %p493;
	add.s32 	%r2609, %r2605, %r2608;
	ld.global.u32 	%r2610, [%rd848+28];
	mul.wide.s32 	%rd863, %r2610, 4;
	add.s64 	%rd864, %rd4, %rd863;
	ld.global.u32 	%r2611, [%rd864];
	setp.eq.s32 	%p494, %r2611, -1;
	selp.u32 	%r2612, 1, 0, %p494;
	add.s32 	%r5987, %r2609, %r2612;
	add.s32 	%r5979, %r5979, 8;
$L__BB38_220:
	setp.eq.s32 	%p495, %r427, 0;
	@%p495 bra 	$L__BB38_227;
	and.b32  	%r433, %r415, 3;
	setp.lt.u32 	%p496, %r427, 4;
	@%p496 bra 	$L__BB38_223;
	mul.wide.s32 	%rd865, %r5979, 4;
	add.s64 	%rd866, %rd3, %rd865;
	ld.global.u32 	%r2614, [%rd866];
	mul.wide.s32 	%rd867, %r2614, 4;
	add.s64 	%rd868, %rd4, %rd867;
	ld.global.u32 	%r2615, [%rd868];
	setp.eq.s32 	%p497, %r2615, -1;
	selp.u32 	%r2616, 1, 0, %p497;
	add.s32 	%r2617, %r5987, %r2616;
	ld.global.u32 	%r2618, [%rd866+4];
	mul.wide.s32 	%rd869, %r2618, 4;
	add.s64 	%rd870, %rd4, %rd869;
	ld.global.u32 	%r2619, [%rd870];
	setp.eq.s32 	%p498, %r2619, -1;
	selp.u32 	%r2620, 1, 0, %p498;
	add.s32 	%r2621, %r2617, %r2620;
	ld.global.u32 	%r2622, [%rd866+8];
	mul.wide.s32 	%rd871, %r2622, 4;
	add.s64 	%rd872, %rd4, %rd871;
	ld.global.u32 	%r2623, [%rd872];
	setp.eq.s32 	%p499, %r2623, -1;
	selp.u32 	%r2624, 1, 0, %p499;
	add.s32 	%r2625, %r2621, %r2624;
	ld.global.u32 	%r2626, [%rd866+12];
	mul.wide.s32 	%rd873, %r2626, 4;
	add.s64 	%rd874, %rd4, %rd873;
	ld.global.u32 	%r2627, [%rd874];
	setp.eq.s32 	%p500, %r2627, -1;
	selp.u32 	%r2628, 1, 0, %p500;
	add.s32 	%r5987, %r2625, %r2628;
	add.s32 	%r5979, %r5979, 4;
$L__BB38_223:
	setp.eq.s32 	%p501, %r433, 0;
	@%p501 bra 	$L__BB38_227;
	mul.wide.s32 	%rd875, %r5979, 4;
	add.s64 	%rd20, %rd3, %rd875;
	ld.global.u32 	%r2629, [%rd20];
	mul.wide.s32 	%rd876, %r2629, 4;
	add.s64 	%rd877, %rd4, %rd876;
	ld.global.u32 	%r2630, [%rd877];
	setp.eq.s32 	%p502, %r2630, -1;
	selp.u32 	%r2631, 1, 0, %p502;
	add.s32 	%r5987, %r5987, %r2631;
	setp.eq.s32 	%p503, %r433, 1;
	@%p503 bra 	$L__BB38_227;
	ld.global.u32 	%r2632, [%rd20+4];
	mul.wide.s32 	%rd878, %r2632, 4;
	add.s64 	%rd879, %rd4, %rd878;
	ld.global.u32 	%r2633, [%rd879];
	setp.eq.s32 	%p504, %r2633, -1;
	selp.u32 	%r2634, 1, 0, %p504;
	add.s32 	%r5987, %r5987, %r2634;
	setp.eq.s32 	%p505, %r433, 2;
	@%p505 bra 	$L__BB38_227;
	ld.global.u32 	%r2635, [%rd20+8];
	mul.wide.s32 	%rd880, %r2635, 4;
	add.s64 	%rd881, %rd4, %rd880;
	ld.global.u32 	%r2636, [%rd881];
	setp.eq.s32 	%p506, %r2636, -1;
	selp.u32 	%r2637, 1, 0, %p506;
	add.s32 	%r5987, %r5987, %r2637;
$L__BB38_227:
	ld.global.u32 	%r2639, [%rd7+12288];
	setp.ne.s32 	%p507, %r2639, -1;
	mov.b32 	%r6000, 0;
	@%p507 bra 	$L__BB38_242;
	ld.global.u32 	%r5992, [%rd8+12288];
	ld.global.u32 	%r444, [%rd8+12292];
	setp.ge.s32 	%p508, %r5992, %r444;
	@%p508 bra 	$L__BB38_242;
	add.s32 	%r2643, %r5992, 1;
	max.s32 	%r2644, %r444, %r2643;
	sub.s32 	%r445, %r2644, %r5992;
	and.b32  	%r446, %r445, 15;
	sub.s32 	%r2645, %r5992, %r2644;
	setp.gt.u32 	%p509, %r2645, -16;
	mov.b32 	%r6000, 0;
	@%p509 bra 	$L__BB38_232;
	and.b32  	%r447, %r445, -16;
	mov.b32 	%r6000, 0;
	mov.u32 	%r5990, %r6000;
$L__BB38_231:
	.pragma "nounroll";
	mul.wide.s32 	%rd882, %r5992, 4;
	add.s64 	%rd883, %rd3, %rd882;
	ld.global.u32 	%r2647, [%rd883];
	mul.wide.s32 	%rd884, %r2647, 4;
	add.s64 	%rd885, %rd4, %rd884;
	ld.global.u32 	%r2648, [%rd885];
	setp.eq.s32 	%p510, %r2648, -1;
	selp.u32 	%r2649, 1, 0, %p510;
	add.s32 	%r2650, %r6000, %r2649;
	ld.global.u32 	%r2651, [%rd883+4];
	mul.wide.s32 	%rd886, %r2651, 4;
	add.s64 	%rd887, %rd4, %rd886;
	ld.global.u32 	%r2652, [%rd887];
	setp.eq.s32 	%p511, %r2652, -1;
	selp.u32 	%r2653, 1, 0, %p511;
	add.s32 	%r2654, %r2650, %r2653;
	ld.global.u32 	%r2655, [%rd883+8];
	mul.wide.s32 	%rd888, %r2655, 4;
	add.s64 	%rd889, %rd4, %rd888;
	ld.global.u32 	%r2656, [%rd889];
	setp.eq.s32 	%p512, %r2656, -1;
	selp.u32 	%r2657, 1, 0, %p512;
	add.s32 	%r2658, %r2654, %r2657;
	ld.global.u32 	%r2659, [%rd883+12];
	mul.wide.s32 	%rd890, %r2659, 4;
	add.s64 	%rd891, %rd4, %rd890;
	ld.global.u32 	%r2660, [%rd891];
	setp.eq.s32 	%p513, %r2660, -1;
	selp.u32 	%r2661, 1, 0, %p513;
	add.s32 	%r2662, %r2658, %r2661;
	ld.global.u32 	%r2663, [%rd883+16];
	mul.wide.s32 	%rd892, %r2663, 4;
	add.s64 	%rd893, %rd4, %rd892;
	ld.global.u32 	%r2664, [%rd893];
	setp.eq.s32 	%p514, %r2664, -1;
	selp.u32 	%r2665, 1, 0, %p514;
	add.s32 	%r2666, %r2662, %r2665;
	ld.global.u32 	%r2667, [%rd883+20];
	mul.wide.s32 	%rd894, %r2667, 4;
	add.s64 	%rd895, %rd4, %rd894;
	ld.global.u32 	%r2668, [%rd895];
	setp.eq.s32 	%p515, %r2668, -1;
	selp.u32 	%r2669, 1, 0, %p515;
	add.s32 	%r2670, %r2666, %r2669;
	ld.global.u32 	%r2671, [%rd883+24];
	mul.wide.s32 	%rd896, %r2671, 4;
	add.s64 	%rd897, %rd4, %rd896;
	ld.global.u32 	%r2672, [%rd897];
	setp.eq.s32 	%p516, %r2672, -1;
	selp.u32 	%r2673, 1, 0, %p516;
	add.s32 	%r2674, %r2670, %r2673;
	ld.global.u32 	%r2675, [%rd883+28];
	mul.wide.s32 	%rd898, %r2675, 4;
	add.s64 	%rd899, %rd4, %rd898;
	ld.global.u32 	%r2676, [%rd899];
	setp.eq.s32 	%p517, %r2676, -1;
	selp.u32 	%r2677, 1, 0, %p517;
	add.s32 	%r2678, %r2674, %r2677;
	ld.global.u32 	%r2679, [%rd883+32];
	mul.wide.s32 	%rd900, %r2679, 4;
	add.s64 	%rd901, %rd4, %rd900;
	ld.global.u32 	%r2680, [%rd901];
	setp.eq.s32 	%p518, %r2680, -1;
	selp.u32 	%r2681, 1, 0, %p518;
	add.s32 	%r2682, %r2678, %r2681;
	ld.global.u32 	%r2683, [%rd883+36];
	mul.wide.s32 	%rd902, %r2683, 4;
	add.s64 	%rd903, %rd4, %rd902;
	ld.global.u32 	%r2684, [%rd903];
	setp.eq.s32 	%p519, %r2684, -1;
	selp.u32 	%r2685, 1, 0, %p519;
	add.s32 	%r2686, %r2682, %r2685;
	ld.global.u32 	%r2687, [%rd883+40];
	mul.wide.s32 	%rd904, %r2687, 4;
	add.s64 	%rd905, %rd4, %rd904;
	ld.global.u32 	%r2688, [%rd905];
	setp.eq.s32 	%p520, %r2688, -1;
	selp.u32 	%r2689, 1, 0, %p520;
	add.s32 	%r2690, %r2686, %r2689;
	ld.global.u32 	%r2691, [%rd883+44];
	mul.wide.s32 	%rd906, %r2691, 4;
	add.s64 	%rd907, %rd4, %rd906;
	ld.global.u32 	%r2692, [%rd907];
	setp.eq.s32 	%p521, %r2692, -1;
	selp.u32 	%r2693, 1, 0, %p521;
	add.s32 	%r2694, %r2690, %r2693;
	ld.global.u32 	%r2695, [%rd883+48];
	mul.wide.s32 	%rd908, %r2695, 4;
	add.s64 	%rd909, %rd4, %rd908;
	ld.global.u32 	%r2696, [%rd909];
	setp.eq.s32 	%p522, %r2696, -1;
	selp.u32 	%r2697, 1, 0, %p522;
	add.s32 	%r2698, %r2694, %r2697;
	ld.global.u32 	%r2699, [%rd883+52];
	mul.wide.s32 	%rd910, %r2699, 4;
	add.s64 	%rd911, %rd4, %rd910;
	ld.global.u32 	%r2700, [%rd911];
	setp.eq.s32 	%p523, %r2700, -1;
	selp.u32 	%r2701, 1, 0, %p523;
	add.s32 	%r2702, %r2698, %r2701;
	ld.global.u32 	%r2703, [%rd883+56];
	mul.wide.s32 	%rd912, %r2703, 4;
	add.s64 	%rd913, %rd4, %rd912;
	ld.global.u32 	%r2704, [%rd913];
	setp.eq.s32 	%p524, %r2704, -1;
	selp.u32 	%r2705, 1, 0, %p524;
	add.s32 	%r2706, %r2702, %r2705;
	ld.global.u32 	%r2707, [%rd883+60];
	mul.wide.s32 	%rd914, %r2707, 4;
	add.s64 	%rd915, %rd4, %rd914;
	ld.global.u32 	%r2708, [%rd915];
	setp.eq.s32 	%p525, %r2708, -1;
	selp.u32 	%r2709, 1, 0, %p525;
	add.s32 	%r6000, %r2706, %r2709;
	add.s32 	%r5992, %r5992, 16;
	add.s32 	%r5990, %r5990, 16;
	setp.ne.s32 	%p526, %r5990, %r447;
	@%p526 bra 	$L__BB38_231;
$L__BB38_232:
	setp.eq.s32 	%p527, %r446, 0;
	@%p527 bra 	$L__BB38_242;
	and.b32  	%r457, %r445, 7;
	setp.lt.u32 	%p528, %r446, 8;
	@%p528 bra 	$L__BB38_235;
	mul.wide.s32 	%rd916, %r5992, 4;
	add.s64 	%rd917, %rd3, %rd916;
	ld.global.u32 	%r2711, [%rd917];
	mul.wide.s32 	%rd918, %r2711, 4;
	add.s64 	%rd919, %rd4, %rd918;
	ld.global.u32 	%r2712, [%rd919];
	setp.eq.s32 	%p529, %r2712, -1;
	selp.u32 	%r2713, 1, 0, %p529;
	add.s32 	%r2714, %r6000, %r2713;
	ld.global.u32 	%r2715, [%rd917+4];
	mul.wide.s32 	%rd920, %r2715, 4;
	add.s64 	%rd921, %rd4, %rd920;
	ld.global.u32 	%r2716, [%rd921];
	setp.eq.s32 	%p530, %r2716, -1;
	selp.u32 	%r2717, 1, 0, %p530;
	add.s32 	%r2718, %r2714, %r2717;
	ld.global.u32 	%r2719, [%rd917+8];
	mul.wide.s32 	%rd922, %r2719, 4;
	add.s64 	%rd923, %rd4, %rd922;
	ld.global.u32 	%r2720, [%rd923];
	setp.eq.s32 	%p531, %r2720, -1;
	selp.u32 	%r2721, 1, 0, %p531;
	add.s32 	%r2722, %r2718, %r2721;
	ld.global.u32 	%r2723, [%rd917+12];
	mul.wide.s32 	%rd924, %r2723, 4;
	add.s64 	%rd925, %rd4, %rd924;
	ld.global.u32 	%r2724, [%rd925];
	setp.eq.s32 	%p532, %r2724, -1;
	selp.u32 	%r2725, 1, 0, %p532;
	add.s32 	%r2726, %r2722, %r2725;
	ld.global.u32 	%r2727, [%rd917+16];
	mul.wide.s32 	%rd926, %r2727, 4;
	add.s64 	%rd927, %rd4, %rd926;
	ld.global.u32 	%r2728, [%rd927];
	setp.eq.s32 	%p533, %r2728, -1;
	selp.u32 	%r2729, 1, 0, %p533;
	add.s32 	%r2730, %r2726, %r2729;
	ld.global.u32 	%r2731, [%rd917+20];
	mul.wide.s32 	%rd928, %r2731, 4;
	add.s64 	%rd929, %rd4, %rd928;
	ld.global.u32 	%r2732, [%rd929];
	setp.eq.s32 	%p534, %r2732, -1;
	selp.u32 	%r2733, 1, 0, %p534;
	add.s32 	%r2734, %r2730, %r2733;
	ld.global.u32 	%r2735, [%rd917+24];
	mul.wide.s32 	%rd930, %r2735, 4;
	add.s64 	%rd931, %rd4, %rd930;
	ld.global.u32 	%r2736, [%rd931];
	setp.eq.s32 	%p535, %r2736, -1;
	selp.u32 	%r2737, 1, 0, %p535;
	add.s32 	%r2738, %r2734, %r2737;
	ld.global.u32 	%r2739, [%rd917+28];
	mul.wide.s32 	%rd932, %r2739, 4;
	add.s64 	%rd933, %rd4, %rd932;
	ld.global.u32 	%r2740, [%rd933];
	setp.eq.s32 	%p536, %r2740, -1;
	selp.u32 	%r2741, 1, 0, %p536;
	add.s32 	%r6000, %r2738, %r2741;
	add.s32 	%r5992, %r5992, 8;
$L__BB38_235:
	setp.eq.s32 	%p537, %r457, 0;
	@%p537 bra 	$L__BB38_242;
	and.b32  	%r463, %r445, 3;
	setp.lt.u32 	%p538, %r457, 4;
	@%p538 bra 	$L__BB38_238;
	mul.wide.s32 	%rd934, %r5992, 4;
	add.s64 	%rd935, %rd3, %rd934;
	ld.global.u32 	%r2743, [%rd935];
	mul.wide.s32 	%rd936, %r2743, 4;
	add.s64 	%rd937, %rd4, %rd936;
	ld.global.u32 	%r2744, [%rd937];
	setp.eq.s32 	%p539, %r2744, -1;
	selp.u32 	%r2745, 1, 0, %p539;
	add.s32 	%r2746, %r6000, %r2745;
	ld.global.u32 	%r2747, [%rd935+4];
	mul.wide.s32 	%rd938, %r2747, 4;
	add.s64 	%rd939, %rd4, %rd938;
	ld.global.u32 	%r2748, [%rd939];
	setp.eq.s32 	%p540, %r2748, -1;
	selp.u32 	%r2749, 1, 0, %p540;
	add.s32 	%r2750, %r2746, %r2749;
	ld.global.u32 	%r2751, [%rd935+8];
	mul.wide.s32 	%rd940, %r2751, 4;
	add.s64 	%rd941, %rd4, %rd940;
	ld.global.u32 	%r2752, [%rd941];
	setp.eq.s32 	%p541, %r2752, -1;
	selp.u32 	%r2753, 1, 0, %p541;
	add.s32 	%r2754, %r2750, %r2753;
	ld.global.u32 	%r2755, [%rd935+12];
	mul.wide.s32 	%rd942, %r2755, 4;
	add.s64 	%rd943, %rd4, %rd942;
	ld.global.u32 	%r2756, [%rd943];
	setp.eq.s32 	%p542, %r2756, -1;
	selp.u32 	%r2757, 1, 0, %p542;
	add.s32 	%r6000, %r2754, %r2757;
	add.s32 	%r5992, %r5992, 4;
$L__BB38_238:
	setp.eq.s32 	%p543, %r463, 0;
	@%p543 bra 	$L__BB38_242;
	mul.wide.s32 	%rd944, %r5992, 4;
	add.s64 	%rd21, %rd3, %rd944;
	ld.global.u32 	%r2758, [%rd21];
	mul.wide.s32 	%rd945, %r2758, 4;
	add.s64 	%rd946, %rd4, %rd945;
	ld.global.u32 	%r2759, [%rd946];
	setp.eq.s32 	%p544, %r2759, -1;
	selp.u32 	%r2760, 1, 0, %p544;
	add.s32 	%r6000, %r6000, %r2760;
	setp.eq.s32 	%p545, %r463, 1;
	@%p545 bra 	$L__BB38_242;
	ld.global.u32 	%r2761, [%rd21+4];
	mul.wide.s32 	%rd947, %r2761, 4;
	add.s64 	%rd948, %rd4, %rd947;
	ld.global.u32 	%r2762, [%rd948];
	setp.eq.s32 	%p546, %r2762, -1;
	selp.u32 	%r2763, 1, 0, %p546;
	add.s32 	%r6000, %r6000, %r2763;
	setp.eq.s32 	%p547, %r463, 2;
	@%p547 bra 	$L__BB38_242;
	ld.global.u32 	%r2764, [%rd21+8];
	mul.wide.s32 	%rd949, %r2764, 4;
	add.s64 	%rd950, %rd4, %rd949;
	ld.global.u32 	%r2765, [%rd950];
	setp.eq.s32 	%p548, %r2765, -1;
	selp.u32 	%r2766, 1, 0, %p548;
	add.s32 	%r6000, %r6000, %r2766;
$L__BB38_242:
	ld.global.u32 	%r2768, [%rd7+13312];
	setp.ne.s32 	%p549, %r2768, -1;
	mov.b32 	%r6013, 0;
	@%p549 bra 	$L__BB38_257;
	ld.global.u32 	%r6005, [%rd8+13312];
	ld.global.u32 	%r474, [%rd8+13316];
	setp.ge.s32 	%p550, %r6005, %r474;
	@%p550 bra 	$L__BB38_257;
	add.s32 	%r2772, %r6005, 1;
	max.s32 	%r2773, %r474, %r2772;
	sub.s32 	%r475, %r2773, %r6005;
	and.b32  	%r476, %r475, 15;
	sub.s32 	%r2774, %r6005, %r2773;
	setp.gt.u32 	%p551, %r2774, -16;
	mov.b32 	%r6013, 0;
	@%p551 bra 	$L__BB38_247;
	and.b32  	%r477, %r475, -16;
	mov.b32 	%r6013, 0;
	mov.u32 	%r6003, %r6013;
$L__BB38_246:
	.pragma "nounroll";
	mul.wide.s32 	%rd951, %r6005, 4;
	add.s64 	%rd952, %rd3, %rd951;
	ld.global.u32 	%r2776, [%rd952];
	mul.wide.s32 	%rd953, %r2776, 4;
	add.s64 	%rd954, %rd4, %rd953;
	ld.global.u32 	%r2777, [%rd954];
	setp.eq.s32 	%p552, %r2777, -1;
	selp.u32 	%r2778, 1, 0, %p552;
	add.s32 	%r2779, %r6013, %r2778;
	ld.global.u32 	%r2780, [%rd952+4];
	mul.wide.s32 	%rd955, %r2780, 4;
	add.s64 	%rd956, %rd4, %rd955;
	ld.global.u32 	%r2781, [%rd956];
	setp.eq.s32 	%p553, %r2781, -1;
	selp.u32 	%r2782, 1, 0, %p553;
	add.s32 	%r2783, %r2779, %r2782;
	ld.global.u32 	%r2784, [%rd952+8];
	mul.wide.s32 	%rd957, %r2784, 4;
	add.s64 	%rd958, %rd4, %rd957;
	ld.global.u32 	%r2785, [%rd958];
	setp.eq.s32 	%p554, %r2785, -1;
	selp.u32 	%r2786, 1, 0, %p554;
	add.s32 	%r2787, %r2783, %r2786;
	ld.global.u32 	%r2788, [%rd952+12];
	mul.wide.s32 	%rd959, %r2788, 4;
	add.s64 	%rd960, %rd4, %rd959;
	ld.global.u32 	%r2789, [%rd960];
	setp.eq.s32 	%p555, %r2789, -1;
	selp.u32 	%r2790, 1, 0, %p555;
	add.s32 	%r2791, %r2787, %r2790;
	ld.global.u32 	%r2792, [%rd952+16];
	mul.wide.s32 	%rd961, %r2792, 4;
	add.s64 	%rd962, %rd4, %rd961;
	ld.global.u32 	%r2793, [%rd962];
	setp.eq.s32 	%p556, %r2793, -1;
	selp.u32 	%r2794, 1, 0, %p556;
	add.s32 	%r2795, %r2791, %r2794;
	ld.global.u32 	%r2796, [%rd952+20];
	mul.wide.s32 	%rd963, %r2796, 4;
	add.s64 	%rd964, %rd4, %rd963;
	ld.global.u32 	%r2797, [%rd964];
	setp.eq.s32 	%p557, %r2797, -1;
	selp.u32 	%r2798, 1, 0, %p557;
	add.s32 	%r2799, %r2795, %r2798;
	ld.global.u32 	%r2800, [%rd952+24];
	mul.wide.s32 	%rd965, %r2800, 4;
	add.s64 	%rd966, %rd4, %rd965;
	ld.global.u32 	%r2801, [%rd966];
	setp.eq.s32 	%p558, %r2801, -1;
	selp.u32 	%r2802, 1, 0, %p558;
	add.s32 	%r2803, %r2799, %r2802;
	ld.global.u32 	%r2804, [%rd952+28];
	mul.wide.s32 	%rd967, %r2804, 4;
	add.s64 	%rd968, %rd4, %rd967;
	ld.global.u32 	%r2805, [%rd968];
	setp.eq.s32 	%p559, %r2805, -1;
	selp.u32 	%r2806, 1, 0, %p559;
	add.s32 	%r2807, %r2803, %r2806;
	ld.global.u32 	%r2808, [%rd952+32];
	mul.wide.s32 	%rd969, %r2808, 4;
	add.s64 	%rd970, %rd4, %rd969;
	ld.global.u32 	%r2809, [%rd970];
	setp.eq.s32 	%p560, %r2809, -1;
	selp.u32 	%r2810, 1, 0, %p560;
	add.s32 	%r2811, %r2807, %r2810;
	ld.global.u32 	%r2812, [%rd952+36];
	mul.wide.s32 	%rd971, %r2812, 4;
	add.s64 	%rd972, %rd4, %rd971;
	ld.global.u32 	%r2813, [%rd972];
	setp.eq.s32 	%p561, %r2813, -1;
	selp.u32 	%r2814, 1, 0, %p561;
	add.s32 	%r2815, %r2811, %r2814;
	ld.global.u32 	%r2816, [%rd952+40];
	mul.wide.s32 	%rd973, %r2816, 4;
	add.s64 	%rd974, %rd4, %rd973;
	ld.global.u32 	%r2817, [%rd974];
	setp.eq.s32 	%p562, %r2817, -1;
	selp.u32 	%r2818, 1, 0, %p562;
	add.s32 	%r2819, %r2815, %r2818;
	ld.global.u32 	%r2820, [%rd952+44];
	mul.wide.s32 	%rd975, %r2820, 4;
	add.s64 	%rd976, %rd4, %rd975;
	ld.global.u32 	%r2821, [%rd976];
	setp.eq.s32 	%p563, %r2821, -1;
	selp.u32 	%r2822, 1, 0, %p563;
	add.s32 	%r2823, %r2819, %r2822;
	ld.global.u32 	%r2824, [%rd952+48];
	mul.wide.s32 	%rd977, %r2824, 4;
	add.s64 	%rd978, %rd4, %rd977;
	ld.global.u32 	%r2825, [%rd978];
	setp.eq.s32 	%p564, %r2825, -1;
	selp.u32 	%r2826, 1, 0, %p564;
	add.s32 	%r2827, %r2823, %r2826;
	ld.global.u32 	%r2828, [%rd952+52];
	mul.wide.s32 	%rd979, %r2828, 4;
	add.s64 	%rd980, %rd4, %rd979;
	ld.global.u32 	%r2829, [%rd980];
	setp.eq.s32 	%p565, %r2829, -1;
	selp.u32 	%r2830, 1, 0, %p565;
	add.s32 	%r2831, %r2827, %r2830;
	ld.global.u32 	%r2832, [%rd952+56];
	mul.wide.s32 	%rd981, %r2832, 4;
	add.s64 	%rd982, %rd4, %rd981;
	ld.global.u32 	%r2833, [%rd982];
	setp.eq.s32 	%p566, %r2833, -1;
	selp.u32 	%r2834, 1, 0, %p566;
	add.s32 	%r2835, %r2831, %r2834;
	ld.global.u32 	%r2836, [%rd952+60];
	mul.wide.s32 	%rd983, %r2836, 4;
	add.s64 	%rd984, %rd4, %rd983;
	ld.global.u32 	%r2837, [%rd984];
	setp.eq.s32 	%p567, %r2837, -1;
	selp.u32 	%r2838, 1, 0, %p567;
	add.s32 	%r6013, %r2835, %r2838;
	add.s32 	%r6005, %r6005, 16;
	add.s32 	%r6003, %r6003, 16;
	setp.ne.s32 	%p568, %r6003, %r477;
	@%p568 bra 	$L__BB38_246;
$L__BB38_247:
	setp.eq.s32 	%p569, %r476, 0;
	@%p569 bra 	$L__BB38_257;
	and.b32  	%r487, %r475, 7;
	setp.lt.u32 	%p570, %r476, 8;
	@%p570 bra 	$L__BB38_250;
	mul.wide.s32 	%rd985, %r6005, 4;
	add.s64 	%rd986, %rd3, %rd985;
	ld.global.u32 	%r2840, [%rd986];
	mul.wide.s32 	%rd987, %r2840, 4;
	add.s64 	%rd988, %rd4, %rd987;
	ld.global.u32 	%r2841, [%rd988];
	setp.eq.s32 	%p571, %r2841, -1;
	selp.u32 	%r2842, 1, 0, %p571;
	add.s32 	%r2843, %r6013, %r2842;
	ld.global.u32 	%r2844, [%rd986+4];
	mul.wide.s32 	%rd989, %r2844, 4;
	add.s64 	%rd990, %rd4, %rd989;
	ld.global.u32 	%r2845, [%rd990];
	setp.eq.s32 	%p572, %r2845, -1;
	selp.u32 	%r2846, 1, 0, %p572;
	add.s32 	%r2847, %r2843, %r2846;
	ld.global.u32 	%r2848, [%rd986+8];
	mul.wide.s32 	%rd991, %r2848, 4;
	add.s64 	%rd992, %rd4, %rd991;
	ld.global.u32 	%r2849, [%rd992];
	setp.eq.s32 	%p573, %r2849, -1;
	selp.u32 	%r2850, 1, 0, %p573;
	add.s32 	%r2851, %r2847, %r2850;
	ld.global.u32 	%r2852, [%rd986+12];
	mul.wide.s32 	%rd993, %r2852, 4;
	add.s64 	%rd994, %rd4, %rd993;
	ld.global.u32 	%r2853, [%rd994];
	setp.eq.s32 	%p574, %r2853, -1;
	selp.u32 	%r2854, 1, 0, %p574;
	add.s32 	%r2855, %r2851, %r2854;
	ld.global.u32 	%r2856, [%rd986+16];
	mul.wide.s32 	%rd995, %r2856, 4;
	add.s64 	%rd996, %rd4, %rd995;
	ld.global.u32 	%r2857, [%rd996];
	setp.eq.s32 	%p575, %r2857, -1;
	selp.u32 	%r2858, 1, 0, %p575;
	add.s32 	%r2859, %r2855, %r2858;
	ld.global.u32 	%r2860, [%rd986+20];
	mul.wide.s32 	%rd997, %r2860, 4;
	add.s64 	%rd998, %rd4, %rd997;
	ld.global.u32 	%r2861, [%rd998];
	setp.eq.s32 	%p576, %r2861, -1;
	selp.u32 	%r2862, 1, 0, %p576;
	add.s32 	%r2863, %r2859, %r2862;
	ld.global.u32 	%r2864, [%rd986+24];
	mul.wide.s32 	%rd999, %r2864, 4;
	add.s64 	%rd1000, %rd4, %rd999;
	ld.global.u32 	%r2865, [%rd1000];
	setp.eq.s32 	%p577, %r2865, -1;
	selp.u32 	%r2866, 1, 0, %p577;
	add.s32 	%r2867, %r2863, %r2866;
	ld.global.u32 	%r2868, [%rd986+28];
	mul.wide.s32 	%rd1001, %r2868, 4;
	add.s64 	%rd1002, %rd4, %rd1001;
	ld.global.u32 	%r2869, [%rd1002];
	setp.eq.s32 	%p578, %r2869, -1;
	selp.u32 	%r2870, 1, 0, %p578;
	add.s32 	%r6013, %r2867, %r2870;
	add.s32 	%r6005, %r6005, 8;
$L__BB38_250:
	setp.eq.s32 	%p579, %r487, 0;
	@%p579 bra 	$L__BB38_257;
	and.b32  	%r493, %r475, 3;
	setp.lt.u32 	%p580, %r487, 4;
	@%p580 bra 	$L__BB38_253;
	mul.wide.s32 	%rd1003, %r6005, 4;
	add.s64 	%rd1004, %rd3, %rd1003;
	ld.global.u32 	%r2872, [%rd1004];
	mul.wide.s32 	%rd1005, %r2872, 4;
	add.s64 	%rd1006, %rd4, %rd1005;
	ld.global.u32 	%r2873, [%rd1006];
	setp.eq.s32 	%p581, %r2873, -1;
	selp.u32 	%r2874, 1, 0, %p581;
	add.s32 	%r2875, %r6013, %r2874;
	ld.global.u32 	%r2876, [%rd1004+4];
	mul.wide.s32 	%rd1007, %r2876, 4;
	add.s64 	%rd1008, %rd4, %rd1007;
	ld.global.u32 	%r2877, [%rd1008];
	setp.eq.s32 	%p582, %r2877, -1;
	selp.u32 	%r2878, 1, 0, %p582;
	add.s32 	%r2879, %r2875, %r2878;
	ld.global.u32 	%r2880, [%rd1004+8];
	mul.wide.s32 	%rd1009, %r2880, 4;
	add.s64 	%rd1010, %rd4, %rd1009;
	ld.global.u32 	%r2881, [%rd1010];
	setp.eq.s32 	%p583, %r2881, -1;
	selp.u32 	%r2882, 1, 0, %p583;
	add.s32 	%r2883, %r2879, %r2882;
	ld.global.u32 	%r2884, [%rd1004+12];
	mul.wide.s32 	%rd1011, %r2884, 4;
	add.s64 	%rd1012, %rd4, %rd1011;
	ld.global.u32 	%r2885, [%rd1012];
	setp.eq.s32 	%p584, %r2885, -1;
	selp.u32 	%r2886, 1, 0, %p584;
	add.s32 	%r6013, %r2883, %r2886;
	add.s32 	%r6005, %r6005, 4;
$L__BB38_253:
	setp.eq.s32 	%p585, %r493, 0;
	@%p585 bra 	$L__BB38_257;
	mul.wide.s32 	%rd1013, %r6005, 4;
	add.s64 	%rd22, %rd3, %rd1013;
	ld.global.u32 	%r2887, [%rd22];
	mul.wide.s32 	%rd1014, %r2887, 4;
	add.s64 	%rd1015, %rd4, %rd1014;
	ld.global.u32 	%r2888, [%rd1015];
	setp.eq.s32 	%p586, %r2888, -1;
	selp.u32 	%r2889, 1, 0, %p586;
	add.s32 	%r6013, %r6013, %r2889;
	setp.eq.s32 	%p587, %r493, 1;
	@%p587 bra 	$L__BB38_257;
	ld.global.u32 	%r2890, [%rd22+4];
	mul.wide.s32 	%rd1016, %r2890, 4;
	add.s64 	%rd1017, %rd4, %rd1016;
	ld.global.u32 	%r2891, [%rd1017];
	setp.eq.s32 	%p588, %r2891, -1;
	selp.u32 	%r2892, 1, 0, %p588;
	add.s32 	%r6013, %r6013, %r2892;
	setp.eq.s32 	%p589, %r493, 2;
	@%p589 bra 	$L__BB38_257;
	ld.global.u32 	%r2893, [%rd22+8];
	mul.wide.s32 	%rd1018, %r2893, 4;
	add.s64 	%rd1019, %rd4, %rd1018;
	ld.global.u32 	%r2894, [%rd1019];
	setp.eq.s32 	%p590, %r2894, -1;
	selp.u32 	%r2895, 1, 0, %p590;
	add.s32 	%r6013, %r6013, %r2895;
$L__BB38_257:
	ld.global.u32 	%r2897, [%rd7+14336];
	setp.ne.s32 	%p591, %r2897, -1;
	mov.b32 	%r6026, 0;
	@%p591 bra 	$L__BB38_272;
	ld.global.u32 	%r6018, [%rd8+14336];
	ld.global.u32 	%r504, [%rd8+14340];
	setp.ge.s32 	%p592, %r6018, %r504;
	@%p592 bra 	$L__BB38_272;
	add.s32 	%r2901, %r6018, 1;
	max.s32 	%r2902, %r504, %r2901;
	sub.s32 	%r505, %r2902, %r6018;
	and.b32  	%r506, %r505, 15;
	sub.s32 	%r2903, %r6018, %r2902;
	setp.gt.u32 	%p593, %r2903, -16;
	mov.b32 	%r6026, 0;
	@%p593 bra 	$L__BB38_262;
	and.b32  	%r507, %r505, -16;
	mov.b32 	%r6026, 0;
	mov.u32 	%r6016, %r6026;
$L__BB38_261:
	.pragma "nounroll";
	mul.wide.s32 	%rd1020, %r6018, 4;
	add.s64 	%rd1021, %rd3, %rd1020;
	ld.global.u32 	%r2905, [%rd1021];
	mul.wide.s32 	%rd1022, %r2905, 4;
	add.s64 	%rd1023, %rd4, %rd1022;
	ld.global.u32 	%r2906, [%rd1023];
	setp.eq.s32 	%p594, %r2906, -1;
	selp.u32 	%r2907, 1, 0, %p594;
	add.s32 	%r2908, %r6026, %r2907;
	ld.global.u32 	%r2909, [%rd1021+4];
	mul.wide.s32 	%rd1024, %r2909, 4;
	add.s64 	%rd1025, %rd4, %rd1024;
	ld.global.u32 	%r2910, [%rd1025];
	setp.eq.s32 	%p595, %r2910, -1;
	selp.u32 	%r2911, 1, 0, %p595;
	add.s32 	%r2912, %r2908, %r2911;
	ld.global.u32 	%r2913, [%rd1021+8];
	mul.wide.s32 	%rd1026, %r2913, 4;
	add.s64 	%rd1027, %rd4, %rd1026;
	ld.global.u32 	%r2914, [%rd1027];
	setp.eq.s32 	%p596, %r2914, -1;
	selp.u32 	%r2915, 1, 0, %p596;
	add.s32 	%r2916, %r2912, %r2915;
	ld.global.u32 	%r2917, [%rd1021+12];
	mul.wide.s32 	%rd1028, %r2917, 4;
	add.s64 	%rd1029, %rd4, %rd1028;
	ld.global.u32 	%r2918, [%rd1029];
	setp.eq.s32 	%p597, %r2918, -1;
	selp.u32 	%r2919, 1, 0, %p597;
	add.s32 	%r2920, %r2916, %r2919;
	ld.global.u32 	%r2921, [%rd1021+16];
	mul.wide.s32 	%rd1030, %r2921, 4;
	add.s64 	%rd1031, %rd4, %rd1030;
	ld.global.u32 	%r2922, [%rd1031];
	setp.eq.s32 	%p598, %r2922, -1;
	selp.u32 	%r2923, 1, 0, %p598;
	add.s32 	%r2924, %r2920, %r2923;
	ld.global.u32 	%r2925, [%rd1021+20];
	mul.wide.s32 	%rd1032, %r2925, 4;
	add.s64 	%rd1033, %rd4, %rd1032;
	ld.global.u32 	%r2926, [%rd1033];
	setp.eq.s32 	%p599, %r2926, -1;
	selp.u32 	%r2927, 1, 0, %p599;
	add.s32 	%r2928, %r2924, %r2927;
	ld.global.u32 	%r2929, [%rd1021+24];
	mul.wide.s32 	%rd1034, %r2929, 4;
	add.s64 	%rd1035, %rd4, %rd1034;
	ld.global.u32 	%r2930, [%rd1035];
	setp.eq.s32 	%p600, %r2930, -1;
	selp.u32 	%r2931, 1, 0, %p600;
	add.s32 	%r2932, %r2928, %r2931;
	ld.global.u32 	%r2933, [%rd1021+28];
	mul.wide.s32 	%rd1036, %r2933, 4;
	add.s64 	%rd1037, %rd4, %rd1036;
	ld.global.u32 	%r2934, [%rd1037];
	setp.eq.s32 	%p601, %r2934, -1;
	selp.u32 	%r2935, 1, 0, %p601;
	add.s32 	%r2936, %r2932, %r2935;
	ld.global.u32 	%r2937, [%rd1021+32];
	mul.wide.s32 	%rd1038, %r2937, 4;
	add.s64 	%rd1039, %rd4, %rd1038;
	ld.global.u32 	%r2938, [%rd1039];
	setp.eq.s32 	%p602, %r2938, -1;
	selp.u32 	%r2939, 1, 0, %p602;
	add.s32 	%r2940, %r2936, %r2939;
	ld.global.u32 	%r2941, [%rd1021+36];
	mul.wide.s32 	%rd1040, %r2941, 4;
	add.s64 	%rd1041, %rd4, %rd1040;
	ld.global.u32 	%r2942, [%rd1041];
	setp.eq.s32 	%p603, %r2942, -1;
	selp.u32 	%r2943, 1, 0, %p603;
	add.s32 	%r2944, %r2940, %r2943;
	ld.global.u32 	%r2945, [%rd1021+40];
	mul.wide.s32 	%rd1042, %r2945, 4;
	add.s64 	%rd1043, %rd4, %rd1042;
	ld.global.u32 	%r2946, [%rd1043];
	setp.eq.s32 	%p604, %r2946, -1;
	selp.u32 	%r2947, 1, 0, %p604;
	add.s32 	%r2948, %r2944, %r2947;
	ld.global.u32 	%r2949, [%rd1021+44];
	mul.wide.s32 	%rd1044, %r2949, 4;
	add.s64 	%rd1045, %rd4, %rd1044;
	ld.global.u32 	%r2950, [%rd1045];
	setp.eq.s32 	%p605, %r2950, -1;
	selp.u32 	%r2951, 1, 0, %p605;
	add.s32 	%r2952, %r2948, %r2951;
	ld.global.u32 	%r2953, [%rd1021+48];
	mul.wide.s32 	%rd1046, %r2953, 4;
	add.s64 	%rd1047, %rd4, %rd1046;
	ld.global.u32 	%r2954, [%rd1047];
	setp.eq.s32 	%p606, %r2954, -1;
	selp.u32 	%r2955, 1, 0, %p606;
	add.s32 	%r2956, %r2952, %r2955;
	ld.global.u32 	%r2957, [%rd1021+52];
	mul.wide.s32 	%rd1048, %r2957, 4;
	add.s64 	%rd1049, %rd4, %rd1048;
	ld.global.u32 	%r2958, [%rd1049];
	setp.eq.s32 	%p607, %r2958, -1;
	selp.u32 	%r2959, 1, 0, %p607;
	add.s32 	%r2960, %r2956, %r2959;
	ld.global.u32 	%r2961, [%rd1021+56];
	mul.wide.s32 	%rd1050, %r2961, 4;
	add.s64 	%rd1051, %rd4, %rd1050;
	ld.global.u32 	%r2962, [%rd1051];
	setp.eq.s32 	%p608, %r2962, -1;
	selp.u32 	%r2963, 1, 0, %p608;
	add.s32 	%r2964, %r2960, %r2963;
	ld.global.u32 	%r2965, [%rd1021+60];
	mul.wide.s32 	%rd1052, %r2965, 4;
	add.s64 	%rd1053, %rd4, %rd1052;
	ld.global.u32 	%r2966, [%rd1053];
	setp.eq.s32 	%p609, %r2966, -1;
	selp.u32 	%r2967, 1, 0, %p609;
	add.s32 	%r6026, %r2964, %r2967;
	add.s32 	%r6018, %r6018, 16;
	add.s32 	%r6016, %r6016, 16;
	setp.ne.s32 	%p610, %r6016, %r507;
	@%p610 bra 	$L__BB38_261;
$L__BB38_262:
	setp.eq.s32 	%p611, %r506, 0;
	@%p611 bra 	$L__BB38_272;
	and.b32  	%r517, %r505, 7;
	setp.lt.u32 	%p612, %r506, 8;
	@%p612 bra 	$L__BB38_265;
	mul.wide.s32 	%rd1054, %r6018, 4;
	add.s64 	%rd1055, %rd3, %rd1054;
	ld.global.u32 	%r2969, [%rd1055];
	mul.wide.s32 	%rd1056, %r2969, 4;
	add.s64 	%rd1057, %rd4, %rd1056;
	ld.global.u32 	%r2970, [%rd1057];
	setp.eq.s32 	%p613, %r2970, -1;
	selp.u32 	%r2971, 1, 0, %p613;
	add.s32 	%r2972, %r6026, %r2971;
	ld.global.u32 	%r2973, [%rd1055+4];
	mul.wide.s32 	%rd1058, %r2973, 4;
	add.s64 	%rd1059, %rd4, %rd1058;
	ld.global.u32 	%r2974, [%rd1059];
	setp.eq.s32 	%p614, %r2974, -1;
	selp.u32 	%r2975, 1, 0, %p614;
	add.s32 	%r2976, %r2972, %r2975;
	ld.global.u32 	%r2977, [%rd1055+8];
	mul.wide.s32 	%rd1060, %r2977, 4;
	add.s64 	%rd1061, %rd4, %rd1060;
	ld.global.u32 	%r2978, [%rd1061];
	setp.eq.s32 	%p615, %r2978, -1;
	selp.u32 	%r2979, 1, 0, %p615;
	add.s32 	%r2980, %r2976, %r2979;
	ld.global.u32 	%r2981, [%rd1055+12];
	mul.wide.s32 	%rd1062, %r2981, 4;
	add.s64 	%rd1063, %rd4, %rd1062;
	ld.global.u32 	%r2982, [%rd1063];
	setp.eq.s32 	%p616, %r2982, -1;
	selp.u32 	%r2983, 1, 0, %p616;
	add.s32 	%r2984, %r2980, %r2983;
	ld.global.u32 	%r2985, [%rd1055+16];
	mul.wide.s32 	%rd1064, %r2985, 4;
	add.s64 	%rd1065, %rd4, %rd1064;
	ld.global.u32 	%r2986, [%rd1065];
	setp.eq.s32 	%p617, %r2986, -1;
	selp.u32 	%r2987, 1, 0, %p617;
	add.s32 	%r2988, %r2984, %r2987;
	ld.global.u32 	%r2989, [%rd1055+20];
	mul.wide.s32 	%rd1066, %r2989, 4;
	add.s64 	%rd1067, %rd4, %rd1066;
	ld.global.u32 	%r2990, [%rd1067];
	setp.eq.s32 	%p618, %r2990, -1;
	selp.u32 	%r2991, 1, 0, %p618;
	add.s32 	%r2992, %r2988, %r2991;
	ld.global.u32 	%r2993, [%rd1055+24];
	mul.wide.s32 	%rd1068, %r2993, 4;
	add.s64 	%rd1069, %rd4, %rd1068;
	ld.global.u32 	%r2994, [%rd1069];
	setp.eq.s32 	%p619, %r2994, -1;
	selp.u32 	%r2995, 1, 0, %p619;
	add.s32 	%r2996, %r2992, %r2995;
	ld.global.u32 	%r2997, [%rd1055+28];
	mul.wide.s32 	%rd1070, %r2997, 4;
	add.s64 	%rd1071, %rd4, %rd1070;
	ld.global.u32 	%r2998, [%rd1071];
	setp.eq.s32 	%p620, %r2998, -1;
	selp.u32 	%r2999, 1, 0, %p620;
	add.s32 	%r6026, %r2996, %r2999;
	add.s32 	%r6018, %r6018, 8;
$L__BB38_265:
	setp.eq.s32 	%p621, %r517, 0;
	@%p621 bra 	$L__BB38_272;
	and.b32  	%r523, %r505, 3;
	setp.lt.u32 	%p622, %r517, 4;
	@%p622 bra 	$L__BB38_268;
	mul.wide.s32 	%rd1072, %r6018, 4;
	add.s64 	%rd1073, %rd3, %rd1072;
	ld.global.u32 	%r3001, [%rd1073];
	mul.wide.s32 	%rd1074, %r3001, 4;
	add.s64 	%rd1075, %rd4, %rd1074;
	ld.global.u32 	%r3002, [%rd1075];
	setp.eq.s32 	%p623, %r3002, -1;
	selp.u32 	%r3003, 1, 0, %p623;
	add.s32 	%r3004, %r6026, %r3003;
	ld.global.u32 	%r3005, [%rd1073+4];
	mul.wide.s32 	%rd1076, %r3005, 4;
	add.s64 	%rd1077, %rd4, %rd1076;
	ld.global.u32 	%r3006, [%rd1077];
	setp.eq.s32 	%p624, %r3006, -1;
	selp.u32 	%r3007, 1, 0, %p624;
	add.s32 	%r3008, %r3004, %r3007;
	ld.global.u32 	%r3009, [%rd1073+8];
	mul.wide.s32 	%rd1078, %r3009, 4;
	add.s64 	%rd1079, %rd4, %rd1078;
	ld.global.u32 	%r3010, [%rd1079];
	setp.eq.s32 	%p625, %r3010, -1;
	selp.u32 	%r3011, 1, 0, %p625;
	add.s32 	%r3012, %r3008, %r3011;
	ld.global.u32 	%r3013, [%rd1073+12];
	mul.wide.s32 	%rd1080, %r3013, 4;
	add.s64 	%rd1081, %rd4, %rd1080;
	ld.global.u32 	%r3014, [%rd1081];
	setp.eq.s32 	%p626, %r3014, -1;
	selp.u32 	%r3015, 1, 0, %p626;
	add.s32 	%r6026, %r3012, %r3015;
	add.s32 	%r6018, %r6018, 4;
$L__BB38_268:
	setp.eq.s32 	%p627, %r523, 0;
	@%p627 bra 	$L__BB38_272;
	mul.wide.s32 	%rd1082, %r6018, 4;
	add.s64 	%rd23, %rd3, %rd1082;
	ld.global.u32 	%r3016, [%rd23];
	mul.wide.s32 	%rd1083, %r3016, 4;
	add.s64 	%rd1084, %rd4, %rd1083;
	ld.global.u32 	%r3017, [%rd1084];
	setp.eq.s32 	%p628, %r3017, -1;
	selp.u32 	%r3018, 1, 0, %p628;
	add.s32 	%r6026, %r6026, %r3018;
	setp.eq.s32 	%p629, %r523, 1;
	@%p629 bra 	$L__BB38_272;
	ld.global.u32 	%r3019, [%rd23+4];
	mul.wide.s32 	%rd1085, %r3019, 4;
	add.s64 	%rd1086, %rd4, %rd1085;
	ld.global.u32 	%r3020, [%rd1086];
	setp.eq.s32 	%p630, %r3020, -1;
	selp.u32 	%r3021, 1, 0, %p630;
	add.s32 	%r6026, %r6026, %r3021;
	setp.eq.s32 	%p631, %r523, 2;
	@%p631 bra 	$L__BB38_272;
	ld.global.u32 	%r3022, [%rd23+8];
	mul.wide.s32 	%rd1087, %r3022, 4;
	add.s64 	%rd1088, %rd4, %rd1087;
	ld.global.u32 	%r3023, [%rd1088];
	setp.eq.s32 	%p632, %r3023, -1;
	selp.u32 	%r3024, 1, 0, %p632;
	add.s32 	%r6026, %r6026, %r3024;
$L__BB38_272:
	ld.global.u32 	%r3026, [%rd7+15360];
	setp.ne.s32 	%p633, %r3026, -1;
	mov.b32 	%r6039, 0;
	@%p633 bra 	$L__BB38_287;
	ld.global.u32 	%r6031, [%rd8+15360];
	ld.global.u32 	%r534, [%rd8+15364];
	setp.ge.s32 	%p634, %r6031, %r534;
	@%p634 bra 	$L__BB38_287;
	add.s32 	%r3030, %r6031, 1;
	max.s32 	%r3031, %r534, %r3030;
	sub.s32 	%r535, %r3031, %r6031;
	and.b32  	%r536, %r535, 15;
	sub.s32 	%r3032, %r6031, %r3031;
	setp.gt.u32 	%p635, %r3032, -16;
	mov.b32 	%r6039, 0;
	@%p635 bra 	$L__BB38_277;
	and.b32  	%r537, %r535, -16;
	mov.b32 	%r6039, 0;
	mov.u32 	%r6029, %r6039;
$L__BB38_276:
	.pragma "nounroll";
	mul.wide.s32 	%rd1089, %r6031, 4;
	add.s64 	%rd1090, %rd3, %rd1089;
	ld.global.u32 	%r3034, [%rd1090];
	mul.wide.s32 	%rd1091, %r3034, 4;
	add.s64 	%rd1092, %rd4, %rd1091;
	ld.global.u32 	%r3035, [%rd1092];
	setp.eq.s32 	%p636, %r3035, -1;
	selp.u32 	%r3036, 1, 0, %p636;
	add.s32 	%r3037, %r6039, %r3036;
	ld.global.u32 	%r3038, [%rd1090+4];
	mul.wide.s32 	%rd1093, %r3038, 4;
	add.s64 	%rd1094, %rd4, %rd1093;
	ld.global.u32 	%r3039, [%rd1094];
	setp.eq.s32 	%p637, %r3039, -1;
	selp.u32 	%r3040, 1, 0, %p637;
	add.s32 	%r3041, %r3037, %r3040;
	ld.global.u32 	%r3042, [%rd1090+8];
	mul.wide.s32 	%rd1095, %r3042, 4;
	add.s64 	%rd1096, %rd4, %rd1095;
	ld.global.u32 	%r3043, [%rd1096];
	setp.eq.s32 	%p638, %r3043, -1;
	selp.u32 	%r3044, 1, 0, %p638;
	add.s32 	%r3045, %r3041, %r3044;
	ld.global.u32 	%r3046, [%rd1090+12];
	mul.wide.s32 	%rd1097, %r3046, 4;
	add.s64 	%rd1098, %rd4, %rd1097;
	ld.global.u32 	%r3047, [%rd1098];
	setp.eq.s32 	%p639, %r3047, -1;
	selp.u32 	%r3048, 1, 0, %p639;
	add.s32 	%r3049, %r3045, %r3048;
	ld.global.u32 	%r3050, [%rd1090+16];
	mul.wide.s32 	%rd1099, %r3050, 4;
	add.s64 	%rd1100, %rd4, %rd1099;
	ld.global.u32 	%r3051, [%rd1100];
	setp.eq.s32 	%p640, %r3051, -1;
	selp.u32 	%r3052, 1, 0, %p640;
	add.s32 	%r3053, %r3049, %r3052;
	ld.global.u32 	%r3054, [%rd1090+20];
	mul.wide.s32 	%rd1101, %r3054, 4;
	add.s64 	%rd1102, %rd4, %rd1101;
	ld.global.u32 	%r3055, [%rd1102];
	setp.eq.s32 	%p641, %r3055, -1;
	selp.u32 	%r3056, 1, 0, %p641;
	add.s32 	%r3057, %r3053, %r3056;
	ld.global.u32 	%r3058, [%rd1090+24];
	mul.wide.s32 	%rd1103, %r3058, 4;
	add.s64 	%rd1104, %rd4, %rd1103;
	ld.global.u32 	%r3059, [%rd1104];
	setp.eq.s32 	%p642, %r3059, -1;
	selp.u32 	%r3060, 1, 0, %p642;
	add.s32 	%r3061, %r3057, %r3060;
	ld.global.u32 	%r3062, [%rd1090+28];
	mul.wide.s32 	%rd1105, %r3062, 4;
	add.s64 	%rd1106, %rd4, %rd1105;
	ld.global.u32 	%r3063, [%rd1106];
	setp.eq.s32 	%p643, %r3063, -1;
	selp.u32 	%r3064, 1, 0, %p643;
	add.s32 	%r3065, %r3061, %r3064;
	ld.global.u32 	%r3066, [%rd1090+32];
	mul.wide.s32 	%rd1107, %r3066, 4;
	add.s64 	%rd1108, %rd4, %rd1107;
	ld.global.u32 	%r3067, [%rd1108];
	setp.eq.s32 	%p644, %r3067, -1;
	selp.u32 	%r3068, 1, 0, %p644;
	add.s32 	%r3069, %r3065, %r3068;
	ld.global.u32 	%r3070, [%rd1090+36];
	mul.wide.s32 	%rd1109, %r3070, 4;
	add.s64 	%rd1110, %rd4, %rd1109;
	ld.global.u32 	%r3071, [%rd1110];
	setp.eq.s32 	%p645, %r3071, -1;
	selp.u32 	%r3072, 1, 0, %p645;
	add.s32 	%r3073, %r3069, %r3072;
	ld.global.u32 	%r3074, [%rd1090+40];
	mul.wide.s32 	%rd1111, %r3074, 4;
	add.s64 	%rd1112, %rd4, %rd1111;
	ld.global.u32 	%r3075, [%rd1112];
	setp.eq.s32 	%p646, %r3075, -1;
	selp.u32 	%r3076, 1, 0, %p646;
	add.s32 	%r3077, %r3073, %r3076;
	ld.global.u32 	%r3078, [%rd1090+44];
	mul.wide.s32 	%rd1113, %r3078, 4;
	add.s64 	%rd1114, %rd4, %rd1113;
	ld.global.u32 	%r3079, [%rd1114];
	setp.eq.s32 	%p647, %r3079, -1;
	selp.u32 	%r3080, 1, 0, %p647;
	add.s32 	%r3081, %r3077, %r3080;
	ld.global.u32 	%r3082, [%rd1090+48];
	mul.wide.s32 	%rd1115, %r3082, 4;
	add.s64 	%rd1116, %rd4, %rd1115;
	ld.global.u32 	%r3083, [%rd1116];
	setp.eq.s32 	%p648, %r3083, -1;
	selp.u32 	%r3084, 1, 0, %p648;
	add.s32 	%r3085, %r3081, %r3084;
	ld.global.u32 	%r3086, [%rd1090+52];
	mul.wide.s32 	%rd1117, %r3086, 4;
	add.s64 	%rd1118, %rd4, %rd1117;
	ld.global.u32 	%r3087, [%rd1118];
	setp.eq.s32 	%p649, %r3087, -1;
	selp.u32 	%r3088, 1, 0, %p649;
	add.s32 	%r3089, %r3085, %r3088;
	ld.global.u32 	%r3090, [%rd1090+56];
	mul.wide.s32 	%rd1119, %r3090, 4;
	add.s64 	%rd1120, %rd4, %rd1119;
	ld.global.u32 	%r3091, [%rd1120];
	setp.eq.s32 	%p650, %r3091, -1;
	selp.u32 	%r3092, 1, 0, %p650;
	add.s32 	%r3093, %r3089, %r3092;
	ld.global.u32 	%r3094, [%rd1090+60];
	mul.wide.s32 	%rd1121, %r3094, 4;
	add.s64 	%rd1122, %rd4, %rd1121;
	ld.global.u32 	%r3095, [%rd1122];
	setp.eq.s32 	%p651, %r3095, -1;
	selp.u32 	%r3096, 1, 0, %p651;
	add.s32 	%r6039, %r3093, %r3096;
	add.s32 	%r6031, %r6031, 16;
	add.s32 	%r6029, %r6029, 16;
	setp.ne.s32 	%p652, %r6029, %r537;
	@%p652 bra 	$L__BB38_276;
$L__BB38_277:
	setp.eq.s32 	%p653, %r536, 0;
	@%p653 bra 	$L__BB38_287;
	and.b32  	%r547, %r535, 7;
	setp.lt.u32 	%p654, %r536, 8;
	@%p654 bra 	$L__BB38_280;
	mul.wide.s32 	%rd1123, %r6031, 4;
	add.s64 	%rd1124, %rd3, %rd1123;
	ld.global.u32 	%r3098, [%rd1124];
	mul.wide.s32 	%rd1125, %r3098, 4;
	add.s64 	%rd1126, %rd4, %rd1125;
	ld.global.u32 	%r3099, [%rd1126];
	setp.eq.s32 	%p655, %r3099, -1;
	selp.u32 	%r3100, 1, 0, %p655;
	add.s32 	%r3101, %r6039, %r3100;
	ld.global.u32 	%r3102, [%rd1124+4];
	mul.wide.s32 	%rd1127, %r3102, 4;
	add.s64 	%rd1128, %rd4, %rd1127;
	ld.global.u32 	%r3103, [%rd1128];
	setp.eq.s32 	%p656, %r3103, -1;
	selp.u32 	%r3104, 1, 0, %p656;
	add.s32 	%r3105, %r3101, %r3104;
	ld.global.u32 	%r3106, [%rd1124+8];
	mul.wide.s32 	%rd1129, %r3106, 4;
	add.s64 	%rd1130, %rd4, %rd1129;
	ld.global.u32 	%r3107, [%rd1130];
	setp.eq.s32 	%p657, %r3107, -1;
	selp.u32 	%r3108, 1, 0, %p657;
	add.s32 	%r3109, %r3105, %r3108;
	ld.global.u32 	%r3110, [%rd1124+12];
	mul.wide.s32 	%rd1131, %r3110, 4;
	add.s64 	%rd1132, %rd4, %rd1131;
	ld.global.u32 	%r3111, [%rd1132];
	setp.eq.s32 	%p658, %r3111, -1;
	selp.u32 	%r3112, 1, 0, %p658;
	add.s32 	%r3113, %r3109, %r3112;
	ld.global.u32 	%r3114, [%rd1124+16];
	mul.wide.s32 	%rd1133, %r3114, 4;
	add.s64 	%rd1134, %rd4, %rd1133;
	ld.global.u32 	%r3115, [%rd1134];
	setp.eq.s32 	%p659, %r3115, -1;
	selp.u32 	%r3116, 1, 0, %p659;
	add.s32 	%r3117, %r3113, %r3116;
	ld.global.u32 	%r3118, [%rd1124+20];
	mul.wide.s32 	%rd1135, %r3118, 4;
	add.s64 	%rd1136, %rd4, %rd1135;
	ld.global.u32 	%r3119, [%rd1136];
	setp.eq.s32 	%p660, %r3119, -1;
	selp.u32 	%r3120, 1, 0, %p660;
	add.s32 	%r3121, %r3117, %r3120;
	ld.global.u32 	%r3122, [%rd1124+24];
	mul.wide.s32 	%rd1137, %r3122, 4;
	add.s64 	%rd1138, %rd4, %rd1137;
	ld.global.u32 	%r3123, [%rd1138];
	setp.eq.s32 	%p661, %r3123, -1;
	selp.u32 	%r3124, 1, 0, %p661;
	add.s32 	%r3125, %r3121, %r3124;
	ld.global.u32 	%r3126, [%rd1124+28];
	mul.wide.s32 	%rd1139, %r3126, 4;
	add.s64 	%rd1140, %rd4, %rd1139;
	ld.global.u32 	%r3127, [%rd1140];
	setp.eq.s32 	%p662, %r3127, -1;
	selp.u32 	%r3128, 1, 0, %p662;
	add.s32 	%r6039, %r3125, %r3128;
	add.s32 	%r6031, %r6031, 8;
$L__BB38_280:
	setp.eq.s32 	%p663, %r547, 0;
	@%p663 bra 	$L__BB38_287;
	and.b32  	%r553, %r535, 3;
	setp.lt.u32 	%p664, %r547, 4;
	@%p664 bra 	$L__BB38_283;
	mul.wide.s32 	%rd1141, %r6031, 4;
	add.s64 	%rd1142, %rd3, %rd1141;
	ld.global.u32 	%r3130, [%rd1142];
	mul.wide.s32 	%rd1143, %r3130, 4;
	add.s64 	%rd1144, %rd4, %rd1143;
	ld.global.u32 	%r3131, [%rd1144];
	setp.eq.s32 	%p665, %r3131, -1;
	selp.u32 	%r3132, 1, 0, %p665;
	add.s32 	%r3133, %r6039, %r3132;
	ld.global.u32 	%r3134, [%rd1142+4];
	mul.wide.s32 	%rd1145, %r3134, 4;
	add.s64 	%rd1146, %rd4, %rd1145;
	ld.global.u32 	%r3135, [%rd1146];
	setp.eq.s32 	%p666, %r3135, -1;
	selp.u32 	%r3136, 1, 0, %p666;
	add.s32 	%r3137, %r3133, %r3136;
	ld.global.u32 	%r3138, [%rd1142+8];
	mul.wide.s32 	%rd1147, %r3138, 4;
	add.s64 	%rd1148, %rd4, %rd1147;
	ld.global.u32 	%r3139, [%rd1148];
	setp.eq.s32 	%p667, %r3139, -1;
	selp.u32 	%r3140, 1, 0, %p667;
	add.s32 	%r3141, %r3137, %r3140;
	ld.global.u32 	%r3142, [%rd1142+12];
	mul.wide.s32 	%rd1149, %r3142, 4;
	add.s64 	%rd1150, %rd4, %rd1149;
	ld.global.u32 	%r3143, [%rd1150];
	setp.eq.s32 	%p668, %r3143, -1;
	selp.u32 	%r3144, 1, 0, %p668;
	add.s32 	%r6039, %r3141, %r3144;
	add.s32 	%r6031, %r6031, 4;
$L__BB38_283:
	setp.eq.s32 	%p669, %r553, 0;
	@%p669 bra 	$L__BB38_287;
	mul.wide.s32 	%rd1151, %r6031, 4;
	add.s64 	%rd24, %rd3, %rd1151;
	ld.global.u32 	%r3145, [%rd24];
	mul.wide.s32 	%rd1152, %r3145, 4;
	add.s64 	%rd1153, %rd4, %rd1152;
	ld.global.u32 	%r3146, [%rd1153];
	setp.eq.s32 	%p670, %r3146, -1;
	selp.u32 	%r3147, 1, 0, %p670;
	add.s32 	%r6039, %r6039, %r3147;
	setp.eq.s32 	%p671, %r553, 1;
	@%p671 bra 	$L__BB38_287;
	ld.global.u32 	%r3148, [%rd24+4];
	mul.wide.s32 	%rd1154, %r3148, 4;
	add.s64 	%rd1155, %rd4, %rd1154;
	ld.global.u32 	%r3149, [%rd1155];
	setp.eq.s32 	%p672, %r3149, -1;
	selp.u32 	%r3150, 1, 0, %p672;
	add.s32 	%r6039, %r6039, %r3150;
	setp.eq.s32 	%p673, %r553, 2;
	@%p673 bra 	$L__BB38_287;
	ld.global.u32 	%r3151, [%rd24+8];
	mul.wide.s32 	%rd1156, %r3151, 4;
	add.s64 	%rd1157, %rd4, %rd1156;
	ld.global.u32 	%r3152, [%rd1157];
	setp.eq.s32 	%p674, %r3152, -1;
	selp.u32 	%r3153, 1, 0, %p674;
	add.s32 	%r6039, %r6039, %r3153;
$L__BB38_287:
	add.s32 	%r3154, %r5857, %r5844;
	add.s32 	%r3155, %r5870, %r3154;
	add.s32 	%r3156, %r5883, %r3155;
	add.s32 	%r3157, %r5896, %r3156;
	add.s32 	%r3158, %r5909, %r3157;
	add.s32 	%r3159, %r5922, %r3158;
	add.s32 	%r3160, %r5935, %r3159;
	add.s32 	%r3161, %r5948, %r3160;
	add.s32 	%r3162, %r5961, %r3161;
	add.s32 	%r3163, %r5974, %r3162;
	add.s32 	%r3164, %r5987, %r3163;
	add.s32 	%r3165, %r6000, %r3164;
	add.s32 	%r3166, %r6013, %r3165;
	add.s32 	%r3167, %r6026, %r3166;
	add.s32 	%r6265, %r6039, %r3167;
	add.s64 	%rd25, %rd48, -4096;
	setp.lt.u64 	%p675, %rd25, 4096;
	mov.b64 	%rd2485, 4096;
	@%p675 bra 	$L__BB38_531;
	mov.b64 	%rd2485, 4096;
$L__BB38_289:
	cvt.u32.u64 	%r3169, %rd2485;
	add.s32 	%r3170, %r82, %r3169;
	shl.b64 	%rd1160, %rd2485, 32;
	shr.s64 	%rd1161, %rd1160, 30;
	add.s64 	%rd27, %rd7, %rd1161;
	ld.global.u32 	%r3171, [%rd27];
	setp.ne.s32 	%p676, %r3171, -1;
	mul.wide.s32 	%rd1162, %r3170, 4;
	add.s64 	%rd28, %rd2, %rd1162;
	mov.b32 	%r6053, 0;
	@%p676 bra 	$L__BB38_304;
	ld.global.u32 	%r6045, [%rd28];
	ld.global.u32 	%r566, [%rd28+4];
	setp.ge.s32 	%p677, %r6045, %r566;
	@%p677 bra 	$L__BB38_304;
	add.s32 	%r3175, %r6045, 1;
	max.s32 	%r3176, %r566, %r3175;
	sub.s32 	%r567, %r3176, %r6045;
	and.b32  	%r568, %r567, 15;
	sub.s32 	%r3177, %r6045, %r3176;
	setp.gt.u32 	%p678, %r3177, -16;
	mov.b32 	%r6053, 0;
	@%p678 bra 	$L__BB38_294;
	and.b32  	%r569, %r567, -16;
	mov.b32 	%r6053, 0;
	mov.u32 	%r6043, %r6053;
$L__BB38_293:
	.pragma "nounroll";
	mul.wide.s32 	%rd1163, %r6045, 4;
	add.s64 	%rd1164, %rd3, %rd1163;
	ld.global.u32 	%r3179, [%rd1164];
	mul.wide.s32 	%rd1165, %r3179, 4;
	add.s64 	%rd1166, %rd4, %rd1165;
	ld.global.u32 	%r3180, [%rd1166];
	setp.eq.s32 	%p679, %r3180, -1;
	selp.u32 	%r3181, 1, 0, %p679;
	add.s32 	%r3182, %r6053, %r3181;
	ld.global.u32 	%r3183, [%rd1164+4];
	mul.wide.s32 	%rd1167, %r3183, 4;
	add.s64 	%rd1168, %rd4, %rd1167;
	ld.global.u32 	%r3184, [%rd1168];
	setp.eq.s32 	%p680, %r3184, -1;
	selp.u32 	%r3185, 1, 0, %p680;
	add.s32 	%r3186, %r3182, %r3185;
	ld.global.u32 	%r3187, [%rd1164+8];
	mul.wide.s32 	%rd1169, %r3187, 4;
	add.s64 	%rd1170, %rd4, %rd1169;
	ld.global.u32 	%r3188, [%rd1170];
	setp.eq.s32 	%p681, %r3188, -1;
	selp.u32 	%r3189, 1, 0, %p681;
	add.s32 	%r3190, %r3186, %r3189;
	ld.global.u32 	%r3191, [%rd1164+12];
	mul.wide.s32 	%rd1171, %r3191, 4;
	add.s64 	%rd1172, %rd4, %rd1171;
	ld.global.u32 	%r3192, [%rd1172];
	setp.eq.s32 	%p682, %r3192, -1;
	selp.u32 	%r3193, 1, 0, %p682;
	add.s32 	%r3194, %r3190, %r3193;
	ld.global.u32 	%r3195, [%rd1164+16];
	mul.wide.s32 	%rd1173, %r3195, 4;
	add.s64 	%rd1174, %rd4, %rd1173;
	ld.global.u32 	%r3196, [%rd1174];
	setp.eq.s32 	%p683, %r3196, -1;
	selp.u32 	%r3197, 1, 0, %p683;
	add.s32 	%r3198, %r3194, %r3197;
	ld.global.u32 	%r3199, [%rd1164+20];
	mul.wide.s32 	%rd1175, %r3199, 4;
	add.s64 	%rd1176, %rd4, %rd1175;
	ld.global.u32 	%r3200, [%rd1176];
	setp.eq.s32 	%p684, %r3200, -1;
	selp.u32 	%r3201, 1, 0, %p684;
	add.s32 	%r3202, %r3198, %r3201;
	ld.global.u32 	%r3203, [%rd1164+24];
	mul.wide.s32 	%rd1177, %r3203, 4;
	add.s64 	%rd1178, %rd4, %rd1177;
	ld.global.u32 	%r3204, [%rd1178];
	setp.eq.s32 	%p685, %r3204, -1;
	selp.u32 	%r3205, 1, 0, %p685;
	add.s32 	%r3206, %r3202, %r3205;
	ld.global.u32 	%r3207, [%rd1164+28];
	mul.wide.s32 	%rd1179, %r3207, 4;
	add.s64 	%rd1180, %rd4, %rd1179;
	ld.global.u32 	%r3208, [%rd1180];
	setp.eq.s32 	%p686, %r3208, -1;
	selp.u32 	%r3209, 1, 0, %p686;
	add.s32 	%r3210, %r3206, %r3209;
	ld.global.u32 	%r3211, [%rd1164+32];
	mul.wide.s32 	%rd1181, %r3211, 4;
	add.s64 	%rd1182, %rd4, %rd1181;
	ld.global.u32 	%r3212, [%rd1182];
	setp.eq.s32 	%p687, %r3212, -1;
	selp.u32 	%r3213, 1, 0, %p687;
	add.s32 	%r3214, %r3210, %r3213;
	ld.global.u32 	%r3215, [%rd1164+36];
	mul.wide.s32 	%rd1183, %r3215, 4;
	add.s64 	%rd1184, %rd4, %rd1183;
	ld.global.u32 	%r3216, [%rd1184];
	setp.eq.s32 	%p688, %r3216, -1;
	selp.u32 	%r3217, 1, 0, %p688;
	add.s32 	%r3218, %r3214, %r3217;
	ld.global.u32 	%r3219, [%rd1164+40];
	mul.wide.s32 	%rd1185, %r3219, 4;
	add.s64 	%rd1186, %rd4, %rd1185;
	ld.global.u32 	%r3220, [%rd1186];
	setp.eq.s32 	%p689, %r3220, -1;
	selp.u32 	%r3221, 1, 0, %p689;
	add.s32 	%r3222, %r3218, %r3221;
	ld.global.u32 	%r3223, [%rd1164+44];
	mul.wide.s32 	%rd1187, %r3223, 4;
	add.s64 	%rd1188, %rd4, %rd1187;
	ld.global.u32 	%r3224, [%rd1188];
	setp.eq.s32 	%p690, %r3224, -1;
	selp.u32 	%r3225, 1, 0, %p690;
	add.s32 	%r3226, %r3222, %r3225;
	ld.global.u32 	%r3227, [%rd1164+48];
	mul.wide.s32 	%rd1189, %r3227, 4;
	add.s64 	%rd1190, %rd4, %rd1189;
	ld.global.u32 	%r3228, [%rd1190];
	setp.eq.s32 	%p691, %r3228, -1;
	selp.u32 	%r3229, 1, 0, %p691;
	add.s32 	%r3230, %r3226, %r3229;
	ld.global.u32 	%r3231, [%rd1164+52];
	mul.wide.s32 	%rd1191, %r3231, 4;
	add.s64 	%rd1192, %rd4, %rd1191;
	ld.global.u32 	%r3232, [%rd1192];
	setp.eq.s32 	%p692, %r3232, -1;
	selp.u32 	%r3233, 1, 0, %p692;
	add.s32 	%r3234, %r3230, %r3233;
	ld.global.u32 	%r3235, [%rd1164+56];
	mul.wide.s32 	%rd1193, %r3235, 4;
	add.s64 	%rd1194, %rd4, %rd1193;
	ld.global.u32 	%r3236, [%rd1194];
	setp.eq.s32 	%p693, %r3236, -1;
	selp.u32 	%r3237, 1, 0, %p693;
	add.s32 	%r3238, %r3234, %r3237;
	ld.global.u32 	%r3239, [%rd1164+60];
	mul.wide.s32 	%rd1195, %r3239, 4;
	add.s64 	%rd1196, %rd4, %rd1195;
	ld.global.u32 	%r3240, [%rd1196];
	setp.eq.s32 	%p694, %r3240, -1;
	selp.u32 	%r3241, 1, 0, %p694;
	add.s32 	%r6053, %r3238, %r3241;
	add.s32 	%r6045, %r6045, 16;
	add.s32 	%r6043, %r6043, 16;
	setp.ne.s32 	%p695, %r6043, %r569;
	@%p695 bra 	$L__BB38_293;
$L__BB38_294:
	setp.eq.s32 	%p696, %r568, 0;
	@%p696 bra 	$L__BB38_304;
	and.b32  	%r579, %r567, 7;
	setp.lt.u32 	%p697, %r568, 8;
	@%p697 bra 	$L__BB38_297;
	mul.wide.s32 	%rd1197, %r6045, 4;
	add.s64 	%rd1198, %rd3, %rd1197;
	ld.global.u32 	%r3243, [%rd1198];
	mul.wide.s32 	%rd1199, %r3243, 4;
	add.s64 	%rd1200, %rd4, %rd1199;
	ld.global.u32 	%r3244, [%rd1200];
	setp.eq.s32 	%p698, %r3244, -1;
	selp.u32 	%r3245, 1, 0, %p698;
	add.s32 	%r3246, %r6053, %r3245;
	ld.global.u32 	%r3247, [%rd1198+4];
	mul.wide.s32 	%rd1201, %r3247, 4;
	add.s64 	%rd1202, %rd4, %rd1201;
	ld.global.u32 	%r3248, [%rd1202];
	setp.eq.s32 	%p699, %r3248, -1;
	selp.u32 	%r3249, 1, 0, %p699;
	add.s32 	%r3250, %r3246, %r3249;
	ld.global.u32 	%r3251, [%rd1198+8];
	mul.wide.s32 	%rd1203, %r3251, 4;
	add.s64 	%rd1204, %rd4, %rd1203;
	ld.global.u32 	%r3252, [%rd1204];
	setp.eq.s32 	%p700, %r3252, -1;
	selp.u32 	%r3253, 1, 0, %p700;
	add.s32 	%r3254, %r3250, %r3253;
	ld.global.u32 	%r3255, [%rd1198+12];
	mul.wide.s32 	%rd1205, %r3255, 4;
	add.s64 	%rd1206, %rd4, %rd1205;
	ld.global.u32 	%r3256, [%rd1206];
	setp.eq.s32 	%p701, %r3256, -1;
	selp.u32 	%r3257, 1, 0, %p701;
	add.s32 	%r3258, %r3254, %r3257;
	ld.global.u32 	%r3259, [%rd1198+16];
	mul.wide.s32 	%rd1207, %r3259, 4;
	add.s64 	%rd1208, %rd4, %rd1207;
	ld.global.u32 	%r3260, [%rd1208];
	setp.eq.s32 	%p702, %r3260, -1;
	selp.u32 	%r3261, 1, 0, %p702;
	add.s32 	%r3262, %r3258, %r3261;
	ld.global.u32 	%r3263, [%rd1198+20];
	mul.wide.s32 	%rd1209, %r3263, 4;
	add.s64 	%rd1210, %rd4, %rd1209;
	ld.global.u32 	%r3264, [%rd1210];
	setp.eq.s32 	%p703, %r3264, -1;
	selp.u32 	%r3265, 1, 0, %p703;
	add.s32 	%r3266, %r3262, %r3265;
	ld.global.u32 	%r3267, [%rd1198+24];
	mul.wide.s32 	%rd1211, %r3267, 4;
	add.s64 	%rd1212, %rd4, %rd1211;
	ld.global.u32 	%r3268, [%rd1212];
	setp.eq.s32 	%p704, %r3268, -1;
	selp.u32 	%r3269, 1, 0, %p704;
	add.s32 	%r3270, %r3266, %r3269;
	ld.global.u32 	%r3271, [%rd1198+28];
	mul.wide.s32 	%rd1213, %r3271, 4;
	add.s64 	%rd1214, %rd4, %rd1213;
	ld.global.u32 	%r3272, [%rd1214];
	setp.eq.s32 	%p705, %r3272, -1;
	selp.u32 	%r3273, 1, 0, %p705;
	add.s32 	%r6053, %r3270, %r3273;
	add.s32 	%r6045, %r6045, 8;
$L__BB38_297:
	setp.eq.s32 	%p706, %r579, 0;
	@%p706 bra 	$L__BB38_304;
	and.b32  	%r585, %r567, 3;
	setp.lt.u32 	%p707, %r579, 4;
	@%p707 bra 	$L__BB38_300;
	mul.wide.s32 	%rd1215, %r6045, 4;
	add.s64 	%rd1216, %rd3, %rd1215;
	ld.global.u32 	%r3275, [%rd1216];
	mul.wide.s32 	%rd1217, %r3275, 4;
	add.s64 	%rd1218, %rd4, %rd1217;
	ld.global.u32 	%r3276, [%rd1218];
	setp.eq.s32 	%p708, %r3276, -1;
	selp.u32 	%r3277, 1, 0, %p708;
	add.s32 	%r3278, %r6053, %r3277;
	ld.global.u32 	%r3279, [%rd1216+4];
	mul.wide.s32 	%rd1219, %r3279, 4;
	add.s64 	%rd1220, %rd4, %rd1219;
	ld.global.u32 	%r3280, [%rd1220];
	setp.eq.s32 	%p709, %r3280, -1;
	selp.u32 	%r3281, 1, 0, %p709;
	add.s32 	%r3282, %r3278, %r3281;
	ld.global.u32 	%r3283, [%rd1216+8];
	mul.wide.s32 	%rd1221, %r3283, 4;
	add.s64 	%rd1222, %rd4, %rd1221;
	ld.global.u32 	%r3284, [%rd1222];
	setp.eq.s32 	%p710, %r3284, -1;
	selp.u32 	%r3285, 1, 0, %p710;
	add.s32 	%r3286, %r3282, %r3285;
	ld.global.u32 	%r3287, [%rd1216+12];
	mul.wide.s32 	%rd1223, %r3287, 4;
	add.s64 	%rd1224, %rd4, %rd1223;
	ld.global.u32 	%r3288, [%rd1224];
	setp.eq.s32 	%p711, %r3288, -1;
	selp.u32 	%r3289, 1, 0, %p711;
	add.s32 	%r6053, %r3286, %r3289;
	add.s32 	%r6045, %r6045, 4;
$L__BB38_300:
	setp.eq.s32 	%p712, %r585, 0;
	@%p712 bra 	$L__BB38_304;
	mul.wide.s32 	%rd1225, %r6045, 4;
	add.s64 	%rd29, %rd3, %rd1225;
	ld.global.u32 	%r3290, [%rd29];
	mul.wide.s32 	%rd1226, %r3290, 4;
	add.s64 	%rd1227, %rd4, %rd1226;
	ld.global.u32 	%r3291, [%rd1227];
	setp.eq.s32 	%p713, %r3291, -1;
	selp.u32 	%r3292, 1, 0, %p713;
	add.s32 	%r6053, %r6053, %r3292;
	setp.eq.s32 	%p714, %r585, 1;
	@%p714 bra 	$L__BB38_304;
	ld.global.u32 	%r3293, [%rd29+4];
	mul.wide.s32 	%rd1228, %r3293, 4;
	add.s64 	%rd1229, %rd4, %rd1228;
	ld.global.u32 	%r3294, [%rd1229];
	setp.eq.s32 	%p715, %r3294, -1;
	selp.u32 	%r3295, 1, 0, %p715;
	add.s32 	%r6053, %r6053, %r3295;
	setp.eq.s32 	%p716, %r585, 2;
	@%p716 bra 	$L__BB38_304;
	ld.global.u32 	%r3296, [%rd29+8];
	mul.wide.s32 	%rd1230, %r3296, 4;
	add.s64 	%rd1231, %rd4, %rd1230;
	ld.global.u32 	%r3297, [%rd1231];
	setp.eq.s32 	%p717, %r3297, -1;
	selp.u32 	%r3298, 1, 0, %p717;
	add.s32 	%r6053, %r6053, %r3298;
$L__BB38_304:
	ld.global.u32 	%r3300, [%rd27+1024];
	setp.ne.s32 	%p718, %r3300, -1;
	mov.b32 	%r6066, 0;
	@%p718 bra 	$L__BB38_319;
	ld.global.u32 	%r6058, [%rd28+1024];
	ld.global.u32 	%r596, [%rd28+1028];
	setp.ge.s32 	%p719, %r6058, %r596;
	@%p719 bra 	$L__BB38_319;
	add.s32 	%r3304, %r6058, 1;
	max.s32 	%r3305, %r596, %r3304;
	sub.s32 	%r597, %r3305, %r6058;
	and.b32  	%r598, %r597, 15;
	sub.s32 	%r3306, %r6058, %r3305;
	setp.gt.u32 	%p720, %r3306, -16;
	mov.b32 	%r6066, 0;
	@%p720 bra 	$L__BB38_309;
	and.b32  	%r599, %r597, -16;
	mov.b32 	%r6066, 0;
	mov.u32 	%r6056, %r6066;
$L__BB38_308:
	.pragma "nounroll";
	mul.wide.s32 	%rd1232, %r6058, 4;
	add.s64 	%rd1233, %rd3, %rd1232;
	ld.global.u32 	%r3308, [%rd1233];
	mul.wide.s32 	%rd1234, %r3308, 4;
	add.s64 	%rd1235, %rd4, %rd1234;
	ld.global.u32 	%r3309, [%rd1235];
	setp.eq.s32 	%p721, %r3309, -1;
	selp.u32 	%r3310, 1, 0, %p721;
	add.s32 	%r3311, %r6066, %r3310;
	ld.global.u32 	%r3312, [%rd1233+4];
	mul.wide.s32 	%rd1236, %r3312, 4;
	add.s64 	%rd1237, %rd4, %rd1236;
	ld.global.u32 	%r3313, [%rd1237];
	setp.eq.s32 	%p722, %r3313, -1;
	selp.u32 	%r3314, 1, 0, %p722;
	add.s32 	%r3315, %r3311, %r3314;
	ld.global.u32 	%r3316, [%rd1233+8];
	mul.wide.s32 	%rd1238, %r3316, 4;
	add.s64 	%rd1239, %rd4, %rd1238;
	ld.global.u32 	%r3317, [%rd1239];
	setp.eq.s32 	%p723, %r3317, -1;
	selp.u32 	%r3318, 1, 0, %p723;
	add.s32 	%r3319, %r3315, %r3318;
	ld.global.u32 	%r3320, [%rd1233+12];
	mul.wide.s32 	%rd1240, %r3320, 4;
	add.s64 	%rd1241, %rd4, %rd1240;
	ld.global.u32 	%r3321, [%rd1241];
	setp.eq.s32 	%p724, %r3321, -1;
	selp.u32 	%r3322, 1, 0, %p724;
	add.s32 	%r3323, %r3319, %r3322;
	ld.global.u32 	%r3324, [%rd1233+16];
	mul.wide.s32 	%rd1242, %r3324, 4;
	add.s64 	%rd1243, %rd4, %rd1242;
	ld.global.u32 	%r3325, [%rd1243];
	setp.eq.s32 	%p725, %r3325, -1;
	selp.u32 	%r3326, 1, 0, %p725;
	add.s32 	%r3327, %r3323, %r3326;
	ld.global.u32 	%r3328, [%rd1233+20];
	mul.wide.s32 	%rd1244, %r3328, 4;
	add.s64 	%rd1245, %rd4, %rd1244;
	ld.global.u32 	%r3329, [%rd1245];
	setp.eq.s32 	%p726, %r3329, -1;
	selp.u32 	%r3330, 1, 0, %p726;
	add.s32 	%r3331, %r3327, %r3330;
	ld.global.u32 	%r3332, [%rd1233+24];
	mul.wide.s32 	%rd1246, %r3332, 4;
	add.s64 	%rd1247, %rd4, %rd1246;
	ld.global.u32 	%r3333, [%rd1247];
	setp.eq.s32 	%p727, %r3333, -1;
	selp.u32 	%r3334, 1, 0, %p727;
	add.s32 	%r3335, %r3331, %r3334;
	ld.global.u32 	%r3336, [%rd1233+28];
	mul.wide.s32 	%rd1248, %r3336, 4;
	add.s64 	%rd1249, %rd4, %rd1248;
	ld.global.u32 	%r3337, [%rd1249];
	setp.eq.s32 	%p728, %r3337, -1;
	selp.u32 	%r3338, 1, 0, %p728;
	add.s32 	%r3339, %r3335, %r3338;
	ld.global.u32 	%r3340, [%rd1233+32];
	mul.wide.s32 	%rd1250, %r3340, 4;
	add.s64 	%rd1251, %rd4, %rd1250;
	ld.global.u32 	%r3341, [%rd1251];
	setp.eq.s32 	%p729, %r3341, -1;
	selp.u32 	%r3342, 1, 0, %p729;
	add.s32 	%r3343, %r3339, %r3342;
	ld.global.u32 	%r3344, [%rd1233+36];
	mul.wide.s32 	%rd1252, %r3344, 4;
	add.s64 	%rd1253, %rd4, %rd1252;
	ld.global.u32 	%r3345, [%rd1253];
	setp.eq.s32 	%p730, %r3345, -1;
	selp.u32 	%r3346, 1, 0, %p730;
	add.s32 	%r3347, %r3343, %r3346;
	ld.global.u32 	%r3348, [%rd1233+40];
	mul.wide.s32 	%rd1254, %r3348, 4;
	add.s64 	%rd1255, %rd4, %rd1254;
	ld.global.u32 	%r3349, [%rd1255];
	setp.eq.s32 	%p731, %r3349, -1;
	selp.u32 	%r3350, 1, 0, %p731;
	add.s32 	%r3351, %r3347, %r3350;
	ld.global.u32 	%r3352, [%rd1233+44];
	mul.wide.s32 	%rd1256, %r3352, 4;
	add.s64 	%rd1257, %rd4, %rd1256;
	ld.global.u32 	%r3353, [%rd1257];
	setp.eq.s32 	%p732, %r3353, -1;
	selp.u32 	%r3354, 1, 0, %p732;
	add.s32 	%r3355, %r3351, %r3354;
	ld.global.u32 	%r3356, [%rd1233+48];
	mul.wide.s32 	%rd1258, %r3356, 4;
	add.s64 	%rd1259, %rd4, %rd1258;
	ld.global.u32 	%r3357, [%rd1259];
	setp.eq.s32 	%p733, %r3357, -1;
	selp.u32 	%r3358, 1, 0, %p733;
	add.s32 	%r3359, %r3355, %r3358;
	ld.global.u32 	%r3360, [%rd1233+52];
	mul.wide.s32 	%rd1260, %r3360, 4;
	add.s64 	%rd1261, %rd4, %rd1260;
	ld.global.u32 	%r3361, [%rd1261];
	setp.eq.s32 	%p734, %r3361, -1;
	selp.u32 	%r3362, 1, 0, %p734;
	add.s32 	%r3363, %r3359, %r3362;
	ld.global.u32 	%r3364, [%rd1233+56];
	mul.wide.s32 	%rd1262, %r3364, 4;
	add.s64 	%rd1263, %rd4, %rd1262;
	ld.global.u32 	%r3365, [%rd1263];
	setp.eq.s32 	%p735, %r3365, -1;
	selp.u32 	%r3366, 1, 0, %p735;
	add.s32 	%r3367, %r3363, %r3366;
	ld.global.u32 	%r3368, [%rd1233+60];
	mul.wide.s32 	%rd1264, %r3368, 4;
	add.s64 	%rd1265, %rd4, %rd1264;
	ld.global.u32 	%r3369, [%rd1265];
	setp.eq.s32 	%p736, %r3369, -1;
	selp.u32 	%r3370, 1, 0, %p736;
	add.s32 	%r6066, %r3367, %r3370;
	add.s32 	%r6058, %r6058, 16;
	add.s32 	%r6056, %r6056, 16;
	setp.ne.s32 	%p737, %r6056, %r599;
	@%p737 bra 	$L__BB38_308;
$L__BB38_309:
	setp.eq.s32 	%p738, %r598, 0;
	@%p738 bra 	$L__BB38_319;
	and.b32  	%r609, %r597, 7;
	setp.lt.u32 	%p739, %r598, 8;
	@%p739 bra 	$L__BB38_312;
	mul.wide.s32 	%rd1266, %r6058, 4;
	add.s64 	%rd1267, %rd3, %rd1266;
	ld.global.u32 	%r3372, [%rd1267];
	mul.wide.s32 	%rd1268, %r3372, 4;
	add.s64 	%rd1269, %rd4, %rd1268;
	ld.global.u32 	%r3373, [%rd1269];
	setp.eq.s32 	%p740, %r3373, -1;
	selp.u32 	%r3374, 1, 0, %p740;
	add.s32 	%r3375, %r6066, %r3374;
	ld.global.u32 	%r3376, [%rd1267+4];
	mul.wide.s32 	%rd1270, %r3376, 4;
	add.s64 	%rd1271, %rd4, %rd1270;
	ld.global.u32 	%r3377, [%rd1271];
	setp.eq.s32 	%p741, %r3377, -1;
	selp.u32 	%r3378, 1, 0, %p741;
	add.s32 	%r3379, %r3375, %r3378;
	ld.global.u32 	%r3380, [%rd1267+8];
	mul.wide.s32 	%rd1272, %r3380, 4;
	add.s64 	%rd1273, %rd4, %rd1272;
	ld.global.u32 	%r3381, [%rd1273];
	setp.eq.s32 	%p742, %r3381, -1;
	selp.u32 	%r3382, 1, 0, %p742;
	add.s32 	%r3383, %r3379, %r3382;
	ld.global.u32 	%r3384, [%rd1267+12];
	mul.wide.s32 	%rd1274, %r3384, 4;
	add.s64 	%rd1275, %rd4, %rd1274;
	ld.global.u32 	%r3385, [%rd1275];
	setp.eq.s32 	%p743, %r3385, -1;
	selp.u32 	%r3386, 1, 0, %p743;
	add.s32 	%r3387, %r3383, %r3386;
	ld.global.u32 	%r3388, [%rd1267+16];
	mul.wide.s32 	%rd1276, %r3388, 4;
	add.s64 	%rd1277, %rd4, %rd1276;
	ld.global.u32 	%r3389, [%rd1277];
	setp.eq.s32 	%p744, %r3389, -1;
	selp.u32 	%r3390, 1, 0, %p744;
	add.s32 	%r3391, %r3387, %r3390;
	ld.global.u32 	%r3392, [%rd1267+20];
	mul.wide.s32 	%rd1278, %r3392, 4;
	add.s64 	%rd1279, %rd4, %rd1278;
	ld.global.u32 	%r3393, [%rd1279];
	setp.eq.s32 	%p745, %r3393, -1;
	selp.u32 	%r3394, 1, 0, %p745;
	add.s32 	%r3395, %r3391, %r3394;
	ld.global.u32 	%r3396, [%rd1267+24];
	mul.wide.s32 	%rd1280, %r3396, 4;
	add.s64 	%rd1281, %rd4, %rd1280;
	ld.global.u32 	%r3397, [%rd1281];
	setp.eq.s32 	%p746, %r3397, -1;
	selp.u32 	%r3398, 1, 0, %p746;
	add.s32 	%r3399, %r3395, %r3398;
	ld.global.u32 	%r3400, [%rd1267+28];
	mul.wide.s32 	%rd1282, %r3400, 4;
	add.s64 	%rd1283, %rd4, %rd1282;
	ld.global.u32 	%r3401, [%rd1283];
	setp.eq.s32 	%p747, %r3401, -1;
	selp.u32 	%r3402, 1, 0, %p747;
	add.s32 	%r6066, %r3399, %r3402;
	add.s32 	%r6058, %r6058, 8;
$L__BB38_312:
	setp.eq.s32 	%p748, %r609, 0;
	@%p748 bra 	$L__BB38_319;
	and.b32  	%r615, %r597, 3;
	setp.lt.u32 	%p749, %r609, 4;
	@%p749 bra 	$L__BB38_315;
	mul.wide.s32 	%rd1284, %r6058, 4;
	add.s64 	%rd1285, %rd3, %rd1284;
	ld.global.u32 	%r3404, [%rd1285];
	mul.wide.s32 	%rd1286, %r3404, 4;
	add.s64 	%rd1287, %rd4, %rd1286;
	ld.global.u32 	%r3405, [%rd1287];
	setp.eq.s32 	%p750, %r3405, -1;
	selp.u32 	%r3406, 1, 0, %p750;
	add.s32 	%r3407, %r6066, %r3406;
	ld.global.u32 	%r3408, [%rd1285+4];
	mul.wide.s32 	%rd1288, %r3408, 4;
	add.s64 	%rd1289, %rd4, %rd1288;
	ld.global.u32 	%r3409, [%rd1289];
	setp.eq.s32 	%p751, %r3409, -1;
	selp.u32 	%r3410, 1, 0, %p751;
	add.s32 	%r3411, %r3407, %r3410;
	ld.global.u32 	%r3412, [%rd1285+8];
	mul.wide.s32 	%rd1290, %r3412, 4;
	add.s64 	%rd1291, %rd4, %rd1290;
	ld.global.u32 	%r3413, [%rd1291];
	setp.eq.s32 	%p752, %r3413, -1;
	selp.u32 	%r3414, 1, 0, %p752;
	add.s32 	%r3415, %r3411, %r3414;
	ld.global.u32 	%r3416, [%rd1285+12];
	mul.wide.s32 	%rd1292, %r3416, 4;
	add.s64 	%rd1293, %rd4, %rd1292;
	ld.global.u32 	%r3417, [%rd1293];
	setp.eq.s32 	%p753, %r3417, -1;
	selp.u32 	%r3418, 1, 0, %p753;
	add.s32 	%r6066, %r3415, %r3418;
	add.s32 	%r6058, %r6058, 4;
$L__BB38_315:
	setp.eq.s32 	%p754, %r615, 0;
	@%p754 bra 	$L__BB38_319;
	mul.wide.s32 	%rd1294, %r6058, 4;
	add.s64 	%rd30, %rd3, %rd1294;
	ld.global.u32 	%r3419, [%rd30];
	mul.wide.s32 	%rd1295, %r3419, 4;
	add.s64 	%rd1296, %rd4, %rd1295;
	ld.global.u32 	%r3420, [%rd1296];
	setp.eq.s32 	%p755, %r3420, -1;
	selp.u32 	%r3421, 1, 0, %p755;
	add.s32 	%r6066, %r6066, %r3421;
	setp.eq.s32 	%p756, %r615, 1;
	@%p756 bra 	$L__BB38_319;
	ld.global.u32 	%r3422, [%rd30+4];
	mul.wide.s32 	%rd1297, %r3422, 4;
	add.s64 	%rd1298, %rd4, %rd1297;
	ld.global.u32 	%r3423, [%rd1298];
	setp.eq.s32 	%p757, %r3423, -1;
	selp.u32 	%r3424, 1, 0, %p757;
	add.s32 	%r6066, %r6066, %r3424;
	setp.eq.s32 	%p758, %r615, 2;
	@%p758 bra 	$L__BB38_319;
	ld.global.u32 	%r3425, [%rd30+8];
	mul.wide.s32 	%rd1299, %r3425, 4;
	add.s64 	%rd1300, %rd4, %rd1299;
	ld.global.u32 	%r3426, [%rd1300];
	setp.eq.s32 	%p759, %r3426, -1;
	selp.u32 	%r3427, 1, 0, %p759;
	add.s32 	%r6066, %r6066, %r3427;
$L__BB38_319:
	ld.global.u32 	%r3429, [%rd27+2048];
	setp.ne.s32 	%p760, %r3429, -1;
	mov.b32 	%r6079, 0;
	@%p760 bra 	$L__BB38_334;
	ld.global.u32 	%r6071, [%rd28+2048];
	ld.global.u32 	%r626, [%rd28+2052];
	setp.ge.s32 	%p761, %r6071, %r626;
	@%p761 bra 	$L__BB38_334;
	add.s32 	%r3433, %r6071, 1;
	max.s32 	%r3434, %r626, %r3433;
	sub.s32 	%r627, %r3434, %r6071;
	and.b32  	%r628, %r627, 15;
	sub.s32 	%r3435, %r6071, %r3434;
	setp.gt.u32 	%p762, %r3435, -16;
	mov.b32 	%r6079, 0;
	@%p762 bra 	$L__BB38_324;
	and.b32  	%r629, %r627, -16;
	mov.b32 	%r6079, 0;
	mov.u32 	%r6069, %r6079;
$L__BB38_323:
	.pragma "nounroll";
	mul.wide.s32 	%rd1301, %r6071, 4;
	add.s64 	%rd1302, %rd3, %rd1301;
	ld.global.u32 	%r3437, [%rd1302];
	mul.wide.s32 	%rd1303, %r3437, 4;
	add.s64 	%rd1304, %rd4, %rd1303;
	ld.global.u32 	%r3438, [%rd1304];
	setp.eq.s32 	%p763, %r3438, -1;
	selp.u32 	%r3439, 1, 0, %p763;
	add.s32 	%r3440, %r6079, %r3439;
	ld.global.u32 	%r3441, [%rd1302+4];
	mul.wide.s32 	%rd1305, %r3441, 4;
	add.s64 	%rd1306, %rd4, %rd1305;
	ld.global.u32 	%r3442, [%rd1306];
	setp.eq.s32 	%p764, %r3442, -1;
	selp.u32 	%r3443, 1, 0, %p764;
	add.s32 	%r3444, %r3440, %r3443;
	ld.global.u32 	%r3445, [%rd1302+8];
	mul.wide.s32 	%rd1307, %r3445, 4;
	add.s64 	%rd1308, %rd4, %rd1307;
	ld.global.u32 	%r3446, [%rd1308];
	setp.eq.s32 	%p765, %r3446, -1;
	selp.u32 	%r3447, 1, 0, %p765;
	add.s32 	%r3448, %r3444, %r3447;
	ld.global.u32 	%r3449, [%rd1302+12];
	mul.wide.s32 	%rd1309, %r3449, 4;
	add.s64 	%rd1310, %rd4, %rd1309;
	ld.global.u32 	%r3450, [%rd1310];
	setp.eq.s32 	%p766, %r3450, -1;
	selp.u32 	%r3451, 1, 0, %p766;
	add.s32 	%r3452, %r3448, %r3451;
	ld.global.u32 	%r3453, [%rd1302+16];
	mul.wide.s32 	%rd1311, %r3453, 4;
	add.s64 	%rd1312, %rd4, %rd1311;
	ld.global.u32 	%r3454, [%rd1312];
	setp.eq.s32 	%p767, %r3454, -1;
	selp.u32 	%r3455, 1, 0, %p767;
	add.s32 	%r3456, %r3452, %r3455;
	ld.global.u32 	%r3457, [%rd1302+20];
	mul.wide.s32 	%rd1313, %r3457, 4;
	add.s64 	%rd1314, %rd4, %rd1313;
	ld.global.u32 	%r3458, [%rd1314];
	setp.eq.s32 	%p768, %r3458, -1;
	selp.u32 	%r3459, 1, 0, %p768;
	add.s32 	%r3460, %r3456, %r3459;
	ld.global.u32 	%r3461, [%rd1302+24];
	mul.wide.s32 	%rd1315, %r3461, 4;
	add.s64 	%rd1316, %rd4, %rd1315;
	ld.global.u32 	%r3462, [%rd1316];
	setp.eq.s32 	%p769, %r3462, -1;
	selp.u32 	%r3463, 1, 0, %p769;
	add.s32 	%r3464, %r3460, %r3463;
	ld.global.u32 	%r3465, [%rd1302+28];
	mul.wide.s32 	%rd1317, %r3465, 4;
	add.s64 	%rd1318, %rd4, %rd1317;
	ld.global.u32 	%r3466, [%rd1318];
	setp.eq.s32 	%p770, %r3466, -1;
	selp.u32 	%r3467, 1, 0, %p770;
	add.s32 	%r3468, %r3464, %r3467;
	ld.global.u32 	%r3469, [%rd1302+32];
	mul.wide.s32 	%rd1319, %r3469, 4;
	add.s64 	%rd1320, %rd4, %rd1319;
	ld.global.u32 	%r3470, [%rd1320];
	setp.eq.s32 	%p771, %r3470, -1;
	selp.u32 	%r3471, 1, 0, %p771;
	add.s32 	%r3472, %r3468, %r3471;
	ld.global.u32 	%r3473, [%rd1302+36];
	mul.wide.s32 	%rd1321, %r3473, 4;
	add.s64 	%rd1322, %rd4, %rd1321;
	ld.global.u32 	%r3474, [%rd1322];
	setp.eq.s32 	%p772, %r3474, -1;
	selp.u32 	%r3475, 1, 0, %p772;
	add.s32 	%r3476, %r3472, %r3475;
	ld.global.u32 	%r3477, [%rd1302+40];
	mul.wide.s32 	%rd1323, %r3477, 4;
	add.s64 	%rd1324, %rd4, %rd1323;
	ld.global.u32 	%r3478, [%rd1324];
	setp.eq.s32 	%p773, %r3478, -1;
	selp.u32 	%r3479, 1, 0, %p773;
	add.s32 	%r3480, %r3476, %r3479;
	ld.global.u32 	%r3481, [%rd1302+44];
	mul.wide.s32 	%rd1325, %r3481, 4;
	add.s64 	%rd1326, %rd4, %rd1325;
	ld.global.u32 	%r3482, [%rd1326];
	setp.eq.s32 	%p774, %r3482, -1;
	selp.u32 	%r3483, 1, 0, %p774;
	add.s32 	%r3484, %r3480, %r3483;
	ld.global.u32 	%r3485, [%rd1302+48];
	mul.wide.s32 	%rd1327, %r3485, 4;
	add.s64 	%rd1328, %rd4, %rd1327;
	ld.global.u32 	%r3486, [%rd1328];
	setp.eq.s32 	%p775, %r3486, -1;
	selp.u32 	%r3487, 1, 0, %p775;
	add.s32 	%r3488, %r3484, %r3487;
	ld.global.u32 	%r3489, [%rd1302+52];
	mul.wide.s32 	%rd1329, %r3489, 4;
	add.s64 	%rd1330, %rd4, %rd1329;
	ld.global.u32 	%r3490, [%rd1330];
	setp.eq.s32 	%p776, %r3490, -1;
	selp.u32 	%r3491, 1, 0, %p776;
	add.s32 	%r3492, %r3488, %r3491;
	ld.global.u32 	%r3493, [%rd1302+56];
	mul.wide.s32 	%rd1331, %r3493, 4;
	add.s64 	%rd1332, %rd4, %rd1331;
	ld.global.u32 	%r3494, [%rd1332];
	setp.eq.s32 	%p777, %r3494, -1;
	selp.u32 	%r3495, 1, 0, %p777;
	add.s32 	%r3496, %r3492, %r3495;
	ld.global.u32 	%r3497, [%rd1302+60];
	mul.wide.s32 	%rd1333, %r3497, 4;
	add.s64 	%rd1334, %rd4, %rd1333;
	ld.global.u32 	%r3498, [%rd1334];
	setp.eq.s32 	%p778, %r3498, -1;
	selp.u32 	%r3499, 1, 0, %p778;
	add.s32 	%r6079, %r3496, %r3499;
	add.s32 	%r6071, %r6071, 16;
	add.s32 	%r6069, %r6069, 16;
	setp.ne.s32 	%p779, %r6069, %r629;
	@%p779 bra 	$L__BB38_323;
$L__BB38_324:
	setp.eq.s32 	%p780, %r628, 0;
	@%p780 bra 	$L__BB38_334;
	and.b32  	%r639, %r627, 7;
	setp.lt.u32 	%p781, %r628, 8;
	@%p781 bra 	$L__BB38_327;
	mul.wide.s32 	%rd1335, %r6071, 4;
	add.s64 	%rd1336, %rd3, %rd1335;
	ld.global.u32 	%r3501, [%rd1336];
	mul.wide.s32 	%rd1337, %r3501, 4;
	add.s64 	%rd1338, %rd4, %rd1337;
	ld.global.u32 	%r3502, [%rd1338];
	setp.eq.s32 	%p782, %r3502, -1;
	selp.u32 	%r3503, 1, 0, %p782;
	add.s32 	%r3504, %r6079, %r3503;
	ld.global.u32 	%r3505, [%rd1336+4];
	mul.wide.s32 	%rd1339, %r3505, 4;
	add.s64 	%rd1340, %rd4, %rd1339;
	ld.global.u32 	%r3506, [%rd1340];
	setp.eq.s32 	%p783, %r3506, -1;
	selp.u32 	%r3507, 1, 0, %p783;
	add.s32 	%r3508, %r3504, %r3507;
	ld.global.u32 	%r3509, [%rd1336+8];
	mul.wide.s32 	%rd1341, %r3509, 4;
	add.s64 	%rd1342, %rd4, %rd1341;
	ld.global.u32 	%r3510, [%rd1342];
	setp.eq.s32 	%p784, %r3510, -1;
	selp.u32 	%r3511, 1, 0, %p784;
	add.s32 	%r3512, %r3508, %r3511;
	ld.global.u32 	%r3513, [%rd1336+12];
	mul.wide.s32 	%rd1343, %r3513, 4;
	add.s64 	%rd1344, %rd4, %rd1343;
	ld.global.u32 	%r3514, [%rd1344];
	setp.eq.s32 	%p785, %r3514, -1;
	selp.u32 	%r3515, 1, 0, %p785;
	add.s32 	%r3516, %r3512, %r3515;
	ld.global.u32 	%r3517, [%rd1336+16];
	mul.wide.s32 	%rd1345, %r3517, 4;
	add.s64 	%rd1346, %rd4, %rd1345;
	ld.global.u32 	%r3518, [%rd1346];
	setp.eq.s32 	%p786, %r3518, -1;
	selp.u32 	%r3519, 1, 0, %p786;
	add.s32 	%r3520, %r3516, %r3519;
	ld.global.u32 	%r3521, [%rd1336+20];
	mul.wide.s32 	%rd1347, %r3521, 4;
	add.s64 	%rd1348, %rd4, %rd1347;
	ld.global.u32 	%r3522, [%rd1348];
	setp.eq.s32 	%p787, %r3522, -1;
	selp.u32 	%r3523, 1, 0, %p787;
	add.s32 	%r3524, %r3520, %r3523;
	ld.global.u32 	%r3525, [%rd1336+24];
	mul.wide.s32 	%rd1349, %r3525, 4;
	add.s64 	%rd1350, %rd4, %rd1349;
	ld.global.u32 	%r3526, [%rd1350];
	setp.eq.s32 	%p788, %r3526, -1;
	selp.u32 	%r3527, 1, 0, %p788;
	add.s32 	%r3528, %r3524, %r3527;
	ld.global.u32 	%r3529, [%rd1336+28];
	mul.wide.s32 	%rd1351, %r3529, 4;
	add.s64 	%rd1352, %rd4, %rd1351;
	ld.global.u32 	%r3530, [%rd1352];
	setp.eq.s32 	%p789, %r3530, -1;
	selp.u32 	%r3531, 1, 0, %p789;
	add.s32 	%r6079, %r3528, %r3531;
	add.s32 	%r6071, %r6071, 8;
$L__BB38_327:
	setp.eq.s32 	%p790, %r639, 0;
	@%p790 bra 	$L__BB38_334;
	and.b32  	%r645, %r627, 3;
	setp.lt.u32 	%p791, %r639, 4;
	@%p791 bra 	$L__BB38_330;
	mul.wide.s32 	%rd1353, %r6071, 4;
	add.s64 	%rd1354, %rd3, %rd1353;
	ld.global.u32 	%r3533, [%rd1354];
	mul.wide.s32 	%rd1355, %r3533, 4;
	add.s64 	%rd1356, %rd4, %rd1355;
	ld.global.u32 	%r3534, [%rd1356];
	setp.eq.s32 	%p792, %r3534, -1;
	selp.u32 	%r3535, 1, 0, %p792;
	add.s32 	%r3536, %r6079, %r3535;
	ld.global.u32 	%r3537, [%rd1354+4];
	mul.wide.s32 	%rd1357, %r3537, 4;
	add.s64 	%rd1358, %rd4, %rd1357;
	ld.global.u32 	%r3538, [%rd1358];
	setp.eq.s32 	%p793, %r3538, -1;
	selp.u32 	%r3539, 1, 0, %p793;
	add.s32 	%r3540, %r3536, %r3539;
	ld.global.u32 	%r3541, [%rd1354+8];
	mul.wide.s32 	%rd1359, %r3541, 4;
	add.s64 	%rd1360, %rd4, %rd1359;
	ld.global.u32 	%r3542, [%rd1360];
	setp.eq.s32 	%p794, %r3542, -1;
	selp.u32 	%r3543, 1, 0, %p794;
	add.s32 	%r3544, %r3540, %r3543;
	ld.global.u32 	%r3545, [%rd1354+12];
	mul.wide.s32 	%rd1361, %r3545, 4;
	add.s64 	%rd1362, %rd4, %rd1361;
	ld.global.u32 	%r3546, [%rd1362];
	setp.eq.s32 	%p795, %r3546, -1;
	selp.u32 	%r3547, 1, 0, %p795;
	add.s32 	%r6079, %r3544, %r3547;
	add.s32 	%r6071, %r6071, 4;
$L__BB38_330:
	setp.eq.s32 	%p796, %r645, 0;
	@%p796 bra 	$L__BB38_334;
	mul.wide.s32 	%rd1363, %r6071, 4;
	add.s64 	%rd31, %rd3, %rd1363;
	ld.global.u32 	%r3548, [%rd31];
	mul.wide.s32 	%rd1364, %r3548, 4;
	add.s64 	%rd1365, %rd4, %rd1364;
	ld.global.u32 	%r3549, [%rd1365];
	setp.eq.s32 	%p797, %r3549, -1;
	selp.u32 	%r3550, 1, 0, %p797;
	add.s32 	%r6079, %r6079, %r3550;
	setp.eq.s32 	%p798, %r645, 1;
	@%p798 bra 	$L__BB38_334;
	ld.global.u32 	%r3551, [%rd31+4];
	mul.wide.s32 	%rd1366, %r3551, 4;
	add.s64 	%rd1367, %rd4, %rd1366;
	ld.global.u32 	%r3552, [%rd1367];
	setp.eq.s32 	%p799, %r3552, -1;
	selp.u32 	%r3553, 1, 0, %p799;
	add.s32 	%r6079, %r6079, %r3553;
	setp.eq.s32 	%p800, %r645, 2;
	@%p800 bra 	$L__BB38_334;
	ld.global.u32 	%r3554, [%rd31+8];
	mul.wide.s32 	%rd1368, %r3554, 4;
	add.s64 	%rd1369, %rd4, %rd1368;
	ld.global.u32 	%r3555, [%rd1369];
	setp.eq.s32 	%p801, %r3555, -1;
	selp.u32 	%r3556, 1, 0, %p801;
	add.s32 	%r6079, %r6079, %r3556;
$L__BB38_334:
	ld.global.u32 	%r3558, [%rd27+3072];
	setp.ne.s32 	%p802, %r3558, -1;
	mov.b32 	%r6092, 0;
	@%p802 bra 	$L__BB38_349;
	ld.global.u32 	%r6084, [%rd28+3072];
	ld.global.u32 	%r656, [%rd28+3076];
	setp.ge.s32 	%p803, %r6084, %r656;
	@%p803 bra 	$L__BB38_349;
	add.s32 	%r3562, %r6084, 1;
	max.s32 	%r3563, %r656, %r3562;
	sub.s32 	%r657, %r3563, %r6084;
	and.b32  	%r658, %r657, 15;
	sub.s32 	%r3564, %r6084, %r3563;
	setp.gt.u32 	%p804, %r3564, -16;
	mov.b32 	%r6092, 0;
	@%p804 bra 	$L__BB38_339;
	and.b32  	%r659, %r657, -16;
	mov.b32 	%r6092, 0;
	mov.u32 	%r6082, %r6092;
$L__BB38_338:
	.pragma "nounroll";
	mul.wide.s32 	%rd1370, %r6084, 4;
	add.s64 	%rd1371, %rd3, %rd1370;
	ld.global.u32 	%r3566, [%rd1371];
	mul.wide.s32 	%rd1372, %r3566, 4;
	add.s64 	%rd1373, %rd4, %rd1372;
	ld.global.u32 	%r3567, [%rd1373];
	setp.eq.s32 	%p805, %r3567, -1;
	selp.u32 	%r3568, 1, 0, %p805;
	add.s32 	%r3569, %r6092, %r3568;
	ld.global.u32 	%r3570, [%rd1371+4];
	mul.wide.s32 	%rd1374, %r3570, 4;
	add.s64 	%rd1375, %rd4, %rd1374;
	ld.global.u32 	%r3571, [%rd1375];
	setp.eq.s32 	%p806, %r3571, -1;
	selp.u32 	%r3572, 1, 0, %p806;
	add.s32 	%r3573, %r3569, %r3572;
	ld.global.u32 	%r3574, [%rd1371+8];
	mul.wide.s32 	%rd1376, %r3574, 4;
	add.s64 	%rd1377, %rd4, %rd1376;
	ld.global.u32 	%r3575, [%rd1377];
	setp.eq.s32 	%p807, %r3575, -1;
	selp.u32 	%r3576, 1, 0, %p807;
	add.s32 	%r3577, %r3573, %r3576;
	ld.global.u32 	%r3578, [%rd1371+12];
	mul.wide.s32 	%rd1378, %r3578, 4;
	add.s64 	%rd1379, %rd4, %rd1378;
	ld.global.u32 	%r3579, [%rd1379];
	setp.eq.s32 	%p808, %r3579, -1;
	selp.u32 	%r3580, 1, 0, %p808;
	add.s32 	%r3581, %r3577, %r3580;
	ld.global.u32 	%r3582, [%rd1371+16];
	mul.wide.s32 	%rd1380, %r3582, 4;
	add.s64 	%rd1381, %rd4, %rd1380;
	ld.global.u32 	%r3583, [%rd1381];
	setp.eq.s32 	%p809, %r3583, -1;
	selp.u32 	%r3584, 1, 0, %p809;
	add.s32 	%r3585, %r3581, %r3584;
	ld.global.u32 	%r3586, [%rd1371+20];
	mul.wide.s32 	%rd1382, %r3586, 4;
	add.s64 	%rd1383, %rd4, %rd1382;
	ld.global.u32 	%r3587, [%rd1383];
	setp.eq.s32 	%p810, %r3587, -1;
	selp.u32 	%r3588, 1, 0, %p810;
	add.s32 	%r3589, %r3585, %r3588;
	ld.global.u32 	%r3590, [%rd1371+24];
	mul.wide.s32 	%rd1384, %r3590, 4;
	add.s64 	%rd1385, %rd4, %rd1384;
	ld.global.u32 	%r3591, [%rd1385];
	setp.eq.s32 	%p811, %r3591, -1;
	selp.u32 	%r3592, 1, 0, %p811;
	add.s32 	%r3593, %r3589, %r3592;
	ld.global.u32 	%r3594, [%rd1371+28];
	mul.wide.s32 	%rd1386, %r3594, 4;
	add.s64 	%rd1387, %rd4, %rd1386;
	ld.global.u32 	%r3595, [%rd1387];
	setp.eq.s32 	%p812, %r3595, -1;
	selp.u32 	%r3596, 1, 0, %p812;
	add.s32 	%r3597, %r3593, %r3596;
	ld.global.u32 	%r3598, [%rd1371+32];
	mul.wide.s32 	%rd1388, %r3598, 4;
	add.s64 	%rd1389, %rd4, %rd1388;
	ld.global.u32 	%r3599, [%rd1389];
	setp.eq.s32 	%p813, %r3599, -1;
	selp.u32 	%r3600, 1, 0, %p813;
	add.s32 	%r3601, %r3597, %r3600;
	ld.global.u32 	%r3602, [%rd1371+36];
	mul.wide.s32 	%rd1390, %r3602, 4;
	add.s64 	%rd1391, %rd4, %rd1390;
	ld.global.u32 	%r3603, [%rd1391];
	setp.eq.s32 	%p814, %r3603, -1;
	selp.u32 	%r3604, 1, 0, %p814;
	add.s32 	%r3605, %r3601, %r3604;
	ld.global.u32 	%r3606, [%rd1371+40];
	mul.wide.s32 	%rd1392, %r3606, 4;
	add.s64 	%rd1393, %rd4, %rd1392;
	ld.global.u32 	%r3607, [%rd1393];
	setp.eq.s32 	%p815, %r3607, -1;
	selp.u32 	%r3608, 1, 0, %p815;
	add.s32 	%r3609, %r3605, %r3608;
	ld.global.u32 	%r3610, [%rd1371+44];
	mul.wide.s32 	%rd1394, %r3610, 4;
	add.s64 	%rd1395, %rd4, %rd1394;
	ld.global.u32 	%r3611, [%rd1395];
	setp.eq.s32 	%p816, %r3611, -1;
	selp.u32 	%r3612, 1, 0, %p816;
	add.s32 	%r3613, %r3609, %r3612;
	ld.global.u32 	%r3614, [%rd1371+48];
	mul.wide.s32 	%rd1396, %r3614, 4;
	add.s64 	%rd1397, %rd4, %rd1396;
	ld.global.u32 	%r3615, [%rd1397];
	setp.eq.s32 	%p817, %r3615, -1;
	selp.u32 	%r3616, 1, 0, %p817;
	add.s32 	%r3617, %r3613, %r3616;
	ld.global.u32 	%r3618, [%rd1371+52];
	mul.wide.s32 	%rd1398, %r3618, 4;
	add.s64 	%rd1399, %rd4, %rd1398;
	ld.global.u32 	%r3619, [%rd1399];
	setp.eq.s32 	%p818, %r3619, -1;
	selp.u32 	%r3620, 1, 0, %p818;
	add.s32 	%r3621, %r3617, %r3620;
	ld.global.u32 	%r3622, [%rd1371+56];
	mul.wide.s32 	%rd1400, %r3622, 4;
	add.s64 	%rd1401, %rd4, %rd1400;
	ld.global.u32 	%r3623, [%rd1401];
	setp.eq.s32 	%p819, %r3623, -1;
	selp.u32 	%r3624, 1, 0, %p819;
	add.s32 	%r3625, %r3621, %r3624;
	ld.global.u32 	%r3626, [%rd1371+60];
	mul.wide.s32 	%rd1402, %r3626, 4;
	add.s64 	%rd1403, %rd4, %rd1402;
	ld.global.u32 	%r3627, [%rd1403];
	setp.eq.s32 	%p820, %r3627, -1;
	selp.u32 	%r3628, 1, 0, %p820;
	add.s32 	%r6092, %r3625, %r3628;
	add.s32 	%r6084, %r6084, 16;
	add.s32 	%r6082, %r6082, 16;
	setp.ne.s32 	%p821, %r6082, %r659;
	@%p821 bra 	$L__BB38_338;
$L__BB38_339:
	setp.eq.s32 	%p822, %r658, 0;
	@%p822 bra 	$L__BB38_349;
	and.b32  	%r669, %r657, 7;
	setp.lt.u32 	%p823, %r658, 8;
	@%p823 bra 	$L__BB38_342;
	mul.wide.s32 	%rd1404, %r6084, 4;
	add.s64 	%rd1405, %rd3, %rd1404;
	ld.global.u32 	%r3630, [%rd1405];
	mul.wide.s32 	%rd1406, %r3630, 4;
	add.s64 	%rd1407, %rd4, %rd1406;
	ld.global.u32 	%r3631, [%rd1407];
	setp.eq.s32 	%p824, %r3631, -1;
	selp.u32 	%r3632, 1, 0, %p824;
	add.s32 	%r3633, %r6092, %r3632;
	ld.global.u32 	%r3634, [%rd1405+4];
	mul.wide.s32 	%rd1408, %r3634, 4;
	add.s64 	%rd1409, %rd4, %rd1408;
	ld.global.u32 	%r3635, [%rd1409];
	setp.eq.s32 	%p825, %r3635, -1;
	selp.u32 	%r3636, 1, 0, %p825;
	add.s32 	%r3637, %r3633, %r3636;
	ld.global.u32 	%r3638, [%rd1405+8];
	mul.wide.s32 	%rd1410, %r3638, 4;
	add.s64 	%rd1411, %rd4, %rd1410;
	ld.global.u32 	%r3639, [%rd1411];
	setp.eq.s32 	%p826, %r3639, -1;
	selp.u32 	%r3640, 1, 0, %p826;
	add.s32 	%r3641, %r3637, %r3640;
	ld.global.u32 	%r3642, [%rd1405+12];
	mul.wide.s32 	%rd1412, %r3642, 4;
	add.s64 	%rd1413, %rd4, %rd1412;
	ld.global.u32 	%r3643, [%rd1413];
	setp.eq.s32 	%p827, %r3643, -1;
	selp.u32 	%r3644, 1, 0, %p827;
	add.s32 	%r3645, %r3641, %r3644;
	ld.global.u32 	%r3646, [%rd1405+16];
	mul.wide.s32 	%rd1414, %r3646, 4;
	add.s64 	%rd1415, %rd4, %rd1414;
	ld.global.u32 	%r3647, [%rd1415];
	setp.eq.s32 	%p828, %r3647, -1;
	selp.u32 	%r3648, 1, 0, %p828;
	add.s32 	%r3649, %r3645, %r3648;
	ld.global.u32 	%r3650, [%rd1405+20];
	mul.wide.s32 	%rd1416, %r3650, 4;
	add.s64 	%rd1417, %rd4, %rd1416;
	ld.global.u32 	%r3651, [%rd1417];
	setp.eq.s32 	%p829, %r3651, -1;
	selp.u32 	%r3652, 1, 0, %p829;
	add.s32 	%r3653, %r3649, %r3652;
	ld.global.u32 	%r3654, [%rd1405+24];
	mul.wide.s32 	%rd1418, %r3654, 4;
	add.s64 	%rd1419, %rd4, %rd1418;
	ld.global.u32 	%r3655, [%rd1419];
	setp.eq.s32 	%p830, %r3655, -1;
	selp.u32 	%r3656, 1, 0, %p830;
	add.s32 	%r3657, %r3653, %r3656;
	ld.global.u32 	%r3658, [%rd1405+28];
	mul.wide.s32 	%rd1420, %r3658, 4;
	add.s64 	%rd1421, %rd4, %rd1420;
	ld.global.u32 	%r3659, [%rd1421];
	setp.eq.s32 	%p831, %r3659, -1;
	selp.u32 	%r3660, 1, 0, %p831;
	add.s32 	%r6092, %r3657, %r3660;
	add.s32 	%r6084, %r6084, 8;
$L__BB38_342:
	setp.eq.s32 	%p832, %r669, 0;
	@%p832 bra 	$L__BB38_349;
	and.b32  	%r675, %r657, 3;
	setp.lt.u32 	%p833, %r669, 4;
	@%p833 bra 	$L__BB38_345;
	mul.wide.s32 	%rd1422, %r6084, 4;
	add.s64 	%rd1423, %rd3, %rd1422;
	ld.global.u32 	%r3662, [%rd1423];
	mul.wide.s32 	%rd1424, %r3662, 4;
	add.s64 	%rd1425, %rd4, %rd1424;
	ld.global.u32 	%r3663, [%rd1425];
	setp.eq.s32 	%p834, %r3663, -1;
	selp.u32 	%r3664, 1, 0, %p834;
	add.s32 	%r3665, %r6092, %r3664;
	ld.global.u32 	%r3666, [%rd1423+4];
	mul.wide.s32 	%rd1426, %r3666, 4;
	add.s64 	%rd1427, %rd4, %rd1426;
	ld.global.u32 	%r3667, [%rd1427];
	setp.eq.s32 	%p835, %r3667, -1;
	selp.u32 	%r3668, 1, 0, %p835;
	add.s32 	%r3669, %r3665, %r3668;
	ld.global.u32 	%r3670, [%rd1423+8];
	mul.wide.s32 	%rd1428, %r3670, 4;
	add.s64 	%rd1429, %rd4, %rd1428;
	ld.global.u32 	%r3671, [%rd1429];
	setp.eq.s32 	%p836, %r3671, -1;
	selp.u32 	%r3672, 1, 0, %p836;
	add.s32 	%r3673, %r3669, %r3672;
	ld.global.u32 	%r3674, [%rd1423+12];
	mul.wide.s32 	%rd1430, %r3674, 4;
	add.s64 	%rd1431, %rd4, %rd1430;
	ld.global.u32 	%r3675, [%rd1431];
	setp.eq.s32 	%p837, %r3675, -1;
	selp.u32 	%r3676, 1, 0, %p837;
	add.s32 	%r6092, %r3673, %r3676;
	add.s32 	%r6084, %r6084, 4;
$L__BB38_345:
	setp.eq.s32 	%p838, %r675, 0;
	@%p838 bra 	$L__BB38_349;
	mul.wide.s32 	%rd1432, %r6084, 4;
	add.s64 	%rd32, %rd3, %rd1432;
	ld.global.u32 	%r3677, [%rd32];
	mul.wide.s32 	%rd1433, %r3677, 4;
	add.s64 	%rd1434, %rd4, %rd1433;
	ld.global.u32 	%r3678, [%rd1434];
	setp.eq.s32 	%p839, %r3678, -1;
	selp.u32 	%r3679, 1, 0, %p839;
	add.s32 	%r6092, %r6092, %r3679;
	setp.eq.s32 	%p840, %r675, 1;
	@%p840 bra 	$L__BB38_349;
	ld.global.u32 	%r3680, [%rd32+4];
	mul.wide.s32 	%rd1435, %r3680, 4;
	add.s64 	%rd1436, %rd4, %rd1435;
	ld.global.u32 	%r3681, [%rd1436];
	setp.eq.s32 	%p841, %r3681, -1;
	selp.u32 	%r3682, 1, 0, %p841;
	add.s32 	%r6092, %r6092, %r3682;
	setp.eq.s32 	%p842, %r675, 2;
	@%p842 bra 	$L__BB38_349;
	ld.global.u32 	%r3683, [%rd32+8];
	mul.wide.s32 	%rd1437, %r3683, 4;
	add.s64 	%rd1438, %rd4, %rd1437;
	ld.global.u32 	%r3684, [%rd1438];
	setp.eq.s32 	%p843, %r3684, -1;
	selp.u32 	%r3685, 1, 0, %p843;
	add.s32 	%r6092, %r6092, %r3685;
$L__BB38_349:
	ld.global.u32 	%r3687, [%rd27+4096];
	setp.ne.s32 	%p844, %r3687, -1;
	mov.b32 	%r6105, 0;
	@%p844 bra 	$L__BB38_364;
	ld.global.u32 	%r6097, [%rd28+4096];
	ld.global.u32 	%r686, [%rd28+4100];
	setp.ge.s32 	%p845, %r6097, %r686;
	@%p845 bra 	$L__BB38_364;
	add.s32 	%r3691, %r6097, 1;
	max.s32 	%r3692, %r686, %r3691;
	sub.s32 	%r687, %r3692, %r6097;
	and.b32  	%r688, %r687, 15;
	sub.s32 	%r3693, %r6097, %r3692;
	setp.gt.u32 	%p846, %r3693, -16;
	mov.b32 	%r6105, 0;
	@%p846 bra 	$L__BB38_354;
	and.b32  	%r689, %r687, -16;
	mov.b32 	%r6105, 0;
	mov.u32 	%r6095, %r6105;
$L__BB38_353:
	.pragma "nounroll";
	mul.wide.s32 	%rd1439, %r6097, 4;
	add.s64 	%rd1440, %rd3, %rd1439;
	ld.global.u32 	%r3695, [%rd1440];
	mul.wide.s32 	%rd1441, %r3695, 4;
	add.s64 	%rd1442, %rd4, %rd1441;
	ld.global.u32 	%r3696, [%rd1442];
	setp.eq.s32 	%p847, %r3696, -1;
	selp.u32 	%r3697, 1, 0, %p847;
	add.s32 	%r3698, %r6105, %r3697;
	ld.global.u32 	%r3699, [%rd1440+4];
	mul.wide.s32 	%rd1443, %r3699, 4;
	add.s64 	%rd1444, %rd4, %rd1443;
	ld.global.u32 	%r3700, [%rd1444];
	setp.eq.s32 	%p848, %r3700, -1;
	selp.u32 	%r3701, 1, 0, %p848;
	add.s32 	%r3702, %r3698, %r3701;
	ld.global.u32 	%r3703, [%rd1440+8];
	mul.wide.s32 	%rd1445, %r3703, 4;
	add.s64 	%rd1446, %rd4, %rd1445;
	ld.global.u32 	%r3704, [%rd1446];
	setp.eq.s32 	%p849, %r3704, -1;
	selp.u32 	%r3705, 1, 0, %p849;
	add.s32 	%r3706, %r3702, %r3705;
	ld.global.u32 	%r3707, [%rd1440+12];
	mul.wide.s32 	%rd1447, %r3707, 4;
	add.s64 	%rd1448, %rd4, %rd1447;
	ld.global.u32 	%r3708, [%rd1448];
	setp.eq.s32 	%p850, %r3708, -1;
	selp.u32 	%r3709, 1, 0, %p850;
	add.s32 	%r3710, %r3706, %r3709;
	ld.global.u32 	%r3711, [%rd1440+16];
	mul.wide.s32 	%rd1449, %r3711, 4;
	add.s64 	%rd1450, %rd4, %rd1449;
	ld.global.u32 	%r3712, [%rd1450];
	setp.eq.s32 	%p851, %r3712, -1;
	selp.u32 	%r3713, 1, 0, %p851;
	add.s32 	%r3714, %r3710, %r3713;
	ld.global.u32 	%r3715, [%rd1440+20];
	mul.wide.s32 	%rd1451, %r3715, 4;
	add.s64 	%rd1452, %rd4, %rd1451;
	ld.global.u32 	%r3716, [%rd1452];
	setp.eq.s32 	%p852, %r3716, -1;
	selp.u32 	%r3717, 1, 0, %p852;
	add.s32 	%r3718, %r3714, %r3717;
	ld.global.u32 	%r3719, [%rd1440+24];
	mul.wide.s32 	%rd1453, %r3719, 4;
	add.s64 	%rd1454, %rd4, %rd1453;
	ld.global.u32 	%r3720, [%rd1454];
	setp.eq.s32 	%p853, %r3720, -1;
	selp.u32 	%r3721, 1, 0, %p853;
	add.s32 	%r3722, %r3718, %r3721;
	ld.global.u32 	%r3723, [%rd1440+28];
	mul.wide.s32 	%rd1455, %r3723, 4;
	add.s64 	%rd1456, %rd4, %rd1455;
	ld.global.u32 	%r3724, [%rd1456];
	setp.eq.s32 	%p854, %r3724, -1;
	selp.u32 	%r3725, 1, 0, %p854;
	add.s32 	%r3726, %r3722, %r3725;
	ld.global.u32 	%r3727, [%rd1440+32];
	mul.wide.s32 	%rd1457, %r3727, 4;
	add.s64 	%rd1458, %rd4, %rd1457;
	ld.global.u32 	%r3728, [%rd1458];
	setp.eq.s32 	%p855, %r3728, -1;
	selp.u32 	%r3729, 1, 0, %p855;
	add.s32 	%r3730, %r3726, %r3729;
	ld.global.u32 	%r3731, [%rd1440+36];
	mul.wide.s32 	%rd1459, %r3731, 4;
	add.s64 	%rd1460, %rd4, %rd1459;
	ld.global.u32 	%r3732, [%rd1460];
	setp.eq.s32 	%p856, %r3732, -1;
	selp.u32 	%r3733, 1, 0, %p856;
	add.s32 	%r3734, %r3730, %r3733;
	ld.global.u32 	%r3735, [%rd1440+40];
	mul.wide.s32 	%rd1461, %r3735, 4;
	add.s64 	%rd1462, %rd4, %rd1461;
	ld.global.u32 	%r3736, [%rd1462];
	setp.eq.s32 	%p857, %r3736, -1;
	selp.u32 	%r3737, 1, 0, %p857;
	add.s32 	%r3738, %r3734, %r3737;
	ld.global.u32 	%r3739, [%rd1440+44];
	mul.wide.s32 	%rd1463, %r3739, 4;
	add.s64 	%rd1464, %rd4, %rd1463;
	ld.global.u32 	%r3740, [%rd1464];
	setp.eq.s32 	%p858, %r3740, -1;
	selp.u32 	%r3741, 1, 0, %p858;
	add.s32 	%r3742, %r3738, %r3741;
	ld.global.u32 	%r3743, [%rd1440+48];
	mul.wide.s32 	%rd1465, %r3743, 4;
	add.s64 	%rd1466, %rd4, %rd1465;
	ld.global.u32 	%r3744, [%rd1466];
	setp.eq.s32 	%p859, %r3744, -1;
	selp.u32 	%r3745, 1, 0, %p859;
	add.s32 	%r3746, %r3742, %r3745;
	ld.global.u32 	%r3747, [%rd1440+52];
	mul.wide.s32 	%rd1467, %r3747, 4;
	add.s64 	%rd1468, %rd4, %rd1467;
	ld.global.u32 	%r3748, [%rd1468];
	setp.eq.s32 	%p860, %r3748, -1;
	selp.u32 	%r3749, 1, 0, %p860;
	add.s32 	%r3750, %r3746, %r3749;
	ld.global.u32 	%r3751, [%rd1440+56];
	mul.wide.s32 	%rd1469, %r3751, 4;
	add.s64 	%rd1470, %rd4, %rd1469;
	ld.global.u32 	%r3752, [%rd1470];
	setp.eq.s32 	%p861, %r3752, -1;
	selp.u32 	%r3753, 1, 0, %p861;
	add.s32 	%r3754, %r3750, %r3753;
	ld.global.u32 	%r3755, [%rd1440+60];
	mul.wide.s32 	%rd1471, %r3755, 4;
	add.s64 	%rd1472, %rd4, %rd1471;
	ld.global.u32 	%r3756, [%rd1472];
	setp.eq.s32 	%p862, %r3756, -1;
	selp.u32 	%r3757, 1, 0, %p862;
	add.s32 	%r6105, %r3754, %r3757;
	add.s32 	%r6097, %r6097, 16;
	add.s32 	%r6095, %r6095, 16;
	setp.ne.s32 	%p863, %r6095, %r689;
	@%p863 bra 	$L__BB38_353;
$L__BB38_354:
	setp.eq.s32 	%p864, %r688, 0;
	@%p864 bra 	$L__BB38_364;
	and.b32  	%r699, %r687, 7;
	setp.lt.u32 	%p865, %r688, 8;
	@%p865 bra 	$L__BB38_357;
	mul.wide.s32 	%rd1473, %r6097, 4;
	add.s64 	%rd1474, %rd3, %rd1473;
	ld.global.u32 	%r3759, [%rd1474];
	mul.wide.s32 	%rd1475, %r3759, 4;
	add.s64 	%rd1476, %rd4, %rd1475;
	ld.global.u32 	%r3760, [%rd1476];
	setp.eq.s32 	%p866, %r3760, -1;
	selp.u32 	%r3761, 1, 0, %p866;
	add.s32 	%r3762, %r6105, %r3761;
	ld.global.u32 	%r3763, [%rd1474+4];
	mul.wide.s32 	%rd1477, %r3763, 4;
	add.s64 	%rd1478, %rd4, %rd1477;
	ld.global.u32 	%r3764, [%rd1478];
	setp.eq.s32 	%p867, %r3764, -1;
	selp.u32 	%r3765, 1, 0, %p867;
	add.s32 	%r3766, %r3762, %r3765;
	ld.global.u32 	%r3767, [%rd1474+8];
	mul.wide.s32 	%rd1479, %r3767, 4;
	add.s64 	%rd1480, %rd4, %rd1479;
	ld.global.u32 	%r3768, [%rd1480];
	setp.eq.s32 	%p868, %r3768, -1;
	selp.u32 	%r3769, 1, 0, %p868;
	add.s32 	%r3770, %r3766, %r3769;
	ld.global.u32 	%r3771, [%rd1474+12];
	mul.wide.s32 	%rd1481, %r3771, 4;
	add.s64 	%rd1482, %rd4, %rd1481;
	ld.global.u32 	%r3772, [%rd1482];
	setp.eq.s32 	%p869, %r3772, -1;
	selp.u32 	%r3773, 1, 0, %p869;
	add.s32 	%r3774, %r3770, %r3773;
	ld.global.u32 	%r3775, [%rd1474+16];
	mul.wide.s32 	%rd1483, %r3775, 4;
	add.s64 	%rd1484, %rd4, %rd1483;
	ld.global.u32 	%r3776, [%rd1484];
	setp.eq.s32 	%p870, %r3776, -1;
	selp.u32 	%r3777, 1, 0, %p870;
	add.s32 	%r3778, %r3774, %r3777;
	ld.global.u32 	%r3779, [%rd1474+20];
	mul.wide.s32 	%rd1485, %r3779, 4;
	add.s64 	%rd1486, %rd4, %rd1485;
	ld.global.u32 	%r3780, [%rd1486];
	setp.eq.s32 	%p871, %r3780, -1;
	selp.u32 	%r3781, 1, 0, %p871;
	add.s32 	%r3782, %r3778, %r3781;
	ld.global.u32 	%r3783, [%rd1474+24];
	mul.wide.s32 	%rd1487, %r3783, 4;
	add.s64 	%rd1488, %rd4, %rd1487;
	ld.global.u32 	%r3784, [%rd1488];
	setp.eq.s32 	%p872, %r3784, -1;
	selp.u32 	%r3785, 1, 0, %p872;
	add.s32 	%r3786, %r3782, %r3785;
	ld.global.u32 	%r3787, [%rd1474+28];
	mul.wide.s32 	%rd1489, %r3787, 4;
	add.s64 	%rd1490, %rd4, %rd1489;
	ld.global.u32 	%r3788, [%rd1490];
	setp.eq.s32 	%p873, %r3788, -1;
	selp.u32 	%r3789, 1, 0, %p873;
	add.s32 	%r6105, %r3786, %r3789;
	add.s32 	%r6097, %r6097, 8;
$L__BB38_357:
	setp.eq.s32 	%p874, %r699, 0;
	@%p874 bra 	$L__BB38_364;
	and.b32  	%r705, %r687, 3;
	setp.lt.u32 	%p875, %r699, 4;
	@%p875 bra 	$L__BB38_360;
	mul.wide.s32 	%rd1491, %r6097, 4;
	add.s64 	%rd1492, %rd3, %rd1491;
	ld.global.u32 	%r3791, [%rd1492];
	mul.wide.s32 	%rd1493, %r3791, 4;
	add.s64 	%rd1494, %rd4, %rd1493;
	ld.global.u32 	%r3792, [%rd1494];
	setp.eq.s32 	%p876, %r3792, -1;
	selp.u32 	%r3793, 1, 0, %p876;
	add.s32 	%r3794, %r6105, %r3793;
	ld.global.u32 	%r3795, [%rd1492+4];
	mul.wide.s32 	%rd1495, %r3795, 4;
	add.s64 	%rd1496, %rd4, %rd1495;
	ld.global.u32 	%r3796, [%rd1496];
	setp.eq.s32 	%p877, %r3796, -1;
	selp.u32 	%r3797, 1, 0, %p877;
	add.s32 	%r3798, %r3794, %r3797;
	ld.global.u32 	%r3799, [%rd1492+8];
	mul.wide.s32 	%rd1497, %r3799, 4;
	add.s64 	%rd1498, %rd4, %rd1497;
	ld.global.u32 	%r3800, [%rd1498];
	setp.eq.s32 	%p878, %r3800, -1;
	selp.u32 	%r3801, 1, 0, %p878;
	add.s32 	%r3802, %r3798, %r3801;
	ld.global.u32 	%r3803, [%rd1492+12];
	mul.wide.s32 	%rd1499, %r3803, 4;
	add.s64 	%rd1500, %rd4, %rd1499;
	ld.global.u32 	%r3804, [%rd1500];
	setp.eq.s32 	%p879, %r3804, -1;
	selp.u32 	%r3805, 1, 0, %p879;
	add.s32 	%r6105, %r3802, %r3805;
	add.s32 	%r6097, %r6097, 4;
$L__BB38_360:
	setp.eq.s32 	%p880, %r705, 0;
	@%p880 bra 	$L__BB38_364;
	mul.wide.s32 	%rd1501, %r6097, 4;
	add.s64 	%rd33, %rd3, %rd1501;
	ld.global.u32 	%r3806, [%rd33];
	mul.wide.s32 	%rd1502, %r3806, 4;
	add.s64 	%rd1503, %rd4, %rd1502;
	ld.global.u32 	%r3807, [%rd1503];
	setp.eq.s32 	%p881, %r3807, -1;
	selp.u32 	%r3808, 1, 0, %p881;
	add.s32 	%r6105, %r6105, %r3808;
	setp.eq.s32 	%p882, %r705, 1;
	@%p882 bra 	$L__BB38_364;
	ld.global.u32 	%r3809, [%rd33+4];
	mul.wide.s32 	%rd1504, %r3809, 4;
	add.s64 	%rd1505, %rd4, %rd1504;
	ld.global.u32 	%r3810, [%rd1505];
	setp.eq.s32 	%p883, %r3810, -1;
	selp.u32 	%r3811, 1, 0, %p883;
	add.s32 	%r6105, %r6105, %r3811;
	setp.eq.s32 	%p884, %r705, 2;
	@%p884 bra 	$L__BB38_364;
	ld.global.u32 	%r3812, [%rd33+8];
	mul.wide.s32 	%rd1506, %r3812, 4;
	add.s64 	%rd1507, %rd4, %rd1506;
	ld.global.u32 	%r3813, [%rd1507];
	setp.eq.s32 	%p885, %r3813, -1;
	selp.u32 	%r3814, 1, 0, %p885;
	add.s32 	%r6105, %r6105, %r3814;
$L__BB38_364:
	ld.global.u32 	%r3816, [%rd27+5120];
	setp.ne.s32 	%p886, %r3816, -1;
	mov.b32 	%r6118, 0;
	@%p886 bra 	$L__BB38_379;
	ld.global.u32 	%r6110, [%rd28+5120];
	ld.global.u32 	%r716, [%rd28+5124];
	setp.ge.s32 	%p887, %r6110, %r716;
	@%p887 bra 	$L__BB38_379;
	add.s32 	%r3820, %r6110, 1;
	max.s32 	%r3821, %r716, %r3820;
	sub.s32 	%r717, %r3821, %r6110;
	and.b32  	%r718, %r717, 15;
	sub.s32 	%r3822, %r6110, %r3821;
	setp.gt.u32 	%p888, %r3822, -16;
	mov.b32 	%r6118, 0;
	@%p888 bra 	$L__BB38_369;
	and.b32  	%r719, %r717, -16;
	mov.b32 	%r6118, 0;
	mov.u32 	%r6108, %r6118;
$L__BB38_368:
	.pragma "nounroll";
	mul.wide.s32 	%rd1508, %r6110, 4;
	add.s64 	%rd1509, %rd3, %rd1508;
	ld.global.u32 	%r3824, [%rd1509];
	mul.wide.s32 	%rd1510, %r3824, 4;
	add.s64 	%rd1511, %rd4, %rd1510;
	ld.global.u32 	%r3825, [%rd1511];
	setp.eq.s32 	%p889, %r3825, -1;
	selp.u32 	%r3826, 1, 0, %p889;
	add.s32 	%r3827, %r6118, %r3826;
	ld.global.u32 	%r3828, [%rd1509+4];
	mul.wide.s32 	%rd1512, %r3828, 4;
	add.s64 	%rd1513, %rd4, %rd1512;
	ld.global.u32 	%r3829, [%rd1513];
	setp.eq.s32 	%p890, %r3829, -1;
	selp.u32 	%r3830, 1, 0, %p890;
	add.s32 	%r3831, %r3827, %r3830;
	ld.global.u32 	%r3832, [%rd1509+8];
	mul.wide.s32 	%rd1514, %r3832, 4;
	add.s64 	%rd1515, %rd4, %rd1514;
	ld.global.u32 	%r3833, [%rd1515];
	setp.eq.s32 	%p891, %r3833, -1;
	selp.u32 	%r3834, 1, 0, %p891;
	add.s32 	%r3835, %r3831, %r3834;
	ld.global.u32 	%r3836, [%rd1509+12];
	mul.wide.s32 	%rd1516, %r3836, 4;
	add.s64 	%rd1517, %rd4, %rd1516;
	ld.global.u32 	%r3837, [%rd1517];
	setp.eq.s32 	%p892, %r3837, -1;
	selp.u32 	%r3838, 1, 0, %p892;
	add.s32 	%r3839, %r3835, %r3838;
	ld.global.u32 	%r3840, [%rd1509+16];
	mul.wide.s32 	%rd1518, %r3840, 4;
	add.s64 	%rd1519, %rd4, %rd1518;
	ld.global.u32 	%r3841, [%rd1519];
	setp.eq.s32 	%p893, %r3841, -1;
	selp.u32 	%r3842, 1, 0, %p893;
	add.s32 	%r3843, %r3839, %r3842;
	ld.global.u32 	%r3844, [%rd1509+20];
	mul.wide.s32 	%rd1520, %r3844, 4;
	add.s64 	%rd1521, %rd4, %rd1520;
	ld.global.u32 	%r3845, [%rd1521];
	setp.eq.s32 	%p894, %r3845, -1;
	selp.u32 	%r3846, 1, 0, %p894;
	add.s32 	%r3847, %r3843, %r3846;
	ld.global.u32 	%r3848, [%rd1509+24];
	mul.wide.s32 	%rd1522, %r3848, 4;
	add.s64 	%rd1523, %rd4, %rd1522;
	ld.global.u32 	%r3849, [%rd1523];
	setp.eq.s32 	%p895, %r3849, -1;
	selp.u32 	%r3850, 1, 0, %p895;
	add.s32 	%r3851, %r3847, %r3850;
	ld.global.u32 	%r3852, [%rd1509+28];
	mul.wide.s32 	%rd1524, %r3852, 4;
	add.s64 	%rd1525, %rd4, %rd1524;
	ld.global.u32 	%r3853, [%rd1525];
	setp.eq.s32 	%p896, %r3853, -1;
	selp.u32 	%r3854, 1, 0, %p896;
	add.s32 	%r3855, %r3851, %r3854;
	ld.global.u32 	%r3856, [%rd1509+32];
	mul.wide.s32 	%rd1526, %r3856, 4;
	add.s64 	%rd1527, %rd4, %rd1526;
	ld.global.u32 	%r3857, [%rd1527];
	setp.eq.s32 	%p897, %r3857, -1;
	selp.u32 	%r3858, 1, 0, %p897;
	add.s32 	%r3859, %r3855, %r3858;
	ld.global.u32 	%r3860, [%rd1509+36];
	mul.wide.s32 	%rd1528, %r3860, 4;
	add.s64 	%rd1529, %rd4, %rd1528;
	ld.global.u32 	%r3861, [%rd1529];
	setp.eq.s32 	%p898, %r3861, -1;
	selp.u32 	%r3862, 1, 0, %p898;
	add.s32 	%r3863, %r3859, %r3862;
	ld.global.u32 	%r3864, [%rd1509+40];
	mul.wide.s32 	%rd1530, %r3864, 4;
	add.s64 	%rd1531, %rd4, %rd1530;
	ld.global.u32 	%r3865, [%rd1531];
	setp.eq.s32 	%p899, %r3865, -1;
	selp.u32 	%r3866, 1, 0, %p899;
	add.s32 	%r3867, %r3863, %r3866;
	ld.global.u32 	%r3868, [%rd1509+44];
	mul.wide.s32 	%rd1532, %r3868, 4;
	add.s64 	%rd1533, %rd4, %rd1532;
	ld.global.u32 	%r3869, [%rd1533];
	setp.eq.s32 	%p900, %r3869, -1;
	selp.u32 	%r3870, 1, 0, %p900;
	add.s32 	%r3871, %r3867, %r3870;
	ld.global.u32 	%r3872, [%rd1509+48];
	mul.wide.s32 	%rd1534, %r3872, 4;
	add.s64 	%rd1535, %rd4, %rd1534;
	ld.global.u32 	%r3873, [%rd1535];
	setp.eq.s32 	%p901, %r3873, -1;
	selp.u32 	%r3874, 1, 0, %p901;
	add.s32 	%r3875, %r3871, %r3874;
	ld.global.u32 	%r3876, [%rd1509+52];
	mul.wide.s32 	%rd1536, %r3876, 4;
	add.s64 	%rd1537, %rd4, %rd1536;
	ld.global.u32 	%r3877, [%rd1537];
	setp.eq.s32 	%p902, %r3877, -1;
	selp.u32 	%r3878, 1, 0, %p902;
	add.s32 	%r3879, %r3875, %r3878;
	ld.global.u32 	%r3880, [%rd1509+56];
	mul.wide.s32 	%rd1538, %r3880, 4;
	add.s64 	%rd1539, %rd4, %rd1538;
	ld.global.u32 	%r3881, [%rd1539];
	setp.eq.s32 	%p903, %r3881, -1;
	selp.u32 	%r3882, 1, 0, %p903;
	add.s32 	%r3883, %r3879, %r3882;
	ld.global.u32 	%r3884, [%rd1509+60];
	mul.wide.s32 	%rd1540, %r3884, 4;
	add.s64 	%rd1541, %rd4, %rd1540;
	ld.global.u32 	%r3885, [%rd1541];
	setp.eq.s32 	%p904, %r3885, -1;
	selp.u32 	%r3886, 1, 0, %p904;
	add.s32 	%r6118, %r3883, %r3886;
	add.s32 	%r6110, %r6110, 16;
	add.s32 	%r6108, %r6108, 16;
	setp.ne.s32 	%p905, %r6108, %r719;
	@%p905 bra 	$L__BB38_368;
$L__BB38_369:
	setp.eq.s32 	%p906, %r718, 0;
	@%p906 bra 	$L__BB38_379;
	and.b32  	%r729, %r717, 7;
	setp.lt.u32 	%p907, %r718, 8;
	@%p907 bra 	$L__BB38_372;
	mul.wide.s32 	%rd1542, %r6110, 4;
	add.s64 	%rd1543, %rd3, %rd1542;
	ld.global.u32 	%r3888, [%rd1543];
	mul.wide.s32 	%rd1544, %r3888, 4;
	add.s64 	%rd1545, %rd4, %rd1544;
	ld.global.u32 	%r3889, [%rd1545];
	setp.eq.s32 	%p908, %r3889, -1;
	selp.u32 	%r3890, 1, 0, %p908;
	add.s32 	%r3891, %r6118, %r3890;
	ld.global.u32 	%r3892, [%rd1543+4];
	mul.wide.s32 	%rd1546, %r3892, 4;
	add.s64 	%rd1547, %rd4, %rd1546;
	ld.global.u32 	%r3893, [%rd1547];
	setp.eq.s32 	%p909, %r3893, -1;
	selp.u32 	%r3894, 1, 0, %p909;
	add.s32 	%r3895, %r3891, %r3894;
	ld.global.u32 	%r3896, [%rd1543+8];
	mul.wide.s32 	%rd1548, %r3896, 4;
	add.s64 	%rd1549, %rd4, %rd1548;
	ld.global.u32 	%r3897, [%rd1549];
	setp.eq.s32 	%p910, %r3897, -1;
	selp.u32 	%r3898, 1, 0, %p910;
	add.s32 	%r3899, %r3895, %r3898;
	ld.global.u32 	%r3900, [%rd1543+12];
	mul.wide.s32 	%rd1550, %r3900, 4;
	add.s64 	%rd1551, %rd4, %rd1550;
	ld.global.u32 	%r3901, [%rd1551];
	setp.eq.s32 	%p911, %r3901, -1;
	selp.u32 	%r3902, 1, 0, %p911;
	add.s32 	%r3903, %r3899, %r3902;
	ld.global.u32 	%r3904, [%rd1543+16];
	mul.wide.s32 	%rd1552, %r3904, 4;
	add.s64 	%rd1553, %rd4, %rd1552;
	ld.global.u32 	%r3905, [%rd1553];
	setp.eq.s32 	%p912, %r3905, -1;
	selp.u32 	%r3906, 1, 0, %p912;
	add.s32 	%r3907, %r3903, %r3906;
	ld.global.u32 	%r3908, [%rd1543+20];
	mul.wide.s32 	%rd1554, %r3908, 4;
	add.s64 	%rd1555, %rd4, %rd1554;
	ld.global.u32 	%r3909, [%rd1555];
	setp.eq.s32 	%p913, %r3909, -1;
	selp.u32 	%r3910, 1, 0, %p913;
	add.s32 	%r3911, %r3907, %r3910;
	ld.global.u32 	%r3912, [%rd1543+24];
	mul.wide.s32 	%rd1556, %r3912, 4;
	add.s64 	%rd1557, %rd4, %rd1556;
	ld.global.u32 	%r3913, [%rd1557];
	setp.eq.s32 	%p914, %r3913, -1;
	selp.u32 	%r3914, 1, 0, %p914;
	add.s32 	%r3915, %r3911, %r3914;
	ld.global.u32 	%r3916, [%rd1543+28];
	mul.wide.s32 	%rd1558, %r3916, 4;
	add.s64 	%rd1559, %rd4, %rd1558;
	ld.global.u32 	%r3917, [%rd1559];
	setp.eq.s32 	%p915, %r3917, -1;
	selp.u32 	%r3918, 1, 0, %p915;
	add.s32 	%r6118, %r3915, %r3918;
	add.s32 	%r6110, %r6110, 8;
$L__BB38_372:
	setp.eq.s32 	%p916, %r729, 0;
	@%p916 bra 	$L__BB38_379;
	and.b32  	%r735, %r717, 3;
	setp.lt.u32 	%p917, %r729, 4;
	@%p917 bra 	$L__BB38_375;
	mul.wide.s32 	%rd1560, %r6110, 4;
	add.s64 	%rd1561, %rd3, %rd1560;
	ld.global.u32 	%r3920, [%rd1561];
	mul.wide.s32 	%rd1562, %r3920, 4;
	add.s64 	%rd1563, %rd4, %rd1562;
	ld.global.u32 	%r3921, [%rd1563];
	setp.eq.s32 	%p918, %r3921, -1;
	selp.u32 	%r3922, 1, 0, %p918;
	add.s32 	%r3923, %r6118, %r3922;
	ld.global.u32 	%r3924, [%rd1561+4];
	mul.wide.s32 	%rd1564, %r3924, 4;
	add.s64 	%rd1565, %rd4, %rd1564;
	ld.global.u32 	%r3925, [%rd1565];
	setp.eq.s32 	%p919, %r3925, -1;
	selp.u32 	%r3926, 1, 0, %p919;
	add.s32 	%r3927, %r3923, %r3926;
	ld.global.u32 	%r3928, [%rd1561+8];
	mul.wide.s32 	%rd1566, %r3928, 4;
	add.s64 	%rd1567, %rd4, %rd1566;
	ld.global.u32 	%r3929, [%rd1567];
	setp.eq.s32 	%p920, %r3929, -1;
	selp.u32 	%r3930, 1, 0, %p920;
	add.s32 	%r3931, %r3927, %r3930;
	ld.global.u32 	%r3932, [%rd1561+12];
	mul.wide.s32 	%rd1568, %r3932, 4;
	add.s64 	%rd1569, %rd4, %rd1568;
	ld.global.u32 	%r3933, [%rd1569];
	setp.eq.s32 	%p921, %r3933, -1;
	selp.u32 	%r3934, 1, 0, %p921;
	add.s32 	%r6118, %r3931, %r3934;
	add.s32 	%r6110, %r6110, 4;
$L__BB38_375:
	setp.eq.s32 	%p922, %r735, 0;
	@%p922 bra 	$L__BB38_379;
	mul.wide.s32 	%rd1570, %r6110, 4;
	add.s64 	%rd34, %rd3, %rd1570;
	ld.global.u32 	%r3935, [%rd34];
	mul.wide.s32 	%rd1571, %r3935, 4;
	add.s64 	%rd1572, %rd4, %rd1571;
	ld.global.u32 	%r3936, [%rd1572];
	setp.eq.s32 	%p923, %r3936, -1;
	selp.u32 	%r3937, 1, 0, %p923;
	add.s32 	%r6118, %r6118, %r3937;
	setp.eq.s32 	%p924, %r735, 1;
	@%p924 bra 	$L__BB38_379;
	ld.global.u32 	%r3938, [%rd34+4];
	mul.wide.s32 	%rd1573, %r3938, 4;
	add.s64 	%rd1574, %rd4, %rd1573;
	ld.global.u32 	%r3939, [%rd1574];
	setp.eq.s32 	%p925, %r3939, -1;
	selp.u32 	%r3940, 1, 0, %p925;
	add.s32 	%r6118, %r6118, %r3940;
	setp.eq.s32 	%p926, %r735, 2;
	@%p926 bra 	$L__BB38_379;
	ld.global.u32 	%r3941, [%rd34+8];
	mul.wide.s32 	%rd1575, %r3941, 4;
	add.s64 	%rd1576, %rd4, %rd1575;
	ld.global.u32 	%r3942, [%rd1576];
	setp.eq.s32 	%p927, %r3942, -1;
	selp.u32 	%r3943, 1, 0, %p927;
	add.s32 	%r6118, %r6118, %r3943;
$L__BB38_379:
	ld.global.u32 	%r3945, [%rd27+6144];
	setp.ne.s32 	%p928, %r3945, -1;
	mov.b32 	%r6131, 0;
	@%p928 bra 	$L__BB38_394;
	ld.global.u32 	%r6123, [%rd28+6144];
	ld.global.u32 	%r746, [%rd28+6148];
	setp.ge.s32 	%p929, %r6123, %r746;
	@%p929 bra 	$L__BB38_394;
	add.s32 	%r3949, %r6123, 1;
	max.s32 	%r3950, %r746, %r3949;
	sub.s32 	%r747, %r3950, %r6123;
	and.b32  	%r748, %r747, 15;
	sub.s32 	%r3951, %r6123, %r3950;
	setp.gt.u32 	%p930, %r3951, -16;
	mov.b32 	%r6131, 0;
	@%p930 bra 	$L__BB38_384;
	and.b32  	%r749, %r747, -16;
	mov.b32 	%r6131, 0;
	mov.u32 	%r6121, %r6131;
$L__BB38_383:
	.pragma "nounroll";
	mul.wide.s32 	%rd1577, %r6123, 4;
	add.s64 	%rd1578, %rd3, %rd1577;
	ld.global.u32 	%r3953, [%rd1578];
	mul.wide.s32 	%rd1579, %r3953, 4;
	add.s64 	%rd1580, %rd4, %rd1579;
	ld.global.u32 	%r3954, [%rd1580];
	setp.eq.s32 	%p931, %r3954, -1;
	selp.u32 	%r3955, 1, 0, %p931;
	add.s32 	%r3956, %r6131, %r3955;
	ld.global.u32 	%r3957, [%rd1578+4];
	mul.wide.s32 	%rd1581, %r3957, 4;
	add.s64 	%rd1582, %rd4, %rd1581;
	ld.global.u32 	%r3958, [%rd1582];
	setp.eq.s32 	%p932, %r3958, -1;
	selp.u32 	%r3959, 1, 0, %p932;
	add.s32 	%r3960, %r3956, %r3959;
	ld.global.u32 	%r3961, [%rd1578+8];
	mul.wide.s32 	%rd1583, %r3961, 4;
	add.s64 	%rd1584, %rd4, %rd1583;
	ld.global.u32 	%r3962, [%rd1584];
	setp.eq.s32 	%p933, %r3962, -1;
	selp.u32 	%r3963, 1, 0, %p933;
	add.s32 	%r3964, %r3960, %r3963;
	ld.global.u32 	%r3965, [%rd1578+12];
	mul.wide.s32 	%rd1585, %r3965, 4;
	add.s64 	%rd1586, %rd4, %rd1585;
	ld.global.u32 	%r3966, [%rd1586];
	setp.eq.s32 	%p934, %r3966, -1;
	selp.u32 	%r3967, 1, 0, %p934;
	add.s32 	%r3968, %r3964, %r3967;
	ld.global.u32 	%r3969, [%rd1578+16];
	mul.wide.s32 	%rd1587, %r3969, 4;
	add.s64 	%rd1588, %rd4, %rd1587;
	ld.global.u32 	%r3970, [%rd1588];
	setp.eq.s32 	%p935, %r3970, -1;
	selp.u32 	%r3971, 1, 0, %p935;
	add.s32 	%r3972, %r3968, %r3971;
	ld.global.u32 	%r3973, [%rd1578+20];
	mul.wide.s32 	%rd1589, %r3973, 4;
	add.s64 	%rd1590, %rd4, %rd1589;
	ld.global.u32 	%r3974, [%rd1590];
	setp.eq.s32 	%p936, %r3974, -1;
	selp.u32 	%r3975, 1, 0, %p936;
	add.s32 	%r3976, %r3972, %r3975;
	ld.global.u32 	%r3977, [%rd1578+24];
	mul.wide.s32 	%rd1591, %r3977, 4;
	add.s64 	%rd1592, %rd4, %rd1591;
	ld.global.u32 	%r3978, [%rd1592];
	setp.eq.s32 	%p937, %r3978, -1;
	selp.u32 	%r3979, 1, 0, %p937;
	add.s32 	%r3980, %r3976, %r3979;
	ld.global.u32 	%r3981, [%rd1578+28];
	mul.wide.s32 	%rd1593, %r3981, 4;
	add.s64 	%rd1594, %rd4, %rd1593;
	ld.global.u32 	%r3982, [%rd1594];
	setp.eq.s32 	%p938, %r3982, -1;
	selp.u32 	%r3983, 1, 0, %p938;
	add.s32 	%r3984, %r3980, %r3983;
	ld.global.u32 	%r3985, [%rd1578+32];
	mul.wide.s32 	%rd1595, %r3985, 4;
	add.s64 	%rd1596, %rd4, %rd1595;
	ld.global.u32 	%r3986, [%rd1596];
	setp.eq.s32 	%p939, %r3986, -1;
	selp.u32 	%r3987, 1, 0, %p939;
	add.s32 	%r3988, %r3984, %r3987;
	ld.global.u32 	%r3989, [%rd1578+36];
	mul.wide.s32 	%rd1597, %r3989, 4;
	add.s64 	%rd1598, %rd4, %rd1597;
	ld.global.u32 	%r3990, [%rd1598];
	setp.eq.s32 	%p940, %r3990, -1;
	selp.u32 	%r3991, 1, 0, %p940;
	add.s32 	%r3992, %r3988, %r3991;
	ld.global.u32 	%r3993, [%rd1578+40];
	mul.wide.s32 	%rd1599, %r3993, 4;
	add.s64 	%rd1600, %rd4, %rd1599;
	ld.global.u32 	%r3994, [%rd1600];
	setp.eq.s32 	%p941, %r3994, -1;
	selp.u32 	%r3995, 1, 0, %p941;
	add.s32 	%r3996, %r3992, %r3995;
	ld.global.u32 	%r3997, [%rd1578+44];
	mul.wide.s32 	%rd1601, %r3997, 4;
	add.s64 	%rd1602, %rd4, %rd1601;
	ld.global.u32 	%r3998, [%rd1602];
	setp.eq.s32 	%p942, %r3998, -1;
	selp.u32 	%r3999, 1, 0, %p942;
	add.s32 	%r4000, %r3996, %r3999;
	ld.global.u32 	%r4001, [%rd1578+48];
	mul.wide.s32 	%rd1603, %r4001, 4;
	add.s64 	%rd1604, %rd4, %rd1603;
	ld.global.u32 	%r4002, [%rd1604];
	setp.eq.s32 	%p943, %r4002, -1;
	selp.u32 	%r4003, 1, 0, %p943;
	add.s32 	%r4004, %r4000, %r4003;
	ld.global.u32 	%r4005, [%rd1578+52];
	mul.wide.s32 	%rd1605, %r4005, 4;
	add.s64 	%rd1606, %rd4, %rd1605;
	ld.global.u32 	%r4006, [%rd1606];
	setp.eq.s32 	%p944, %r4006, -1;
	selp.u32 	%r4007, 1, 0, %p944;
	add.s32 	%r4008, %r4004, %r4007;
	ld.global.u32 	%r4009, [%rd1578+56];
	mul.wide.s32 	%rd1607, %r4009, 4;
	add.s64 	%rd1608, %rd4, %rd1607;
	ld.global.u32 	%r4010, [%rd1608];
	setp.eq.s32 	%p945, %r4010, -1;
	selp.u32 	%r4011, 1, 0, %p945;
	add.s32 	%r4012, %r4008, %r4011;
	ld.global.u32 	%r4013, [%rd1578+60];
	mul.wide.s32 	%rd1609, %r4013, 4;
	add.s64 	%rd1610, %rd4, %rd1609;
	ld.global.u32 	%r4014, [%rd1610];
	setp.eq.s32 	%p946, %r4014, -1;
	selp.u32 	%r4015, 1, 0, %p946;
	add.s32 	%r6131, %r4012, %r4015;
	add.s32 	%r6123, %r6123, 16;
	add.s32 	%r6121, %r6121, 16;
	setp.ne.s32 	%p947, %r6121, %r749;
	@%p947 bra 	$L__BB38_383;
$L__BB38_384:
	setp.eq.s32 	%p948, %r748, 0;
	@%p948 bra 	$L__BB38_394;
	and.b32  	%r759, %r747, 7;
	setp.lt.u32 	%p949, %r748, 8;
	@%p949 bra 	$L__BB38_387;
	mul.wide.s32 	%rd1611, %r6123, 4;
	add.s64 	%rd1612, %rd3, %rd1611;
	ld.global.u32 	%r4017, [%rd1612];
	mul.wide.s32 	%rd1613, %r4017, 4;
	add.s64 	%rd1614, %rd4, %rd1613;
	ld.global.u32 	%r4018, [%rd1614];
	setp.eq.s32 	%p950, %r4018, -1;
	selp.u32 	%r4019, 1, 0, %p950;
	add.s32 	%r4020, %r6131, %r4019;
	ld.global.u32 	%r4021, [%rd1612+4];
	mul.wide.s32 	%rd1615, %r4021, 4;
	add.s64 	%rd1616, %rd4, %rd1615;
	ld.global.u32 	%r4022, [%rd1616];
	setp.eq.s32 	%p951, %r4022, -1;
	selp.u32 	%r4023, 1, 0, %p951;
	add.s32 	%r4024, %r4020, %r4023;
	ld.global.u32 	%r4025, [%rd1612+8];
	mul.wide.s32 	%rd1617, %r4025, 4;
	add.s64 	%rd1618, %rd4, %rd1617;
	ld.global.u32 	%r4026, [%rd1618];
	setp.eq.s32 	%p952, %r4026, -1;
	selp.u32 	%r4027, 1, 0, %p952;
	add.s32 	%r4028, %r4024, %r4027;
	ld.global.u32 	%r4029, [%rd1612+12];
	mul.wide.s32 	%rd1619, %r4029, 4;
	add.s64 	%rd1620, %rd4, %rd1619;
	ld.global.u32 	%r4030, [%rd1620];
	setp.eq.s32 	%p953, %r4030, -1;
	selp.u32 	%r4031, 1, 0, %p953;
	add.s32 	%r4032, %r4028, %r4031;
	ld.global.u32 	%r4033, [%rd1612+16];
	mul.wide.s32 	%rd1621, %r4033, 4;
	add.s64 	%rd1622, %rd4, %rd1621;
	ld.global.u32 	%r4034, [%rd1622];
	setp.eq.s32 	%p954, %r4034, -1;
	selp.u32 	%r4035, 1, 0, %p954;
	add.s32 	%r4036, %r4032, %r4035;
	ld.global.u32 	%r4037, [%rd1612+20];
	mul.wide.s32 	%rd1623, %r4037, 4;
	add.s64 	%rd1624, %rd4, %rd1623;
	ld.global.u32 	%r4038, [%rd1624];
	setp.eq.s32 	%p955, %r4038, -1;
	selp.u32 	%r4039, 1, 0, %p955;
	add.s32 	%r4040, %r4036, %r4039;
	ld.global.u32 	%r4041, [%rd1612+24];
	mul.wide.s32 	%rd1625, %r4041, 4;
	add.s64 	%rd1626, %rd4, %rd1625;
	ld.global.u32 	%r4042, [%rd1626];
	setp.eq.s32 	%p956, %r4042, -1;
	selp.u32 	%r4043, 1, 0, %p956;
	add.s32 	%r4044, %r4040, %r4043;
	ld.global.u32 	%r4045, [%rd1612+28];
	mul.wide.s32 	%rd1627, %r4045, 4;
	add.s64 	%rd1628, %rd4, %rd1627;
	ld.global.u32 	%r4046, [%rd1628];
	setp.eq.s32 	%p957, %r4046, -1;
	selp.u32 	%r4047, 1, 0, %p957;
	add.s32 	%r6131, %r4044, %r4047;
	add.s32 	%r6123, %r6123, 8;
$L__BB38_387:
	setp.eq.s32 	%p958, %r759, 0;
	@%p958 bra 	$L__BB38_394;
	and.b32  	%r765, %r747, 3;
	setp.lt.u32 	%p959, %r759, 4;
	@%p959 bra 	$L__BB38_390;
	mul.wide.s32 	%rd1629, %r6123, 4;
	add.s64 	%rd1630, %rd3, %rd1629;
	ld.global.u32 	%r4049, [%rd1630];
	mul.wide.s32 	%rd1631, %r4049, 4;
	add.s64 	%rd1632, %rd4, %rd1631;
	ld.global.u32 	%r4050, [%rd1632];
	setp.eq.s32 	%p960, %r4050, -1;
	selp.u32 	%r4051, 1, 0, %p960;
	add.s32 	%r4052, %r6131, %r4051;
	ld.global.u32 	%r4053, [%rd1630+4];
	mul.wide.s32 	%rd1633, %r4053, 4;
	add.s64 	%rd1634, %rd4, %rd1633;
	ld.global.u32 	%r4054, [%rd1634];
	setp.eq.s32 	%p961, %r4054, -1;
	selp.u32 	%r4055, 1, 0, %p961;
	add.s32 	%r4056, %r4052, %r4055;
	ld.global.u32 	%r4057, [%rd1630+8];
	mul.wide.s32 	%rd1635, %r4057, 4;
	add.s64 	%rd1636, %rd4, %rd1635;
	ld.global.u32 	%r4058, [%rd1636];
	setp.eq.s32 	%p962, %r4058, -1;
	selp.u32 	%r4059, 1, 0, %p962;
	add.s32 	%r4060, %r4056, %r4059;
	ld.global.u32 	%r4061, [%rd1630+12];
	mul.wide.s32 	%rd1637, %r4061, 4;
	add.s64 	%rd1638, %rd4, %rd1637;
	ld.global.u32 	%r4062, [%rd1638];
	setp.eq.s32 	%p963, %r4062, -1;
	selp.u32 	%r4063, 1, 0, %p963;
	add.s32 	%r6131, %r4060, %r4063;
	add.s32 	%r6123, %r6123, 4;
$L__BB38_390:
	setp.eq.s32 	%p964, %r765, 0;
	@%p964 bra 	$L__BB38_394;
	mul.wide.s32 	%rd1639, %r6123, 4;
	add.s64 	%rd35, %rd3, %rd1639;
	ld.global.u32 	%r4064, [%rd35];
	mul.wide.s32 	%rd1640, %r4064, 4;
	add.s64 	%rd1641, %rd4, %rd1640;
	ld.global.u32 	%r4065, [%rd1641];
	setp.eq.s32 	%p965, %r4065, -1;
	selp.u32 	%r4066, 1, 0, %p965;
	add.s32 	%r6131, %r6131, %r4066;
	setp.eq.s32 	%p966, %r765, 1;
	@%p966 bra 	$L__BB38_394;
	ld.global.u32 	%r4067, [%rd35+4];
	mul.wide.s32 	%rd1642, %r4067, 4;
	add.s64 	%rd1643, %rd4, %rd1642;
	ld.global.u32 	%r4068, [%rd1643];
	setp.eq.s32 	%p967, %r4068, -1;
	selp.u32 	%r4069, 1, 0, %p967;
	add.s32 	%r6131, %r6131, %r4069;
	setp.eq.s32 	%p968, %r765, 2;
	@%p968 bra 	$L__BB38_394;
	ld.global.u32 	%r4070, [%rd35+8];
	mul.wide.s32 	%rd1644, %r4070, 4;
	add.s64 	%rd1645, %rd4, %rd1644;
	ld.global.u32 	%r4071, [%rd1645];
	setp.eq.s32 	%p969, %r4071, -1;
	selp.u32 	%r4072, 1, 0, %p969;
	add.s32 	%r6131, %r6131, %r4072;
$L__BB38_394:
	ld.global.u32 	%r4074, [%rd27+7168];
	setp.ne.s32 	%p970, %r4074, -1;
	mov.b32 	%r6144, 0;
	@%p970 bra 	$L__BB38_409;
	ld.global.u32 	%r6136, [%rd28+7168];
	ld.global.u32 	%r776, [%rd28+7172];
	setp.ge.s32 	%p971, %r6136, %r776;
	@%p971 bra 	$L__BB38_409;
	add.s32 	%r4078, %r6136, 1;
	max.s32 	%r4079, %r776, %r4078;
	sub.s32 	%r777, %r4079, %r6136;
	and.b32  	%r778, %r777, 15;
	sub.s32 	%r4080, %r6136, %r4079;
	setp.gt.u32 	%p972, %r4080, -16;
	mov.b32 	%r6144, 0;
	@%p972 bra 	$L__BB38_399;
	and.b32  	%r779, %r777, -16;
	mov.b32 	%r6144, 0;
	mov.u32 	%r6134, %r6144;
$L__BB38_398:
	.pragma "nounroll";
	mul.wide.s32 	%rd1646, %r6136, 4;
	add.s64 	%rd1647, %rd3, %rd1646;
	ld.global.u32 	%r4082, [%rd1647];
	mul.wide.s32 	%rd1648, %r4082, 4;
	add.s64 	%rd1649, %rd4, %rd1648;
	ld.global.u32 	%r4083, [%rd1649];
	setp.eq.s32 	%p973, %r4083, -1;
	selp.u32 	%r4084, 1, 0, %p973;
	add.s32 	%r4085, %r6144, %r4084;
	ld.global.u32 	%r4086, [%rd1647+4];
	mul.wide.s32 	%rd1650, %r4086, 4;
	add.s64 	%rd1651, %rd4, %rd1650;
	ld.global.u32 	%r4087, [%rd1651];
	setp.eq.s32 	%p974, %r4087, -1;
	selp.u32 	%r4088, 1, 0, %p974;
	add.s32 	%r4089, %r4085, %r4088;
	ld.global.u32 	%r4090, [%rd1647+8];
	mul.wide.s32 	%rd1652, %r4090, 4;
	add.s64 	%rd1653, %rd4, %rd1652;
	ld.global.u32 	%r4091, [%rd1653];
	setp.eq.s32 	%p975, %r4091, -1;
	selp.u32 	%r4092, 1, 0, %p975;
	add.s32 	%r4093, %r4089, %r4092;
	ld.global.u32 	%r4094, [%rd1647+12];
	mul.wide.s32 	%rd1654, %r4094, 4;
	add.s64 	%rd1655, %rd4, %rd1654;
	ld.global.u32 	%r4095, [%rd1655];
	setp.eq.s32 	%p976, %r4095, -1;
	selp.u32 	%r4096, 1, 0, %p976;
	add.s32 	%r4097, %r4093, %r4096;
	ld.global.u32 	%r4098, [%rd1647+16];
	mul.wide.s32 	%rd1656, %r4098, 4;
	add.s64 	%rd1657, %rd4, %rd1656;
	ld.global.u32 	%r4099, [%rd1657];
	setp.eq.s32 	%p977, %r4099, -1;
	selp.u32 	%r4100, 1, 0, %p977;
	add.s32 	%r4101, %r4097, %r4100;
	ld.global.u32 	%r4102, [%rd1647+20];
	mul.wide.s32 	%rd1658, %r4102, 4;
	add.s64 	%rd1659, %rd4, %rd1658;
	ld.global.u32 	%r4103, [%rd1659];
	setp.eq.s32 	%p978, %r4103, -1;
	selp.u32 	%r4104, 1, 0, %p978;
	add.s32 	%r4105, %r4101, %r4104;
	ld.global.u32 	%r4106, [%rd1647+24];
	mul.wide.s32 	%rd1660, %r4106, 4;
	add.s64 	%rd1661, %rd4, %rd1660;
	ld.global.u32 	%r4107, [%rd1661];
	setp.eq.s32 	%p979, %r4107, -1;
	selp.u32 	%r4108, 1, 0, %p979;
	add.s32 	%r4109, %r4105, %r4108;
	ld.global.u32 	%r4110, [%rd1647+28];
	mul.wide.s32 	%rd1662, %r4110, 4;
	add.s64 	%rd1663, %rd4, %rd1662;
	ld.global.u32 	%r4111, [%rd1663];
	setp.eq.s32 	%p980, %r4111, -1;
	selp.u32 	%r4112, 1, 0, %p980;
	add.s32 	%r4113, %r4109, %r4112;
	ld.global.u32 	%r4114, [%rd1647+32];
	mul.wide.s32 	%rd1664, %r4114, 4;
	add.s64 	%rd1665, %rd4, %rd1664;
	ld.global.u32 	%r4115, [%rd1665];
	setp.eq.s32 	%p981, %r4115, -1;
	selp.u32 	%r4116, 1, 0, %p981;
	add.s32 	%r4117, %r4113, %r4116;
	ld.global.u32 	%r4118, [%rd1647+36];
	mul.wide.s32 	%rd1666, %r4118, 4;
	add.s64 	%rd1667, %rd4, %rd1666;
	ld.global.u32 	%r4119, [%rd1667];
	setp.eq.s32 	%p982, %r4119, -1;
	selp.u32 	%r4120, 1, 0, %p982;
	add.s32 	%r4121, %r4117, %r4120;
	ld.global.u32 	%r4122, [%rd1647+40];
	mul.wide.s32 	%rd1668, %r4122, 4;
	add.s64 	%rd1669, %rd4, %rd1668;
	ld.global.u32 	%r4123, [%rd1669];
	setp.eq.s32 	%p983, %r4123, -1;
	selp.u32 	%r4124, 1, 0, %p983;
	add.s32 	%r4125, %r4121, %r4124;
	ld.global.u32 	%r4126, [%rd1647+44];
	mul.wide.s32 	%rd1670, %r4126, 4;
	add.s64 	%rd1671, %rd4, %rd1670;
	ld.global.u32 	%r4127, [%rd1671];
	setp.eq.s32 	%p984, %r4127, -1;
	selp.u32 	%r4128, 1, 0, %p984;
	add.s32 	%r4129, %r4125, %r4128;
	ld.global.u32 	%r4130, [%rd1647+48];
	mul.wide.s32 	%rd1672, %r4130, 4;
	add.s64 	%rd1673, %rd4, %rd1672;
	ld.global.u32 	%r4131, [%rd1673];
	setp.eq.s32 	%p985, %r4131, -1;
	selp.u32 	%r4132, 1, 0, %p985;
	add.s32 	%r4133, %r4129, %r4132;
	ld.global.u32 	%r4134, [%rd1647+52];
	mul.wide.s32 	%rd1674, %r4134, 4;
	add.s64 	%rd1675, %rd4, %rd1674;
	ld.global.u32 	%r4135, [%rd1675];
	setp.eq.s32 	%p986, %r4135, -1;
	selp.u32 	%r4136, 1, 0, %p986;
	add.s32 	%r4137, %r4133, %r4136;
	ld.global.u32 	%r4138, [%rd1647+56];
	mul.wide.s32 	%rd1676, %r4138, 4;
	add.s64 	%rd1677, %rd4, %rd1676;
	ld.global.u32 	%r4139, [%rd1677];
	setp.eq.s32 	%p987, %r4139, -1;
	selp.u32 	%r4140, 1, 0, %p987;
	add.s32 	%r4141, %r4137, %r4140;
	ld.global.u32 	%r4142, [%rd1647+60];
	mul.wide.s32 	%rd1678, %r4142, 4;
	add.s64 	%rd1679, %rd4, %rd1678;
	ld.global.u32 	%r4143, [%rd1679];
	setp.eq.s32 	%p988, %r4143, -1;
	selp.u32 	%r4144, 1, 0, %p988;
	add.s32 	%r6144, %r4141, %r4144;
	add.s32 	%r6136, %r6136, 16;
	add.s32 	%r6134, %r6134, 16;
	setp.ne.s32 	%p989, %r6134, %r779;
	@%p989 bra 	$L__BB38_398;
$L__BB38_399:
	setp.eq.s32 	%p990, %r778, 0;
	@%p990 bra 	$L__BB38_409;
	and.b32  	%r789, %r777, 7;
	setp.lt.u32 	%p991, %r778, 8;
	@%p991 bra 	$L__BB38_402;
	mul.wide.s32 	%rd1680, %r6136, 4;
	add.s64 	%rd1681, %rd3, %rd1680;
	ld.global.u32 	%r4146, [%rd1681];
	mul.wide.s32 	%rd1682, %r4146, 4;
	add.s64 	%rd1683, %rd4, %rd1682;
	ld.global.u32 	%r4147, [%rd1683];
	setp.eq.s32 	%p992, %r4147, -1;
	selp.u32 	%r4148, 1, 0, %p992;
	add.s32 	%r4149, %r6144, %r4148;
	ld.global.u32 	%r4150, [%rd1681+4];
	mul.wide.s32 	%rd1684, %r4150, 4;
	add.s64 	%rd1685, %rd4, %rd1684;
	ld.global.u32 	%r4151, [%rd1685];
	setp.eq.s32 	%p993, %r4151, -1;
	selp.u32 	%r4152, 1, 0, %p993;
	add.s32 	%r4153, %r4149, %r4152;
	ld.global.u32 	%r4154, [%rd1681+8];
	mul.wide.s32 	%rd1686, %r4154, 4;
	add.s64 	%rd1687, %rd4, %rd1686;
	ld.global.u32 	%r4155, [%rd1687];
	setp.eq.s32 	%p994, %r4155, -1;
	selp.u32 	%r4156, 1, 0, %p994;
	add.s32 	%r4157, %r4153, %r4156;
	ld.global.u32 	%r4158, [%rd1681+12];
	mul.wide.s32 	%rd1688, %r4158, 4;
	add.s64 	%rd1689, %rd4, %rd1688;
	ld.global.u32 	%r4159, [%rd1689];
	setp.eq.s32 	%p995, %r4159, -1;
	selp.u32 	%r4160, 1, 0, %p995;
	add.s32 	%r4161, %r4157, %r4160;
	ld.global.u32 	%r4162, [%rd1681+16];
	mul.wide.s32 	%rd1690, %r4162, 4;
	add.s64 	%rd1691, %rd4, %rd1690;
	ld.global.u32 	%r4163, [%rd1691];
	setp.eq.s32 	%p996, %r4163, -1;
	selp.u32 	%r4164, 1, 0, %p996;
	add.s32 	%r4165, %r4161, %r4164;
	ld.global.u32 	%r4166, [%rd1681+20];
	mul.wide.s32 	%rd1692, %r4166, 4;
	add.s64 	%rd1693, %rd4, %rd1692;
	ld.global.u32 	%r4167, [%rd1693];
	setp.eq.s32 	%p997, %r4167, -1;
	selp.u32 	%r4168, 1, 0, %p997;
	add.s32 	%r4169, %r4165, %r4168;
	ld.global.u32 	%r4170, [%rd1681+24];
	mul.wide.s32 	%rd1694, %r4170, 4;
	add.s64 	%rd1695, %rd4, %rd1694;
	ld.global.u32 	%r4171, [%rd1695];
	setp.eq.s32 	%p998, %r4171, -1;
	selp.u32 	%r4172, 1, 0, %p998;
	add.s32 	%r4173, %r4169, %r4172;
	ld.global.u32 	%r4174, [%rd1681+28];
	mul.wide.s32 	%rd1696, %r4174, 4;
	add.s64 	%rd1697, %rd4, %rd1696;
	ld.global.u32 	%r4175, [%rd1697];
	setp.eq.s32 	%p999, %r4175, -1;
	selp.u32 	%r4176, 1, 0, %p999;
	add.s32 	%r6144, %r4173, %r4176;
	add.s32 	%r6136, %r6136, 8;
$L__BB38_402:
	setp.eq.s32 	%p1000, %r789, 0;
	@%p1000 bra 	$L__BB38_409;
	and.b32  	%r795, %r777, 3;
	setp.lt.u32 	%p1001, %r789, 4;
	@%p1001 bra 	$L__BB38_405;
	mul.wide.s32 	%rd1698, %r6136, 4;
	add.s64 	%rd1699, %rd3, %rd1698;
	ld.global.u32 	%r4178, [%rd1699];
	mul.wide.s32 	%rd1700, %r4178, 4;
	add.s64 	%rd1701, %rd4, %rd1700;
	ld.global.u32 	%r4179, [%rd1701];
	setp.eq.s32 	%p1002, %r4179, -1;
	selp.u32 	%r4180, 1, 0, %p1002;
	add.s32 	%r4181, %r6144, %r4180;
	ld.global.u32 	%r4182, [%rd1699+4];
	mul.wide.s32 	%rd1702, %r4182, 4;
	add.s64 	%rd1703, %rd4, %rd1702;
	ld.global.u32 	%r4183, [%rd1703];
	setp.eq.s32 	%p1003, %r4183, -1;
	selp.u32 	%r4184, 1, 0, %p1003;
	add.s32 	%r4185, %r4181, %r4184;
	ld.global.u32 	%r4186, [%rd1699+8];
	mul.wide.s32 	%rd1704, %r4186, 4;
	add.s64 	%rd1705, %rd4, %rd1704;
	ld.global.u32 	%r4187, [%rd1705];
	setp.eq.s32 	%p1004, %r4187, -1;
	selp.u32 	%r4188, 1, 0, %p1004;
	add.s32 	%r4189, %r4185, %r4188;
	ld.global.u32 	%r4190, [%rd1699+12];
	mul.wide.s32 	%rd1706, %r4190, 4;
	add.s64 	%rd1707, %rd4, %rd1706;
	ld.global.u32 	%r4191, [%rd1707];
	setp.eq.s32 	%p1005, %r4191, -1;
	selp.u32 	%r4192, 1, 0, %p1005;
	add.s32 	%r6144, %r4189, %r4192;
	add.s32 	%r6136, %r6136, 4;
$L__BB38_405:
	setp.eq.s32 	%p1006, %r795, 0;
	@%p1006 bra 	$L__BB38_409;
	mul.wide.s32 	%rd1708, %r6136, 4;
	add.s64 	%rd36, %rd3, %rd1708;
	ld.global.u32 	%r4193, [%rd36];
	mul.wide.s32 	%rd1709, %r4193, 4;
	add.s64 	%rd1710, %rd4, %rd1709;
	ld.global.u32 	%r4194, [%rd1710];
	setp.eq.s32 	%p1007, %r4194, -1;
	selp.u32 	%r4195, 1, 0, %p1007;
	add.s32 	%r6144, %r6144, %r4195;
	setp.eq.s32 	%p1008, %r795, 1;
	@%p1008 bra 	$L__BB38_409;
	ld.global.u32 	%r4196, [%rd36+4];
	mul.wide.s32 	%rd1711, %r4196, 4;
	add.s64 	%rd1712, %rd4, %rd1711;
	ld.global.u32 	%r4197, [%rd1712];
	setp.eq.s32 	%p1009, %r4197, -1;
	selp.u32 	%r4198, 1, 0, %p1009;
	add.s32 	%r6144, %r6144, %r4198;
	setp.eq.s32 	%p1010, %r795, 2;
	@%p1010 bra 	$L__BB38_409;
	ld.global.u32 	%r4199, [%rd36+8];
	mul.wide.s32 	%rd1713, %r4199, 4;
	add.s64 	%rd1714, %rd4, %rd1713;
	ld.global.u32 	%r4200, [%rd1714];
	setp.eq.s32 	%p1011, %r4200, -1;
	selp.u32 	%r4201, 1, 0, %p1011;
	add.s32 	%r6144, %r6144, %r4201;
$L__BB38_409:
	ld.global.u32 	%r4203, [%rd27+8192];
	setp.ne.s32 	%p1012, %r4203, -1;
	mov.b32 	%r6157, 0;
	@%p1012 bra 	$L__BB38_424;
	ld.global.u32 	%r6149, [%rd28+8192];
	ld.global.u32 	%r806, [%rd28+8196];
	setp.ge.s32 	%p1013, %r6149, %r806;
	@%p1013 bra 	$L__BB38_424;
	add.s32 	%r4207, %r6149, 1;
	max.s32 	%r4208, %r806, %r4207;
	sub.s32 	%r807, %r4208, %r6149;
	and.b32  	%r808, %r807, 15;
	sub.s32 	%r4209, %r6149, %r4208;
	setp.gt.u32 	%p1014, %r4209, -16;
	mov.b32 	%r6157, 0;
	@%p1014 bra 	$L__BB38_414;
	and.b32  	%r809, %r807, -16;
	mov.b32 	%r6157, 0;
	mov.u32 	%r6147, %r6157;
$L__BB38_413:
	.pragma "nounroll";
	mul.wide.s32 	%rd1715, %r6149, 4;
	add.s64 	%rd1716, %rd3, %rd1715;
	ld.global.u32 	%r4211, [%rd1716];
	mul.wide.s32 	%rd1717, %r4211, 4;
	add.s64 	%rd1718, %rd4, %rd1717;
	ld.global.u32 	%r4212, [%rd1718];
	setp.eq.s32 	%p1015, %r4212, -1;
	selp.u32 	%r4213, 1, 0, %p1015;
	add.s32 	%r4214, %r6157, %r4213;
	ld.global.u32 	%r4215, [%rd1716+4];
	mul.wide.s32 	%rd1719, %r4215, 4;
	add.s64 	%rd1720, %rd4, %rd1719;
	ld.global.u32 	%r4216, [%rd1720];
	setp.eq.s32 	%p1016, %r4216, -1;
	selp.u32 	%r4217, 1, 0, %p1016;
	add.s32 	%r4218, %r4214, %r4217;
	ld.global.u32 	%r4219, [%rd1716+8];
	mul.wide.s32 	%rd1721, %r4219, 4;
	add.s64 	%rd1722, %rd4, %rd1721;
	ld.global.u32 	%r4220, [%rd1722];
	setp.eq.s32 	%p1017, %r4220, -1;
	selp.u32 	%r4221, 1, 0, %p1017;
	add.s32 	%r4222, %r4218, %r4221;
	ld.global.u32 	%r4223, [%rd1716+12];
	mul.wide.s32 	%rd1723, %r4223, 4;
	add.s64 	%rd1724, %rd4, %rd1723;
	ld.global.u32 	%r4224, [%rd1724];
	setp.eq.s32 	%p1018, %r4224, -1;
	selp.u32 	%r4225, 1, 0, %p1018;
	add.s32 	%r4226, %r4222, %r4225;
	ld.global.u32 	%r4227, [%rd1716+16];
	mul.wide.s32 	%rd1725, %r4227, 4;
	add.s64 	%rd1726, %rd4, %rd1725;
	ld.global.u32 	%r4228, [%rd1726];
	setp.eq.s32 	%p1019, %r4228, -1;
	selp.u32 	%r4229, 1, 0, %p1019;
	add.s32 	%r4230, %r4226, %r4229;
	ld.global.u32 	%r4231, [%rd1716+20];
	mul.wide.s32 	%rd1727, %r4231, 4;
	add.s64 	%rd1728, %rd4, %rd1727;
	ld.global.u32 	%r4232, [%rd1728];
	setp.eq.s32 	%p1020, %r4232, -1;
	selp.u32 	%r4233, 1, 0, %p1020;
	add.s32 	%r4234, %r4230, %r4233;
	ld.global.u32 	%r4235, [%rd1716+24];
	mul.wide.s32 	%rd1729, %r4235, 4;
	add.s64 	%rd1730, %rd4, %rd1729;
	ld.global.u32 	%r4236, [%rd1730];
	setp.eq.s32 	%p1021, %r4236, -1;
	selp.u32 	%r4237, 1, 0, %p1021;
	add.s32 	%r4238, %r4234, %r4237;
	ld.global.u32 	%r4239, [%rd1716+28];
	mul.wide.s32 	%rd1731, %r4239, 4;
	add.s64 	%rd1732, %rd4, %rd1731;
	ld.global.u32 	%r4240, [%rd1732];
	setp.eq.s32 	%p1022, %r4240, -1;
	selp.u32 	%r4241, 1, 0, %p1022;
	add.s32 	%r4242, %r4238, %r4241;
	ld.global.u32 	%r4243, [%rd1716+32];
	mul.wide.s32 	%rd1733, %r4243, 4;
	add.s64 	%rd1734, %rd4, %rd1733;
	ld.global.u32 	%r4244, [%rd1734];
	setp.eq.s32 	%p1023, %r4244, -1;
	selp.u32 	%r4245, 1, 0, %p1023;
	add.s32 	%r4246, %r4242, %r4245;
	ld.global.u32 	%r4247, [%rd1716+36];
	mul.wide.s32 	%rd1735, %r4247, 4;
	add.s64 	%rd1736, %rd4, %rd1735;
	ld.global.u32 	%r4248, [%rd1736];
	setp.eq.s32 	%p1024, %r4248, -1;
	selp.u32 	%r4249, 1, 0, %p1024;
	add.s32 	%r4250, %r4246, %r4249;
	ld.global.u32 	%r4251, [%rd1716+40];
	mul.wide.s32 	%rd1737, %r4251, 4;
	add.s64 	%rd1738, %rd4, %rd1737;
	ld.global.u32 	%r4252, [%rd1738];
	setp.eq.s32 	%p1025, %r4252, -1;
	selp.u32 	%r4253, 1, 0, %p1025;
	add.s32 	%r4254, %r4250, %r4253;
	ld.global.u32 	%r4255, [%rd1716+44];
	mul.wide.s32 	%rd1739, %r4255, 4;
	add.s64 	%rd1740, %rd4, %rd1739;
	ld.global.u32 	%r4256, [%rd1740];
	setp.eq.s32 	%p1026, %r4256, -1;
	selp.u32 	%r4257, 1, 0, %p1026;
	add.s32 	%r4258, %r4254, %r4257;
	ld.global.u32 	%r4259, [%rd1716+48];
	mul.wide.s32 	%rd1741, %r4259, 4;
	add.s64 	%rd1742, %rd4, %rd1741;
	ld.global.u32 	%r4260, [%rd1742];
	setp.eq.s32 	%p1027, %r4260, -1;
	selp.u32 	%r4261, 1, 0, %p1027;
	add.s32 	%r4262, %r4258, %r4261;
	ld.global.u32 	%r4263, [%rd1716+52];
	mul.wide.s32 	%rd1743, %r4263, 4;
	add.s64 	%rd1744, %rd4, %rd1743;
	ld.global.u32 	%r4264, [%rd1744];
	setp.eq.s32 	%p1028, %r4264, -1;
	selp.u32 	%r4265, 1, 0, %p1028;
	add.s32 	%r4266, %r4262, %r4265;
	ld.global.u32 	%r4267, [%rd1716+56];
	mul.wide.s32 	%rd1745, %r4267, 4;
	add.s64 	%rd1746, %rd4, %rd1745;
	ld.global.u32 	%r4268, [%rd1746];
	setp.eq.s32 	%p1029, %r4268, -1;
	selp.u32 	%r4269, 1, 0, %p1029;
	add.s32 	%r4270, %r4266, %r4269;
	ld.global.u32 	%r4271, [%rd1716+60];
	mul.wide.s32 	%rd1747, %r4271, 4;
	add.s64 	%rd1748, %rd4, %rd1747;
	ld.global.u32 	%r4272, [%rd1748];
	setp.eq.s32 	%p1030, %r4272, -1;
	selp.u32 	%r4273, 1, 0, %p1030;
	add.s32 	%r6157, %r4270, %r4273;
	add.s32 	%r6149, %r6149, 16;
	add.s32 	%r6147, %r6147, 16;
	setp.ne.s32 	%p1031, %r6147, %r809;
	@%p1031 bra 	$L__BB38_413;
$L__BB38_414:
	setp.eq.s32 	%p1032, %r808, 0;
	@%p1032 bra 	$L__BB38_424;
	and.b32  	%r819, %r807, 7;
	setp.lt.u32 	%p1033, %r808, 8;
	@%p1033 bra 	$L__BB38_417;
	mul.wide.s32 	%rd1749, %r6149, 4;
	add.s64 	%rd1750, %rd3, %rd1749;
	ld.global.u32 	%r4275, [%rd1750];
	mul.wide.s32 	%rd1751, %r4275, 4;
	add.s64 	%rd1752, %rd4, %rd1751;
	ld.global.u32 	%r4276, [%rd1752];
	setp.eq.s32 	%p1034, %r4276, -1;
	selp.u32 	%r4277, 1, 0, %p1034;
	add.s32 	%r4278, %r6157, %r4277;
	ld.global.u32 	%r4279, [%rd1750+4];
	mul.wide.s32 	%rd1753, %r4279, 4;
	add.s64 	%rd1754, %rd4, %rd1753;
	ld.global.u32 	%r4280, [%rd1754];
	setp.eq.s32 	%p1035, %r4280, -1;
	selp.u32 	%r4281, 1, 0, %p1035;
	add.s32 	%r4282, %r4278, %r4281;
	ld.global.u32 	%r4283, [%rd1750+8];
	mul.wide.s32 	%rd1755, %r4283, 4;
	add.s64 	%rd1756, %rd4, %rd1755;
	ld.global.u32 	%r4284, [%rd1756];
	setp.eq.s32 	%p1036, %r4284, -1;
	selp.u32 	%r4285, 1, 0, %p1036;
	add.s32 	%r4286, %r4282, %r4285;
	ld.global.u32 	%r4287, [%rd1750+12];
	mul.wide.s32 	%rd1757, %r4287, 4;
	add.s64 	%rd1758, %rd4, %rd1757;
	ld.global.u32 	%r4288, [%rd1758];
	setp.eq.s32 	%p1037, %r4288, -1;
	selp.u32 	%r4289, 1, 0, %p1037;
	add.s32 	%r4290, %r4286, %r4289;
	ld.global.u32 	%r4291, [%rd1750+16];
	mul.wide.s32 	%rd1759, %r4291, 4;
	add.s64 	%rd1760, %rd4, %rd1759;
	ld.global.u32 	%r4292, [%rd1760];
	setp.eq.s32 	%p1038, %r4292, -1;
	selp.u32 	%r4293, 1, 0, %p1038;
	add.s32 	%r4294, %r4290, %r4293;
	ld.global.u32 	%r4295, [%rd1750+20];
	mul.wide.s32 	%rd1761, %r4295, 4;
	add.s64 	%rd1762, %rd4, %rd1761;
	ld.global.u32 	%r4296, [%rd1762];
	setp.eq.s32 	%p1039, %r4296, -1;
	selp.u32 	%r4297, 1, 0, %p1039;
	add.s32 	%r4298, %r4294, %r4297;
	ld.global.u32 	%r4299, [%rd1750+24];
	mul.wide.s32 	%rd1763, %r4299, 4;
	add.s64 	%rd1764, %rd4, %rd1763;
	ld.global.u32 	%r4300, [%rd1764];
	setp.eq.s32 	%p1040, %r4300, -1;
	selp.u32 	%r4301, 1, 0, %p1040;
	add.s32 	%r4302, %r4298, %r4301;
	ld.global.u32 	%r4303, [%rd1750+28];
	mul.wide.s32 	%rd1765, %r4303, 4;
	add.s64 	%rd1766, %rd4, %rd1765;
	ld.global.u32 	%r4304, [%rd1766];
	setp.eq.s32 	%p1041, %r4304, -1;
	selp.u32 	%r4305, 1, 0, %p1041;
	add.s32 	%r6157, %r4302, %r4305;
	add.s32 	%r6149, %r6149, 8;
$L__BB38_417:
	setp.eq.s32 	%p1042, %r819, 0;
	@%p1042 bra 	$L__BB38_424;
	and.b32  	%r825, %r807, 3;
	setp.lt.u32 	%p1043, %r819, 4;
	@%p1043 bra 	$L__BB38_420;
	mul.wide.s32 	%rd1767, %r6149, 4;
	add.s64 	%rd1768, %rd3, %rd1767;
	ld.global.u32 	%r4307, [%rd1768];
	mul.wide.s32 	%rd1769, %r4307, 4;
	add.s64 	%rd1770, %rd4, %rd1769;
	ld.global.u32 	%r4308, [%rd1770];
	setp.eq.s32 	%p1044, %r4308, -1;
	selp.u32 	%r4309, 1, 0, %p1044;
	add.s32 	%r4310, %r6157, %r4309;
	ld.global.u32 	%r4311, [%rd1768+4];
	mul.wide.s32 	%rd1771, %r4311, 4;
	add.s64 	%rd1772, %rd4, %rd1771;
	ld.global.u32 	%r4312, [%rd1772];
	setp.eq.s32 	%p1045, %r4312, -1;
	selp.u32 	%r4313, 1, 0, %p1045;
	add.s32 	%r4314, %r4310, %r4313;
	ld.global.u32 	%r4315, [%rd1768+8];
	mul.wide.s32 	%rd1773, %r4315, 4;
	add.s64 	%rd1774, %rd4, %rd1773;
	ld.global.u32 	%r4316, [%rd1774];
	setp.eq.s32 	%p1046, %r4316, -1;
	selp.u32 	%r4317, 1, 0, %p1046;
	add.s32 	%r4318, %r4314, %r4317;
	ld.global.u32 	%r4319, [%rd1768+12];
	mul.wide.s32 	%rd1775, %r4319, 4;
	add.s64 	%rd1776, %rd4, %rd1775;
	ld.global.u32 	%r4320, [%rd1776];
	setp.eq.s32 	%p1047, %r4320, -1;
	selp.u32 	%r4321, 1, 0, %p1047;
	add.s32 	%r6157, %r4318, %r4321;
	add.s32 	%r6149, %r6149, 4;
$L__BB38_420:
	setp.eq.s32 	%p1048, %r825, 0;
	@%p1048 bra 	$L__BB38_424;
	mul.wide.s32 	%rd1777, %r6149, 4;
	add.s64 	%rd37, %rd3, %rd1777;
	ld.global.u32 	%r4322, [%rd37];
	mul.wide.s32 	%rd1778, %r4322, 4;
	add.s64 	%rd1779, %rd4, %rd1778;
	ld.global.u32 	%r4323, [%rd1779];
	setp.eq.s32 	%p1049, %r4323, -1;
	selp.u32 	%r4324, 1, 0, %p1049;
	add.s32 	%r6157, %r6157, %r4324;
	setp.eq.s32 	%p1050, %r825, 1;
	@%p1050 bra 	$L__BB38_424;
	ld.global.u32 	%r4325, [%rd37+4];
	mul.wide.s32 	%rd1780, %r4325, 4;
	add.s64 	%rd1781, %rd4, %rd1780;
	ld.global.u32 	%r4326, [%rd1781];
	setp.eq.s32 	%p1051, %r4326, -1;
	selp.u32 	%r4327, 1, 0, %p1051;
	add.s32 	%r6157, %r6157, %r4327;
	setp.eq.s32 	%p1052, %r825, 2;
	@%p1052 bra 	$L__BB38_424;
	ld.global.u32 	%r4328, [%rd37+8];
	mul.wide.s32 	%rd1782, %r4328, 4;
	add.s64 	%rd1783, %rd4, %rd1782;
	ld.global.u32 	%r4329, [%rd1783];
	setp.eq.s32 	%p1053, %r4329, -1;
	selp.u32 	%r4330, 1, 0, %p1053;
	add.s32 	%r6157, %r6157, %r4330;
$L__BB38_424:
	ld.global.u32 	%r4332, [%rd27+9216];
	setp.ne.s32 	%p1054, %r4332, -1;
	mov.b32 	%r6170, 0;
	@%p1054 bra 	$L__BB38_439;
	ld.global.u32 	%r6162, [%rd28+9216];
	ld.global.u32 	%r836, [%rd28+9220];
	setp.ge.s32 	%p1055, %r6162, %r836;
	@%p1055 bra 	$L__BB38_439;
	add.s32 	%r4336, %r6162, 1;
	max.s32 	%r4337, %r836, %r4336;
	sub.s32 	%r837, %r4337, %r6162;
	and.b32  	%r838, %r837, 15;
	sub.s32 	%r4338, %r6162, %r4337;
	setp.gt.u32 	%p1056, %r4338, -16;
	mov.b32 	%r6170, 0;
	@%p1056 bra 	$L__BB38_429;
	and.b32  	%r839, %r837, -16;
	mov.b32 	%r6170, 0;
	mov.u32 	%r6160, %r6170;
$L__BB38_428:
	.pragma "nounroll";
	mul.wide.s32 	%rd1784, %r6162, 4;
	add.s64 	%rd1785, %rd3, %rd1784;
	ld.global.u32 	%r4340, [%rd1785];
	mul.wide.s32 	%rd1786, %r4340, 4;
	add.s64 	%rd1787, %rd4, %rd1786;
	ld.global.u32 	%r4341, [%rd1787];
	setp.eq.s32 	%p1057, %r4341, -1;
	selp.u32 	%r4342, 1, 0, %p1057;
	add.s32 	%r4343, %r6170, %r4342;
	ld.global.u32 	%r4344, [%rd1785+4];
	mul.wide.s32 	%rd1788, %r4344, 4;
	add.s64 	%rd1789, %rd4, %rd1788;
	ld.global.u32 	%r4345, [%rd1789];
	setp.eq.s32 	%p1058, %r4345, -1;
	selp.u32 	%r4346, 1, 0, %p1058;
	add.s32 	%r4347, %r4343, %r4346;
	ld.global.u32 	%r4348, [%rd1785+8];
	mul.wide.s32 	%rd1790, %r4348, 4;
	add.s64 	%rd1791, %rd4, %rd1790;
	ld.global.u32 	%r4349, [%rd1791];
	setp.eq.s32 	%p1059, %r4349, -1;
	selp.u32 	%r4350, 1, 0, %p1059;
	add.s32 	%r4351, %r4347, %r4350;
	ld.global.u32 	%r4352, [%rd1785+12];
	mul.wide.s32 	%rd1792, %r4352, 4;
	add.s64 	%rd1793, %rd4, %rd1792;
	ld.global.u32 	%r4353, [%rd1793];
	setp.eq.s32 	%p1060, %r4353, -1;
	selp.u32 	%r4354, 1, 0, %p1060;
	add.s32 	%r4355, %r4351, %r4354;
	ld.global.u32 	%r4356, [%rd1785+16];
	mul.wide.s32 	%rd1794, %r4356, 4;
	add.s64 	%rd1795, %rd4, %rd1794;
	ld.global.u32 	%r4357, [%rd1795];
	setp.eq.s32 	%p1061, %r4357, -1;
	selp.u32 	%r4358, 1, 0, %p1061;
	add.s32 	%r4359, %r4355, %r4358;
	ld.global.u32 	%r4360, [%rd1785+20];
	mul.wide.s32 	%rd1796, %r4360, 4;
	add.s64 	%rd1797, %rd4, %rd1796;
	ld.global.u32 	%r4361, [%rd1797];
	setp.eq.s32 	%p1062, %r4361, -1;
	selp.u32 	%r4362, 1, 0, %p1062;
	add.s32 	%r4363, %r4359, %r4362;
	ld.global.u32 	%r4364, [%rd1785+24];
	mul.wide.s32 	%rd1798, %r4364, 4;
	add.s64 	%rd1799, %rd4, %rd1798;
	ld.global.u32 	%r4365, [%rd1799];
	setp.eq.s32 	%p1063, %r4365, -1;
	selp.u32 	%r4366, 1, 0, %p1063;
	add.s32 	%r4367, %r4363, %r4366;
	ld.global.u32 	%r4368, [%rd1785+28];
	mul.wide.s32 	%rd1800, %r4368, 4;
	add.s64 	%rd1801, %rd4, %rd1800;
	ld.global.u32 	%r4369, [%rd1801];
	setp.eq.s32 	%p1064, %r4369, -1;
	selp.u32 	%r4370, 1, 0, %p1064;
	add.s32 	%r4371, %r4367, %r4370;
	ld.global.u32 	%r4372, [%rd1785+32];
	mul.wide.s32 	%rd1802, %r4372, 4;
	add.s64 	%rd1803, %rd4, %rd1802;
	ld.global.u32 	%r4373, [%rd1803];
	setp.eq.s32 	%p1065, %r4373, -1;
	selp.u32 	%r4374, 1, 0, %p1065;
	add.s32 	%r4375, %r4371, %r4374;
	ld.global.u32 	%r4376, [%rd1785+36];
	mul.wide.s32 	%rd1804, %r4376, 4;
	add.s64 	%rd1805, %rd4, %rd1804;
	ld.global.u32 	%r4377, [%rd1805];
	setp.eq.s32 	%p1066, %r4377, -1;
	selp.u32 	%r4378, 1, 0, %p1066;
	add.s32 	%r4379, %r4375, %r4378;
	ld.global.u32 	%r4380, [%rd1785+40];
	mul.wide.s32 	%rd1806, %r4380, 4;
	add.s64 	%rd1807, %rd4, %rd1806;
	ld.global.u32 	%r4381, [%rd1807];
	setp.eq.s32 	%p1067, %r4381, -1;
	selp.u32 	%r4382, 1, 0, %p1067;
	add.s32 	%r4383, %r4379, %r4382;
	ld.global.u32 	%r4384, [%rd1785+44];
	mul.wide.s32 	%rd1808, %r4384, 4;
	add.s64 	%rd1809, %rd4, %rd1808;
	ld.global.u32 	%r4385, [%rd1809];
	setp.eq.s32 	%p1068, %r4385, -1;
	selp.u32 	%r4386, 1, 0, %p1068;
	add.s32 	%r4387, %r4383, %r4386;
	ld.global.u32 	%r4388, [%rd1785+48];
	mul.wide.s32 	%rd1810, %r4388, 4;
	add.s64 	%rd1811, %rd4, %rd1810;
	ld.global.u32 	%r4389, [%rd1811];
	setp.eq.s32 	%p1069, %r4389, -1;
	selp.u32 	%r4390, 1, 0, %p1069;
	add.s32 	%r4391, %r4387, %r4390;
	ld.global.u32 	%r4392, [%rd1785+52];
	mul.wide.s32 	%rd1812, %r4392, 4;
	add.s64 	%rd1813, %rd4, %rd1812;
	ld.global.u32 	%r4393, [%rd1813];
	setp.eq.s32 	%p1070, %r4393, -1;
	selp.u32 	%r4394, 1, 0, %p1070;
	add.s32 	%r4395, %r4391, %r4394;
	ld.global.u32 	%r4396, [%rd1785+56];
	mul.wide.s32 	%rd1814, %r4396, 4;
	add.s64 	%rd1815, %rd4, %rd1814;
	ld.global.u32 	%r4397, [%rd1815];
	setp.eq.s32 	%p1071, %r4397, -1;
	selp.u32 	%r4398, 1, 0, %p1071;
	add.s32 	%r4399, %r4395, %r4398;
	ld.global.u32 	%r4400, [%rd1785+60];
	mul.wide.s32 	%rd1816, %r4400, 4;
	add.s64 	%rd1817, %rd4, %rd1816;
	ld.global.u32 	%r4401, [%rd1817];
	setp.eq.s32 	%p1072, %r4401, -1;
	selp.u32 	%r4402, 1, 0, %p1072;
	add.s32 	%r6170, %r4399, %r4402;
	add.s32 	%r6162, %r6162, 16;
	add.s32 	%r6160, %r6160, 16;
	setp.ne.s32 	%p1073, %r6160, %r839;
	@%p1073 bra 	$L__BB38_428;
$L__BB38_429:
	setp.eq.s32 	%p1074, %r838, 0;
	@%p1074 bra 	$L__BB38_439;
	and.b32  	%r849, %r837, 7;
	setp.lt.u32 	%p1075, %r838, 8;
	@%p1075 bra 	$L__BB38_432;
	mul.wide.s32 	%rd1818, %r6162, 4;
	add.s64 	%rd1819, %rd3, %rd1818;
	ld.global.u32 	%r4404, [%rd1819];
	mul.wide.s32 	%rd1820, %r4404, 4;
	add.s64 	%rd1821, %rd4, %rd1820;
	ld.global.u32 	%r4405, [%rd1821];
	setp.eq.s32 	%p1076, %r4405, -1;
	selp.u32 	%r4406, 1, 0, %p1076;
	add.s32 	%r4407, %r6170, %r4406;
	ld.global.u32 	%r4408, [%rd1819+4];
	mul.wide.s32 	%rd1822, %r4408, 4;
	add.s64 	%rd1823, %rd4, %rd1822;
	ld.global.u32 	%r4409, [%rd1823];
	setp.eq.s32 	%p1077, %r4409, -1;
	selp.u32 	%r4410, 1, 0, %p1077;
	add.s32 	%r4411, %r4407, %r4410;
	ld.global.u32 	%r4412, [%rd1819+8];
	mul.wide.s32 	%rd1824, %r4412, 4;
	add.s64 	%rd1825, %rd4, %rd1824;
	ld.global.u32 	%r4413, [%rd1825];
	setp.eq.s32 	%p1078, %r4413, -1;
	selp.u32 	%r4414, 1, 0, %p1078;
	add.s32 	%r4415, %r4411, %r4414;
	ld.global.u32 	%r4416, [%rd1819+12];
	mul.wide.s32 	%rd1826, %r4416, 4;
	add.s64 	%rd1827, %rd4, %rd1826;
	ld.global.u32 	%r4417, [%rd1827];
	setp.eq.s32 	%p1079, %r4417, -1;
	selp.u32 	%r4418, 1, 0, %p1079;
	add.s32 	%r4419, %r4415, %r4418;
	ld.global.u32 	%r4420, [%rd1819+16];
	mul.wide.s32 	%rd1828, %r4420, 4;
	add.s64 	%rd1829, %rd4, %rd1828;
	ld.global.u32 	%r4421, [%rd1829];
	setp.eq.s32 	%p1080, %r4421, -1;
	selp.u32 	%r4422, 1, 0, %p1080;
	add.s32 	%r4423, %r4419, %r4422;
	ld.global.u32 	%r4424, [%rd1819+20];
	mul.wide.s32 	%rd1830, %r4424, 4;
	add.s64 	%rd1831, %rd4, %rd1830;
	ld.global.u32 	%r4425, [%rd1831];
	setp.eq.s32 	%p1081, %r4425, -1;
	selp.u32 	%r4426, 1, 0, %p1081;
	add.s32 	%r4427, %r4423, %r4426;
	ld.global.u32 	%r4428, [%rd1819+24];
	mul.wide.s32 	%rd1832, %r4428, 4;
	add.s64 	%rd1833, %rd4, %rd1832;
	ld.global.u32 	%r4429, [%rd1833];
	setp.eq.s32 	%p1082, %r4429, -1;
	selp.u32 	%r4430, 1, 0, %p1082;
	add.s32 	%r4431, %r4427, %r4430;
	ld.global.u32 	%r4432, [%rd1819+28];
	mul.wide.s32 	%rd1834, %r4432, 4;
	add.s64 	%rd1835, %rd4, %rd1834;
	ld.global.u32 	%r4433, [%rd1835];
	setp.eq.s32 	%p1083, %r4433, -1;
	selp.u32 	%r4434, 1, 0, %p1083;
	add.s32 	%r6170, %r4431, %r4434;
	add.s32 	%r6162, %r6162, 8;
$L__BB38_432:
	setp.eq.s32 	%p1084, %r849, 0;
	@%p1084 bra 	$L__BB38_439;
	and.b32  	%r855, %r837, 3;
	setp.lt.u32 	%p1085, %r849, 4;
	@%p1085 bra 	$L__BB38_435;
	mul.wide.s32 	%rd1836, %r6162, 4;
	add.s64 	%rd1837, %rd3, %rd1836;
	ld.global.u32 	%r4436, [%rd1837];
	mul.wide.s32 	%rd1838, %r4436, 4;
	add.s64 	%rd1839, %rd4, %rd1838;
	ld.global.u32 	%r4437, [%rd1839];
	setp.eq.s32 	%p1086, %r4437, -1;
	selp.u32 	%r4438, 1, 0, %p1086;
	add.s32 	%r4439, %r6170, %r4438;
	ld.global.u32 	%r4440, [%rd1837+4];
	mul.wide.s32 	%rd1840, %r4440, 4;
	add.s64 	%rd1841, %rd4, %rd1840;
	ld.global.u32 	%r4441, [%rd1841];
	setp.eq.s32 	%p1087, %r4441, -1;
	selp.u32 	%r4442, 1, 0, %p1087;
	add.s32 	%r4443, %r4439, %r4442;
	ld.global.u32 	%r4444, [%rd1837+8];
	mul.wide.s32 	%rd1842, %r4444, 4;
	add.s64 	%rd1843, %rd4, %rd1842;
	ld.global.u32 	%r4445, [%rd1843];
	setp.eq.s32 	%p1088, %r4445, -1;
	selp.u32 	%r4446, 1, 0, %p1088;
	add.s32 	%r4447, %r4443, %r4446;
	ld.global.u32 	%r4448, [%rd1837+12];
	mul.wide.s32 	%rd1844, %r4448, 4;
	add.s64 	%rd1845, %rd4, %rd1844;
	ld.global.u32 	%r4449, [%rd1845];
	setp.eq.s32 	%p1089, %r4449, -1;
	selp.u32 	%r4450, 1, 0, %p1089;
	add.s32 	%r6170, %r4447, %r4450;
	add.s32 	%r6162, %r6162, 4;
$L__BB38_435:
	setp.eq.s32 	%p1090, %r855, 0;
	@%p1090 bra 	$L__BB38_439;
	mul.wide.s32 	%rd1846, %r6162, 4;
	add.s64 	%rd38, %rd3, %rd1846;
	ld.global.u32 	%r4451, [%rd38];
	mul.wide.s32 	%rd1847, %r4451, 4;
	add.s64 	%rd1848, %rd4, %rd1847;
	ld.global.u32 	%r4452, [%rd1848];
	setp.eq.s32 	%p1091, %r4452, -1;
	selp.u32 	%r4453, 1, 0, %p1091;
	add.s32 	%r6170, %r6170, %r4453;
	setp.eq.s32 	%p1092, %r855, 1;
	@%p1092 bra 	$L__BB38_439;
	ld.global.u32 	%r4454, [%rd38+4];
	mul.wide.s32 	%rd1849, %r4454, 4;
	add.s64 	%rd1850, %rd4, %rd1849;
	ld.global.u32 	%r4455, [%rd1850];
	setp.eq.s32 	%p1093, %r4455, -1;
	selp.u32 	%r4456, 1, 0, %p1093;
	add.s32 	%r6170, %r6170, %r4456;
	setp.eq.s32 	%p1094, %r855, 2;
	@%p1094 bra 	$L__BB38_439;
	ld.global.u32 	%r4457, [%rd38+8];
	mul.wide.s32 	%rd1851, %r4457, 4;
	add.s64 	%rd1852, %rd4, %rd1851;
	ld.global.u32 	%r4458, [%rd1852];
	setp.eq.s32 	%p1095, %r4458, -1;
	selp.u32 	%r4459, 1, 0, %p1095;
	add.s32 	%r6170, %r6170, %r4459;
$L__BB38_439:
	ld.global.u32 	%r4461, [%rd27+10240];
	setp.ne.s32 	%p1096, %r4461, -1;
	mov.b32 	%r6183, 0;
	@%p1096 bra 	$L__BB38_454;
	ld.global.u32 	%r6175, [%rd28+10240];
	ld.global.u32 	%r866, [%rd28+10244];
	setp.ge.s32 	%p1097, %r6175, %r866;
	@%p1097 bra 	$L__BB38_454;
	add.s32 	%r4465, %r6175, 1;
	max.s32 	%r4466, %r866, %r4465;
	sub.s32 	%r867, %r4466, %r6175;
	and.b32  	%r868, %r867, 15;
	sub.s32 	%r4467, %r6175, %r4466;
	setp.gt.u32 	%p1098, %r4467, -16;
	mov.b32 	%r6183, 0;
	@%p1098 bra 	$L__BB38_444;
	and.b32  	%r869, %r867, -16;
	mov.b32 	%r6183, 0;
	mov.u32 	%r6173, %r6183;
$L__BB38_443:
	.pragma "nounroll";
	mul.wide.s32 	%rd1853, %r6175, 4;
	add.s64 	%rd1854, %rd3, %rd1853;
	ld.global.u32 	%r4469, [%rd1854];
	mul.wide.s32 	%rd1855, %r4469, 4;
	add.s64 	%rd1856, %rd4, %rd1855;
	ld.global.u32 	%r4470, [%rd1856];
	setp.eq.s32 	%p1099, %r4470, -1;
	selp.u32 	%r4471, 1, 0, %p1099;
	add.s32 	%r4472, %r6183, %r4471;
	ld.global.u32 	%r4473, [%rd1854+4];
	mul.wide.s32 	%rd1857, %r4473, 4;
	add.s64 	%rd1858, %rd4, %rd1857;
	ld.global.u32 	%r4474, [%rd1858];
	setp.eq.s32 	%p1100, %r4474, -1;
	selp.u32 	%r4475, 1, 0, %p1100;
	add.s32 	%r4476, %r4472, %r4475;
	ld.global.u32 	%r4477, [%rd1854+8];
	mul.wide.s32 	%rd1859, %r4477, 4;
	add.s64 	%rd1860, %rd4, %rd1859;
	ld.global.u32 	%r4478, [%rd1860];
	setp.eq.s32 	%p1101, %r4478, -1;
	selp.u32 	%r4479, 1, 0, %p1101;
	add.s32 	%r4480, %r4476, %r4479;
	ld.global.u32 	%r4481, [%rd1854+12];
	mul.wide.s32 	%rd1861, %r4481, 4;
	add.s64 	%rd1862, %rd4, %rd1861;
	ld.global.u32 	%r4482, [%rd1862];
	setp.eq.s32 	%p1102, %r4482, -1;
	selp.u32 	%r4483, 1, 0, %p1102;
	add.s32 	%r4484, %r4480, %r4483;
	ld.global.u32 	%r4485, [%rd1854+16];
	mul.wide.s32 	%rd1863, %r4485, 4;
	add.s64 	%rd1864, %rd4, %rd1863;
	ld.global.u32 	%r4486, [%rd1864];
	setp.eq.s32 	%p1103, %r4486, -1;
	selp.u32 	%r4487, 1, 0, %p1103;
	add.s32 	%r4488, %r4484, %r4487;
	ld.global.u32 	%r4489, [%rd1854+20];
	mul.wide.s32 	%rd1865, %r4489, 4;
	add.s64 	%rd1866, %rd4, %rd1865;
	ld.global.u32 	%r4490, [%rd1866];
	setp.eq.s32 	%p1104, %r4490, -1;
	selp.u32 	%r4491, 1, 0, %p1104;
	add.s32 	%r4492, %r4488, %r4491;
	ld.global.u32 	%r4493, [%rd1854+24];
	mul.wide.s32 	%rd1867, %r4493, 4;
	add.s64 	%rd1868, %rd4, %rd1867;
	ld.global.u32 	%r4494, [%rd1868];
	setp.eq.s32 	%p1105, %r4494, -1;
	selp.u32 	%r4495, 1, 0, %p1105;
	add.s32 	%r4496, %r4492, %r4495;
	ld.global.u32 	%r4497, [%rd1854+28];
	mul.wide.s32 	%rd1869, %r4497, 4;
	add.s64 	%rd1870, %rd4, %rd1869;
	ld.global.u32 	%r4498, [%rd1870];
	setp.eq.s32 	%p1106, %r4498, -1;
	selp.u32 	%r4499, 1, 0, %p1106;
	add.s32 	%r4500, %r4496, %r4499;
	ld.global.u32 	%r4501, [%rd1854+32];
	mul.wide.s32 	%rd1871, %r4501, 4;
	add.s64 	%rd1872, %rd4, %rd1871;
	ld.global.u32 	%r4502, [%rd1872];
	setp.eq.s32 	%p1107, %r4502, -1;
	selp.u32 	%r4503, 1, 0, %p1107;
	add.s32 	%r4504, %r4500, %r4503;
	ld.global.u32 	%r4505, [%rd1854+36];
	mul.wide.s32 	%rd1873, %r4505, 4;
	add.s64 	%rd1874, %rd4, %rd1873;
	ld.global.u32 	%r4506, [%rd1874];
	setp.eq.s32 	%p1108, %r4506, -1;
	selp.u32 	%r4507, 1, 0, %p1108;
	add.s32 	%r4508, %r4504, %r4507;
	ld.global.u32 	%r4509, [%rd1854+40];
	mul.wide.s32 	%rd1875, %r4509, 4;
	add.s64 	%rd1876, %rd4, %rd1875;
	ld.global.u32 	%r4510, [%rd1876];
	setp.eq.s32 	%p1109, %r4510, -1;
	selp.u32 	%r4511, 1, 0, %p1109;
	add.s32 	%r4512, %r4508, %r4511;
	ld.global.u32 	%r4513, [%rd1854+44];
	mul.wide.s32 	%rd1877, %r4513, 4;
	add.s64 	%rd1878, %rd4, %rd1877;
	ld.global.u32 	%r4514, [%rd1878];
	setp.eq.s32 	%p1110, %r4514, -1;
	selp.u32 	%r4515, 1, 0, %p1110;
	add.s32 	%r4516, %r4512, %r4515;
	ld.global.u32 	%r4517, [%rd1854+48];
	mul.wide.s32 	%rd1879, %r4517, 4;
	add.s64 	%rd1880, %rd4, %rd1879;
	ld.global.u32 	%r4518, [%rd1880];
	setp.eq.s32 	%p1111, %r4518, -1;
	selp.u32 	%r4519, 1, 0, %p1111;
	add.s32 	%r4520, %r4516, %r4519;
	ld.global.u32 	%r4521, [%rd1854+52];
	mul.wide.s32 	%rd1881, %r4521, 4;
	add.s64 	%rd1882, %rd4, %rd1881;
	ld.global.u32 	%r4522, [%rd1882];
	setp.eq.s32 	%p1112, %r4522, -1;
	selp.u32 	%r4523, 1, 0, %p1112;
	add.s32 	%r4524, %r4520, %r4523;
	ld.global.u32 	%r4525, [%rd1854+56];
	mul.wide.s32 	%rd1883, %r4525, 4;
	add.s64 	%rd1884, %rd4, %rd1883;
	ld.global.u32 	%r4526, [%rd1884];
	setp.eq.s32 	%p1113, %r4526, -1;
	selp.u32 	%r4527, 1, 0, %p1113;
	add.s32 	%r4528, %r4524, %r4527;
	ld.global.u32 	%r4529, [%rd1854+60];
	mul.wide.s32 	%rd1885, %r4529, 4;
	add.s64 	%rd1886, %rd4, %rd1885;
	ld.global.u32 	%r4530, [%rd1886];
	setp.eq.s32 	%p1114, %r4530, -1;
	selp.u32 	%r4531, 1, 0, %p1114;
	add.s32 	%r6183, %r4528, %r4531;
	add.s32 	%r6175, %r6175, 16;
	add.s32 	%r6173, %r6173, 16;
	setp.ne.s32 	%p1115, %r6173, %r869;
	@%p1115 bra 	$L__BB38_443;
$L__BB38_444:
	setp.eq.s32 	%p1116, %r868, 0;
	@%p1116 bra 	$L__BB38_454;
	and.b32  	%r879, %r867, 7;
	setp.lt.u32 	%p1117, %r868, 8;
	@%p1117 bra 	$L__BB38_447;
	mul.wide.s32 	%rd1887, %r6175, 4;
	add.s64 	%rd1888, %rd3, %rd1887;
	ld.global.u32 	%r4533, [%rd1888];
	mul.wide.s32 	%rd1889, %r4533, 4;
	add.s64 	%rd1890, %rd4, %rd1889;
	ld.global.u32 	%r4534, [%rd1890];
	setp.eq.s32 	%p1118, %r4534, -1;
	selp.u32 	%r4535, 1, 0, %p1118;
	add.s32 	%r4536, %r6183, %r4535;
	ld.global.u32 	%r4537, [%rd1888+4];
	mul.wide.s32 	%rd1891, %r4537, 4;
	add.s64 	%rd1892, %rd4, %rd1891;
	ld.global.u32 	%r4538, [%rd1892];
	setp.eq.s32 	%p1119, %r4538, -1;
	selp.u32 	%r4539, 1, 0, %p1119;
	add.s32 	%r4540, %r4536, %r4539;
	ld.global.u32 	%r4541, [%rd1888+8];
	mul.wide.s32 	%rd1893, %r4541, 4;
	add.s64 	%rd1894, %rd4, %rd1893;
	ld.global.u32 	%r4542, [%rd1894];
	setp.eq.s32 	%p1120, %r4542, -1;
	selp.u32 	%r4543, 1, 0, %p1120;
	add.s32 	%r4544, %r4540, %r4543;
	ld.global.u32 	%r4545, [%rd1888+12];
	mul.wide.s32 	%rd1895, %r4545, 4;
	add.s64 	%rd1896, %rd4, %rd1895;
	ld.global.u32 	%r4546, [%rd1896];
	setp.eq.s32 	%p1121, %r4546, -1;
	selp.u32 	%r4547, 1, 0, %p1121;
	add.s32 	%r4548, %r4544, %r4547;
	ld.global.u32 	%r4549, [%rd1888+16];
	mul.wide.s32 	%rd1897, %r4549, 4;
	add.s64 	%rd1898, %rd4, %rd1897;
	ld.global.u32 	%r4550, [%rd1898];
	setp.eq.s32 	%p1122, %r4550, -1;
	selp.u32 	%r4551, 1, 0, %p1122;
	add.s32 	%r4552, %r4548, %r4551;
	ld.global.u32 	%r4553, [%rd1888+20];
	mul.wide.s32 	%rd1899, %r4553, 4;
	add.s64 	%rd1900, %rd4, %rd1899;
	ld.global.u32 	%r4554, [%rd1900];
	setp.eq.s32 	%p1123, %r4554, -1;
	selp.u32 	%r4555, 1, 0, %p1123;
	add.s32 	%r4556, %r4552, %r4555;
	ld.global.u32 	%r4557, [%rd1888+24];
	mul.wide.s32 	%rd1901, %r4557, 4;
	add.s64 	%rd1902, %rd4, %rd1901;
	ld.global.u32 	%r4558, [%rd1902];
	setp.eq.s32 	%p1124, %r4558, -1;
	selp.u32 	%r4559, 1, 0, %p1124;
	add.s32 	%r4560, %r4556, %r4559;
	ld.global.u32 	%r4561, [%rd1888+28];
	mul.wide.s32 	%rd1903, %r4561, 4;
	add.s64 	%rd1904, %rd4, %rd1903;
	ld.global.u32 	%r4562, [%rd1904];
	setp.eq.s32 	%p1125, %r4562, -1;
	selp.u32 	%r4563, 1, 0, %p1125;
	add.s32 	%r6183, %r4560, %r4563;
	add.s32 	%r6175, %r6175, 8;
$L__BB38_447:
	setp.eq.s32 	%p1126, %r879, 0;
	@%p1126 bra 	$L__BB38_454;
	and.b32  	%r885, %r867, 3;
	setp.lt.u32 	%p1127, %r879, 4;
	@%p1127 bra 	$L__BB38_450;
	mul.wide.s32 	%rd1905, %r6175, 4;
	add.s64 	%rd1906, %rd3, %rd1905;
	ld.global.u32 	%r4565, [%rd1906];
	mul.wide.s32 	%rd1907, %r4565, 4;
	add.s64 	%rd1908, %rd4, %rd1907;
	ld.global.u32 	%r4566, [%rd1908];
	setp.eq.s32 	%p1128, %r4566, -1;
	selp.u32 	%r4567, 1, 0, %p1128;
	add.s32 	%r4568, %r6183, %r4567;
	ld.global.u32 	%r4569, [%rd1906+4];
	mul.wide.s32 	%rd1909, %r4569, 4;
	add.s64 	%rd1910, %rd4, %rd1909;
	ld.global.u32 	%r4570, [%rd1910];
	setp.eq.s32 	%p1129, %r4570, -1;
	selp.u32 	%r4571, 1, 0, %p1129;
	add.s32 	%r4572, %r4568, %r4571;
	ld.global.u32 	%r4573, [%rd1906+8];
	mul.wide.s32 	%rd1911, %r4573, 4;
	add.s64 	%rd1912, %rd4, %rd1911;
	ld.global.u32 	%r4574, [%rd1912];
	setp.eq.s32 	%p1130, %r4574, -1;
	selp.u32 	%r4575, 1, 0, %p1130;
	add.s32 	%r4576, %r4572, %r4575;
	ld.global.u32 	%r4577, [%rd1906+12];
	mul.wide.s32 	%rd1913, %r4577, 4;
	add.s64 	%rd1914, %rd4, %rd1913;
	ld.global.u32 	%r4578, [%rd1914];
	setp.eq.s32 	%p1131, %r4578, -1;
	selp.u32 	%r4579, 1, 0, %p1131;
	add.s32 	%r6183, %r4576, %r4579;
	add.s32 	%r6175, %r6175, 4;
$L__BB38_450:
	setp.eq.s32 	%p1132, %r885, 0;
	@%p1132 bra 	$L__BB38_454;
	mul.wide.s32 	%rd1915, %r6175, 4;
	add.s64 	%rd39, %rd3, %rd1915;
	ld.global.u32 	%r4580, [%rd39];
	mul.wide.s32 	%rd1916, %r4580, 4;
	add.s64 	%rd1917, %rd4, %rd1916;
	ld.global.u32 	%r4581, [%rd1917];
	setp.eq.s32 	%p1133, %r4581, -1;
	selp.u32 	%r4582, 1, 0, %p1133;
	add.s32 	%r6183, %r6183, %r4582;
	setp.eq.s32 	%p1134, %r885, 1;
	@%p1134 bra 	$L__BB38_454;
	ld.global.u32 	%r4583, [%rd39+4];
	mul.wide.s32 	%rd1918, %r4583, 4;
	add.s64 	%rd1919, %rd4, %rd1918;
	ld.global.u32 	%r4584, [%rd1919];
	setp.eq.s32 	%p1135, %r4584, -1;
	selp.u32 	%r4585, 1, 0, %p1135;
	add.s32 	%r6183, %r6183, %r4585;
	setp.eq.s32 	%p1136, %r885, 2;
	@%p1136 bra 	$L__BB38_454;
	ld.global.u32 	%r4586, [%rd39+8];
	mul.wide.s32 	%rd1920, %r4586, 4;
	add.s64 	%rd1921, %rd4, %rd1920;
	ld.global.u32 	%r4587, [%rd1921];
	setp.eq.s32 	%p1137, %r4587, -1;
	selp.u32 	%r4588, 1, 0, %p1137;
	add.s32 	%r6183, %r6183, %r4588;
$L__BB38_454:
	ld.global.u32 	%r4590, [%rd27+11264];
	setp.ne.s32 	%p1138, %r4590, -1;
	mov.b32 	%r6196, 0;
	@%p1138 bra 	$L__BB38_469;
	ld.global.u32 	%r6188, [%rd28+11264];
	ld.global.u32 	%r896, [%rd28+11268];
	setp.ge.s32 	%p1139, %r6188, %r896;
	@%p1139 bra 	$L__BB38_469;
	add.s32 	%r4594, %r6188, 1;
	max.s32 	%r4595, %r896, %r4594;
	sub.s32 	%r897, %r4595, %r6188;
	and.b32  	%r898, %r897, 15;
	sub.s32 	%r4596, %r6188, %r4595;
	setp.gt.u32 	%p1140, %r4596, -16;
	mov.b32 	%r6196, 0;
	@%p1140 bra 	$L__BB38_459;
	and.b32  	%r899, %r897, -16;
	mov.b32 	%r6196, 0;
	mov.u32 	%r6186, %r6196;
$L__BB38_458:
	.pragma "nounroll";
	mul.wide.s32 	%rd1922, %r6188, 4;
	add.s64 	%rd1923, %rd3, %rd1922;
	ld.global.u32 	%r4598, [%rd1923];
	mul.wide.s32 	%rd1924, %r4598, 4;
	add.s64 	%rd1925, %rd4, %rd1924;
	ld.global.u32 	%r4599, [%rd1925];
	setp.eq.s32 	%p1141, %r4599, -1;
	selp.u32 	%r4600, 1, 0, %p1141;
	add.s32 	%r4601, %r6196, %r4600;
	ld.global.u32 	%r4602, [%rd1923+4];
	mul.wide.s32 	%rd1926, %r4602, 4;
	add.s64 	%rd1927, %rd4, %rd1926;
	ld.global.u32 	%r4603, [%rd1927];
	setp.eq.s32 	%p1142, %r4603, -1;
	selp.u32 	%r4604, 1, 0, %p1142;
	add.s32 	%r4605, %r4601, %r4604;
	ld.global.u32 	%r4606, [%rd1923+8];
	mul.wide.s32 	%rd1928, %r4606, 4;
	add.s64 	%rd1929, %rd4, %rd1928;
	ld.global.u32 	%r4607, [%rd1929];
	setp.eq.s32 	%p1143, %r4607, -1;
	selp.u32 	%r4608, 1, 0, %p1143;
	add.s32 	%r4609, %r4605, %r4608;
	ld.global.u32 	%r4610, [%rd1923+12];
	mul.wide.s32 	%rd1930, %r4610, 4;
	add.s64 	%rd1931, %rd4, %rd1930;
	ld.global.u32 	%r4611, [%rd1931];
	setp.eq.s32 	%p1144, %r4611, -1;
	selp.u32 	%r4612, 1, 0, %p1144;
	add.s32 	%r4613, %r4609, %r4612;
	ld.global.u32 	%r4614, [%rd1923+16];
	mul.wide.s32 	%rd1932, %r4614, 4;
	add.s64 	%rd1933, %rd4, %rd1932;
	ld.global.u32 	%r4615, [%rd1933];
	setp.eq.s32 	%p1145, %r4615, -1;
	selp.u32 	%r4616, 1, 0, %p1145;
	add.s32 	%r4617, %r4613, %r4616;
	ld.global.u32 	%r4618, [%rd1923+20];
	mul.wide.s32 	%rd1934, %r4618, 4;
	add.s64 	%rd1935, %rd4, %rd1934;
	ld.global.u32 	%r4619, [%rd1935];
	setp.eq.s32 	%p1146, %r4619, -1;
	selp.u32 	%r4620, 1, 0, %p1146;
	add.s32 	%r4621, %r4617, %r4620;
	ld.global.u32 	%r4622, [%rd1923+24];
	mul.wide.s32 	%rd1936, %r4622, 4;
	add.s64 	%rd1937, %rd4, %rd1936;
	ld.global.u32 	%r4623, [%rd1937];
	setp.eq.s32 	%p1147, %r4623, -1;
	selp.u32 	%r4624, 1, 0, %p1147;
	add.s32 	%r4625, %r4621, %r4624;
	ld.global.u32 	%r4626, [%rd1923+28];
	mul.wide.s32 	%rd1938, %r4626, 4;
	add.s64 	%rd1939, %rd4, %rd1938;
	ld.global.u32 	%r4627, [%rd1939];
	setp.eq.s32 	%p1148, %r4627, -1;
	selp.u32 	%r4628, 1, 0, %p1148;
	add.s32 	%r4629, %r4625, %r4628;
	ld.global.u32 	%r4630, [%rd1923+32];
	mul.wide.s32 	%rd1940, %r4630, 4;
	add.s64 	%rd1941, %rd4, %rd1940;
	ld.global.u32 	%r4631, [%rd1941];
	setp.eq.s32 	%p1149, %r4631, -1;
	selp.u32 	%r4632, 1, 0, %p1149;
	add.s32 	%r4633, %r4629, %r4632;
	ld.global.u32 	%r4634, [%rd1923+36];
	mul.wide.s32 	%rd1942, %r4634, 4;
	add.s64 	%rd1943, %rd4, %rd1942;
	ld.global.u32 	%r4635, [%rd1943];
	setp.eq.s32 	%p1150, %r4635, -1;
	selp.u32 	%r4636, 1, 0, %p1150;
	add.s32 	%r4637, %r4633, %r4636;
	ld.global.u32 	%r4638, [%rd1923+40];
	mul.wide.s32 	%rd1944, %r4638, 4;
	add.s64 	%rd1945, %rd4, %rd1944;
	ld.global.u32 	%r4639, [%rd1945];
	setp.eq.s32 	%p1151, %r4639, -1;
	selp.u32 	%r4640, 1, 0, %p1151;
	add.s32 	%r4641, %r4637, %r4640;
	ld.global.u32 	%r4642, [%rd1923+44];
	mul.wide.s32 	%rd1946, %r4642, 4;
	add.s64 	%rd1947, %rd4, %rd1946;
	ld.global.u32 	%r4643, [%rd1947];
	setp.eq.s32 	%p1152, %r4643, -1;
	selp.u32 	%r4644, 1, 0, %p1152;
	add.s32 	%r4645, %r4641, %r4644;
	ld.global.u32 	%r4646, [%rd1923+48];
	mul.wide.s32 	%rd1948, %r4646, 4;
	add.s64 	%rd1949, %rd4, %rd1948;
	ld.global.u32 	%r4647, [%rd1949];
	setp.eq.s32 	%p1153, %r4647, -1;
	selp.u32 	%r4648, 1, 0, %p1153;
	add.s32 	%r4649, %r4645, %r4648;
	ld.global.u32 	%r4650, [%rd1923+52];
	mul.wide.s32 	%rd1950, %r4650, 4;
	add.s64 	%rd1951, %rd4, %rd1950;
	ld.global.u32 	%r4651, [%rd1951];
	setp.eq.s32 	%p1154, %r4651, -1;
	selp.u32 	%r4652, 1, 0, %p1154;
	add.s32 	%r4653, %r4649, %r4652;
	ld.global.u32 	%r4654, [%rd1923+56];
	mul.wide.s32 	%rd1952, %r4654, 4;
	add.s64 	%rd1953, %rd4, %rd1952;
	ld.global.u32 	%r4655, [%rd1953];
	setp.eq.s32 	%p1155, %r4655, -1;
	selp.u32 	%r4656, 1, 0, %p1155;
	add.s32 	%r4657, %r4653, %r4656;
	ld.global.u32 	%r4658, [%rd1923+60];
	mul.wide.s32 	%rd1954, %r4658, 4;
	add.s64 	%rd1955, %rd4, %rd1954;
	ld.global.u32 	%r4659, [%rd1955];
	setp.eq.s32 	%p1156, %r4659, -1;
	selp.u32 	%r4660, 1, 0, %p1156;
	add.s32 	%r6196, %r4657, %r4660;
	add.s32 	%r6188, %r6188, 16;
	add.s32 	%r6186, %r6186, 16;
	setp.ne.s32 	%p1157, %r6186, %r899;
	@%p1157 bra 	$L__BB38_458;
$L__BB38_459:
	setp.eq.s32 	%p1158, %r898, 0;
	@%p1158 bra 	$L__BB38_469;
	and.b32  	%r909, %r897, 7;
	setp.lt.u32 	%p1159, %r898, 8;
	@%p1159 bra 	$L__BB38_462;
	mul.wide.s32 	%rd1956, %r6188, 4;
	add.s64 	%rd1957, %rd3, %rd1956;
	ld.global.u32 	%r4662, [%rd1957];
	mul.wide.s32 	%rd1958, %r4662, 4;
	add.s64 	%rd1959, %rd4, %rd1958;
	ld.global.u32 	%r4663, [%rd1959];
	setp.eq.s32 	%p1160, %r4663, -1;
	selp.u32 	%r4664, 1, 0, %p1160;
	add.s32 	%r4665, %r6196, %r4664;
	ld.global.u32 	%r4666, [%rd1957+4];
	mul.wide.s32 	%rd1960, %r4666, 4;
	add.s64 	%rd1961, %rd4, %rd1960;
	ld.global.u32 	%r4667, [%rd1961];
	setp.eq.s32 	%p1161, %r4667, -1;
	selp.u32 	%r4668, 1, 0, %p1161;
	add.s32 	%r4669, %r4665, %r4668;
	ld.global.u32 	%r4670, [%rd1957+8];
	mul.wide.s32 	%rd1962, %r4670, 4;
	add.s64 	%rd1963, %rd4, %rd1962;
	ld.global.u32 	%r4671, [%rd1963];
	setp.eq.s32 	%p1162, %r4671, -1;
	selp.u32 	%r4672, 1, 0, %p1162;
	add.s32 	%r4673, %r4669, %r4672;
	ld.global.u32 	%r4674, [%rd1957+12];
	mul.wide.s32 	%rd1964, %r4674, 4;
	add.s64 	%rd1965, %rd4, %rd1964;
	ld.global.u32 	%r4675, [%rd1965];
	setp.eq.s32 	%p1163, %r4675, -1;
	selp.u32 	%r4676, 1, 0, %p1163;
	add.s32 	%r4677, %r4673, %r4676;
	ld.global.u32 	%r4678, [%rd1957+16];
	mul.wide.s32 	%rd1966, %r4678, 4;
	add.s64 	%rd1967, %rd4, %rd1966;
	ld.global.u32 	%r4679, [%rd1967];
	setp.eq.s32 	%p1164, %r4679, -1;
	selp.u32 	%r4680, 1, 0, %p1164;
	add.s32 	%r4681, %r4677, %r4680;
	ld.global.u32 	%r4682, [%rd1957+20];
	mul.wide.s32 	%rd1968, %r4682, 4;
	add.s64 	%rd1969, %rd4, %rd1968;
	ld.global.u32 	%r4683, [%rd1969];
	setp.eq.s32 	%p1165, %r4683, -1;
	selp.u32 	%r4684, 1, 0, %p1165;
	add.s32 	%r4685, %r4681, %r4684;
	ld.global.u32 	%r4686, [%rd1957+24];
	mul.wide.s32 	%rd1970, %r4686, 4;
	add.s64 	%rd1971, %rd4, %rd1970;
	ld.global.u32 	%r4687, [%rd1971];
	setp.eq.s32 	%p1166, %r4687, -1;
	selp.u32 	%r4688, 1, 0, %p1166;
	add.s32 	%r4689, %r4685, %r4688;
	ld.global.u32 	%r4690, [%rd1957+28];
	mul.wide.s32 	%rd1972, %r4690, 4;
	add.s64 	%rd1973, %rd4, %rd1972;
	ld.global.u32 	%r4691, [%rd1973];
	setp.eq.s32 	%p1167, %r4691, -1;
	selp.u32 	%r4692, 1, 0, %p1167;
	add.s32 	%r6196, %r4689, %r4692;
	add.s32 	%r6188, %r6188, 8;
$L__BB38_462:
	setp.eq.s32 	%p1168, %r909, 0;
	@%p1168 bra 	$L__BB38_469;
	and.b32  	%r915, %r897, 3;
	setp.lt.u32 	%p1169, %r909, 4;
	@%p1169 bra 	$L__BB38_465;
	mul.wide.s32 	%rd1974, %r6188, 4;
	add.s64 	%rd1975, %rd3, %rd1974;
	ld.global.u32 	%r4694, [%rd1975];
	mul.wide.s32 	%rd1976, %r4694, 4;
	add.s64 	%rd1977, %rd4, %rd1976;
	ld.global.u32 	%r4695, [%rd1977];
	setp.eq.s32 	%p1170, %r4695, -1;
	selp.u32 	%r4696, 1, 0, %p1170;
	add.s32 	%r4697, %r6196, %r4696;
	ld.global.u32 	%r4698, [%rd1975+4];
	mul.wide.s32 	%rd1978, %r4698, 4;
	add.s64 	%rd1979, %rd4, %rd1978;
	ld.global.u32 	%r4699, [%rd1979];
	setp.eq.s32 	%p1171, %r4699, -1;
	selp.u32 	%r4700, 1, 0, %p1171;
	add.s32 	%r4701, %r4697, %r4700;
	ld.global.u32 	%r4702, [%rd1975+8];
	mul.wide.s32 	%rd1980, %r4702, 4;
	add.s64 	%rd1981, %rd4, %rd1980;
	ld.global.u32 	%r4703, [%rd1981];
	setp.eq.s32 	%p1172, %r4703, -1;
	selp.u32 	%r4704, 1, 0, %p1172;
	add.s32 	%r4705, %r4701, %r4704;
	ld.global.u32 	%r4706, [%rd1975+12];
	mul.wide.s32 	%rd1982, %r4706, 4;
	add.s64 	%rd1983, %rd4, %rd1982;
	ld.global.u32 	%r4707, [%rd1983];
	setp.eq.s32 	%p1173, %r4707, -1;
	selp.u32 	%r4708, 1, 0, %p1173;
	add.s32 	%r6196, %r4705, %r4708;
	add.s32 	%r6188, %r6188, 4;
$L__BB38_465:
	setp.eq.s32 	%p1174, %r915, 0;
	@%p1174 bra 	$L__BB38_469;
	mul.wide.s32 	%rd1984, %r6188, 4;
	add.s64 	%rd40, %rd3, %rd1984;
	ld.global.u32 	%r4709, [%rd40];
	mul.wide.s32 	%rd1985, %r4709, 4;
	add.s64 	%rd1986, %rd4, %rd1985;
	ld.global.u32 	%r4710, [%rd1986];
	setp.eq.s32 	%p1175, %r4710, -1;
	selp.u32 	%r4711, 1, 0, %p1175;
	add.s32 	%r6196, %r6196, %r4711;
	setp.eq.s32 	%p1176, %r915, 1;
	@%p1176 bra 	$L__BB38_469;
	ld.global.u32 	%r4712, [%rd40+4];
	mul.wide.s32 	%rd1987, %r4712, 4;
	add.s64 	%rd1988, %rd4, %rd1987;
	ld.global.u32 	%r4713, [%rd1988];
	setp.eq.s32 	%p1177, %r4713, -1;
	selp.u32 	%r4714, 1, 0, %p1177;
	add.s32 	%r6196, %r6196, %r4714;
	setp.eq.s32 	%p1178, %r915, 2;
	@%p1178 bra 	$L__BB38_469;
	ld.global.u32 	%r4715, [%rd40+8];
	mul.wide.s32 	%rd1989, %r4715, 4;
	add.s64 	%rd1990, %rd4, %rd1989;
	ld.global.u32 	%r4716, [%rd1990];
	setp.eq.s32 	%p1179, %r4716, -1;
	selp.u32 	%r4717, 1, 0, %p1179;
	add.s32 	%r6196, %r6196, %r4717;
$L__BB38_469:
	ld.global.u32 	%r4719, [%rd27+12288];
	setp.ne.s32 	%p1180, %r4719, -1;
	mov.b32 	%r6209, 0;
	@%p1180 bra 	$L__BB38_484;
	ld.global.u32 	%r6201, [%rd28+12288];
	ld.global.u32 	%r926, [%rd28+12292];
	setp.ge.s32 	%p1181, %r6201, %r926;
	@%p1181 bra 	$L__BB38_484;
	add.s32 	%r4723, %r6201, 1;
	max.s32 	%r4724, %r926, %r4723;
	sub.s32 	%r927, %r4724, %r6201;
	and.b32  	%r928, %r927, 15;
	sub.s32 	%r4725, %r6201, %r4724;
	setp.gt.u32 	%p1182, %r4725, -16;
	mov.b32 	%r6209, 0;
	@%p1182 bra 	$L__BB38_474;
	and.b32  	%r929, %r927, -16;
	mov.b32 	%r6209, 0;
	mov.u32 	%r6199, %r6209;
$L__BB38_473:
	.pragma "nounroll";
	mul.wide.s32 	%rd1991, %r6201, 4;
	add.s64 	%rd1992, %rd3, %rd1991;
	ld.global.u32 	%r4727, [%rd1992];
	mul.wide.s32 	%rd1993, %r4727, 4;
	add.s64 	%rd1994, %rd4, %rd1993;
	ld.global.u32 	%r4728, [%rd1994];
	setp.eq.s32 	%p1183, %r4728, -1;
	selp.u32 	%r4729, 1, 0, %p1183;
	add.s32 	%r4730, %r6209, %r4729;
	ld.global.u32 	%r4731, [%rd1992+4];
	mul.wide.s32 	%rd1995, %r4731, 4;
	add.s64 	%rd1996, %rd4, %rd1995;
	ld.global.u32 	%r4732, [%rd1996];
	setp.eq.s32 	%p1184, %r4732, -1;
	selp.u32 	%r4733, 1, 0, %p1184;
	add.s32 	%r4734, %r4730, %r4733;
	ld.global.u32 	%r4735, [%rd1992+8];
	mul.wide.s32 	%rd1997, %r4735, 4;
	add.s64 	%rd1998, %rd4, %rd1997;
	ld.global.u32 	%r4736, [%rd1998];
	setp.eq.s32 	%p1185, %r4736, -1;
	selp.u32 	%r4737, 1, 0, %p1185;
	add.s32 	%r4738, %r4734, %r4737;
	ld.global.u32 	%r4739, [%rd1992+12];
	mul.wide.s32 	%rd1999, %r4739, 4;
	add.s64 	%rd2000, %rd4, %rd1999;
	ld.global.u32 	%r4740, [%rd2000];
	setp.eq.s32 	%p1186, %r4740, -1;
	selp.u32 	%r4741, 1, 0, %p1186;
	add.s32 	%r4742, %r4738, %r4741;
	ld.global.u32 	%r4743, [%rd1992+16];
	mul.wide.s32 	%rd2001, %r4743, 4;
	add.s64 	%rd2002, %rd4, %rd2001;
	ld.global.u32 	%r4744, [%rd2002];
	setp.eq.s32 	%p1187, %r4744, -1;
	selp.u32 	%r4745, 1, 0, %p1187;
	add.s32 	%r4746, %r4742, %r4745;
	ld.global.u32 	%r4747, [%rd1992+20];
	mul.wide.s32 	%rd2003, %r4747, 4;
	add.s64 	%rd2004, %rd4, %rd2003;
	ld.global.u32 	%r4748, [%rd2004];
	setp.eq.s32 	%p1188, %r4748, -1;
	selp.u32 	%r4749, 1, 0, %p1188;
	add.s32 	%r4750, %r4746, %r4749;
	ld.global.u32 	%r4751, [%rd1992+24];
	mul.wide.s32 	%rd2005, %r4751, 4;
	add.s64 	%rd2006, %rd4, %rd2005;
	ld.global.u32 	%r4752, [%rd2006];
	setp.eq.s32 	%p1189, %r4752, -1;
	selp.u32 	%r4753, 1, 0, %p1189;
	add.s32 	%r4754, %r4750, %r4753;
	ld.global.u32 	%r4755, [%rd1992+28];
	mul.wide.s32 	%rd2007, %r4755, 4;
	add.s64 	%rd2008, %rd4, %rd2007;
	ld.global.u32 	%r4756, [%rd2008];
	setp.eq.s32 	%p1190, %r4756, -1;
	selp.u32 	%r4757, 1, 0, %p1190;
	add.s32 	%r4758, %r4754, %r4757;
	ld.global.u32 	%r4759, [%rd1992+32];
	mul.wide.s32 	%rd2009, %r4759, 4;
	add.s64 	%rd2010, %rd4, %rd2009;
	ld.global.u32 	%r4760, [%rd2010];
	setp.eq.s32 	%p1191, %r4760, -1;
	selp.u32 	%r4761, 1, 0, %p1191;
	add.s32 	%r4762, %r4758, %r4761;
	ld.global.u32 	%r4763, [%rd1992+36];
	mul.wide.s32 	%rd2011, %r4763, 4;
	add.s64 	%rd2012, %rd4, %rd2011;
	ld.global.u32 	%r4764, [%rd2012];
	setp.eq.s32 	%p1192, %r4764, -1;
	selp.u32 	%r4765, 1, 0, %p1192;
	add.s32 	%r4766, %r4762, %r4765;
	ld.global.u32 	%r4767, [%rd1992+40];
	mul.wide.s32 	%rd2013, %r4767, 4;
	add.s64 	%rd2014, %rd4, %rd2013;
	ld.global.u32 	%r4768, [%rd2014];
	setp.eq.s32 	%p1193, %r4768, -1;
	selp.u32 	%r4769, 1, 0, %p1193;
	add.s32 	%r4770, %r4766, %r4769;
	ld.global.u32 	%r4771, [%rd1992+44];
	mul.wide.s32 	%rd2015, %r4771, 4;
	add.s64 	%rd2016, %rd4, %rd2015;
	ld.global.u32 	%r4772, [%rd2016];
	setp.eq.s32 	%p1194, %r4772, -1;
	selp.u32 	%r4773, 1, 0, %p1194;
	add.s32 	%r4774, %r4770, %r4773;
	ld.global.u32 	%r4775, [%rd1992+48];
	mul.wide.s32 	%rd2017, %r4775, 4;
	add.s64 	%rd2018, %rd4, %rd2017;
	ld.global.u32 	%r4776, [%rd2018];
	setp.eq.s32 	%p1195, %r4776, -1;
	selp.u32 	%r4777, 1, 0, %p1195;
	add.s32 	%r4778, %r4774, %r4777;
	ld.global.u32 	%r4779, [%rd1992+52];
	mul.wide.s32 	%rd2019, %r4779, 4;
	add.s64 	%rd2020, %rd4, %rd2019;
	ld.global.u32 	%r4780, [%rd2020];
	setp.eq.s32 	%p1196, %r4780, -1;
	selp.u32 	%r4781, 1, 0, %p1196;
	add.s32 	%r4782, %r4778, %r4781;
	ld.global.u32 	%r4783, [%rd1992+56];
	mul.wide.s32 	%rd2021, %r4783, 4;
	add.s64 	%rd2022, %rd4, %rd2021;
	ld.global.u32 	%r4784, [%rd2022];
	setp.eq.s32 	%p1197, %r4784, -1;
	selp.u32 	%r4785, 1, 0, %p1197;
	add.s32 	%r4786, %r4782, %r4785;
	ld.global.u32 	%r4787, [%rd1992+60];
	mul.wide.s32 	%rd2023, %r4787, 4;
	add.s64 	%rd2024, %rd4, %rd2023;
	ld.global.u32 	%r4788, [%rd2024];
	setp.eq.s32 	%p1198, %r4788, -1;
	selp.u32 	%r4789, 1, 0, %p1198;
	add.s32 	%r6209, %r4786, %r4789;
	add.s32 	%r6201, %r6201, 16;
	add.s32 	%r6199, %r6199, 16;
	setp.ne.s32 	%p1199, %r6199, %r929;
	@%p1199 bra 	$L__BB38_473;
$L__BB38_474:
	setp.eq.s32 	%p1200, %r928, 0;
	@%p1200 bra 	$L__BB38_484;
	and.b32  	%r939, %r927, 7;
	setp.lt.u32 	%p1201, %r928, 8;
	@%p1201 bra 	$L__BB38_477;
	mul.wide.s32 	%rd2025, %r6201, 4;
	add.s64 	%rd2026, %rd3, %rd2025;
	ld.global.u32 	%r4791, [%rd2026];
	mul.wide.s32 	%rd2027, %r4791, 4;
	add.s64 	%rd2028, %rd4, %rd2027;
	ld.global.u32 	%r4792, [%rd2028];
	setp.eq.s32 	%p1202, %r4792, -1;
	selp.u32 	%r4793, 1, 0, %p1202;
	add.s32 	%r4794, %r6209, %r4793;
	ld.global.u32 	%r4795, [%rd2026+4];
	mul.wide.s32 	%rd2029, %r4795, 4;
	add.s64 	%rd2030, %rd4, %rd2029;
	ld.global.u32 	%r4796, [%rd2030];
	setp.eq.s32 	%p1203, %r4796, -1;
	selp.u32 	%r4797, 1, 0, %p1203;
	add.s32 	%r4798, %r4794, %r4797;
	ld.global.u32 	%r4799, [%rd2026+8];
	mul.wide.s32 	%rd2031, %r4799, 4;
	add.s64 	%rd2032, %rd4, %rd2031;
	ld.global.u32 	%r4800, [%rd2032];
	setp.eq.s32 	%p1204, %r4800, -1;
	selp.u32 	%r4801, 1, 0, %p1204;
	add.s32 	%r4802, %r4798, %r4801;
	ld.global.u32 	%r4803, [%rd2026+12];
	mul.wide.s32 	%rd2033, %r4803, 4;
	add.s64 	%rd2034, %rd4, %rd2033;
	ld.global.u32 	%r4804, [%rd2034];
	setp.eq.s32 	%p1205, %r4804, -1;
	selp.u32 	%r4805, 1, 0, %p1205;
	add.s32 	%r4806, %r4802, %r4805;
	ld.global.u32 	%r4807, [%rd2026+16];
	mul.wide.s32 	%rd2035, %r4807, 4;
	add.s64 	%rd2036, %rd4, %rd2035;
	ld.global.u32 	%r4808, [%rd2036];
	setp.eq.s32 	%p1206, %r4808, -1;
	selp.u32 	%r4809, 1, 0, %p1206;
	add.s32 	%r4810, %r4806, %r4809;
	ld.global.u32 	%r4811, [%rd2026+20];
	mul.wide.s32 	%rd2037, %r4811, 4;
	add.s64 	%rd2038, %rd4, %rd2037;
	ld.global.u32 	%r4812, [%rd2038];
	setp.eq.s32 	%p1207, %r4812, -1;
	selp.u32 	%r4813, 1, 0, %p1207;
	add.s32 	%r4814, %r4810, %r4813;
	ld.global.u32 	%r4815, [%rd2026+24];
	mul.wide.s32 	%rd2039, %r4815, 4;
	add.s64 	%rd2040, %rd4, %rd2039;
	ld.global.u32 	%r4816, [%rd2040];
	setp.eq.s32 	%p1208, %r4816, -1;
	selp.u32 	%r4817, 1, 0, %p1208;
	add.s32 	%r4818, %r4814, %r4817;
	ld.global.u32 	%r4819, [%rd2026+28];
	mul.wide.s32 	%rd2041, %r4819, 4;
	add.s64 	%rd2042, %rd4, %rd2041;
	ld.global.u32 	%r4820, [%rd2042];
	setp.eq.s32 	%p1209, %r4820, -1;
	selp.u32 	%r4821, 1, 0, %p1209;
	add.s32 	%r6209, %r4818, %r4821;
	add.s32 	%r6201, %r6201, 8;
$L__BB38_477:
	setp.eq.s32 	%p1210, %r939, 0;
	@%p1210 bra 	$L__BB38_484;
	and.b32  	%r945, %r927, 3;
	setp.lt.u32 	%p1211, %r939, 4;
	@%p1211 bra 	$L__BB38_480;
	mul.wide.s32 	%rd2043, %r6201, 4;
	add.s64 	%rd2044, %rd3, %rd2043;
	ld.global.u32 	%r4823, [%rd2044];
	mul.wide.s32 	%rd2045, %r4823, 4;
	add.s64 	%rd2046, %rd4, %rd2045;
	ld.global.u32 	%r4824, [%rd2046];
	setp.eq.s32 	%p1212, %r4824, -1;
	selp.u32 	%r4825, 1, 0, %p1212;
	add.s32 	%r4826, %r6209, %r4825;
	ld.global.u32 	%r4827, [%rd2044+4];
	mul.wide.s32 	%rd2047, %r4827, 4;
	add.s64 	%rd2048, %rd4, %rd2047;
	ld.global.u32 	%r4828, [%rd2048];
	setp.eq.s32 	%p1213, %r4828, -1;
	selp.u32 	%r4829, 1, 0, %p1213;
	add.s32 	%r4830, %r4826, %r4829;
	ld.global.u32 	%r4831, [%rd2044+8];
	mul.wide.s32 	%rd2049, %r4831, 4;
	add.s64 	%rd2050, %rd4, %rd2049;
	ld.global.u32 	%r4832, [%rd2050];
	setp.eq.s32 	%p1214, %r4832, -1;
	selp.u32 	%r4833, 1, 0, %p1214;
	add.s32 	%r4834, %r4830, %r4833;
	ld.global.u32 	%r4835, [%rd2044+12];
	mul.wide.s32 	%rd2051, %r4835, 4;
	add.s64 	%rd2052, %rd4, %rd2051;
	ld.global.u32 	%r4836, [%rd2052];
	setp.eq.s32 	%p1215, %r4836, -1;
	selp.u32 	%r4837, 1, 0, %p1215;
	add.s32 	%r6209, %r4834, %r4837;
	add.s32 	%r6201, %r6201, 4;
$L__BB38_480:
	setp.eq.s32 	%p1216, %r945, 0;
	@%p1216 bra 	$L__BB38_484;
	mul.wide.s32 	%rd2053, %r6201, 4;
	add.s64 	%rd41, %rd3, %rd2053;
	ld.global.u32 	%r4838, [%rd41];
	mul.wide.s32 	%rd2054, %r4838, 4;
	add.s64 	%rd2055, %rd4, %rd2054;
	ld.global.u32 	%r4839, [%rd2055];
	setp.eq.s32 	%p1217, %r4839, -1;
	selp.u32 	%r4840, 1, 0, %p1217;
	add.s32 	%r6209, %r6209, %r4840;
	setp.eq.s32 	%p1218, %r945, 1;
	@%p1218 bra 	$L__BB38_484;
	ld.global.u32 	%r4841, [%rd41+4];
	mul.wide.s32 	%rd2056, %r4841, 4;
	add.s64 	%rd2057, %rd4, %rd2056;
	ld.global.u32 	%r4842, [%rd2057];
	setp.eq.s32 	%p1219, %r4842, -1;
	selp.u32 	%r4843, 1, 0, %p1219;
	add.s32 	%r6209, %r6209, %r4843;
	setp.eq.s32 	%p1220, %r945, 2;
	@%p1220 bra 	$L__BB38_484;
	ld.global.u32 	%r4844, [%rd41+8];
	mul.wide.s32 	%rd2058, %r4844, 4;
	add.s64 	%rd2059, %rd4, %rd2058;
	ld.global.u32 	%r4845, [%rd2059];
	setp.eq.s32 	%p1221, %r4845, -1;
	selp.u32 	%r4846, 1, 0, %p1221;
	add.s32 	%r6209, %r6209, %r4846;
$L__BB38_484:
	ld.global.u32 	%r4848, [%rd27+13312];
	setp.ne.s32 	%p1222, %r4848, -1;
	mov.b32 	%r6222, 0;
	@%p1222 bra 	$L__BB38_499;
	ld.global.u32 	%r6214, [%rd28+13312];
	ld.global.u32 	%r956, [%rd28+13316];
	setp.ge.s32 	%p1223, %r6214, %r956;
	@%p1223 bra 	$L__BB38_499;
	add.s32 	%r4852, %r6214, 1;
	max.s32 	%r4853, %r956, %r4852;
	sub.s32 	%r957, %r4853, %r6214;
	and.b32  	%r958, %r957, 15;
	sub.s32 	%r4854, %r6214, %r4853;
	setp.gt.u32 	%p1224, %r4854, -16;
	mov.b32 	%r6222, 0;
	@%p1224 bra 	$L__BB38_489;
	and.b32  	%r959, %r957, -16;
	mov.b32 	%r6222, 0;
	mov.u32 	%r6212, %r6222;
$L__BB38_488:
	.pragma "nounroll";
	mul.wide.s32 	%rd2060, %r6214, 4;
	add.s64 	%rd2061, %rd3, %rd2060;
	ld.global.u32 	%r4856, [%rd2061];
	mul.wide.s32 	%rd2062, %r4856, 4;
	add.s64 	%rd2063, %rd4, %rd2062;
	ld.global.u32 	%r4857, [%rd2063];
	setp.eq.s32 	%p1225, %r4857, -1;
	selp.u32 	%r4858, 1, 0, %p1225;
	add.s32 	%r4859, %r6222, %r4858;
	ld.global.u32 	%r4860, [%rd2061+4];
	mul.wide.s32 	%rd2064, %r4860, 4;
	add.s64 	%rd2065, %rd4, %rd2064;
	ld.global.u32 	%r4861, [%rd2065];
	setp.eq.s32 	%p1226, %r4861, -1;
	selp.u32 	%r4862, 1, 0, %p1226;
	add.s32 	%r4863, %r4859, %r4862;
	ld.global.u32 	%r4864, [%rd2061+8];
	mul.wide.s32 	%rd2066, %r4864, 4;
	add.s64 	%rd2067, %rd4, %rd2066;
	ld.global.u32 	%r4865, [%rd2067];
	setp.eq.s32 	%p1227, %r4865, -1;
	selp.u32 	%r4866, 1, 0, %p1227;
	add.s32 	%r4867, %r4863, %r4866;
	ld.global.u32 	%r4868, [%rd2061+12];
	mul.wide.s32 	%rd2068, %r4868, 4;
	add.s64 	%rd2069, %rd4, %rd2068;
	ld.global.u32 	%r4869, [%rd2069];
	setp.eq.s32 	%p1228, %r4869, -1;
	selp.u32 	%r4870, 1, 0, %p1228;
	add.s32 	%r4871, %r4867, %r4870;
	ld.global.u32 	%r4872, [%rd2061+16];
	mul.wide.s32 	%rd2070, %r4872, 4;
	add.s64 	%rd2071, %rd4, %rd2070;
	ld.global.u32 	%r4873, [%rd2071];
	setp.eq.s32 	%p1229, %r4873, -1;
	selp.u32 	%r4874, 1, 0, %p1229;
	add.s32 	%r4875, %r4871, %r4874;
	ld.global.u32 	%r4876, [%rd2061+20];
	mul.wide.s32 	%rd2072, %r4876, 4;
	add.s64 	%rd2073, %rd4, %rd2072;
	ld.global.u32 	%r4877, [%rd2073];
	setp.eq.s32 	%p1230, %r4877, -1;
	selp.u32 	%r4878, 1, 0, %p1230;
	add.s32 	%r4879, %r4875, %r4878;
	ld.global.u32 	%r4880, [%rd2061+24];
	mul.wide.s32 	%rd2074, %r4880, 4;
	add.s64 	%rd2075, %rd4, %rd2074;
	ld.global.u32 	%r4881, [%rd2075];
	setp.eq.s32 	%p1231, %r4881, -1;
	selp.u32 	%r4882, 1, 0, %p1231;
	add.s32 	%r4883, %r4879, %r4882;
	ld.global.u32 	%r4884, [%rd2061+28];
	mul.wide.s32 	%rd2076, %r4884, 4;
	add.s64 	%rd2077, %rd4, %rd2076;
	ld.global.u32 	%r4885, [%rd2077];
	setp.eq.s32 	%p1232, %r4885, -1;
	selp.u32 	%r4886, 1, 0, %p1232;
	add.s32 	%r4887, %r4883, %r4886;
	ld.global.u32 	%r4888, [%rd2061+32];
	mul.wide.s32 	%rd2078, %r4888, 4;
	add.s64 	%rd2079, %rd4, %rd2078;
	ld.global.u32 	%r4889, [%rd2079];
	setp.eq.s32 	%p1233, %r4889, -1;
	selp.u32 	%r4890, 1, 0, %p1233;
	add.s32 	%r4891, %r4887, %r4890;
	ld.global.u32 	%r4892, [%rd2061+36];
	mul.wide.s32 	%rd2080, %r4892, 4;
	add.s64 	%rd2081, %rd4, %rd2080;
	ld.global.u32 	%r4893, [%rd2081];
	setp.eq.s32 	%p1234, %r4893, -1;
	selp.u32 	%r4894, 1, 0, %p1234;
	add.s32 	%r4895, %r4891, %r4894;
	ld.global.u32 	%r4896, [%rd2061+40];
	mul.wide.s32 	%rd2082, %r4896, 4;
	add.s64 	%rd2083, %rd4, %rd2082;
	ld.global.u32 	%r4897, [%rd2083];
	setp.eq.s32 	%p1235, %r4897, -1;
	selp.u32 	%r4898, 1, 0, %p1235;
	add.s32 	%r4899, %r4895, %r4898;
	ld.global.u32 	%r4900, [%rd2061+44];
	mul.wide.s32 	%rd2084, %r4900, 4;
	add.s64 	%rd2085, %rd4, %rd2084;
	ld.global.u32 	%r4901, [%rd2085];
	setp.eq.s32 	%p1236, %r4901, -1;
	selp.u32 	%r4902, 1, 0, %p1236;
	add.s32 	%r4903, %r4899, %r4902;
	ld.global.u32 	%r4904, [%rd2061+48];
	mul.wide.s32 	%rd2086, %r4904, 4;
	add.s64 	%rd2087, %rd4, %rd2086;
	ld.global.u32 	%r4905, [%rd2087];
	setp.eq.s32 	%p1237, %r4905, -1;
	selp.u32 	%r4906, 1, 0, %p1237;
	add.s32 	%r4907, %r4903, %r4906;
	ld.global.u32 	%r4908, [%rd2061+52];
	mul.wide.s32 	%rd2088, %r4908, 4;
	add.s64 	%rd2089, %rd4, %rd2088;
	ld.global.u32 	%r4909, [%rd2089];
	setp.eq.s32 	%p1238, %r4909, -1;
	selp.u32 	%r4910, 1, 0, %p1238;
	add.s32 	%r4911, %r4907, %r4910;
	ld.global.u32 	%r4912, [%rd2061+56];
	mul.wide.s32 	%rd2090, %r4912, 4;
	add.s64 	%rd2091, %rd4, %rd2090;
	ld.global.u32 	%r4913, [%rd2091];
	setp.eq.s32 	%p1239, %r4913, -1;
	selp.u32 	%r4914, 1, 0, %p1239;
	add.s32 	%r4915, %r4911, %r4914;
	ld.global.u32 	%r4916, [%rd2061+60];
	mul.wide.s32 	%rd2092, %r4916, 4;
	add.s64 	%rd2093, %rd4, %rd2092;
	ld.global.u32 	%r4917, [%rd2093];
	setp.eq.s32 	%p1240, %r4917, -1;
	selp.u32 	%r4918, 1, 0, %p1240;
	add.s32 	%r6222, %r4915, %r4918;
	add.s32 	%r6214, %r6214, 16;
	add.s32 	%r6212, %r6212, 16;
	setp.ne.s32 	%p1241, %r6212, %r959;
	@%p1241 bra 	$L__BB38_488;
$L__BB38_489:
	setp.eq.s32 	%p1242, %r958, 0;
	@%p1242 bra 	$L__BB38_499;
	and.b32  	%r969, %r957, 7;
	setp.lt.u32 	%p1243, %r958, 8;
	@%p1243 bra 	$L__BB38_492;
	mul.wide.s32 	%rd2094, %r6214, 4;
	add.s64 	%rd2095, %rd3, %rd2094;
	ld.global.u32 	%r4920, [%rd2095];
	mul.wide.s32 	%rd2096, %r4920, 4;
	add.s64 	%rd2097, %rd4, %rd2096;
	ld.global.u32 	%r4921, [%rd2097];
	setp.eq.s32 	%p1244, %r4921, -1;
	selp.u32 	%r4922, 1, 0, %p1244;
	add.s32 	%r4923, %r6222, %r4922;
	ld.global.u32 	%r4924, [%rd2095+4];
	mul.wide.s32 	%rd2098, %r4924, 4;
	add.s64 	%rd2099, %rd4, %rd2098;
	ld.global.u32 	%r4925, [%rd2099];
	setp.eq.s32 	%p1245, %r4925, -1;
	selp.u32 	%r4926, 1, 0, %p1245;
	add.s32 	%r4927, %r4923, %r4926;
	ld.global.u32 	%r4928, [%rd2095+8];
	mul.wide.s32 	%rd2100, %r4928, 4;
	add.s64 	%rd2101, %rd4, %rd2100;
	ld.global.u32 	%r4929, [%rd2101];
	setp.eq.s32 	%p1246, %r4929, -1;
	selp.u32 	%r4930, 1, 0, %p1246;
	add.s32 	%r4931, %r4927, %r4930;
	ld.global.u32 	%r4932, [%rd2095+12];
	mul.wide.s32 	%rd2102, %r4932, 4;
	add.s64 	%rd2103, %rd4, %rd2102;
	ld.global.u32 	%r4933, [%rd2103];
	setp.eq.s32 	%p1247, %r4933, -1;
	selp.u32 	%r4934, 1, 0, %p1247;
	add.s32 	%r4935, %r4931, %r4934;
	ld.global.u32 	%r4936, [%rd2095+16];
	mul.wide.s32 	%rd2104, %r4936, 4;
	add.s64 	%rd2105, %rd4, %rd2104;
	ld.global.u32 	%r4937, [%rd2105];
	setp.eq.s32 	%p1248, %r4937, -1;
	selp.u32 	%r4938, 1, 0, %p1248;
	add.s32 	%r4939, %r4935, %r4938;
	ld.global.u32 	%r4940, [%rd2095+20];
	mul.wide.s32 	%rd2106, %r4940, 4;
	add.s64 	%rd2107, %rd4, %rd2106;
	ld.global.u32 	%r4941, [%rd2107];
	setp.eq.s32 	%p1249, %r4941, -1;
	selp.u32 	%r4942, 1, 0, %p1249;
	add.s32 	%r4943, %r4939, %r4942;
	ld.global.u32 	%r4944, [%rd2095+24];
	mul.wide.s32 	%rd2108, %r4944, 4;
	add.s64 	%rd2109, %rd4, %rd2108;
	ld.global.u32 	%r4945, [%rd2109];
	setp.eq.s32 	%p1250, %r4945, -1;
	selp.u32 	%r4946, 1, 0, %p1250;
	add.s32 	%r4947, %r4943, %r4946;
	ld.global.u32 	%r4948, [%rd2095+28];
	mul.wide.s32 	%rd2110, %r4948, 4;
	add.s64 	%rd2111, %rd4, %rd2110;
	ld.global.u32 	%r4949, [%rd2111];
	setp.eq.s32 	%p1251, %r4949, -1;
	selp.u32 	%r4950, 1, 0, %p1251;
	add.s32 	%r6222, %r4947, %r4950;
	add.s32 	%r6214, %r6214, 8;
$L__BB38_492:
	setp.eq.s32 	%p1252, %r969, 0;
	@%p1252 bra 	$L__BB38_499;
	and.b32  	%r975, %r957, 3;
	setp.lt.u32 	%p1253, %r969, 4;
	@%p1253 bra 	$L__BB38_495;
	mul.wide.s32 	%rd2112, %r6214, 4;
	add.s64 	%rd2113, %rd3, %rd2112;
	ld.global.u32 	%r4952, [%rd2113];
	mul.wide.s32 	%rd2114, %r4952, 4;
	add.s64 	%rd2115, %rd4, %rd2114;
	ld.global.u32 	%r4953, [%rd2115];
	setp.eq.s32 	%p1254, %r4953, -1;
	selp.u32 	%r4954, 1, 0, %p1254;
	add.s32 	%r4955, %r6222, %r4954;
	ld.global.u32 	%r4956, [%rd2113+4];
	mul.wide.s32 	%rd2116, %r4956, 4;
	add.s64 	%rd2117, %rd4, %rd2116;
	ld.global.u32 	%r4957, [%rd2117];
	setp.eq.s32 	%p1255, %r4957, -1;
	selp.u32 	%r4958, 1, 0, %p1255;
	add.s32 	%r4959, %r4955, %r4958;
	ld.global.u32 	%r4960, [%rd2113+8];
	mul.wide.s32 	%rd2118, %r4960, 4;
	add.s64 	%rd2119, %rd4, %rd2118;
	ld.global.u32 	%r4961, [%rd2119];
	setp.eq.s32 	%p1256, %r4961, -1;
	selp.u32 	%r4962, 1, 0, %p1256;
	add.s32 	%r4963, %r4959, %r4962;
	ld.global.u32 	%r4964, [%rd2113+12];
	mul.wide.s32 	%rd2120, %r4964, 4;
	add.s64 	%rd2121, %rd4, %rd2120;
	ld.global.u32 	%r4965, [%rd2121];
	setp.eq.s32 	%p1257, %r4965, -1;
	selp.u32 	%r4966, 1, 0, %p1257;
	add.s32 	%r6222, %r4963, %r4966;
	add.s32 	%r6214, %r6214, 4;
$L__BB38_495:
	setp.eq.s32 	%p1258, %r975, 0;
	@%p1258 bra 	$L__BB38_499;
	mul.wide.s32 	%rd2122, %r6214, 4;
	add.s64 	%rd42, %rd3, %rd2122;
	ld.global.u32 	%r4967, [%rd42];
	mul.wide.s32 	%rd2123, %r4967, 4;
	add.s64 	%rd2124, %rd4, %rd2123;
	ld.global.u32 	%r4968, [%rd2124];
	setp.eq.s32 	%p1259, %r4968, -1;
	selp.u32 	%r4969, 1, 0, %p1259;
	add.s32 	%r6222, %r6222, %r4969;
	setp.eq.s32 	%p1260, %r975, 1;
	@%p1260 bra 	$L__BB38_499;
	ld.global.u32 	%r4970, [%rd42+4];
	mul.wide.s32 	%rd2125, %r4970, 4;
	add.s64 	%rd2126, %rd4, %rd2125;
	ld.global.u32 	%r4971, [%rd2126];
	setp.eq.s32 	%p1261, %r4971, -1;
	selp.u32 	%r4972, 1, 0, %p1261;
	add.s32 	%r6222, %r6222, %r4972;
	setp.eq.s32 	%p1262, %r975, 2;
	@%p1262 bra 	$L__BB38_499;
	ld.global.u32 	%r4973, [%rd42+8];
	mul.wide.s32 	%rd2127, %r4973, 4;
	add.s64 	%rd2128, %rd4, %rd2127;
	ld.global.u32 	%r4974, [%rd2128];
	setp.eq.s32 	%p1263, %r4974, -1;
	selp.u32 	%r4975, 1, 0, %p1263;
	add.s32 	%r6222, %r6222, %r4975;
$L__BB38_499:
	ld.global.u32 	%r4977, [%rd27+14336];
	setp.ne.s32 	%p1264, %r4977, -1;
	mov.b32 	%r6235, 0;
	@%p1264 bra 	$L__BB38_514;
	ld.global.u32 	%r6227, [%rd28+14336];
	ld.global.u32 	%r986, [%rd28+14340];
	setp.ge.s32 	%p1265, %r6227, %r986;
	@%p1265 bra 	$L__BB38_514;
	add.s32 	%r4981, %r6227, 1;
	max.s32 	%r4982, %r986, %r4981;
	sub.s32 	%r987, %r4982, %r6227;
	and.b32  	%r988, %r987, 15;
	sub.s32 	%r4983, %r6227, %r4982;
	setp.gt.u32 	%p1266, %r4983, -16;
	mov.b32 	%r6235, 0;
	@%p1266 bra 	$L__BB38_504;
	and.b32  	%r989, %r987, -16;
	mov.b32 	%r6235, 0;
	mov.u32 	%r6225, %r6235;
$L__BB38_503:
	.pragma "nounroll";
	mul.wide.s32 	%rd2129, %r6227, 4;
	add.s64 	%rd2130, %rd3, %rd2129;
	ld.global.u32 	%r4985, [%rd2130];
	mul.wide.s32 	%rd2131, %r4985, 4;
	add.s64 	%rd2132, %rd4, %rd2131;
	ld.global.u32 	%r4986, [%rd2132];
	setp.eq.s32 	%p1267, %r4986, -1;
	selp.u32 	%r4987, 1, 0, %p1267;
	add.s32 	%r4988, %r6235, %r4987;
	ld.global.u32 	%r4989, [%rd2130+4];
	mul.wide.s32 	%rd2133, %r4989, 4;
	add.s64 	%rd2134, %rd4, %rd2133;
	ld.global.u32 	%r4990, [%rd2134];
	setp.eq.s32 	%p1268, %r4990, -1;
	selp.u32 	%r4991, 1, 0, %p1268;
	add.s32 	%r4992, %r4988, %r4991;
	ld.global.u32 	%r4993, [%rd2130+8];
	mul.wide.s32 	%rd2135, %r4993, 4;
	add.s64 	%rd2136, %rd4, %rd2135;
	ld.global.u32 	%r4994, [%rd2136];
	setp.eq.s32 	%p1269, %r4994, -1;
	selp.u32 	%r4995, 1, 0, %p1269;
	add.s32 	%r4996, %r4992, %r4995;
	ld.global.u32 	%r4997, [%rd2130+12];
	mul.wide.s32 	%rd2137, %r4997, 4;
	add.s64 	%rd2138, %rd4, %rd2137;
	ld.global.u32 	%r4998, [%rd2138];
	setp.eq.s32 	%p1270, %r4998, -1;
	selp.u32 	%r4999, 1, 0, %p1270;
	add.s32 	%r5000, %r4996, %r4999;
	ld.global.u32 	%r5001, [%rd2130+16];
	mul.wide.s32 	%rd2139, %r5001, 4;
	add.s64 	%rd2140, %rd4, %rd2139;
	ld.global.u32 	%r5002, [%rd2140];
	setp.eq.s32 	%p1271, %r5002, -1;
	selp.u32 	%r5003, 1, 0, %p1271;
	add.s32 	%r5004, %r5000, %r5003;
	ld.global.u32 	%r5005, [%rd2130+20];
	mul.wide.s32 	%rd2141, %r5005, 4;
	add.s64 	%rd2142, %rd4, %rd2141;
	ld.global.u32 	%r5006, [%rd2142];
	setp.eq.s32 	%p1272, %r5006, -1;
	selp.u32 	%r5007, 1, 0, %p1272;
	add.s32 	%r5008, %r5004, %r5007;
	ld.global.u32 	%r5009, [%rd2130+24];
	mul.wide.s32 	%rd2143, %r5009, 4;
	add.s64 	%rd2144, %rd4, %rd2143;
	ld.global.u32 	%r5010, [%rd2144];
	setp.eq.s32 	%p1273, %r5010, -1;
	selp.u32 	%r5011, 1, 0, %p1273;
	add.s32 	%r5012, %r5008, %r5011;
	ld.global.u32 	%r5013, [%rd2130+28];
	mul.wide.s32 	%rd2145, %r5013, 4;
	add.s64 	%rd2146, %rd4, %rd2145;
	ld.global.u32 	%r5014, [%rd2146];
	setp.eq.s32 	%p1274, %r5014, -1;
	selp.u32 	%r5015, 1, 0, %p1274;
	add.s32 	%r5016, %r5012, %r5015;
	ld.global.u32 	%r5017, [%rd2130+32];
	mul.wide.s32 	%rd2147, %r5017, 4;
	add.s64 	%rd2148, %rd4, %rd2147;
	ld.global.u32 	%r5018, [%rd2148];
	setp.eq.s32 	%p1275, %r5018, -1;
	selp.u32 	%r5019, 1, 0, %p1275;
	add.s32 	%r5020, %r5016, %r5019;
	ld.global.u32 	%r5021, [%rd2130+36];
	mul.wide.s32 	%rd2149, %r5021, 4;
	add.s64 	%rd2150, %rd4, %rd2149;
	ld.global.u32 	%r5022, [%rd2150];
	setp.eq.s32 	%p1276, %r5022, -1;
	selp.u32 	%r5023, 1, 0, %p1276;
	add.s32 	%r5024, %r5020, %r5023;
	ld.global.u32 	%r5025, [%rd2130+40];
	mul.wide.s32 	%rd2151, %r5025, 4;
	add.s64 	%rd2152, %rd4, %rd2151;
	ld.global.u32 	%r5026, [%rd2152];
	setp.eq.s32 	%p1277, %r5026, -1;
	selp.u32 	%r5027, 1, 0, %p1277;
	add.s32 	%r5028, %r5024, %r5027;
	ld.global.u32 	%r5029, [%rd2130+44];
	mul.wide.s32 	%rd2153, %r5029, 4;
	add.s64 	%rd2154, %rd4, %rd2153;
	ld.global.u32 	%r5030, [%rd2154];
	setp.eq.s32 	%p1278, %r5030, -1;
	selp.u32 	%r5031, 1, 0, %p1278;
	add.s32 	%r5032, %r5028, %r5031;
	ld.global.u32 	%r5033, [%rd2130+48];
	mul.wide.s32 	%rd2155, %r5033, 4;
	add.s64 	%rd2156, %rd4, %rd2155;
	ld.global.u32 	%r5034, [%rd2156];
	setp.eq.s32 	%p1279, %r5034, -1;
	selp.u32 	%r5035, 1, 0, %p1279;
	add.s32 	%r5036, %r5032, %r5035;
	ld.global.u32 	%r5037, [%rd2130+52];
	mul.wide.s32 	%rd2157, %r5037, 4;
	add.s64 	%rd2158, %rd4, %rd2157;
	ld.global.u32 	%r5038, [%rd2158];
	setp.eq.s32 	%p1280, %r5038, -1;
	selp.u32 	%r5039, 1, 0, %p1280;
	add.s32 	%r5040, %r5036, %r5039;
	ld.global.u32 	%r5041, [%rd2130+56];
	mul.wide.s32 	%rd2159, %r5041, 4;
	add.s64 	%rd2160, %rd4, %rd2159;
	ld.global.u32 	%r5042, [%rd2160];
	setp.eq.s32 	%p1281, %r5042, -1;
	selp.u32 	%r5043, 1, 0, %p1281;
	add.s32 	%r5044, %r5040, %r5043;
	ld.global.u32 	%r5045, [%rd2130+60];
	mul.wide.s32 	%rd2161, %r5045, 4;
	add.s64 	%rd2162, %rd4, %rd2161;
	ld.global.u32 	%r5046, [%rd2162];
	setp.eq.s32 	%p1282, %r5046, -1;
	selp.u32 	%r5047, 1, 0, %p1282;
	add.s32 	%r6235, %r5044, %r5047;
	add.s32 	%r6227, %r6227, 16;
	add.s32 	%r6225, %r6225, 16;
	setp.ne.s32 	%p1283, %r6225, %r989;
	@%p1283 bra 	$L__BB38_503;
$L__BB38_504:
	setp.eq.s32 	%p1284, %r988, 0;
	@%p1284 bra 	$L__BB38_514;
	and.b32  	%r999, %r987, 7;
	setp.lt.u32 	%p1285, %r988, 8;
	@%p1285 bra 	$L__BB38_507;
	mul.wide.s32 	%rd2163, %r6227, 4;
	add.s64 	%rd2164, %rd3, %rd2163;
	ld.global.u32 	%r5049, [%rd2164];
	mul.wide.s32 	%rd2165, %r5049, 4;
	add.s64 	%rd2166, %rd4, %rd2165;
	ld.global.u32 	%r5050, [%rd2166];
	setp.eq.s32 	%p1286, %r5050, -1;
	selp.u32 	%r5051, 1, 0, %p1286;
	add.s32 	%r5052, %r6235, %r5051;
	ld.global.u32 	%r5053, [%rd2164+4];
	mul.wide.s32 	%rd2167, %r5053, 4;
	add.s64 	%rd2168, %rd4, %rd2167;
	ld.global.u32 	%r5054, [%rd2168];
	setp.eq.s32 	%p1287, %r5054, -1;
	selp.u32 	%r5055, 1, 0, %p1287;
	add.s32 	%r5056, %r5052, %r5055;
	ld.global.u32 	%r5057, [%rd2164+8];
	mul.wide.s32 	%rd2169, %r5057, 4;
	add.s64 	%rd2170, %rd4, %rd2169;
	ld.global.u32 	%r5058, [%rd2170];
	setp.eq.s32 	%p1288, %r5058, -1;
	selp.u32 	%r5059, 1, 0, %p1288;
	add.s32 	%r5060, %r5056, %r5059;
	ld.global.u32 	%r5061, [%rd2164+12];
	mul.wide.s32 	%rd2171, %r5061, 4;
	add.s64 	%rd2172, %rd4, %rd2171;
	ld.global.u32 	%r5062, [%rd2172];
	setp.eq.s32 	%p1289, %r5062, -1;
	selp.u32 	%r5063, 1, 0, %p1289;
	add.s32 	%r5064, %r5060, %r5063;
	ld.global.u32 	%r5065, [%rd2164+16];
	mul.wide.s32 	%rd2173, %r5065, 4;
	add.s64 	%rd2174, %rd4, %rd2173;
	ld.global.u32 	%r5066, [%rd2174];
	setp.eq.s32 	%p1290, %r5066, -1;
	selp.u32 	%r5067, 1, 0, %p1290;
	add.s32 	%r5068, %r5064, %r5067;
	ld.global.u32 	%r5069, [%rd2164+20];
	mul.wide.s32 	%rd2175, %r5069, 4;
	add.s64 	%rd2176, %rd4, %rd2175;
	ld.global.u32 	%r5070, [%rd2176];
	setp.eq.s32 	%p1291, %r5070, -1;
	selp.u32 	%r5071, 1, 0, %p1291;
	add.s32 	%r5072, %r5068, %r5071;
	ld.global.u32 	%r5073, [%rd2164+24];
	mul.wide.s32 	%rd2177, %r5073, 4;
	add.s64 	%rd2178, %rd4, %rd2177;
	ld.global.u32 	%r5074, [%rd2178];
	setp.eq.s32 	%p1292, %r5074, -1;
	selp.u32 	%r5075, 1, 0, %p1292;
	add.s32 	%r5076, %r5072, %r5075;
	ld.global.u32 	%r5077, [%rd2164+28];
	mul.wide.s32 	%rd2179, %r5077, 4;
	add.s64 	%rd2180, %rd4, %rd2179;
	ld.global.u32 	%r5078, [%rd2180];
	setp.eq.s32 	%p1293, %r5078, -1;
	selp.u32 	%r5079, 1, 0, %p1293;
	add.s32 	%r6235, %r5076, %r5079;
	add.s32 	%r6227, %r6227, 8;
$L__BB38_507:
	setp.eq.s32 	%p1294, %r999, 0;
	@%p1294 bra 	$L__BB38_514;
	and.b32  	%r1005, %r987, 3;
	setp.lt.u32 	%p1295, %r999, 4;
	@%p1295 bra 	$L__BB38_510;
	mul.wide.s32 	%rd2181, %r6227, 4;
	add.s64 	%rd2182, %rd3, %rd2181;
	ld.global.u32 	%r5081, [%rd2182];
	mul.wide.s32 	%rd2183, %r5081, 4;
	add.s64 	%rd2184, %rd4, %rd2183;
	ld.global.u32 	%r5082, [%rd2184];
	setp.eq.s32 	%p1296, %r5082, -1;
	selp.u32 	%r5083, 1, 0, %p1296;
	add.s32 	%r5084, %r6235, %r5083;
	ld.global.u32 	%r5085, [%rd2182+4];
	mul.wide.s32 	%rd2185, %r5085, 4;
	add.s64 	%rd2186, %rd4, %rd2185;
	ld.global.u32 	%r5086, [%rd2186];
	setp.eq.s32 	%p1297, %r5086, -1;
	selp.u32 	%r5087, 1, 0, %p1297;
	add.s32 	%r5088, %r5084, %r5087;
	ld.global.u32 	%r5089, [%rd2182+8];
	mul.wide.s32 	%rd2187, %r5089, 4;
	add.s64 	%rd2188, %rd4, %rd2187;
	ld.global.u32 	%r5090, [%rd2188];
	setp.eq.s32 	%p1298, %r5090, -1;
	selp.u32 	%r5091, 1, 0, %p1298;
	add.s32 	%r5092, %r5088, %r5091;
	ld.global.u32 	%r5093, [%rd2182+12];
	mul.wide.s32 	%rd2189, %r5093, 4;
	add.s64 	%rd2190, %rd4, %rd2189;
	ld.global.u32 	%r5094, [%rd2190];
	setp.eq.s32 	%p1299, %r5094, -1;
	selp.u32 	%r5095, 1, 0, %p1299;
	add.s32 	%r6235, %r5092, %r5095;
	add.s32 	%r6227, %r6227, 4;
$L__BB38_510:
	setp.eq.s32 	%p1300, %r1005, 0;
	@%p1300 bra 	$L__BB38_514;
	mul.wide.s32 	%rd2191, %r6227, 4;
	add.s64 	%rd43, %rd3, %rd2191;
	ld.global.u32 	%r5096, [%rd43];
	mul.wide.s32 	%rd2192, %r5096, 4;
	add.s64 	%rd2193, %rd4, %rd2192;
	ld.global.u32 	%r5097, [%rd2193];
	setp.eq.s32 	%p1301, %r5097, -1;
	selp.u32 	%r5098, 1, 0, %p1301;
	add.s32 	%r6235, %r6235, %r5098;
	setp.eq.s32 	%p1302, %r1005, 1;
	@%p1302 bra 	$L__BB38_514;
	ld.global.u32 	%r5099, [%rd43+4];
	mul.wide.s32 	%rd2194, %r5099, 4;
	add.s64 	%rd2195, %rd4, %rd2194;
	ld.global.u32 	%r5100, [%rd2195];
	setp.eq.s32 	%p1303, %r5100, -1;
	selp.u32 	%r5101, 1, 0, %p1303;
	add.s32 	%r6235, %r6235, %r5101;
	setp.eq.s32 	%p1304, %r1005, 2;
	@%p1304 bra 	$L__BB38_514;
	ld.global.u32 	%r5102, [%rd43+8];
	mul.wide.s32 	%rd2196, %r5102, 4;
	add.s64 	%rd2197, %rd4, %rd2196;
	ld.global.u32 	%r5103, [%rd2197];
	setp.eq.s32 	%p1305, %r5103, -1;
	selp.u32 	%r5104, 1, 0, %p1305;
	add.s32 	%r6235, %r6235, %r5104;
$L__BB38_514:
	ld.global.u32 	%r5106, [%rd27+15360];
	setp.ne.s32 	%p1306, %r5106, -1;
	mov.b32 	%r6248, 0;
	@%p1306 bra 	$L__BB38_529;
	ld.global.u32 	%r6240, [%rd28+15360];
	ld.global.u32 	%r1016, [%rd28+15364];
	setp.ge.s32 	%p1307, %r6240, %r1016;
	@%p1307 bra 	$L__BB38_529;
	add.s32 	%r5110, %r6240, 1;
	max.s32 	%r5111, %r1016, %r5110;
	sub.s32 	%r1017, %r5111, %r6240;
	and.b32  	%r1018, %r1017, 15;
	sub.s32 	%r5112, %r6240, %r5111;
	setp.gt.u32 	%p1308, %r5112, -16;
	mov.b32 	%r6248, 0;
	@%p1308 bra 	$L__BB38_519;
	and.b32  	%r1019, %r1017, -16;
	mov.b32 	%r6248, 0;
	mov.u32 	%r6238, %r6248;
$L__BB38_518:
	.pragma "nounroll";
	mul.wide.s32 	%rd2198, %r6240, 4;
	add.s64 	%rd2199, %rd3, %rd2198;
	ld.global.u32 	%r5114, [%rd2199];
	mul.wide.s32 	%rd2200, %r5114, 4;
	add.s64 	%rd2201, %rd4, %rd2200;
	ld.global.u32 	%r5115, [%rd2201];
	setp.eq.s32 	%p1309, %r5115, -1;
	selp.u32 	%r5116, 1, 0, %p1309;
	add.s32 	%r5117, %r6248, %r5116;
	ld.global.u32 	%r5118, [%rd2199+4];
	mul.wide.s32 	%rd2202, %r5118, 4;
	add.s64 	%rd2203, %rd4, %rd2202;
	ld.global.u32 	%r5119, [%rd2203];
	setp.eq.s32 	%p1310, %r5119, -1;
	selp.u32 	%r5120, 1, 0, %p1310;
	add.s32 	%r5121, %r5117, %r5120;
	ld.global.u32 	%r5122, [%rd2199+8];
	mul.wide.s32 	%rd2204, %r5122, 4;
	add.s64 	%rd2205, %rd4, %rd2204;
	ld.global.u32 	%r5123, [%rd2205];
	setp.eq.s32 	%p1311, %r5123, -1;
	selp.u32 	%r5124, 1, 0, %p1311;
	add.s32 	%r5125, %r5121, %r5124;
	ld.global.u32 	%r5126, [%rd2199+12];
	mul.wide.s32 	%rd2206, %r5126, 4;
	add.s64 	%rd2207, %rd4, %rd2206;
	ld.global.u32 	%r5127, [%rd2207];
	setp.eq.s32 	%p1312, %r5127, -1;
	selp.u32 	%r5128, 1, 0, %p1312;
	add.s32 	%r5129, %r5125, %r5128;
	ld.global.u32 	%r5130, [%rd2199+16];
	mul.wide.s32 	%rd2208, %r5130, 4;
	add.s64 	%rd2209, %rd4, %rd2208;
	ld.global.u32 	%r5131, [%rd2209];
	setp.eq.s32 	%p1313, %r5131, -1;
	selp.u32 	%r5132, 1, 0, %p1313;
	add.s32 	%r5133, %r5129, %r5132;
	ld.global.u32 	%r5134, [%rd2199+20];
	mul.wide.s32 	%rd2210, %r5134, 4;
	add.s64 	%rd2211, %rd4, %rd2210;
	ld.global.u32 	%r5135, [%rd2211];
	setp.eq.s32 	%p1314, %r5135, -1;
	selp.u32 	%r5136, 1, 0, %p1314;
	add.s32 	%r5137, %r5133, %r5136;
	ld.global.u32 	%r5138, [%rd2199+24];
	mul.wide.s32 	%rd2212, %r5138, 4;
	add.s64 	%rd2213, %rd4, %rd2212;
	ld.global.u32 	%r5139, [%rd2213];
	setp.eq.s32 	%p1315, %r5139, -1;
	selp.u32 	%r5140, 1, 0, %p1315;
	add.s32 	%r5141, %r5137, %r5140;
	ld.global.u32 	%r5142, [%rd2199+28];
	mul.wide.s32 	%rd2214, %r5142, 4;
	add.s64 	%rd2215, %rd4, %rd2214;
	ld.global.u32 	%r5143, [%rd2215];
	setp.eq.s32 	%p1316, %r5143, -1;
	selp.u32 	%r5144, 1, 0, %p1316;
	add.s32 	%r5145, %r5141, %r5144;
	ld.global.u32 	%r5146, [%rd2199+32];
	mul.wide.s32 	%rd2216, %r5146, 4;
	add.s64 	%rd2217, %rd4, %rd2216;
	ld.global.u32 	%r5147, [%rd2217];
	setp.eq.s32 	%p1317, %r5147, -1;
	selp.u32 	%r5148, 1, 0, %p1317;
	add.s32 	%r5149, %r5145, %r5148;
	ld.global.u32 	%r5150, [%rd2199+36];
	mul.wide.s32 	%rd2218, %r5150, 4;
	add.s64 	%rd2219, %rd4, %rd2218;
	ld.global.u32 	%r5151, [%rd2219];
	setp.eq.s32 	%p1318, %r5151, -1;
	selp.u32 	%r5152, 1, 0, %p1318;
	add.s32 	%r5153, %r5149, %r5152;
	ld.global.u32 	%r5154, [%rd2199+40];
	mul.wide.s32 	%rd2220, %r5154, 4;
	add.s64 	%rd2221, %rd4, %rd2220;
	ld.global.u32 	%r5155, [%rd2221];
	setp.eq.s32 	%p1319, %r5155, -1;
	selp.u32 	%r5156, 1, 0, %p1319;
	add.s32 	%r5157, %r5153, %r5156;
	ld.global.u32 	%r5158, [%rd2199+44];
	mul.wide.s32 	%rd2222, %r5158, 4;
	add.s64 	%rd2223, %rd4, %rd2222;
	ld.global.u32 	%r5159, [%rd2223];
	setp.eq.s32 	%p1320, %r5159, -1;
	selp.u32 	%r5160, 1, 0, %p1320;
	add.s32 	%r5161, %r5157, %r5160;
	ld.global.u32 	%r5162, [%rd2199+48];
	mul.wide.s32 	%rd2224, %r5162, 4;
	add.s64 	%rd2225, %rd4, %rd2224;
	ld.global.u32 	%r5163, [%rd2225];
	setp.eq.s32 	%p1321, %r5163, -1;
	selp.u32 	%r5164, 1, 0, %p1321;
	add.s32 	%r5165, %r5161, %r5164;
	ld.global.u32 	%r5166, [%rd2199+52];
	mul.wide.s32 	%rd2226, %r5166, 4;
	add.s64 	%rd2227, %rd4, %rd2226;
	ld.global.u32 	%r5167, [%rd2227];
	setp.eq.s32 	%p1322, %r5167, -1;
	selp.u32 	%r5168, 1, 0, %p1322;
	add.s32 	%r5169, %r5165, %r5168;
	ld.global.u32 	%r5170, [%rd2199+56];
	mul.wide.s32 	%rd2228, %r5170, 4;
	add.s64 	%rd2229, %rd4, %rd2228;
	ld.global.u32 	%r5171, [%rd2229];
	setp.eq.s32 	%p1323, %r5171, -1;
	selp.u32 	%r5172, 1, 0, %p1323;
	add.s32 	%r5173, %r5169, %r5172;
	ld.global.u32 	%r5174, [%rd2199+60];
	mul.wide.s32 	%rd2230, %r5174, 4;
	add.s64 	%rd2231, %rd4, %rd2230;
	ld.global.u32 	%r5175, [%rd2231];
	setp.eq.s32 	%p1324, %r5175, -1;
	selp.u32 	%r5176, 1, 0, %p1324;
	add.s32 	%r6248, %r5173, %r5176;
	add.s32 	%r6240, %r6240, 16;
	add.s32 	%r6238, %r6238, 16;
	setp.ne.s32 	%p1325, %r6238, %r1019;
	@%p1325 bra 	$L__BB38_518;
$L__BB38_519:
	setp.eq.s32 	%p1326, %r1018, 0;
	@%p1326 bra 	$L__BB38_529;
	and.b32  	%r1029, %r1017, 7;
	setp.lt.u32 	%p1327, %r1018, 8;
	@%p1327 bra 	$L__BB38_522;
	mul.wide.s32 	%rd2232, %r6240, 4;
	add.s64 	%rd2233, %rd3, %rd2232;
	ld.global.u32 	%r5178, [%rd2233];
	mul.wide.s32 	%rd2234, %r5178, 4;
	add.s64 	%rd2235, %rd4, %rd2234;
	ld.global.u32 	%r5179, [%rd2235];
	setp.eq.s32 	%p1328, %r5179, -1;
	selp.u32 	%r5180, 1, 0, %p1328;
	add.s32 	%r5181, %r6248, %r5180;
	ld.global.u32 	%r5182, [%rd2233+4];
	mul.wide.s32 	%rd2236, %r5182, 4;
	add.s64 	%rd2237, %rd4, %rd2236;
	ld.global.u32 	%r5183, [%rd2237];
	setp.eq.s32 	%p1329, %r5183, -1;
	selp.u32 	%r5184, 1, 0, %p1329;
	add.s32 	%r5185, %r5181, %r5184;
	ld.global.u32 	%r5186, [%rd2233+8];
	mul.wide.s32 	%rd2238, %r5186, 4;
	add.s64 	%rd2239, %rd4, %rd2238;
	ld.global.u32 	%r5187, [%rd2239];
	setp.eq.s32 	%p1330, %r5187, -1;
	selp.u32 	%r5188, 1, 0, %p1330;
	add.s32 	%r5189, %r5185, %r5188;
	ld.global.u32 	%r5190, [%rd2233+12];
	mul.wide.s32 	%rd2240, %r5190, 4;
	add.s64 	%rd2241, %rd4, %rd2240;
	ld.global.u32 	%r5191, [%rd2241];
	setp.eq.s32 	%p1331, %r5191, -1;
	selp.u32 	%r5192, 1, 0, %p1331;
	add.s32 	%r5193, %r5189, %r5192;
	ld.global.u32 	%r5194, [%rd2233+16];
	mul.wide.s32 	%rd2242, %r5194, 4;
	add.s64 	%rd2243, %rd4, %rd2242;
	ld.global.u32 	%r5195, [%rd2243];
	setp.eq.s32 	%p1332, %r5195, -1;
	selp.u32 	%r5196, 1, 0, %p1332;
	add.s32 	%r5197, %r5193, %r5196;
	ld.global.u32 	%r5198, [%rd2233+20];
	mul.wide.s32 	%rd2244, %r5198, 4;
	add.s64 	%rd2245, %rd4, %rd2244;
	ld.global.u32 	%r5199, [%rd2245];
	setp.eq.s32 	%p1333, %r5199, -1;
	selp.u32 	%r5200, 1, 0, %p1333;
	add.s32 	%r5201, %r5197, %r5200;
	ld.global.u32 	%r5202, [%rd2233+24];
	mul.wide.s32 	%rd2246, %r5202, 4;
	add.s64 	%rd2247, %rd4, %rd2246;
	ld.global.u32 	%r5203, [%rd2247];
	setp.eq.s32 	%p1334, %r5203, -1;
	selp.u32 	%r5204, 1, 0, %p1334;
	add.s32 	%r5205, %r5201, %r5204;
	ld.global.u32 	%r5206, [%rd2233+28];
	mul.wide.s32 	%rd2248, %r5206, 4;
	add.s64 	%rd2249, %rd4, %rd2248;
	ld.global.u32 	%r5207, [%rd2249];
	setp.eq.s32 	%p1335, %r5207, -1;
	selp.u32 	%r5208, 1, 0, %p1335;
	add.s32 	%r6248, %r5205, %r5208;
	add.s32 	%r6240, %r6240, 8;
$L__BB38_522:
	setp.eq.s32 	%p1336, %r1029, 0;
	@%p1336 bra 	$L__BB38_529;
	and.b32  	%r1035, %r1017, 3;
	setp.lt.u32 	%p1337, %r1029, 4;
	@%p1337 bra 	$L__BB38_525;
	mul.wide.s32 	%rd2250, %r6240, 4;
	add.s64 	%rd2251, %rd3, %rd2250;
	ld.global.u32 	%r5210, [%rd2251];
	mul.wide.s32 	%rd2252, %r5210, 4;
	add.s64 	%rd2253, %rd4, %rd2252;
	ld.global.u32 	%r5211, [%rd2253];
	setp.eq.s32 	%p1338, %r5211, -1;
	selp.u32 	%r5212, 1, 0, %p1338;
	add.s32 	%r5213, %r6248, %r5212;
	ld.global.u32 	%r5214, [%rd2251+4];
	mul.wide.s32 	%rd2254, %r5214, 4;
	add.s64 	%rd2255, %rd4, %rd2254;
	ld.global.u32 	%r5215, [%rd2255];
	setp.eq.s32 	%p1339, %r5215, -1;
	selp.u32 	%r5216, 1, 0, %p1339;
	add.s32 	%r5217, %r5213, %r5216;
	ld.global.u32 	%r5218, [%rd2251+8];
	mul.wide.s32 	%rd2256, %r5218, 4;
	add.s64 	%rd2257, %rd4, %rd2256;
	ld.global.u32 	%r5219, [%rd2257];
	setp.eq.s32 	%p1340, %r5219, -1;
	selp.u32 	%r5220, 1, 0, %p1340;
	add.s32 	%r5221, %r5217, %r5220;
	ld.global.u32 	%r5222, [%rd2251+12];
	mul.wide.s32 	%rd2258, %r5222, 4;
	add.s64 	%rd2259, %rd4, %rd2258;
	ld.global.u32 	%r5223, [%rd2259];
	setp.eq.s32 	%p1341, %r5223, -1;
	selp.u32 	%r5224, 1, 0, %p1341;
	add.s32 	%r6248, %r5221, %r5224;
	add.s32 	%r6240, %r6240, 4;
$L__BB38_525:
	setp.eq.s32 	%p1342, %r1035, 0;
	@%p1342 bra 	$L__BB38_529;
	mul.wide.s32 	%rd2260, %r6240, 4;
	add.s64 	%rd44, %rd3, %rd2260;
	ld.global.u32 	%r5225, [%rd44];
	mul.wide.s32 	%rd2261, %r5225, 4;
	add.s64 	%rd2262, %rd4, %rd2261;
	ld.global.u32 	%r5226, [%rd2262];
	setp.eq.s32 	%p1343, %r5226, -1;
	selp.u32 	%r5227, 1, 0, %p1343;
	add.s32 	%r6248, %r6248, %r5227;
	setp.eq.s32 	%p1344, %r1035, 1;
	@%p1344 bra 	$L__BB38_529;
	ld.global.u32 	%r5228, [%rd44+4];
	mul.wide.s32 	%rd2263, %r5228, 4;
	add.s64 	%rd2264, %rd4, %rd2263;
	ld.global.u32 	%r5229, [%rd2264];
	setp.eq.s32 	%p1345, %r5229, -1;
	selp.u32 	%r5230, 1, 0, %p1345;
	add.s32 	%r6248, %r6248, %r5230;
	setp.eq.s32 	%p1346, %r1035, 2;
	@%p1346 bra 	$L__BB38_529;
	ld.global.u32 	%r5231, [%rd44+8];
	mul.wide.s32 	%rd2265, %r5231, 4;
	add.s64 	%rd2266, %rd4, %rd2265;
	ld.global.u32 	%r5232, [%rd2266];
	setp.eq.s32 	%p1347, %r5232, -1;
	selp.u32 	%r5233, 1, 0, %p1347;
	add.s32 	%r6248, %r6248, %r5233;
$L__BB38_529:
	add.s32 	%r5234, %r6053, %r6265;
	add.s32 	%r5235, %r6066, %r5234;
	add.s32 	%r5236, %r6079, %r5235;
	add.s32 	%r5237, %r6092, %r5236;
	add.s32 	%r5238, %r6105, %r5237;
	add.s32 	%r5239, %r6118, %r5238;
	add.s32 	%r5240, %r6131, %r5239;
	add.s32 	%r5241, %r6144, %r5240;
	add.s32 	%r5242, %r6157, %r5241;
	add.s32 	%r5243, %r6170, %r5242;
	add.s32 	%r5244, %r6183, %r5243;
	add.s32 	%r5245, %r6196, %r5244;
	add.s32 	%r5246, %r6209, %r5245;
	add.s32 	%r5247, %r6222, %r5246;
	add.s32 	%r5248, %r6235, %r5247;
	add.s32 	%r6265, %r6248, %r5248;
	sub.s64 	%rd2267, %rd48, %rd2485;
	setp.lt.u64 	%p1348, %rd2267, 4096;
	@%p1348 bra 	$L__BB38_550;
	add.s64 	%rd2485, %rd2485, 4096;
	setp.le.u64 	%p1349, %rd2485, %rd25;
	@%p1349 bra 	$L__BB38_289;
$L__BB38_531:
	setp.le.u64 	%p1350, %rd48, %rd2485;
	@%p1350 bra 	$L__BB38_550;
	cvt.u32.u64 	%r5249, %rd2485;
	cvt.u32.u64 	%r5250, %rd48;
	sub.s32 	%r1047, %r5250, %r5249;
	setp.ge.s32 	%p1351, %r81, %r1047;
	@%p1351 bra 	$L__BB38_550;
	add.s32 	%r1048, %r1088, %r5249;
	mov.u32 	%r6250, %r81;
$L__BB38_534:
	add.s32 	%r1051, %r1048, %r6250;
	mul.wide.s32 	%rd2268, %r1051, 4;
	add.s64 	%rd2269, %rd4, %rd2268;
	ld.global.u32 	%r5253, [%rd2269];
	setp.ne.s32 	%p1352, %r5253, -1;
	mov.b32 	%r6264, 0;
	@%p1352 bra 	$L__BB38_549;
	add.s64 	%rd2271, %rd2, %rd2268;
	ld.global.u32 	%r6256, [%rd2271];
	ld.global.u32 	%r1053, [%rd2271+4];
	setp.ge.s32 	%p1353, %r6256, %r1053;
	@%p1353 bra 	$L__BB38_549;
	add.s32 	%r5257, %r6256, 1;
	max.s32 	%r5258, %r1053, %r5257;
	sub.s32 	%r1054, %r5258, %r6256;
	and.b32  	%r1055, %r1054, 15;
	sub.s32 	%r5259, %r6256, %r5258;
	setp.gt.u32 	%p1354, %r5259, -16;
	mov.b32 	%r6264, 0;
	@%p1354 bra 	$L__BB38_539;
	and.b32  	%r1056, %r1054, -16;
	mov.b32 	%r6264, 0;
	mov.u32 	%r6254, %r6264;
$L__BB38_538:
	.pragma "nounroll";
	mul.wide.s32 	%rd2272, %r6256, 4;
	add.s64 	%rd2273, %rd3, %rd2272;
	ld.global.u32 	%r5261, [%rd2273];
	mul.wide.s32 	%rd2274, %r5261, 4;
	add.s64 	%rd2275, %rd4, %rd2274;
	ld.global.u32 	%r5262, [%rd2275];
	setp.eq.s32 	%p1355, %r5262, -1;
	selp.u32 	%r5263, 1, 0, %p1355;
	add.s32 	%r5264, %r6264, %r5263;
	ld.global.u32 	%r5265, [%rd2273+4];
	mul.wide.s32 	%rd2276, %r5265, 4;
	add.s64 	%rd2277, %rd4, %rd2276;
	ld.global.u32 	%r5266, [%rd2277];
	setp.eq.s32 	%p1356, %r5266, -1;
	selp.u32 	%r5267, 1, 0, %p1356;
	add.s32 	%r5268, %r5264, %r5267;
	ld.global.u32 	%r5269, [%rd2273+8];
	mul.wide.s32 	%rd2278, %r5269, 4;
	add.s64 	%rd2279, %rd4, %rd2278;
	ld.global.u32 	%r5270, [%rd2279];
	setp.eq.s32 	%p1357, %r5270, -1;
	selp.u32 	%r5271, 1, 0, %p1357;
	add.s32 	%r5272, %r5268, %r5271;
	ld.global.u32 	%r5273, [%rd2273+12];
	mul.wide.s32 	%rd2280, %r5273, 4;
	add.s64 	%rd2281, %rd4, %rd2280;
	ld.global.u32 	%r5274, [%rd2281];
	setp.eq.s32 	%p1358, %r5274, -1;
	selp.u32 	%r5275, 1, 0, %p1358;
	add.s32 	%r5276, %r5272, %r5275;
	ld.global.u32 	%r5277, [%rd2273+16];
	mul.wide.s32 	%rd2282, %r5277, 4;
	add.s64 	%rd2283, %rd4, %rd2282;
	ld.global.u32 	%r5278, [%rd2283];
	setp.eq.s32 	%p1359, %r5278, -1;
	selp.u32 	%r5279, 1, 0, %p1359;
	add.s32 	%r5280, %r5276, %r5279;
	ld.global.u32 	%r5281, [%rd2273+20];
	mul.wide.s32 	%rd2284, %r5281, 4;
	add.s64 	%rd2285, %rd4, %rd2284;
	ld.global.u32 	%r5282, [%rd2285];
	setp.eq.s32 	%p1360, %r5282, -1;
	selp.u32 	%r5283, 1, 0, %p1360;
	add.s32 	%r5284, %r5280, %r5283;
	ld.global.u32 	%r5285, [%rd2273+24];
	mul.wide.s32 	%rd2286, %r5285, 4;
	add.s64 	%rd2287, %rd4, %rd2286;
	ld.global.u32 	%r5286, [%rd2287];
	setp.eq.s32 	%p1361, %r5286, -1;
	selp.u32 	%r5287, 1, 0, %p1361;
	add.s32 	%r5288, %r5284, %r5287;
	ld.global.u32 	%r5289, [%rd2273+28];
	mul.wide.s32 	%rd2288, %r5289, 4;
	add.s64 	%rd2289, %rd4, %rd2288;
	ld.global.u32 	%r5290, [%rd2289];
	setp.eq.s32 	%p1362, %r5290, -1;
	selp.u32 	%r5291, 1, 0, %p1362;
	add.s32 	%r5292, %r5288, %r5291;
	ld.global.u32 	%r5293, [%rd2273+32];
	mul.wide.s32 	%rd2290, %r5293, 4;
	add.s64 	%rd2291, %rd4, %rd2290;
	ld.global.u32 	%r5294, [%rd2291];
	setp.eq.s32 	%p1363, %r5294, -1;
	selp.u32 	%r5295, 1, 0, %p1363;
	add.s32 	%r5296, %r5292, %r5295;
	ld.global.u32 	%r5297, [%rd2273+36];
	mul.wide.s32 	%rd2292, %r5297, 4;
	add.s64 	%rd2293, %rd4, %rd2292;
	ld.global.u32 	%r5298, [%rd2293];
	setp.eq.s32 	%p1364, %r5298, -1;
	selp.u32 	%r5299, 1, 0, %p1364;
	add.s32 	%r5300, %r5296, %r5299;
	ld.global.u32 	%r5301, [%rd2273+40];
	mul.wide.s32 	%rd2294, %r5301, 4;
	add.s64 	%rd2295, %rd4, %rd2294;
	ld.global.u32 	%r5302, [%rd2295];
	setp.eq.s32 	%p1365, %r5302, -1;
	selp.u32 	%r5303, 1, 0, %p1365;
	add.s32 	%r5304, %r5300, %r5303;
	ld.global.u32 	%r5305, [%rd2273+44];
	mul.wide.s32 	%rd2296, %r5305, 4;
	add.s64 	%rd2297, %rd4, %rd2296;
	ld.global.u32 	%r5306, [%rd2297];
	setp.eq.s32 	%p1366, %r5306, -1;
	selp.u32 	%r5307, 1, 0, %p1366;
	add.s32 	%r5308, %r5304, %r5307;
	ld.global.u32 	%r5309, [%rd2273+48];
	mul.wide.s32 	%rd2298, %r5309, 4;
	add.s64 	%rd2299, %rd4, %rd2298;
	ld.global.u32 	%r5310, [%rd2299];
	setp.eq.s32 	%p1367, %r5310, -1;
	selp.u32 	%r5311, 1, 0, %p1367;
	add.s32 	%r5312, %r5308, %r5311;
	ld.global.u32 	%r5313, [%rd2273+52];
	mul.wide.s32 	%rd2300, %r5313, 4;
	add.s64 	%rd2301, %rd4, %rd2300;
	ld.global.u32 	%r5314, [%rd2301];
	setp.eq.s32 	%p1368, %r5314, -1;
	selp.u32 	%r5315, 1, 0, %p1368;
	add.s32 	%r5316, %r5312, %r5315;
	ld.global.u32 	%r5317, [%rd2273+56];
	mul.wide.s32 	%rd2302, %r5317, 4;
	add.s64 	%rd2303, %rd4, %rd2302;
	ld.global.u32 	%r5318, [%rd2303];
	setp.eq.s32 	%p1369, %r5318, -1;
	selp.u32 	%r5319, 1, 0, %p1369;
	add.s32 	%r5320, %r5316, %r5319;
	ld.global.u32 	%r5321, [%rd2273+60];
	mul.wide.s32 	%rd2304, %r5321, 4;
	add.s64 	%rd2305, %rd4, %rd2304;
	ld.global.u32 	%r5322, [%rd2305];
	setp.eq.s32 	%p1370, %r5322, -1;
	selp.u32 	%r5323, 1, 0, %p1370;
	add.s32 	%r6264, %r5320, %r5323;
	add.s32 	%r6256, %r6256, 16;
	add.s32 	%r6254, %r6254, 16;
	setp.ne.s32 	%p1371, %r6254, %r1056;
	@%p1371 bra 	$L__BB38_538;
$L__BB38_539:
	setp.eq.s32 	%p1372, %r1055, 0;
	@%p1372 bra 	$L__BB38_549;
	and.b32  	%r1066, %r1054, 7;
	setp.lt.u32 	%p1373, %r1055, 8;
	@%p1373 bra 	$L__BB38_542;
	mul.wide.s32 	%rd2306, %r6256, 4;
	add.s64 	%rd2307, %rd3, %rd2306;
	ld.global.u32 	%r5325, [%rd2307];
	mul.wide.s32 	%rd2308, %r5325, 4;
	add.s64 	%rd2309, %rd4, %rd2308;
	ld.global.u32 	%r5326, [%rd2309];
	setp.eq.s32 	%p1374, %r5326, -1;
	selp.u32 	%r5327, 1, 0, %p1374;
	add.s32 	%r5328, %r6264, %r5327;
	ld.global.u32 	%r5329, [%rd2307+4];
	mul.wide.s32 	%rd2310, %r5329, 4;
	add.s64 	%rd2311, %rd4, %rd2310;
	ld.global.u32 	%r5330, [%rd2311];
	setp.eq.s32 	%p1375, %r5330, -1;
	selp.u32 	%r5331, 1, 0, %p1375;
	add.s32 	%r5332, %r5328, %r5331;
	ld.global.u32 	%r5333, [%rd2307+8];
	mul.wide.s32 	%rd2312, %r5333, 4;
	add.s64 	%rd2313, %rd4, %rd2312;
	ld.global.u32 	%r5334, [%rd2313];
	setp.eq.s32 	%p1376, %r5334, -1;
	selp.u32 	%r5335, 1, 0, %p1376;
	add.s32 	%r5336, %r5332, %r5335;
	ld.global.u32 	%r5337, [%rd2307+12];
	mul.wide.s32 	%rd2314, %r5337, 4;
	add.s64 	%rd2315, %rd4, %rd2314;
	ld.global.u32 	%r5338, [%rd2315];
	setp.eq.s32 	%p1377, %r5338, -1;
	selp.u32 	%r5339, 1, 0, %p1377;
	add.s32 	%r5340, %r5336, %r5339;
	ld.global.u32 	%r5341, [%rd2307+16];
	mul.wide.s32 	%rd2316, %r5341, 4;
	add.s64 	%rd2317, %rd4, %rd2316;
	ld.global.u32 	%r5342, [%rd2317];
	setp.eq.s32 	%p1378, %r5342, -1;
	selp.u32 	%r5343, 1, 0, %p1378;
	add.s32 	%r5344, %r5340, %r5343;
	ld.global.u32 	%r5345, [%rd2307+20];
	mul.wide.s32 	%rd2318, %r5345, 4;
	add.s64 	%rd2319, %rd4, %rd2318;
	ld.global.u32 	%r5346, [%rd2319];
	setp.eq.s32 	%p1379, %r5346, -1;
	selp.u32 	%r5347, 1, 0, %p1379;
	add.s32 	%r5348, %r5344, %r5347;
	ld.global.u32 	%r5349, [%rd2307+24];
	mul.wide.s32 	%rd2320, %r5349, 4;
	add.s64 	%rd2321, %rd4, %rd2320;
	ld.global.u32 	%r5350, [%rd2321];
	setp.eq.s32 	%p1380, %r5350, -1;
	selp.u32 	%r5351, 1, 0, %p1380;
	add.s32 	%r5352, %r5348, %r5351;
	ld.global.u32 	%r5353, [%rd2307+28];
	mul.wide.s32 	%rd2322, %r5353, 4;
	add.s64 	%rd2323, %rd4, %rd2322;
	ld.global.u32 	%r5354, [%rd2323];
	setp.eq.s32 	%p1381, %r5354, -1;
	selp.u32 	%r5355, 1, 0, %p1381;
	add.s32 	%r6264, %r5352, %r5355;
	add.s32 	%r6256, %r6256, 8;
$L__BB38_542:
	setp.eq.s32 	%p1382, %r1066, 0;
	@%p1382 bra 	$L__BB38_549;
	and.b32  	%r1072, %r1054, 3;
	setp.lt.u32 	%p1383, %r1066, 4;
	@%p1383 bra 	$L__BB38_545;
	mul.wide.s32 	%rd2324, %r6256, 4;
	add.s64 	%rd2325, %rd3, %rd2324;
	ld.global.u32 	%r5357, [%rd2325];
	mul.wide.s32 	%rd2326, %r5357, 4;
	add.s64 	%rd2327, %rd4, %rd2326;
	ld.global.u32 	%r5358, [%rd2327];
	setp.eq.s32 	%p1384, %r5358, -1;
	selp.u32 	%r5359, 1, 0, %p1384;
	add.s32 	%r5360, %r6264, %r5359;
	ld.global.u32 	%r5361, [%rd2325+4];
	mul.wide.s32 	%rd2328, %r5361, 4;
	add.s64 	%rd2329, %rd4, %rd2328;
	ld.global.u32 	%r5362, [%rd2329];
	setp.eq.s32 	%p1385, %r5362, -1;
	selp.u32 	%r5363, 1, 0, %p1385;
	add.s32 	%r5364, %r5360, %r5363;
	ld.global.u32 	%r5365, [%rd2325+8];
	mul.wide.s32 	%rd2330, %r5365, 4;
	add.s64 	%rd2331, %rd4, %rd2330;
	ld.global.u32 	%r5366, [%rd2331];
	setp.eq.s32 	%p1386, %r5366, -1;
	selp.u32 	%r5367, 1, 0, %p1386;
	add.s32 	%r5368, %r5364, %r5367;
	ld.global.u32 	%r5369, [%rd2325+12];
	mul.wide.s32 	%rd2332, %r5369, 4;
	add.s64 	%rd2333, %rd4, %rd2332;
	ld.global.u32 	%r5370, [%rd2333];
	setp.eq.s32 	%p1387, %r5370, -1;
	selp.u32 	%r5371, 1, 0, %p1387;
	add.s32 	%r6264, %r5368, %r5371;
	add.s32 	%r6256, %r6256, 4;
$L__BB38_545:
	setp.eq.s32 	%p1388, %r1072, 0;
	@%p1388 bra 	$L__BB38_549;
	mul.wide.s32 	%rd2334, %r6256, 4;
	add.s64 	%rd47, %rd3, %rd2334;
	ld.global.u32 	%r5372, [%rd47];
	mul.wide.s32 	%rd2335, %r5372, 4;
	add.s64 	%rd2336, %rd4, %rd2335;
	ld.global.u32 	%r5373, [%rd2336];
	setp.eq.s32 	%p1389, %r5373, -1;
	selp.u32 	%r5374, 1, 0, %p1389;
	add.s32 	%r6264, %r6264, %r5374;
	setp.eq.s32 	%p1390, %r1072, 1;
	@%p1390 bra 	$L__BB38_549;
	ld.global.u32 	%r5375, [%rd47+4];
	mul.wide.s32 	%rd2337, %r5375, 4;
	add.s64 	%rd2338, %rd4, %rd2337;
	ld.global.u32 	%r5376, [%rd2338];
	setp.eq.s32 	%p1391, %r5376, -1;
	selp.u32 	%r5377, 1, 0, %p1391;
	add.s32 	%r6264, %r6264, %r5377;
	setp.eq.s32 	%p1392, %r1072, 2;
	@%p1392 bra 	$L__BB38_549;
	ld.global.u32 	%r5378, [%rd47+8];
	mul.wide.s32 	%rd2339, %r5378, 4;
	add.s64 	%rd2340, %rd4, %rd2339;
	ld.global.u32 	%r5379, [%rd2340];
	setp.eq.s32 	%p1393, %r5379, -1;
	selp.u32 	%r5380, 1, 0, %p1393;
	add.s32 	%r6264, %r6264, %r5380;
$L__BB38_549:
	add.s32 	%r6265, %r6264, %r6265;
	add.s32 	%r6250, %r6250, 256;
	setp.lt.s32 	%p1394, %r6250, %r1047;
	@%p1394 bra 	$L__BB38_534;
$L__BB38_550:
	// begin inline asm
	mov.u32 %r5381, %laneid;
	// end inline asm
	mov.b32 	%r5384, 1;
	mov.b32 	%r5405, 31;
	mov.b32 	%r5406, -1;
	// begin inline asm
	shfl.sync.down.b32 %r5382, %r6265, %r5384, %r5405, %r5406;
	// end inline asm
	setp.gt.s32 	%p1395, %r5381, 30;
	selp.b32 	%r5407, 0, %r5382, %p1395;
	add.s32 	%r5388, %r5407, %r6265;
	mov.b32 	%r5389, 2;
	// begin inline asm
	shfl.sync.down.b32 %r5387, %r5388, %r5389, %r5405, %r5406;
	// end inline asm
	setp.gt.s32 	%p1396, %r5381, 29;
	selp.b32 	%r5408, 0, %r5387, %p1396;
	add.s32 	%r5393, %r5388, %r5408;
	mov.b32 	%r5394, 4;
	// begin inline asm
	shfl.sync.down.b32 %r5392, %r5393, %r5394, %r5405, %r5406;
	// end inline asm
	setp.gt.s32 	%p1397, %r5381, 27;
	selp.b32 	%r5409, 0, %r5392, %p1397;
	add.s32 	%r5398, %r5393, %r5409;
	mov.b32 	%r5399, 8;
	// begin inline asm
	shfl.sync.down.b32 %r5397, %r5398, %r5399, %r5405, %r5406;
	// end inline asm
	setp.gt.s32 	%p1398, %r5381, 23;
	selp.b32 	%r5410, 0, %r5397, %p1398;
	add.s32 	%r5403, %r5398, %r5410;
	mov.b32 	%r5404, 16;
	// begin inline asm
	shfl.sync.down.b32 %r5402, %r5403, %r5404, %r5405, %r5406;
	// end inline asm
	setp.gt.s32 	%p1399, %r5381, 15;
	selp.b32 	%r5411, 0, %r5402, %p1399;
	add.s32 	%r6266, %r5403, %r5411;
	setp.ne.s32 	%p1400, %r5381, 0;
	@%p1400 bra 	$L__BB38_552;
	shr.u32 	%r5412, %r81, 3;
	and.b32  	%r5413, %r5412, 124;
	mov.u32 	%r5414, _ZZN3cub18CUB_300001_SM_10006detail6reduce28DeviceReduceSingleTileKernelINS2_10policy_hubIiyN4cuda3std3__44plusIiEEE10Policy1000EN6thrust24THRUST_300001_SM_1000_NS17counting_iteratorIiNSD_11use_defaultESF_SF_EEPiyS9_ii19active_edge_counterEEvT0_T1_T2_T3_T4_T6_E12temp_storage;
	add.s32 	%r5415, %r5414, %r5413;
	st.shared.u32 	[%r5415+8], %r6266;
$L__BB38_552:
	bar.sync 	0;
	setp.ne.s32 	%p1401, %r81, 0;
	@%p1401 bra 	$L__BB38_554;
	ld.shared.u32 	%r5416, [_ZZN3cub18CUB_300001_SM_10006detail6reduce28DeviceReduceSingleTileKernelINS2_10policy_hubIiyN4cuda3std3__44plusIiEEE10Policy1000EN6thrust24THRUST_300001_SM_1000_NS17counting_iteratorIiNSD_11use_defaultESF_SF_EEPiyS9_ii19active_edge_counterEEvT0_T1_T2_T3_T4_T6_E12temp_storage+12];
	add.s32 	%r5417, %r5416, %r6266;
	ld.shared.u32 	%r5418, [_ZZN3cub18CUB_300001_SM_10006detail6reduce28DeviceReduceSingleTileKernelINS2_10policy_hubIiyN4cuda3std3__44plusIiEEE10Policy1000EN6thrust24THRUST_300001_SM_1000_NS17counting_iteratorIiNSD_11use_defaultESF_SF_EEPiyS9_ii19active_edge_counterEEvT0_T1_T2_T3_T4_T6_E12temp_storage+16];
	add.s32 	%r5419, %r5417, %r5418;
	ld.shared.u32 	%r5420, [_ZZN3cub18CUB_300001_SM_10006detail6reduce28DeviceReduceSingleTileKernelINS2_10policy_hubIiyN4cuda3std3__44plusIiEEE10Policy1000EN6thrust24THRUST_300001_SM_1000_NS17counting_iteratorIiNSD_11use_defaultESF_SF_EEPiyS9_ii19active_edge_counterEEvT0_T1_T2_T3_T4_T6_E12temp_storage+20];
	add.s32 	%r5421, %r5419, %r5420;
	ld.shared.u32 	%r5422, [_ZZN3cub18CUB_300001_SM_10006detail6reduce28DeviceReduceSingleTileKernelINS2_10policy_hubIiyN4cuda3std3__44plusIiEEE10Policy1000EN6thrust24THRUST_300001_SM_1000_NS17counting_iteratorIiNSD_11use_defaultESF_SF_EEPiyS9_ii19active_edge_counterEEvT0_T1_T2_T3_T4_T6_E12temp_storage+24];
	add.s32 	%r5423, %r5421, %r5422;
	ld.shared.u32 	%r5424, [_ZZN3cub18CUB_300001_SM_10006detail6reduce28DeviceReduceSingleTileKernelINS2_10policy_hubIiyN4cuda3std3__44plusIiEEE10Policy1000EN6thrust24THRUST_300001_SM_1000_NS17counting_iteratorIiNSD_11use_defaultESF_SF_EEPiyS9_ii19active_edge_counterEEvT0_T1_T2_T3_T4_T6_E12temp_storage+28];
	add.s32 	%r5425, %r5423, %r5424;
	ld.shared.u32 	%r5426, [_ZZN3cub18CUB_300001_SM_10006detail6reduce28DeviceReduceSingleTileKernelINS2_10policy_hubIiyN4cuda3std3__44plusIiEEE10Policy1000EN6thrust24THRUST_300001_SM_1000_NS17counting_iteratorIiNSD_11use_defaultESF_SF_EEPiyS9_ii19active_edge_counterEEvT0_T1_T2_T3_T4_T6_E12temp_storage+32];
	add.s32 	%r5427, %r5425, %r5426;
	ld.shared.u32 	%r5428, [_ZZN3cub18CUB_300001_SM_10006detail6reduce28DeviceReduceSingleTileKernelINS2_10policy_hubIiyN4cuda3std3__44plusIiEEE10Policy1000EN6thrust24THRUST_300001_SM_1000_NS17counting_iteratorIiNSD_11use_defaultESF_SF_EEPiyS9_ii19active_edge_counterEEvT0_T1_T2_T3_T4_T6_E12temp_storage+36];
	add.s32 	%r6266, %r5427, %r5428;
$L__BB38_554:
	mov.u32 	%r5795, %tid.x;
	setp.ne.s32 	%p1509, %r5795, 0;
	@%p1509 bra 	$L__BB38_556;
	add.s32 	%r5796, %r6266, %r1089;
	st.global.u32 	[%rd1], %r5796;
$L__BB38_556:
	ret;

}
	// .globl	_ZN3cub18CUB_300001_SM_10006detail6reduce18DeviceReduceKernelINS2_10policy_hubIiyN4cuda3std3__44plusIiEEE10Policy1000EN6thrust24THRUST_300001_SM_1000_NS17counting_iteratorIiNSD_11use_defaultESF_SF_EEyS9_i19active_edge_counterEEvT0_PT3_T1_NS0_13GridEvenShareISL_EET2_T4_
.visible .entry _ZN3cub18CUB_300001_SM_10006detail6reduce18DeviceReduceKernelINS2_10policy_hubIiyN4cuda3std3__44plusIiEEE10Policy1000EN6thrust24THRUST_300001_SM_1000_NS17counting_iteratorIiNSD_11use_defaultESF_SF_EEyS9_i19active_edge_counterEEvT0_PT3_T1_NS0_13GridEvenShareISL_EET2_T4_(
	.param .align 4 .b8 _ZN3cub18CUB_300001_SM_10006detail6reduce18DeviceReduceKernelINS2_10policy_hubIiyN4cuda3std3__44plusIiEEE10Policy1000EN6thrust24THRUST_300001_SM_1000_NS17counting_iteratorIiNSD_11use_defaultESF_SF_EEyS9_i19active_edge_counterEEvT0_PT3_T1_NS0_13GridEvenShareISL_EET2_T4__param_0[4],
	.param .u64 .ptr .align 1 _ZN3cub18CUB_300001_SM_10006detail6reduce18DeviceReduceKernelINS2_10policy_hubIiyN4cuda3std3__44plusIiEEE10Policy1000EN6thrust24THRUST_300001_SM_1000_NS17counting_iteratorIiNSD_11use_defaultESF_SF_EEyS9_i19active_edge_counterEEvT0_PT3_T1_NS0_13GridEvenShareISL_EET2_T4__param_1,
	.param .u64 _ZN3cub18CUB_300001_SM_10006detail6reduce18DeviceReduceKernelINS2_10policy_hubIiyN4cuda3std3__44plusIiEEE10Policy1000EN6thrust24THRUST_300001_SM_1000_NS17counting_iteratorIiNSD_11use_defaultESF_SF_EEyS9_i19active_edge_counterEEvT0_PT3_T1_NS0_13GridEvenShareISL_EET2_T4__param_2,
	.param .align 8 .b8 _ZN3cub18CUB_300001_SM_10006detail6reduce18DeviceReduceKernelINS2_10policy_hubIiyN4cuda3std3__44plusIiEEE10Policy1000EN6thrust24THRUST_300001_SM_1000_NS17counting_iteratorIiNSD_11use_defaultESF_SF_EEyS9_i19active_edge_counterEEvT0_PT3_T1_NS0_13GridEvenShareISL_EET2_T4__param_3[72],
	.param .align 1 .b8 _ZN3cub18CUB_300001_SM_10006detail6reduce18DeviceReduceKernelINS2_10policy_hubIiyN4cuda3std3__44plusIiEEE10Policy1000EN6thrust24THRUST_300001_SM_1000_NS17counting_iteratorIiNSD_11use_defaultESF_SF_EEyS9_i19active_edge_counterEEvT0_PT3_T1_NS0_13GridEvenShareISL_EET2_T4__param_4[1],
	.param .align 8 .b8 _ZN3cub18CUB_300001_SM_10006detail6reduce18DeviceReduceKernelINS2_10policy_hubIiyN4cuda3std3__44plusIiEEE10Policy1000EN6thrust24THRUST_300001_SM_1000_NS17counting_iteratorIiNSD_11use_defaultESF_SF_EEyS9_i19active_edge_counterEEvT0_PT3_T1_NS0_13GridEvenShareISL_EET2_T4__param_5[24]
)
.maxntid 256
{
	.reg .pred 	%p<1509>;
	.reg .b32 	%r<6274>;
	.reg .b64 	%rd<2485>;
	// demoted variable
	.shared .align 4 .b8 _ZZN3cub18CUB_300001_SM_10006detail6reduce18DeviceReduceKernelINS2_10policy_hubIiyN4cuda3std3__44plusIiEEE10Policy1000EN6thrust24THRUST_300001_SM_1000_NS17counting_iteratorIiNSD_11use_defaultESF_SF_EEyS9_i19active_edge_counterEEvT0_PT3_T1_NS0_13GridEvenShareISL_EET2_T4_E12temp_storage[44];
	ld.param.u32 	%r1, [_ZN3cub18CUB_300001_SM_10006detail6reduce18DeviceReduceKernelINS2_10policy_hubIiyN4cuda3std3__44plusIiEEE10Policy1000EN6thrust24THRUST_300001_SM_1000_NS17counting_iteratorIiNSD_11use_defaultESF_SF_EEyS9_i19active_edge_counterEEvT0_PT3_T1_NS0_13GridEvenShareISL_EET2_T4__param_0];
	ld.param.u64 	%rd1, [_ZN3cub18CUB_300001_SM_10006detail6reduce18DeviceReduceKernelINS2_10policy_hubIiyN4cuda3std3__44plusIiEEE10Policy1000EN6thrust24THRUST_300001_SM_1000_NS17counting_iteratorIiNSD_11use_defaultESF_SF_EEyS9_i19active_edge_counterEEvT0_PT3_T1_NS0_13GridEvenShareISL_EET2_T4__param_3+32];
	ld.param.u32 	%r1087, [_ZN3cub18CUB_300001_SM_10006detail6reduce18DeviceReduceKernelINS2_10policy_hubIiyN4cuda3std3__44plusIiEEE10Policy1000EN6thrust24THRUST_300001_SM_1000_NS17counting_iteratorIiNSD_11use_defaultESF_SF_EEyS9_i19active_edge_counterEEvT0_PT3_T1_NS0_13GridEvenShareISL_EET2_T4__param_3+40];
	ld.param.u64 	%rd50, [_ZN3cub18CUB_300001_SM_10006detail6reduce18DeviceReduceKernelINS2_10policy_hubIiyN4cuda3std3__44plusIiEEE10Policy1000EN6thrust24THRUST_300001_SM_1000_NS17counting_iteratorIiNSD_11use_defaultESF_SF_EEyS9_i19active_edge_counterEEvT0_PT3_T1_NS0_13GridEvenShareISL_EET2_T4__param_5+16];
	ld.param.u64 	%rd51, [_ZN3cub18CUB_300001_SM_10006detail6reduce18DeviceReduceKernelINS2_10policy_hubIiyN4cuda3std3__44plusIiEEE10Policy1000EN6thrust24THRUST_300001_SM_1000_NS17counting_iteratorIiNSD_11use_defaultESF_SF_EEyS9_i19active_edge_counterEEvT0_PT3_T1_NS0_13GridEvenShareISL_EET2_T4__param_5+8];
	ld.param.u64 	%rd52, [_ZN3cub18CUB_300001_SM_10006detail6reduce18DeviceReduceKernelINS2_10policy_hubIiyN4cuda3std3__44plusIiEEE10Policy1000EN6thrust24THRUST_300001_SM_1000_NS17counting_iteratorIiNSD_11use_defaultESF_SF_EEyS9_i19active_edge_counterEEvT0_PT3_T1_NS0_13GridEvenShareISL_EET2_T4__param_5];
	ld.param.u64 	%rd49, [_ZN3cub18CUB_300001_SM_10006detail6reduce18DeviceReduceKernelINS2_10policy_hubIiyN4cuda3std3__44plusIiEEE10Policy1000EN6thrust24THRUST_300001_SM_1000_NS17counting_iteratorIiNSD_11use_defaultESF_SF_EEyS9_i19active_edge_counterEEvT0_PT3_T1_NS0_13GridEvenShareISL_EET2_T4__param_1];
	cvta.to.global.u64 	%rd2, %rd52;
	cvta.to.global.u64 	%rd3, %rd51;
	cvta.to.global.u64 	%rd4, %rd50;
	mov.u32 	%r2, %ctaid.x;
	shl.b32 	%r1088, %r1087, 12;
	cvt.s64.s32 	%rd5, %r1088;
	shl.b32 	%r1089, %r2, 12;
	cvt.u64.u32 	%rd2484, %r1089;
	sub.s64 	%rd7, %rd1, %rd2484;
	setp.gt.u64 	%p1, %rd7, 4095;
	@%p1 bra 	$L__BB39_44;
	cvt.u32.u64 	%r5435, %rd2484;
	cvt.u32.u64 	%r5436, %rd1;
	sub.s32 	%r3, %r5436, %r5435;
	mov.u32 	%r4, %tid.x;
	setp.ge.s32 	%p1401, %r4, %r3;
	mov.b32 	%r5821, 0;
	mov.u32 	%r5824, %r4;
	@%p1401 bra 	$L__BB39_17;
	add.s32 	%r5439, %r5435, %r4;
	add.s32 	%r5, %r5439, %r1;
	mul.wide.s32 	%rd2338, %r5, 4;
	add.s64 	%rd2339, %rd4, %rd2338;
	ld.global.u32 	%r5440, [%rd2339];
	setp.ne.s32 	%p1402, %r5440, -1;
	mov.b32 	%r5821, 0;
	@%p1402 bra 	$L__BB39_16;
	add.s64 	%rd2341, %rd2, %rd2338;
	ld.global.u32 	%r5810, [%rd2341];
	ld.global.u32 	%r7, [%rd2341+4];
	setp.ge.s32 	%p1403, %r5810, %r7;
	@%p1403 bra 	$L__BB39_16;
	add.s32 	%r5444, %r5810, 1;
	max.s32 	%r5445, %r7, %r5444;
	sub.s32 	%r8, %r5445, %r5810;
	and.b32  	%r9, %r8, 15;
	sub.s32 	%r5446, %r5810, %r5445;
	setp.gt.u32 	%p1404, %r5446, -16;
	mov.b32 	%r5821, 0;
	@%p1404 bra 	$L__BB39_7;
	and.b32  	%r10, %r8, -16;
	mov.b32 	%r5821, 0;
	mov.u32 	%r5808, %r5821;
$L__BB39_6:
	.pragma "nounroll";
	mul.wide.s32 	%rd2342, %r5810, 4;
	add.s64 	%rd2343, %rd3, %rd2342;
	ld.global.u32 	%r5448, [%rd2343];
	mul.wide.s32 	%rd2344, %r5448, 4;
	add.s64 	%rd2345, %rd4, %rd2344;
	ld.global.u32 	%r5449, [%rd2345];
	setp.eq.s32 	%p1405, %r5449, -1;
	selp.u32 	%r5450, 1, 0, %p1405;
	add.s32 	%r5451, %r5821, %r5450;
	ld.global.u32 	%r5452, [%rd2343+4];
	mul.wide.s32 	%rd2346, %r5452, 4;
	add.s64 	%rd2347, %rd4, %rd2346;
	ld.global.u32 	%r5453, [%rd2347];
	setp.eq.s32 	%p1406, %r5453, -1;
	selp.u32 	%r5454, 1, 0, %p1406;
	add.s32 	%r5455, %r5451, %r5454;
	ld.global.u32 	%r5456, [%rd2343+8];
	mul.wide.s32 	%rd2348, %r5456, 4;
	add.s64 	%rd2349, %rd4, %rd2348;
	ld.global.u32 	%r5457, [%rd2349];
	setp.eq.s32 	%p1407, %r5457, -1;
	selp.u32 	%r5458, 1, 0, %p1407;
	add.s32 	%r5459, %r5455, %r5458;
	ld.global.u32 	%r5460, [%rd2343+12];
	mul.wide.s32 	%rd2350, %r5460, 4;
	add.s64 	%rd2351, %rd4, %rd2350;
	ld.global.u32 	%r5461, [%rd2351];
	setp.eq.s32 	%p1408, %r5461, -1;
	selp.u32 	%r5462, 1, 0, %p1408;
	add.s32 	%r5463, %r5459, %r5462;
	ld.global.u32 	%r5464, [%rd2343+16];
	mul.wide.s32 	%rd2352, %r5464, 4;
	add.s64 	%rd2353, %rd4, %rd2352;
	ld.global.u32 	%r5465, [%rd2353];
	setp.eq.s32 	%p1409, %r5465, -1;
	selp.u32 	%r5466, 1, 0, %p1409;
	add.s32 	%r5467, %r5463, %r5466;
	ld.global.u32 	%r5468, [%rd2343+20];
	mul.wide.s32 	%rd2354, %r5468, 4;
	add.s64 	%rd2355, %rd4, %rd2354;
	ld.global.u32 	%r5469, [%rd2355];
	setp.eq.s32 	%p1410, %r5469, -1;
	selp.u32 	%r5470, 1, 0, %p1410;
	add.s32 	%r5471, %r5467, %r5470;
	ld.global.u32 	%r5472, [%rd2343+24];
	mul.wide.s32 	%rd2356, %r5472, 4;
	add.s64 	%rd2357, %rd4, %rd2356;
	ld.global.u32 	%r5473, [%rd2357];
	setp.eq.s32 	%p1411, %r5473, -1;
	selp.u32 	%r5474, 1, 0, %p1411;
	add.s32 	%r5475, %r5471, %r5474;
	ld.global.u32 	%r5476, [%rd2343+28];
	mul.wide.s32 	%rd2358, %r5476, 4;
	add.s64 	%rd2359, %rd4, %rd2358;
	ld.global.u32 	%r5477, [%rd2359];
	setp.eq.s32 	%p1412, %r5477, -1;
	selp.u32 	%r5478, 1, 0, %p1412;
	add.s32 	%r5479, %r5475, %r5478;
	ld.global.u32 	%r5480, [%rd2343+32];
	mul.wide.s32 	%rd2360, %r5480, 4;
	add.s64 	%rd2361, %rd4, %rd2360;
	ld.global.u32 	%r5481, [%rd2361];
	setp.eq.s32 	%p1413, %r5481, -1;
	selp.u32 	%r5482, 1, 0, %p1413;
	add.s32 	%r5483, %r5479, %r5482;
	ld.global.u32 	%r5484, [%rd2343+36];
	mul.wide.s32 	%rd2362, %r5484, 4;
	add.s64 	%rd2363, %rd4, %rd2362;
	ld.global.u32 	%r5485, [%rd2363];
	setp.eq.s32 	%p1414, %r5485, -1;
	selp.u32 	%r5486, 1, 0, %p1414;
	add.s32 	%r5487, %r5483, %r5486;
	ld.global.u32 	%r5488, [%rd2343+40];
	mul.wide.s32 	%rd2364, %r5488, 4;
	add.s64 	%rd2365, %rd4, %rd2364;
	ld.global.u32 	%r5489, [%rd2365];
	setp.eq.s32 	%p1415, %r5489, -1;
	selp.u32 	%r5490, 1, 0, %p1415;
	add.s32 	%r5491, %r5487, %r5490;
	ld.global.u32 	%r5492, [%rd2343+44];
	mul.wide.s32 	%rd2366, %r5492, 4;
	add.s64 	%rd2367, %rd4, %rd2366;
	ld.global.u32 	%r5493, [%rd2367];
	setp.eq.s32 	%p1416, %r5493, -1;
	selp.u32 	%r5494, 1, 0, %p1416;
	add.s32 	%r5495, %r5491, %r5494;
	ld.global.u32 	%r5496, [%rd2343+48];
	mul.wide.s32 	%rd2368, %r5496, 4;
	add.s64 	%rd2369, %rd4, %rd2368;
	ld.global.u32 	%r5497, [%rd2369];
	setp.eq.s32 	%p1417, %r5497, -1;
	selp.u32 	%r5498, 1, 0, %p1417;
	add.s32 	%r5499, %r5495, %r5498;
	ld.global.u32 	%r5500, [%rd2343+52];
	mul.wide.s32 	%rd2370, %r5500, 4;
	add.s64 	%rd2371, %rd4, %rd2370;
	ld.global.u32 	%r5501, [%rd2371];
	setp.eq.s32 	%p1418, %r5501, -1;
	selp.u32 	%r5502, 1, 0, %p1418;
	add.s32 	%r5503, %r5499, %r5502;
	ld.global.u32 	%r5504, [%rd2343+56];
	mul.wide.s32 	%rd2372, %r5504, 4;
	add.s64 	%rd2373, %rd4, %rd2372;
	ld.global.u32 	%r5505, [%rd2373];
	setp.eq.s32 	%p1419, %r5505, -1;
	selp.u32 	%r5506, 1, 0, %p1419;
	add.s32 	%r5507, %r5503, %r5506;
	ld.global.u32 	%r5508, [%rd2343+60];
	mul.wide.s32 	%rd2374, %r5508, 4;
	add.s64 	%rd2375, %rd4, %rd2374;
	ld.global.u32 	%r5509, [%rd2375];
	setp.eq.s32 	%p1420, %r5509, -1;
	selp.u32 	%r5510, 1, 0, %p1420;
	add.s32 	%r5821, %r5507, %r5510;
	add.s32 	%r5810, %r5810, 16;
	add.s32 	%r5808, %r5808, 16;
	setp.ne.s32 	%p1421, %r5808, %r10;
	@%p1421 bra 	$L__BB39_6;
$L__BB39_7:
	setp.eq.s32 	%p1422, %r9, 0;
	@%p1422 bra 	$L__BB39_16;
	and.b32  	%r20, %r8, 7;
	setp.lt.u32 	%p1423, %r9, 8;
	@%p1423 bra 	$L__BB39_10;
	mul.wide.s32 	%rd2376, %r5810, 4;
	add.s64 	%rd2377, %rd3, %rd2376;
	ld.global.u32 	%r5512, [%rd2377];
	mul.wide.s32 	%rd2378, %r5512, 4;
	add.s64 	%rd2379, %rd4, %rd2378;
	ld.global.u32 	%r5513, [%rd2379];
	setp.eq.s32 	%p1424, %r5513, -1;
	selp.u32 	%r5514, 1, 0, %p1424;
	add.s32 	%r5515, %r5821, %r5514;
	ld.global.u32 	%r5516, [%rd2377+4];
	mul.wide.s32 	%rd2380, %r5516, 4;
	add.s64 	%rd2381, %rd4, %rd2380;
	ld.global.u32 	%r5517, [%rd2381];
	setp.eq.s32 	%p1425, %r5517, -1;
	selp.u32 	%r5518, 1, 0, %p1425;
	add.s32 	%r5519, %r5515, %r5518;
	ld.global.u32 	%r5520, [%rd2377+8];
	mul.wide.s32 	%rd2382, %r5520, 4;
	add.s64 	%rd2383, %rd4, %rd2382;
	ld.global.u32 	%r5521, [%rd2383];
	setp.eq.s32 	%p1426, %r5521, -1;
	selp.u32 	%r5522, 1, 0, %p1426;
	add.s32 	%r5523, %r5519, %r5522;
	ld.global.u32 	%r5524, [%rd2377+12];
	mul.wide.s32 	%rd2384, %r5524, 4;
	add.s64 	%rd2385, %rd4, %rd2384;
	ld.global.u32 	%r5525, [%rd2385];
	setp.eq.s32 	%p1427, %r5525, -1;
	selp.u32 	%r5526, 1, 0, %p1427;
	add.s32 	%r5527, %r5523, %r5526;
	ld.global.u32 	%r5528, [%rd2377+16];
	mul.wide.s32 	%rd2386, %r5528, 4;
	add.s64 	%rd2387, %rd4, %rd2386;
	ld.global.u32 	%r5529, [%rd2387];
	setp.eq.s32 	%p1428, %r5529, -1;
	selp.u32 	%r5530, 1, 0, %p1428;
	add.s32 	%r5531, %r5527, %r5530;
	ld.global.u32 	%r5532, [%rd2377+20];
	mul.wide.s32 	%rd2388, %r5532, 4;
	add.s64 	%rd2389, %rd4, %rd2388;
	ld.global.u32 	%r5533, [%rd2389];
	setp.eq.s32 	%p1429, %r5533, -1;
	selp.u32 	%r5534, 1, 0, %p1429;
	add.s32 	%r5535, %r5531, %r5534;
	ld.global.u32 	%r5536, [%rd2377+24];
	mul.wide.s32 	%rd2390, %r5536, 4;
	add.s64 	%rd2391, %rd4, %rd2390;
	ld.global.u32 	%r5537, [%rd2391];
	setp.eq.s32 	%p1430, %r5537, -1;
	selp.u32 	%r5538, 1, 0, %p1430;
	add.s32 	%r5539, %r5535, %r5538;
	ld.global.u32 	%r5540, [%rd2377+28];
	mul.wide.s32 	%rd2392, %r5540, 4;
	add.s64 	%rd2393, %rd4, %rd2392;
	ld.global.u32 	%r5541, [%rd2393];
	setp.eq.s32 	%p1431, %r5541, -1;
	selp.u32 	%r5542, 1, 0, %p1431;
	add.s32 	%r5821, %r5539, %r5542;
	add.s32 	%r5810, %r5810, 8;
$L__BB39_10:
	setp.eq.s32 	%p1432, %r20, 0;
	@%p1432 bra 	$L__BB39_16;
	and.b32  	%r26, %r8, 3;
	setp.lt.u32 	%p1433, %r20, 4;
	@%p1433 bra 	$L__BB39_13;
	mul.wide.s32 	%rd2394, %r5810, 4;
	add.s64 	%rd2395, %rd3, %rd2394;
	ld.global.u32 	%r5544, [%rd2395];
	mul.wide.s32 	%rd2396, %r5544, 4;
	add.s64 	%rd2397, %rd4, %rd2396;
	ld.global.u32 	%r5545, [%rd2397];
	setp.eq.s32 	%p1434, %r5545, -1;
	selp.u32 	%r5546, 1, 0, %p1434;
	add.s32 	%r5547, %r5821, %r5546;
	ld.global.u32 	%r5548, [%rd2395+4];
	mul.wide.s32 	%rd2398, %r5548, 4;
	add.s64 	%rd2399, %rd4, %rd2398;
	ld.global.u32 	%r5549, [%rd2399];
	setp.eq.s32 	%p1435, %r5549, -1;
	selp.u32 	%r5550, 1, 0, %p1435;
	add.s32 	%r5551, %r5547, %r5550;
	ld.global.u32 	%r5552, [%rd2395+8];
	mul.wide.s32 	%rd2400, %r5552, 4;
	add.s64 	%rd2401, %rd4, %rd2400;
	ld.global.u32 	%r5553, [%rd2401];
	setp.eq.s32 	%p1436, %r5553, -1;
	selp.u32 	%r5554, 1, 0, %p1436;
	add.s32 	%r5555, %r5551, %r5554;
	ld.global.u32 	%r5556, [%rd2395+12];
	mul.wide.s32 	%rd2402, %r5556, 4;
	add.s64 	%rd2403, %rd4, %rd2402;
	ld.global.u32 	%r5557, [%rd2403];
	setp.eq.s32 	%p1437, %r5557, -1;
	selp.u32 	%r5558, 1, 0, %p1437;
	add.s32 	%r5821, %r5555, %r5558;
	add.s32 	%r5810, %r5810, 4;
$L__BB39_13:
	setp.eq.s32 	%p1438, %r26, 0;
	@%p1438 bra 	$L__BB39_16;
	mov.b32 	%r5820, 0;
$L__BB39_15:
	.pragma "nounroll";
	mul.wide.s32 	%rd2404, %r5810, 4;
	add.s64 	%rd2405, %rd3, %rd2404;
	ld.global.u32 	%r5560, [%rd2405];
	mul.wide.s32 	%rd2406, %r5560, 4;
	add.s64 	%rd2407, %rd4, %rd2406;
	ld.global.u32 	%r5561, [%rd2407];
	setp.eq.s32 	%p1439, %r5561, -1;
	selp.u32 	%r5562, 1, 0, %p1439;
	add.s32 	%r5821, %r5821, %r5562;
	add.s32 	%r5810, %r5810, 1;
	add.s32 	%r5820, %r5820, 1;
	setp.ne.s32 	%p1440, %r5820, %r26;
	@%p1440 bra 	$L__BB39_15;
$L__BB39_16:
	add.s32 	%r5824, %r4, 256;
$L__BB39_17:
	setp.ge.s32 	%p1441, %r5824, %r3;
	@%p1441 bra 	$L__BB39_35;
	add.s32 	%r42, %r1, %r5435;
	add.s64 	%rd8, %rd3, 32;
$L__BB39_19:
	add.s32 	%r45, %r42, %r5824;
	mul.wide.s32 	%rd2408, %r45, 4;
	add.s64 	%rd2409, %rd4, %rd2408;
	ld.global.u32 	%r5565, [%rd2409];
	setp.ne.s32 	%p1442, %r5565, -1;
	mov.b32 	%r5838, 0;
	@%p1442 bra 	$L__BB39_34;
	add.s64 	%rd2411, %rd2, %rd2408;
	ld.global.u32 	%r5830, [%rd2411];
	ld.global.u32 	%r47, [%rd2411+4];
	setp.ge.s32 	%p1443, %r5830, %r47;
	@%p1443 bra 	$L__BB39_34;
	add.s32 	%r5569, %r5830, 1;
	max.s32 	%r5570, %r47, %r5569;
	sub.s32 	%r48, %r5570, %r5830;
	and.b32  	%r49, %r48, 15;
	sub.s32 	%r5571, %r5830, %r5570;
	setp.gt.u32 	%p1444, %r5571, -16;
	mov.b32 	%r5838, 0;
	@%p1444 bra 	$L__BB39_24;
	and.b32  	%r5573, %r48, -16;
	neg.s32 	%r5826, %r5573;
	mov.b32 	%r5838, 0;
$L__BB39_23:
	.pragma "nounroll";
	mul.wide.s32 	%rd2412, %r5830, 4;
	add.s64 	%rd2413, %rd8, %rd2412;
	ld.global.u32 	%r5574, [%rd2413+-32];
	mul.wide.s32 	%rd2414, %r5574, 4;
	add.s64 	%rd2415, %rd4, %rd2414;
	ld.global.u32 	%r5575, [%rd2415];
	setp.eq.s32 	%p1445, %r5575, -1;
	selp.u32 	%r5576, 1, 0, %p1445;
	add.s32 	%r5577, %r5838, %r5576;
	ld.global.u32 	%r5578, [%rd2413+-28];
	mul.wide.s32 	%rd2416, %r5578, 4;
	add.s64 	%rd2417, %rd4, %rd2416;
	ld.global.u32 	%r5579, [%rd2417];
	setp.eq.s32 	%p1446, %r5579, -1;
	selp.u32 	%r5580, 1, 0, %p1446;
	add.s32 	%r5581, %r5577, %r5580;
	ld.global.u32 	%r5582, [%rd2413+-24];
	mul.wide.s32 	%rd2418, %r5582, 4;
	add.s64 	%rd2419, %rd4, %rd2418;
	ld.global.u32 	%r5583, [%rd2419];
	setp.eq.s32 	%p1447, %r5583, -1;
	selp.u32 	%r5584, 1, 0, %p1447;
	add.s32 	%r5585, %r5581, %r5584;
	ld.global.u32 	%r5586, [%rd2413+-20];
	mul.wide.s32 	%rd2420, %r5586, 4;
	add.s64 	%rd2421, %rd4, %rd2420;
	ld.global.u32 	%r5587, [%rd2421];
	setp.eq.s32 	%p1448, %r5587, -1;
	selp.u32 	%r5588, 1, 0, %p1448;
	add.s32 	%r5589, %r5585, %r5588;
	ld.global.u32 	%r5590, [%rd2413+-16];
	mul.wide.s32 	%rd2422, %r5590, 4;
	add.s64 	%rd2423, %rd4, %rd2422;
	ld.global.u32 	%r5591, [%rd2423];
	setp.eq.s32 	%p1449, %r5591, -1;
	selp.u32 	%r5592, 1, 0, %p1449;
	add.s32 	%r5593, %r5589, %r5592;
	ld.global.u32 	%r5594, [%rd2413+-12];
	mul.wide.s32 	%rd2424, %r5594, 4;
	add.s64 	%rd2425, %rd4, %rd2424;
	ld.global.u32 	%r5595, [%rd2425];
	setp.eq.s32 	%p1450, %r5595, -1;
	selp.u32 	%r5596, 1, 0, %p1450;
	add.s32 	%r5597, %r5593, %r5596;
	ld.global.u32 	%r5598, [%rd2413+-8];
	mul.wide.s32 	%rd2426, %r5598, 4;
	add.s64 	%rd2427, %rd4, %rd2426;
	ld.global.u32 	%r5599, [%rd2427];
	setp.eq.s32 	%p1451, %r5599, -1;
	selp.u32 	%r5600, 1, 0, %p1451;
	add.s32 	%r5601, %r5597, %r5600;
	ld.global.u32 	%r5602, [%rd2413+-4];
	mul.wide.s32 	%rd2428, %r5602, 4;
	add.s64 	%rd2429, %rd4, %rd2428;
	ld.global.u32 	%r5603, [%rd2429];
	setp.eq.s32 	%p1452, %r5603, -1;
	selp.u32 	%r5604, 1, 0, %p1452;
	add.s32 	%r5605, %r5601, %r5604;
	ld.global.u32 	%r5606, [%rd2413];
	mul.wide.s32 	%rd2430, %r5606, 4;
	add.s64 	%rd2431, %rd4, %rd2430;
	ld.global.u32 	%r5607, [%rd2431];
	setp.eq.s32 	%p1453, %r5607, -1;
	selp.u32 	%r5608, 1, 0, %p1453;
	add.s32 	%r5609, %r5605, %r5608;
	ld.global.u32 	%r5610, [%rd2413+4];
	mul.wide.s32 	%rd2432, %r5610, 4;
	add.s64 	%rd2433, %rd4, %rd2432;
	ld.global.u32 	%r5611, [%rd2433];
	setp.eq.s32 	%p1454, %r5611, -1;
	selp.u32 	%r5612, 1, 0, %p1454;
	add.s32 	%r5613, %r5609, %r5612;
	ld.global.u32 	%r5614, [%rd2413+8];
	mul.wide.s32 	%rd2434, %r5614, 4;
	add.s64 	%rd2435, %rd4, %rd2434;
	ld.global.u32 	%r5615, [%rd2435];
	setp.eq.s32 	%p1455, %r5615, -1;
	selp.u32 	%r5616, 1, 0, %p1455;
	add.s32 	%r5617, %r5613, %r5616;
	ld.global.u32 	%r5618, [%rd2413+12];
	mul.wide.s32 	%rd2436, %r5618, 4;
	add.s64 	%rd2437, %rd4, %rd2436;
	ld.global.u32 	%r5619, [%rd2437];
	setp.eq.s32 	%p1456, %r5619, -1;
	selp.u32 	%r5620, 1, 0, %p1456;
	add.s32 	%r5621, %r5617, %r5620;
	ld.global.u32 	%r5622, [%rd2413+16];
	mul.wide.s32 	%rd2438, %r5622, 4;
	add.s64 	%rd2439, %rd4, %rd2438;
	ld.global.u32 	%r5623, [%rd2439];
	setp.eq.s32 	%p1457, %r5623, -1;
	selp.u32 	%r5624, 1, 0, %p1457;
	add.s32 	%r5625, %r5621, %r5624;
	ld.global.u32 	%r5626, [%rd2413+20];
	mul.wide.s32 	%rd2440, %r5626, 4;
	add.s64 	%rd2441, %rd4, %rd2440;
	ld.global.u32 	%r5627, [%rd2441];
	setp.eq.s32 	%p1458, %r5627, -1;
	selp.u32 	%r5628, 1, 0, %p1458;
	add.s32 	%r5629, %r5625, %r5628;
	ld.global.u32 	%r5630, [%rd2413+24];
	mul.wide.s32 	%rd2442, %r5630, 4;
	add.s64 	%rd2443, %rd4, %rd2442;
	ld.global.u32 	%r5631, [%rd2443];
	setp.eq.s32 	%p1459, %r5631, -1;
	selp.u32 	%r5632, 1, 0, %p1459;
	add.s32 	%r5633, %r5629, %r5632;
	ld.global.u32 	%r5634, [%rd2413+28];
	mul.wide.s32 	%rd2444, %r5634, 4;
	add.s64 	%rd2445, %rd4, %rd2444;
	ld.global.u32 	%r5635, [%rd2445];
	setp.eq.s32 	%p1460, %r5635, -1;
	selp.u32 	%r5636, 1, 0, %p1460;
	add.s32 	%r5838, %r5633, %r5636;
	add.s32 	%r5830, %r5830, 16;
	add.s32 	%r5826, %r5826, 16;
	setp.ne.s32 	%p1461, %r5826, 0;
	@%p1461 bra 	$L__BB39_23;
$L__BB39_24:
	setp.eq.s32 	%p1462, %r49, 0;
	@%p1462 bra 	$L__BB39_34;
	and.b32  	%r60, %r48, 7;
	setp.lt.u32 	%p1463, %r49, 8;
	@%p1463 bra 	$L__BB39_27;
	mul.wide.s32 	%rd2446, %r5830, 4;
	add.s64 	%rd2447, %rd3, %rd2446;
	ld.global.u32 	%r5638, [%rd2447];
	mul.wide.s32 	%rd2448, %r5638, 4;
	add.s64 	%rd2449, %rd4, %rd2448;
	ld.global.u32 	%r5639, [%rd2449];
	setp.eq.s32 	%p1464, %r5639, -1;
	selp.u32 	%r5640, 1, 0, %p1464;
	add.s32 	%r5641, %r5838, %r5640;
	ld.global.u32 	%r5642, [%rd2447+4];
	mul.wide.s32 	%rd2450, %r5642, 4;
	add.s64 	%rd2451, %rd4, %rd2450;
	ld.global.u32 	%r5643, [%rd2451];
	setp.eq.s32 	%p1465, %r5643, -1;
	selp.u32 	%r5644, 1, 0, %p1465;
	add.s32 	%r5645, %r5641, %r5644;
	ld.global.u32 	%r5646, [%rd2447+8];
	mul.wide.s32 	%rd2452, %r5646, 4;
	add.s64 	%rd2453, %rd4, %rd2452;
	ld.global.u32 	%r5647, [%rd2453];
	setp.eq.s32 	%p1466, %r5647, -1;
	selp.u32 	%r5648, 1, 0, %p1466;
	add.s32 	%r5649, %r5645, %r5648;
	ld.global.u32 	%r5650, [%rd2447+12];
	mul.wide.s32 	%rd2454, %r5650, 4;
	add.s64 	%rd2455, %rd4, %rd2454;
	ld.global.u32 	%r5651, [%rd2455];
	setp.eq.s32 	%p1467, %r5651, -1;
	selp.u32 	%r5652, 1, 0, %p1467;
	add.s32 	%r5653, %r5649, %r5652;
	ld.global.u32 	%r5654, [%rd2447+16];
	mul.wide.s32 	%rd2456, %r5654, 4;
	add.s64 	%rd2457, %rd4, %rd2456;
	ld.global.u32 	%r5655, [%rd2457];
	setp.eq.s32 	%p1468, %r5655, -1;
	selp.u32 	%r5656, 1, 0, %p1468;
	add.s32 	%r5657, %r5653, %r5656;
	ld.global.u32 	%r5658, [%rd2447+20];
	mul.wide.s32 	%rd2458, %r5658, 4;
	add.s64 	%rd2459, %rd4, %rd2458;
	ld.global.u32 	%r5659, [%rd2459];
	setp.eq.s32 	%p1469, %r5659, -1;
	selp.u32 	%r5660, 1, 0, %p1469;
	add.s32 	%r5661, %r5657, %r5660;
	ld.global.u32 	%r5662, [%rd2447+24];
	mul.wide.s32 	%rd2460, %r5662, 4;
	add.s64 	%rd2461, %rd4, %rd2460;
	ld.global.u32 	%r5663, [%rd2461];
	setp.eq.s32 	%p1470, %r5663, -1;
	selp.u32 	%r5664, 1, 0, %p1470;
	add.s32 	%r5665, %r5661, %r5664;
	ld.global.u32 	%r5666, [%rd2447+28];
	mul.wide.s32 	%rd2462, %r5666, 4;
	add.s64 	%rd2463, %rd4, %rd2462;
	ld.global.u32 	%r5667, [%rd2463];
	setp.eq.s32 	%p1471, %r5667, -1;
	selp.u32 	%r5668, 1, 0, %p1471;
	add.s32 	%r5838, %r5665, %r5668;
	add.s32 	%r5830, %r5830, 8;
$L__BB39_27:
	setp.eq.s32 	%p1472, %r60, 0;
	@%p1472 bra 	$L__BB39_34;
	and.b32  	%r66, %r48, 3;
	setp.lt.u32 	%p1473, %r60, 4;
	@%p1473 bra 	$L__BB39_30;
	mul.wide.s32 	%rd2464, %r5830, 4;
	add.s64 	%rd2465, %rd3, %rd2464;
	ld.global.u32 	%r5670, [%rd2465];
	mul.wide.s32 	%rd2466, %r5670, 4;
	add.s64 	%rd2467, %rd4, %rd2466;
	ld.global.u32 	%r5671, [%rd2467];
	setp.eq.s32 	%p1474, %r5671, -1;
	selp.u32 	%r5672, 1, 0, %p1474;
	add.s32 	%r5673, %r5838, %r5672;
	ld.global.u32 	%r5674, [%rd2465+4];
	mul.wide.s32 	%rd2468, %r5674, 4;
	add.s64 	%rd2469, %rd4, %rd2468;
	ld.global.u32 	%r5675, [%rd2469];
	setp.eq.s32 	%p1475, %r5675, -1;
	selp.u32 	%r5676, 1, 0, %p1475;
	add.s32 	%r5677, %r5673, %r5676;
	ld.global.u32 	%r5678, [%rd2465+8];
	mul.wide.s32 	%rd2470, %r5678, 4;
	add.s64 	%rd2471, %rd4, %rd2470;
	ld.global.u32 	%r5679, [%rd2471];
	setp.eq.s32 	%p1476, %r5679, -1;
	selp.u32 	%r5680, 1, 0, %p1476;
	add.s32 	%r5681, %r5677, %r5680;
	ld.global.u32 	%r5682, [%rd2465+12];
	mul.wide.s32 	%rd2472, %r5682, 4;
	add.s64 	%rd2473, %rd4, %rd2472;
	ld.global.u32 	%r5683, [%rd2473];
	setp.eq.s32 	%p1477, %r5683, -1;
	selp.u32 	%r5684, 1, 0, %p1477;
	add.s32 	%r5838, %r5681, %r5684;
	add.s32 	%r5830, %r5830, 4;
$L__BB39_30:
	setp.eq.s32 	%p1478, %r66, 0;
	@%p1478 bra 	$L__BB39_34;
	mul.wide.s32 	%rd2474, %r5830, 4;
	add.s64 	%rd9, %rd3, %rd2474;
	ld.global.u32 	%r5685, [%rd9];
	mul.wide.s32 	%rd2475, %r5685, 4;
	add.s64 	%rd2476, %rd4, %rd2475;
	ld.global.u32 	%r5686, [%rd2476];
	setp.eq.s32 	%p1479, %r5686, -1;
	selp.u32 	%r5687, 1, 0, %p1479;
	add.s32 	%r5838, %r5838, %r5687;
	setp.eq.s32 	%p1480, %r66, 1;
	@%p1480 bra 	$L__BB39_34;
	ld.global.u32 	%r5688, [%rd9+4];
	mul.wide.s32 	%rd2477, %r5688, 4;
	add.s64 	%rd2478, %rd4, %rd2477;
	ld.global.u32 	%r5689, [%rd2478];
	setp.eq.s32 	%p1481, %r5689, -1;
	selp.u32 	%r5690, 1, 0, %p1481;
	add.s32 	%r5838, %r5838, %r5690;
	setp.eq.s32 	%p1482, %r66, 2;
	@%p1482 bra 	$L__BB39_34;
	ld.global.u32 	%r5691, [%rd9+8];
	mul.wide.s32 	%rd2479, %r5691, 4;
	add.s64 	%rd2480, %rd4, %rd2479;
	ld.global.u32 	%r5692, [%rd2480];
	setp.eq.s32 	%p1483, %r5692, -1;
	selp.u32 	%r5693, 1, 0, %p1483;
	add.s32 	%r5838, %r5838, %r5693;
$L__BB39_34:
	add.s32 	%r5821, %r5838, %r5821;
	add.s32 	%r5824, %r5824, 256;
	setp.lt.s32 	%p1484, %r5824, %r3;
	@%p1484 bra 	$L__BB39_19;
$L__BB39_35:
	setp.lt.s32 	%p1485, %r3, 256;
	@%p1485 bra 	$L__BB39_40;
	// begin inline asm
	mov.u32 %r5757, %laneid;
	// end inline asm
	mov.b32 	%r5760, 1;
	mov.b32 	%r5781, 31;
	mov.b32 	%r5782, -1;
	// begin inline asm
	shfl.sync.down.b32 %r5758, %r5821, %r5760, %r5781, %r5782;
	// end inline asm
	setp.gt.s32 	%p1501, %r5757, 30;
	selp.b32 	%r5783, 0, %r5758, %p1501;
	add.s32 	%r5764, %r5783, %r5821;
	mov.b32 	%r5765, 2;
	// begin inline asm
	shfl.sync.down.b32 %r5763, %r5764, %r5765, %r5781, %r5782;
	// end inline asm
	setp.gt.s32 	%p1502, %r5757, 29;
	selp.b32 	%r5784, 0, %r5763, %p1502;
	add.s32 	%r5769, %r5764, %r5784;
	mov.b32 	%r5770, 4;
	// begin inline asm
	shfl.sync.down.b32 %r5768, %r5769, %r5770, %r5781, %r5782;
	// end inline asm
	setp.gt.s32 	%p1503, %r5757, 27;
	selp.b32 	%r5785, 0, %r5768, %p1503;
	add.s32 	%r5774, %r5769, %r5785;
	mov.b32 	%r5775, 8;
	// begin inline asm
	shfl.sync.down.b32 %r5773, %r5774, %r5775, %r5781, %r5782;
	// end inline asm
	setp.gt.s32 	%p1504, %r5757, 23;
	selp.b32 	%r5786, 0, %r5773, %p1504;
	add.s32 	%r5779, %r5774, %r5786;
	mov.b32 	%r5780, 16;
	// begin inline asm
	shfl.sync.down.b32 %r5778, %r5779, %r5780, %r5781, %r5782;
	// end inline asm
	setp.gt.s32 	%p1505, %r5757, 15;
	selp.b32 	%r5787, 0, %r5778, %p1505;
	add.s32 	%r6273, %r5779, %r5787;
	setp.ne.s32 	%p1506, %r5757, 0;
	@%p1506 bra 	$L__BB39_38;
	shr.u32 	%r5788, %r4, 3;
	and.b32  	%r5789, %r5788, 124;
	mov.u32 	%r5790, _ZZN3cub18CUB_300001_SM_10006detail6reduce18DeviceReduceKernelINS2_10policy_hubIiyN4cuda3std3__44plusIiEEE10Policy1000EN6thrust24THRUST_300001_SM_1000_NS17counting_iteratorIiNSD_11use_defaultESF_SF_EEyS9_i19active_edge_counterEEvT0_PT3_T1_NS0_13GridEvenShareISL_EET2_T4_E12temp_storage;
	add.s32 	%r5791, %r5790, %r5789;
	st.shared.u32 	[%r5791+8], %r6273;
$L__BB39_38:
	bar.sync 	0;
	setp.ne.s32 	%p1507, %r4, 0;
	@%p1507 bra 	$L__BB39_551;
	ld.shared.u32 	%r5792, [_ZZN3cub18CUB_300001_SM_10006detail6reduce18DeviceReduceKernelINS2_10policy_hubIiyN4cuda3std3__44plusIiEEE10Policy1000EN6thrust24THRUST_300001_SM_1000_NS17counting_iteratorIiNSD_11use_defaultESF_SF_EEyS9_i19active_edge_counterEEvT0_PT3_T1_NS0_13GridEvenShareISL_EET2_T4_E12temp_storage+12];
	add.s32 	%r5793, %r5792, %r6273;
	ld.shared.u32 	%r5794, [_ZZN3cub18CUB_300001_SM_10006detail6reduce18DeviceReduceKernelINS2_10policy_hubIiyN4cuda3std3__44plusIiEEE10Policy1000EN6thrust24THRUST_300001_SM_1000_NS17counting_iteratorIiNSD_11use_defaultESF_SF_EEyS9_i19active_edge_counterEEvT0_PT3_T1_NS0_13GridEvenShareISL_EET2_T4_E12temp_storage+16];
	add.s32 	%r5795, %r5793, %r5794;
	ld.shared.u32 	%r5796, [_ZZN3cub18CUB_300001_SM_10006detail6reduce18DeviceReduceKernelINS2_10policy_hubIiyN4cuda3std3__44plusIiEEE10Policy1000EN6thrust24THRUST_300001_SM_1000_NS17counting_iteratorIiNSD_11use_defaultESF_SF_EEyS9_i19active_edge_counterEEvT0_PT3_T1_NS0_13GridEvenShareISL_EET2_T4_E12temp_storage+20];
	add.s32 	%r5797, %r5795, %r5796;
	ld.shared.u32 	%r5798, [_ZZN3cub18CUB_300001_SM_10006detail6reduce18DeviceReduceKernelINS2_10policy_hubIiyN4cuda3std3__44plusIiEEE10Policy1000EN6thrust24THRUST_300001_SM_1000_NS17counting_iteratorIiNSD_11use_defaultESF_SF_EEyS9_i19active_edge_counterEEvT0_PT3_T1_NS0_13GridEvenShareISL_EET2_T4_E12temp_storage+24];
	add.s32 	%r5799, %r5797, %r5798;
	ld.shared.u32 	%r5800, [_ZZN3cub18CUB_300001_SM_10006detail6reduce18DeviceReduceKernelINS2_10policy_hubIiyN4cuda3std3__44plusIiEEE10Policy1000EN6thrust24THRUST_300001_SM_1000_NS17counting_iteratorIiNSD_11use_defaultESF_SF_EEyS9_i19active_edge_counterEEvT0_PT3_T1_NS0_13GridEvenShareISL_EET2_T4_E12temp_storage+28];
	add.s32 	%r5801, %r5799, %r5800;
	ld.shared.u32 	%r5802, [_ZZN3cub18CUB_300001_SM_10006detail6reduce18DeviceReduceKernelINS2_10policy_hubIiyN4cuda3std3__44plusIiEEE10Policy1000EN6thrust24THRUST_300001_SM_1000_NS17counting_iteratorIiNSD_11use_defaultESF_SF_EEyS9_i19active_edge_counterEEvT0_PT3_T1_NS0_13GridEvenShareISL_EET2_T4_E12temp_storage+32];
	add.s32 	%r5803, %r5801, %r5802;
	ld.shared.u32 	%r5804, [_ZZN3cub18CUB_300001_SM_10006detail6reduce18DeviceReduceKernelINS2_10policy_hubIiyN4cuda3std3__44plusIiEEE10Policy1000EN6thrust24THRUST_300001_SM_1000_NS17counting_iteratorIiNSD_11use_defaultESF_SF_EEyS9_i19active_edge_counterEEvT0_PT3_T1_NS0_13GridEvenShareISL_EET2_T4_E12temp_storage+36];
	add.s32 	%r6273, %r5803, %r5804;
	bra.uni 	$L__BB39_551;
$L__BB39_40:
	// begin inline asm
	mov.u32 %r5694, %laneid;
	// end inline asm
	and.b32  	%r5720, %r4, 992;
	add.s32 	%r5721, %r5720, 32;
	setp.gt.s32 	%p1486, %r5721, %r3;
	not.b32 	%r5722, %r5720;
	add.s32 	%r5723, %r3, %r5722;
	selp.b32 	%r5718, %r5723, 31, %p1486;
	mov.b32 	%r5697, 1;
	mov.b32 	%r5719, -1;
	// begin inline asm
	shfl.sync.down.b32 %r5695, %r5821, %r5697, %r5718, %r5719;
	// end inline asm
	setp.lt.s32 	%p1487, %r5694, %r5718;
	selp.b32 	%r5724, %r5695, 0, %p1487;
	add.s32 	%r5701, %r5724, %r5821;
	mov.b32 	%r5702, 2;
	// begin inline asm
	shfl.sync.down.b32 %r5700, %r5701, %r5702, %r5718, %r5719;
	// end inline asm
	add.s32 	%r5725, %r5694, 2;
	setp.gt.s32 	%p1488, %r5725, %r5718;
	selp.b32 	%r5726, 0, %r5700, %p1488;
	add.s32 	%r5706, %r5701, %r5726;
	mov.b32 	%r5707, 4;
	// begin inline asm
	shfl.sync.down.b32 %r5705, %r5706, %r5707, %r5718, %r5719;
	// end inline asm
	add.s32 	%r5727, %r5694, 4;
	setp.gt.s32 	%p1489, %r5727, %r5718;
	selp.b32 	%r5728, 0, %r5705, %p1489;
	add.s32 	%r5711, %r5706, %r5728;
	mov.b32 	%r5712, 8;
	// begin inline asm
	shfl.sync.down.b32 %r5710, %r5711, %r5712, %r5718, %r5719;
	// end inline asm
	add.s32 	%r5729, %r5694, 8;
	setp.gt.s32 	%p1490, %r5729, %r5718;
	selp.b32 	%r5730, 0, %r5710, %p1490;
	add.s32 	%r5716, %r5711, %r5730;
	mov.b32 	%r5717, 16;
	// begin inline asm
	shfl.sync.down.b32 %r5715, %r5716, %r5717, %r5718, %r5719;
	// end inline asm
	add.s32 	%r5731, %r5694, 16;
	setp.gt.s32 	%p1491, %r5731, %r5718;
	selp.b32 	%r5732, 0, %r5715, %p1491;
	add.s32 	%r6273, %r5716, %r5732;
	setp.ne.s32 	%p1492, %r5694, 0;
	@%p1492 bra 	$L__BB39_42;
	shr.u32 	%r5733, %r4, 3;
	and.b32  	%r5734, %r5733, 124;
	mov.u32 	%r5735, _ZZN3cub18CUB_300001_SM_10006detail6reduce18DeviceReduceKernelINS2_10policy_hubIiyN4cuda3std3__44plusIiEEE10Policy1000EN6thrust24THRUST_300001_SM_1000_NS17counting_iteratorIiNSD_11use_defaultESF_SF_EEyS9_i19active_edge_counterEEvT0_PT3_T1_NS0_13GridEvenShareISL_EET2_T4_E12temp_storage;
	add.s32 	%r5736, %r5735, %r5734;
	st.shared.u32 	[%r5736+8], %r6273;
$L__BB39_42:
	bar.sync 	0;
	setp.ne.s32 	%p1493, %r4, 0;
	@%p1493 bra 	$L__BB39_551;
	setp.gt.s32 	%p1494, %r3, 32;
	ld.shared.u32 	%r5737, [_ZZN3cub18CUB_300001_SM_10006detail6reduce18DeviceReduceKernelINS2_10policy_hubIiyN4cuda3std3__44plusIiEEE10Policy1000EN6thrust24THRUST_300001_SM_1000_NS17counting_iteratorIiNSD_11use_defaultESF_SF_EEyS9_i19active_edge_counterEEvT0_PT3_T1_NS0_13GridEvenShareISL_EET2_T4_E12temp_storage+12];
	selp.b32 	%r5738, %r5737, 0, %p1494;
	add.s32 	%r5739, %r5738, %r6273;
	setp.gt.s32 	%p1495, %r3, 64;
	ld.shared.u32 	%r5740, [_ZZN3cub18CUB_300001_SM_10006detail6reduce18DeviceReduceKernelINS2_10policy_hubIiyN4cuda3std3__44plusIiEEE10Policy1000EN6thrust24THRUST_300001_SM_1000_NS17counting_iteratorIiNSD_11use_defaultESF_SF_EEyS9_i19active_edge_counterEEvT0_PT3_T1_NS0_13GridEvenShareISL_EET2_T4_E12temp_storage+16];
	selp.b32 	%r5741, %r5740, 0, %p1495;
	add.s32 	%r5742, %r5739, %r5741;
	setp.gt.s32 	%p1496, %r3, 96;
	ld.shared.u32 	%r5743, [_ZZN3cub18CUB_300001_SM_10006detail6reduce18DeviceReduceKernelINS2_10policy_hubIiyN4cuda3std3__44plusIiEEE10Policy1000EN6thrust24THRUST_300001_SM_1000_NS17counting_iteratorIiNSD_11use_defaultESF_SF_EEyS9_i19active_edge_counterEEvT0_PT3_T1_NS0_13GridEvenShareISL_EET2_T4_E12temp_storage+20];
	selp.b32 	%r5744, %r5743, 0, %p1496;
	add.s32 	%r5745, %r5742, %r5744;
	setp.gt.s32 	%p1497, %r3, 128;
	ld.shared.u32 	%r5746, [_ZZN3cub18CUB_300001_SM_10006detail6reduce18DeviceReduceKernelINS2_10policy_hubIiyN4cuda3std3__44plusIiEEE10Policy1000EN6thrust24THRUST_300001_SM_1000_NS17counting_iteratorIiNSD_11use_defaultESF_SF_EEyS9_i19active_edge_counterEEvT0_PT3_T1_NS0_13GridEvenShareISL_EET2_T4_E12temp_storage+24];
	selp.b32 	%r5747, %r5746, 0, %p1497;
	add.s32 	%r5748, %r5745, %r5747;
	setp.gt.s32 	%p1498, %r3, 160;
	ld.shared.u32 	%r5749, [_ZZN3cub18CUB_300001_SM_10006detail6reduce18DeviceReduceKernelINS2_10policy_hubIiyN4cuda3std3__44plusIiEEE10Policy1000EN6thrust24THRUST_300001_SM_1000_NS17counting_iteratorIiNSD_11use_defaultESF_SF_EEyS9_i19active_edge_counterEEvT0_PT3_T1_NS0_13GridEvenShareISL_EET2_T4_E12temp_storage+28];
	selp.b32 	%r5750, %r5749, 0, %p1498;
	add.s32 	%r5751, %r5748, %r5750;
	setp.gt.s32 	%p1499, %r3, 192;
	ld.shared.u32 	%r5752, [_ZZN3cub18CUB_300001_SM_10006detail6reduce18DeviceReduceKernelINS2_10policy_hubIiyN4cuda3std3__44plusIiEEE10Policy1000EN6thrust24THRUST_300001_SM_1000_NS17counting_iteratorIiNSD_11use_defaultESF_SF_EEyS9_i19active_edge_counterEEvT0_PT3_T1_NS0_13GridEvenShareISL_EET2_T4_E12temp_storage+32];
	selp.b32 	%r5753, %r5752, 0, %p1499;
	add.s32 	%r5754, %r5751, %r5753;
	setp.gt.s32 	%p1500, %r3, 224;
	ld.shared.u32 	%r5755, [_ZZN3cub18CUB_300001_SM_10006detail6reduce18DeviceReduceKernelINS2_10policy_hubIiyN4cuda3std3__44plusIiEEE10Policy1000EN6thrust24THRUST_300001_SM_1000_NS17counting_iteratorIiNSD_11use_defaultESF_SF_EEyS9_i19active_edge_counterEEvT0_PT3_T1_NS0_13GridEvenShareISL_EET2_T4_E12temp_storage+36];
	selp.b32 	%r5756, %r5755, 0, %p1500;
	add.s32 	%r6273, %r5754, %r5756;
	bra.uni 	$L__BB39_551;
$L__BB39_44:
	cvt.u32.u64 	%r1091, %rd2484;
	mov.u32 	%r83, %tid.x;
	add.s32 	%r1092, %r1091, %r83;
	add.s32 	%r1093, %r1092, %r1;
	mul.wide.s32 	%rd53, %r1093, 4;
	add.s64 	%rd10, %rd4, %rd53;
	ld.global.u32 	%r1094, [%rd10];
	setp.ne.s32 	%p2, %r1094, -1;
	add.s64 	%rd11, %rd2, %rd53;
	mov.b32 	%r5852, 0;
	@%p2 bra 	$L__BB39_59;
	ld.global.u32 	%r5844, [%rd11];
	ld.global.u32 	%r85, [%rd11+4];
	setp.ge.s32 	%p3, %r5844, %r85;
	@%p3 bra 	$L__BB39_59;
	add.s32 	%r1098, %r5844, 1;
	max.s32 	%r1099, %r85, %r1098;
	sub.s32 	%r86, %r1099, %r5844;
	and.b32  	%r87, %r86, 15;
	sub.s32 	%r1100, %r5844, %r1099;
	setp.gt.u32 	%p4, %r1100, -16;
	mov.b32 	%r5852, 0;
	@%p4 bra 	$L__BB39_49;
	and.b32  	%r88, %r86, -16;
	mov.b32 	%r5852, 0;
	mov.u32 	%r5842, %r5852;
$L__BB39_48:
	.pragma "nounroll";
	mul.wide.s32 	%rd54, %r5844, 4;
	add.s64 	%rd55, %rd3, %rd54;
	ld.global.u32 	%r1102, [%rd55];
	mul.wide.s32 	%rd56, %r1102, 4;
	add.s64 	%rd57, %rd4, %rd56;
	ld.global.u32 	%r1103, [%rd57];
	setp.eq.s32 	%p5, %r1103, -1;
	selp.u32 	%r1104, 1, 0, %p5;
	add.s32 	%r1105, %r5852, %r1104;
	ld.global.u32 	%r1106, [%rd55+4];
	mul.wide.s32 	%rd58, %r1106, 4;
	add.s64 	%rd59, %rd4, %rd58;
	ld.global.u32 	%r1107, [%rd59];
	setp.eq.s32 	%p6, %r1107, -1;
	selp.u32 	%r1108, 1, 0, %p6;
	add.s32 	%r1109, %r1105, %r1108;
	ld.global.u32 	%r1110, [%rd55+8];
	mul.wide.s32 	%rd60, %r1110, 4;
	add.s64 	%rd61, %rd4, %rd60;
	ld.global.u32 	%r1111, [%rd61];
	setp.eq.s32 	%p7, %r1111, -1;
	selp.u32 	%r1112, 1, 0, %p7;
	add.s32 	%r1113, %r1109, %r1112;
	ld.global.u32 	%r1114, [%rd55+12];
	mul.wide.s32 	%rd62, %r1114, 4;
	add.s64 	%rd63, %rd4, %rd62;
	ld.global.u32 	%r1115, [%rd63];
	setp.eq.s32 	%p8, %r1115, -1;
	selp.u32 	%r1116, 1, 0, %p8;
	add.s32 	%r1117, %r1113, %r1116;
	ld.global.u32 	%r1118, [%rd55+16];
	mul.wide.s32 	%rd64, %r1118, 4;
	add.s64 	%rd65, %rd4, %rd64;
	ld.global.u32 	%r1119, [%rd65];
	setp.eq.s32 	%p9, %r1119, -1;
	selp.u32 	%r1120, 1, 0, %p9;
	add.s32 	%r1121, %r1117, %r1120;
	ld.global.u32 	%r1122, [%rd55+20];
	mul.wide.s32 	%rd66, %r1122, 4;
	add.s64 	%rd67, %rd4, %rd66;
	ld.global.u32 	%r1123, [%rd67];
	setp.eq.s32 	%p10, %r1123, -1;
	selp.u32 	%r1124, 1, 0, %p10;
	add.s32 	%r1125, %r1121, %r1124;
	ld.global.u32 	%r1126, [%rd55+24];
	mul.wide.s32 	%rd68, %r1126, 4;
	add.s64 	%rd69, %rd4, %rd68;
	ld.global.u32 	%r1127, [%rd69];
	setp.eq.s32 	%p11, %r1127, -1;
	selp.u32 	%r1128, 1, 0, %p11;
	add.s32 	%r1129, %r1125, %r1128;
	ld.global.u32 	%r1130, [%rd55+28];
	mul.wide.s32 	%rd70, %r1130, 4;
	add.s64 	%rd71, %rd4, %rd70;
	ld.global.u32 	%r1131, [%rd71];
	setp.eq.s32 	%p12, %r1131, -1;
	selp.u32 	%r1132, 1, 0, %p12;
	add.s32 	%r1133, %r1129, %r1132;
	ld.global.u32 	%r1134, [%rd55+32];
	mul.wide.s32 	%rd72, %r1134, 4;
	add.s64 	%rd73, %rd4, %rd72;
	ld.global.u32 	%r1135, [%rd73];
	setp.eq.s32 	%p13, %r1135, -1;
	selp.u32 	%r1136, 1, 0, %p13;
	add.s32 	%r1137, %r1133, %r1136;
	ld.global.u32 	%r1138, [%rd55+36];
	mul.wide.s32 	%rd74, %r1138, 4;
	add.s64 	%rd75, %rd4, %rd74;
	ld.global.u32 	%r1139, [%rd75];
	setp.eq.s32 	%p14, %r1139, -1;
	selp.u32 	%r1140, 1, 0, %p14;
	add.s32 	%r1141, %r1137, %r1140;
	ld.global.u32 	%r1142, [%rd55+40];
	mul.wide.s32 	%rd76, %r1142, 4;
	add.s64 	%rd77, %rd4, %rd76;
	ld.global.u32 	%r1143, [%rd77];
	setp.eq.s32 	%p15, %r1143, -1;
	selp.u32 	%r1144, 1, 0, %p15;
	add.s32 	%r1145, %r1141, %r1144;
	ld.global.u32 	%r1146, [%rd55+44];
	mul.wide.s32 	%rd78, %r1146, 4;
	add.s64 	%rd79, %rd4, %rd78;
	ld.global.u32 	%r1147, [%rd79];
	setp.eq.s32 	%p16, %r1147, -1;
	selp.u32 	%r1148, 1, 0, %p16;
	add.s32 	%r1149, %r1145, %r1148;
	ld.global.u32 	%r1150, [%rd55+48];
	mul.wide.s32 	%rd80, %r1150, 4;
	add.s64 	%rd81, %rd4, %rd80;
	ld.global.u32 	%r1151, [%rd81];
	setp.eq.s32 	%p17, %r1151, -1;
	selp.u32 	%r1152, 1, 0, %p17;
	add.s32 	%r1153, %r1149, %r1152;
	ld.global.u32 	%r1154, [%rd55+52];
	mul.wide.s32 	%rd82, %r1154, 4;
	add.s64 	%rd83, %rd4, %rd82;
	ld.global.u32 	%r1155, [%rd83];
	setp.eq.s32 	%p18, %r1155, -1;
	selp.u32 	%r1156, 1, 0, %p18;
	add.s32 	%r1157, %r1153, %r1156;
	ld.global.u32 	%r1158, [%rd55+56];
	mul.wide.s32 	%rd84, %r1158, 4;
	add.s64 	%rd85, %rd4, %rd84;
	ld.global.u32 	%r1159, [%rd85];
	setp.eq.s32 	%p19, %r1159, -1;
	selp.u32 	%r1160, 1, 0, %p19;
	add.s32 	%r1161, %r1157, %r1160;
	ld.global.u32 	%r1162, [%rd55+60];
	mul.wide.s32 	%rd86, %r1162, 4;
	add.s64 	%rd87, %rd4, %rd86;
	ld.global.u32 	%r1163, [%rd87];
	setp.eq.s32 	%p20, %r1163, -1;
	selp.u32 	%r1164, 1, 0, %p20;
	add.s32 	%r5852, %r1161, %r1164;
	add.s32 	%r5844, %r5844, 16;
	add.s32 	%r5842, %r5842, 16;
	setp.ne.s32 	%p21, %r5842, %r88;
	@%p21 bra 	$L__BB39_48;
$L__BB39_49:
	setp.eq.s32 	%p22, %r87, 0;
	@%p22 bra 	$L__BB39_59;
	and.b32  	%r98, %r86, 7;
	setp.lt.u32 	%p23, %r87, 8;
	@%p23 bra 	$L__BB39_52;
	mul.wide.s32 	%rd88, %r5844, 4;
	add.s64 	%rd89, %rd3, %rd88;
	ld.global.u32 	%r1166, [%rd89];
	mul.wide.s32 	%rd90, %r1166, 4;
	add.s64 	%rd91, %rd4, %rd90;
	ld.global.u32 	%r1167, [%rd91];
	setp.eq.s32 	%p24, %r1167, -1;
	selp.u32 	%r1168, 1, 0, %p24;
	add.s32 	%r1169, %r5852, %r1168;
	ld.global.u32 	%r1170, [%rd89+4];
	mul.wide.s32 	%rd92, %r1170, 4;
	add.s64 	%rd93, %rd4, %rd92;
	ld.global.u32 	%r1171, [%rd93];
	setp.eq.s32 	%p25, %r1171, -1;
	selp.u32 	%r1172, 1, 0, %p25;
	add.s32 	%r1173, %r1169, %r1172;
	ld.global.u32 	%r1174, [%rd89+8];
	mul.wide.s32 	%rd94, %r1174, 4;
	add.s64 	%rd95, %rd4, %rd94;
	ld.global.u32 	%r1175, [%rd95];
	setp.eq.s32 	%p26, %r1175, -1;
	selp.u32 	%r1176, 1, 0, %p26;
	add.s32 	%r1177, %r1173, %r1176;
	ld.global.u32 	%r1178, [%rd89+12];
	mul.wide.s32 	%rd96, %r1178, 4;
	add.s64 	%rd97, %rd4, %rd96;
	ld.global.u32 	%r1179, [%rd97];
	setp.eq.s32 	%p27, %r1179, -1;
	selp.u32 	%r1180, 1, 0, %p27;
	add.s32 	%r1181, %r1177, %r1180;
	ld.global.u32 	%r1182, [%rd89+16];
	mul.wide.s32 	%rd98, %r1182, 4;
	add.s64 	%rd99, %rd4, %rd98;
	ld.global.u32 	%r1183, [%rd99];
	setp.eq.s32 	%p28, %r1183, -1;
	selp.u32 	%r1184, 1, 0, %p28;
	add.s32 	%r1185, %r1181, %r1184;
	ld.global.u32 	%r1186, [%rd89+20];
	mul.wide.s32 	%rd100, %r1186, 4;
	add.s64 	%rd101, %rd4, %rd100;
	ld.global.u32 	%r1187, [%rd101];
	setp.eq.s32 	%p29, %r1187, -1;
	selp.u32 	%r1188, 1, 0, %p29;
	add.s32 	%r1189, %r1185, %r1188;
	ld.global.u32 	%r1190, [%rd89+24];
	mul.wide.s32 	%rd102, %r1190, 4;
	add.s64 	%rd103, %rd4, %rd102;
	ld.global.u32 	%r1191, [%rd103];
	setp.eq.s32 	%p30, %r1191, -1;
	selp.u32 	%r1192, 1, 0, %p30;
	add.s32 	%r1193, %r1189, %r1192;
	ld.global.u32 	%r1194, [%rd89+28];
	mul.wide.s32 	%rd104, %r1194, 4;
	add.s64 	%rd105, %rd4, %rd104;
	ld.global.u32 	%r1195, [%rd105];
	setp.eq.s32 	%p31, %r1195, -1;
	selp.u32 	%r1196, 1, 0, %p31;
	add.s32 	%r5852, %r1193, %r1196;
	add.s32 	%r5844, %r5844, 8;
$L__BB39_52:
	setp.eq.s32 	%p32, %r98, 0;
	@%p32 bra 	$L__BB39_59;
	and.b32  	%r104, %r86, 3;
	setp.lt.u32 	%p33, %r98, 4;
	@%p33 bra 	$L__BB39_55;
	mul.wide.s32 	%rd106, %r5844, 4;
	add.s64 	%rd107, %rd3, %rd106;
	ld.global.u32 	%r1198, [%rd107];
	mul.wide.s32 	%rd108, %r1198, 4;
	add.s64 	%rd109, %rd4, %rd108;
	ld.global.u32 	%r1199, [%rd109];
	setp.eq.s32 	%p34, %r1199, -1;
	selp.u32 	%r1200, 1, 0, %p34;
	add.s32 	%r1201, %r5852, %r1200;
	ld.global.u32 	%r1202, [%rd107+4];
	mul.wide.s32 	%rd110, %r1202, 4;
	add.s64 	%rd111, %rd4, %rd110;
	ld.global.u32 	%r1203, [%rd111];
	setp.eq.s32 	%p35, %r1203, -1;
	selp.u32 	%r1204, 1, 0, %p35;
	add.s32 	%r1205, %r1201, %r1204;
	ld.global.u32 	%r1206, [%rd107+8];
	mul.wide.s32 	%rd112, %r1206, 4;
	add.s64 	%rd113, %rd4, %rd112;
	ld.global.u32 	%r1207, [%rd113];
	setp.eq.s32 	%p36, %r1207, -1;
	selp.u32 	%r1208, 1, 0, %p36;
	add.s32 	%r1209, %r1205, %r1208;
	ld.global.u32 	%r1210, [%rd107+12];
	mul.wide.s32 	%rd114, %r1210, 4;
	add.s64 	%rd115, %rd4, %rd114;
	ld.global.u32 	%r1211, [%rd115];
	setp.eq.s32 	%p37, %r1211, -1;
	selp.u32 	%r1212, 1, 0, %p37;
	add.s32 	%r5852, %r1209, %r1212;
	add.s32 	%r5844, %r5844, 4;
$L__BB39_55:
	setp.eq.s32 	%p38, %r104, 0;
	@%p38 bra 	$L__BB39_59;
	mul.wide.s32 	%rd116, %r5844, 4;
	add.s64 	%rd12, %rd3, %rd116;
	ld.global.u32 	%r1213, [%rd12];
	mul.wide.s32 	%rd117, %r1213, 4;
	add.s64 	%rd118, %rd4, %rd117;
	ld.global.u32 	%r1214, [%rd118];
	setp.eq.s32 	%p39, %r1214, -1;
	selp.u32 	%r1215, 1, 0, %p39;
	add.s32 	%r5852, %r5852, %r1215;
	setp.eq.s32 	%p40, %r104, 1;
	@%p40 bra 	$L__BB39_59;
	ld.global.u32 	%r1216, [%rd12+4];
	mul.wide.s32 	%rd119, %r1216, 4;
	add.s64 	%rd120, %rd4, %rd119;
	ld.global.u32 	%r1217, [%rd120];
	setp.eq.s32 	%p41, %r1217, -1;
	selp.u32 	%r1218, 1, 0, %p41;
	add.s32 	%r5852, %r5852, %r1218;
	setp.eq.s32 	%p42, %r104, 2;
	@%p42 bra 	$L__BB39_59;
	ld.global.u32 	%r1219, [%rd12+8];
	mul.wide.s32 	%rd121, %r1219, 4;
	add.s64 	%rd122, %rd4, %rd121;
	ld.global.u32 	%r1220, [%rd122];
	setp.eq.s32 	%p43, %r1220, -1;
	selp.u32 	%r1221, 1, 0, %p43;
	add.s32 	%r5852, %r5852, %r1221;
$L__BB39_59:
	ld.global.u32 	%r1223, [%rd10+1024];
	setp.ne.s32 	%p44, %r1223, -1;
	mov.b32 	%r5865, 0;
	@%p44 bra 	$L__BB39_74;
	ld.global.u32 	%r5857, [%rd11+1024];
	ld.global.u32 	%r115, [%rd11+1028];
	setp.ge.s32 	%p45, %r5857, %r115;
	@%p45 bra 	$L__BB39_74;
	add.s32 	%r1227, %r5857, 1;
	max.s32 	%r1228, %r115, %r1227;
	sub.s32 	%r116, %r1228, %r5857;
	and.b32  	%r117, %r116, 15;
	sub.s32 	%r1229, %r5857, %r1228;
	setp.gt.u32 	%p46, %r1229, -16;
	mov.b32 	%r5865, 0;
	@%p46 bra 	$L__BB39_64;
	and.b32  	%r118, %r116, -16;
	mov.b32 	%r5865, 0;
	mov.u32 	%r5855, %r5865;
$L__BB39_63:
	.pragma "nounroll";
	mul.wide.s32 	%rd123, %r5857, 4;
	add.s64 	%rd124, %rd3, %rd123;
	ld.global.u32 	%r1231, [%rd124];
	mul.wide.s32 	%rd125, %r1231, 4;
	add.s64 	%rd126, %rd4, %rd125;
	ld.global.u32 	%r1232, [%rd126];
	setp.eq.s32 	%p47, %r1232, -1;
	selp.u32 	%r1233, 1, 0, %p47;
	add.s32 	%r1234, %r5865, %r1233;
	ld.global.u32 	%r1235, [%rd124+4];
	mul.wide.s32 	%rd127, %r1235, 4;
	add.s64 	%rd128, %rd4, %rd127;
	ld.global.u32 	%r1236, [%rd128];
	setp.eq.s32 	%p48, %r1236, -1;
	selp.u32 	%r1237, 1, 0, %p48;
	add.s32 	%r1238, %r1234, %r1237;
	ld.global.u32 	%r1239, [%rd124+8];
	mul.wide.s32 	%rd129, %r1239, 4;
	add.s64 	%rd130, %rd4, %rd129;
	ld.global.u32 	%r1240, [%rd130];
	setp.eq.s32 	%p49, %r1240, -1;
	selp.u32 	%r1241, 1, 0, %p49;
	add.s32 	%r1242, %r1238, %r1241;
	ld.global.u32 	%r1243, [%rd124+12];
	mul.wide.s32 	%rd131, %r1243, 4;
	add.s64 	%rd132, %rd4, %rd131;
	ld.global.u32 	%r1244, [%rd132];
	setp.eq.s32 	%p50, %r1244, -1;
	selp.u32 	%r1245, 1, 0, %p50;
	add.s32 	%r1246, %r1242, %r1245;
	ld.global.u32 	%r1247, [%rd124+16];
	mul.wide.s32 	%rd133, %r1247, 4;
	add.s64 	%rd134, %rd4, %rd133;
	ld.global.u32 	%r1248, [%rd134];
	setp.eq.s32 	%p51, %r1248, -1;
	selp.u32 	%r1249, 1, 0, %p51;
	add.s32 	%r1250, %r1246, %r1249;
	ld.global.u32 	%r1251, [%rd124+20];
	mul.wide.s32 	%rd135, %r1251, 4;
	add.s64 	%rd136, %rd4, %rd135;
	ld.global.u32 	%r1252, [%rd136];
	setp.eq.s32 	%p52, %r1252, -1;
	selp.u32 	%r1253, 1, 0, %p52;
	add.s32 	%r1254, %r1250, %r1253;
	ld.global.u32 	%r1255, [%rd124+24];
	mul.wide.s32 	%rd137, %r1255, 4;
	add.s64 	%rd138, %rd4, %rd137;
	ld.global.u32 	%r1256, [%rd138];
	setp.eq.s32 	%p53, %r1256, -1;
	selp.u32 	%r1257, 1, 0, %p53;
	add.s32 	%r1258, %r1254, %r1257;
	ld.global.u32 	%r1259, [%rd124+28];
	mul.wide.s32 	%rd139, %r1259, 4;
	add.s64 	%rd140, %rd4, %rd139;
	ld.global.u32 	%r1260, [%rd140];
	setp.eq.s32 	%p54, %r1260, -1;
	selp.u32 	%r1261, 1, 0, %p54;
	add.s32 	%r1262, %r1258, %r1261;
	ld.global.u32 	%r1263, [%rd124+32];
	mul.wide.s32 	%rd141, %r1263, 4;
	add.s64 	%rd142, %rd4, %rd141;
	ld.global.u32 	%r1264, [%rd142];
	setp.eq.s32 	%p55, %r1264, -1;
	selp.u32 	%r1265, 1, 0, %p55;
	add.s32 	%r1266, %r1262, %r1265;
	ld.global.u32 	%r1267, [%rd124+36];
	mul.wide.s32 	%rd143, %r1267, 4;
	add.s64 	%rd144, %rd4, %rd143;
	ld.global.u32 	%r1268, [%rd144];
	setp.eq.s32 	%p56, %r1268, -1;
	selp.u32 	%r1269, 1, 0, %p56;
	add.s32 	%r1270, %r1266, %r1269;
	ld.global.u32 	%r1271, [%rd124+40];
	mul.wide.s32 	%rd145, %r1271, 4;
	add.s64 	%rd146, %rd4, %rd145;
	ld.global.u32 	%r1272, [%rd146];
	setp.eq.s32 	%p57, %r1272, -1;
	selp.u32 	%r1273, 1, 0, %p57;
	add.s32 	%r1274, %r1270, %r1273;
	ld.global.u32 	%r1275, [%rd124+44];
	mul.wide.s32 	%rd147, %r1275, 4;
	add.s64 	%rd148, %rd4, %rd147;
	ld.global.u32 	%r1276, [%rd148];
	setp.eq.s32 	%p58, %r1276, -1;
	selp.u32 	%r1277, 1, 0, %p58;
	add.s32 	%r1278, %r1274, %r1277;
	ld.global.u32 	%r1279, [%rd124+48];
	mul.wide.s32 	%rd149, %r1279, 4;
	add.s64 	%rd150, %rd4, %rd149;
	ld.global.u32 	%r1280, [%rd150];
	setp.eq.s32 	%p59, %r1280, -1;
	selp.u32 	%r1281, 1, 0, %p59;
	add.s32 	%r1282, %r1278, %r1281;
	ld.global.u32 	%r1283, [%rd124+52];
	mul.wide.s32 	%rd151, %r1283, 4;
	add.s64 	%rd152, %rd4, %rd151;
	ld.global.u32 	%r1284, [%rd152];
	setp.eq.s32 	%p60, %r1284, -1;
	selp.u32 	%r1285, 1, 0, %p60;
	add.s32 	%r1286, %r1282, %r1285;
	ld.global.u32 	%r1287, [%rd124+56];
	mul.wide.s32 	%rd153, %r1287, 4;
	add.s64 	%rd154, %rd4, %rd153;
	ld.global.u32 	%r1288, [%rd154];
	setp.eq.s32 	%p61, %r1288, -1;
	selp.u32 	%r1289, 1, 0, %p61;
	add.s32 	%r1290, %r1286, %r1289;
	ld.global.u32 	%r1291, [%rd124+60];
	mul.wide.s32 	%rd155, %r1291, 4;
	add.s64 	%rd156, %rd4, %rd155;
	ld.global.u32 	%r1292, [%rd156];
	setp.eq.s32 	%p62, %r1292, -1;
	selp.u32 	%r1293, 1, 0, %p62;
	add.s32 	%r5865, %r1290, %r1293;
	add.s32 	%r5857, %r5857, 16;
	add.s32 	%r5855, %r5855, 16;
	setp.ne.s32 	%p63, %r5855, %r118;
	@%p63 bra 	$L__BB39_63;
$L__BB39_64:
	setp.eq.s32 	%p64, %r117, 0;
	@%p64 bra 	$L__BB39_74;
	and.b32  	%r128, %r116, 7;
	setp.lt.u32 	%p65, %r117, 8;
	@%p65 bra 	$L__BB39_67;
	mul.wide.s32 	%rd157, %r5857, 4;
	add.s64 	%rd158, %rd3, %rd157;
	ld.global.u32 	%r1295, [%rd158];
	mul.wide.s32 	%rd159, %r1295, 4;
	add.s64 	%rd160, %rd4, %rd159;
	ld.global.u32 	%r1296, [%rd160];
	setp.eq.s32 	%p66, %r1296, -1;
	selp.u32 	%r1297, 1, 0, %p66;
	add.s32 	%r1298, %r5865, %r1297;
	ld.global.u32 	%r1299, [%rd158+4];
	mul.wide.s32 	%rd161, %r1299, 4;
	add.s64 	%rd162, %rd4, %rd161;
	ld.global.u32 	%r1300, [%rd162];
	setp.eq.s32 	%p67, %r1300, -1;
	selp.u32 	%r1301, 1, 0, %p67;
	add.s32 	%r1302, %r1298, %r1301;
	ld.global.u32 	%r1303, [%rd158+8];
	mul.wide.s32 	%rd163, %r1303, 4;
	add.s64 	%rd164, %rd4, %rd163;
	ld.global.u32 	%r1304, [%rd164];
	setp.eq.s32 	%p68, %r1304, -1;
	selp.u32 	%r1305, 1, 0, %p68;
	add.s32 	%r1306, %r1302, %r1305;
	ld.global.u32 	%r1307, [%rd158+12];
	mul.wide.s32 	%rd165, %r1307, 4;
	add.s64 	%rd166, %rd4, %rd165;
	ld.global.u32 	%r1308, [%rd166];
	setp.eq.s32 	%p69, %r1308, -1;
	selp.u32 	%r1309, 1, 0, %p69;
	add.s32 	%r1310, %r1306, %r1309;
	ld.global.u32 	%r1311, [%rd158+16];
	mul.wide.s32 	%rd167, %r1311, 4;
	add.s64 	%rd168, %rd4, %rd167;
	ld.global.u32 	%r1312, [%rd168];
	setp.eq.s32 	%p70, %r1312, -1;
	selp.u32 	%r1313, 1, 0, %p70;
	add.s32 	%r1314, %r1310, %r1313;
	ld.global.u32 	%r1315, [%rd158+20];
	mul.wide.s32 	%rd169, %r1315, 4;
	add.s64 	%rd170, %rd4, %rd169;
	ld.global.u32 	%r1316, [%rd170];
	setp.eq.s32 	%p71, %r1316, -1;
	selp.u32 	%r1317, 1, 0, %p71;
	add.s32 	%r1318, %r1314, %r1317;
	ld.global.u32 	%r1319, [%rd158+24];
	mul.wide.s32 	%rd171, %r1319, 4;
	add.s64 	%rd172, %rd4, %rd171;
	ld.global.u32 	%r1320, [%rd172];
	setp.eq.s32 	%p72, %r1320, -1;
	selp.u32 	%r1321, 1, 0, %p72;
	add.s32 	%r1322, %r1318, %r1321;
	ld.global.u32 	%r1323, [%rd158+28];
	mul.wide.s32 	%rd173, %r1323, 4;
	add.s64 	%rd174, %rd4, %rd173;
	ld.global.u32 	%r1324, [%rd174];
	setp.eq.s32 	%p73, %r1324, -1;
	selp.u32 	%r1325, 1, 0, %p73;
	add.s32 	%r5865, %r1322, %r1325;
	add.s32 	%r5857, %r5857, 8;
$L__BB39_67:
	setp.eq.s32 	%p74, %r128, 0;
	@%p74 bra 	$L__BB39_74;
	and.b32  	%r134, %r116, 3;
	setp.lt.u32 	%p75, %r128, 4;
	@%p75 bra 	$L__BB39_70;
	mul.wide.s32 	%rd175, %r5857, 4;
	add.s64 	%rd176, %rd3, %rd175;
	ld.global.u32 	%r1327, [%rd176];
	mul.wide.s32 	%rd177, %r1327, 4;
	add.s64 	%rd178, %rd4, %rd177;
	ld.global.u32 	%r1328, [%rd178];
	setp.eq.s32 	%p76, %r1328, -1;
	selp.u32 	%r1329, 1, 0, %p76;
	add.s32 	%r1330, %r5865, %r1329;
	ld.global.u32 	%r1331, [%rd176+4];
	mul.wide.s32 	%rd179, %r1331, 4;
	add.s64 	%rd180, %rd4, %rd179;
	ld.global.u32 	%r1332, [%rd180];
	setp.eq.s32 	%p77, %r1332, -1;
	selp.u32 	%r1333, 1, 0, %p77;
	add.s32 	%r1334, %r1330, %r1333;
	ld.global.u32 	%r1335, [%rd176+8];
	mul.wide.s32 	%rd181, %r1335, 4;
	add.s64 	%rd182, %rd4, %rd181;
	ld.global.u32 	%r1336, [%rd182];
	setp.eq.s32 	%p78, %r1336, -1;
	selp.u32 	%r1337, 1, 0, %p78;
	add.s32 	%r1338, %r1334, %r1337;
	ld.global.u32 	%r1339, [%rd176+12];
	mul.wide.s32 	%rd183, %r1339, 4;
	add.s64 	%rd184, %rd4, %rd183;
	ld.global.u32 	%r1340, [%rd184];
	setp.eq.s32 	%p79, %r1340, -1;
	selp.u32 	%r1341, 1, 0, %p79;
	add.s32 	%r5865, %r1338, %r1341;
	add.s32 	%r5857, %r5857, 4;
$L__BB39_70:
	setp.eq.s32 	%p80, %r134, 0;
	@%p80 bra 	$L__BB39_74;
	mul.wide.s32 	%rd185, %r5857, 4;
	add.s64 	%rd13, %rd3, %rd185;
	ld.global.u32 	%r1342, [%rd13];
	mul.wide.s32 	%rd186, %r1342, 4;
	add.s64 	%rd187, %rd4, %rd186;
	ld.global.u32 	%r1343, [%rd187];
	setp.eq.s32 	%p81, %r1343, -1;
	selp.u32 	%r1344, 1, 0, %p81;
	add.s32 	%r5865, %r5865, %r1344;
	setp.eq.s32 	%p82, %r134, 1;
	@%p82 bra 	$L__BB39_74;
	ld.global.u32 	%r1345, [%rd13+4];
	mul.wide.s32 	%rd188, %r1345, 4;
	add.s64 	%rd189, %rd4, %rd188;
	ld.global.u32 	%r1346, [%rd189];
	setp.eq.s32 	%p83, %r1346, -1;
	selp.u32 	%r1347, 1, 0, %p83;
	add.s32 	%r5865, %r5865, %r1347;
	setp.eq.s32 	%p84, %r134, 2;
	@%p84 bra 	$L__BB39_74;
	ld.global.u32 	%r1348, [%rd13+8];
	mul.wide.s32 	%rd190, %r1348, 4;
	add.s64 	%rd191, %rd4, %rd190;
	ld.global.u32 	%r1349, [%rd191];
	setp.eq.s32 	%p85, %r1349, -1;
	selp.u32 	%r1350, 1, 0, %p85;
	add.s32 	%r5865, %r5865, %r1350;
$L__BB39_74:
	ld.global.u32 	%r1352, [%rd10+2048];
	setp.ne.s32 	%p86, %r1352, -1;
	mov.b32 	%r5878, 0;
	@%p86 bra 	$L__BB39_89;
	ld.global.u32 	%r5870, [%rd11+2048];
	ld.global.u32 	%r145, [%rd11+2052];
	setp.ge.s32 	%p87, %r5870, %r145;
	@%p87 bra 	$L__BB39_89;
	add.s32 	%r1356, %r5870, 1;
	max.s32 	%r1357, %r145, %r1356;
	sub.s32 	%r146, %r1357, %r5870;
	and.b32  	%r147, %r146, 15;
	sub.s32 	%r1358, %r5870, %r1357;
	setp.gt.u32 	%p88, %r1358, -16;
	mov.b32 	%r5878, 0;
	@%p88 bra 	$L__BB39_79;
	and.b32  	%r148, %r146, -16;
	mov.b32 	%r5878, 0;
	mov.u32 	%r5868, %r5878;
$L__BB39_78:
	.pragma "nounroll";
	mul.wide.s32 	%rd192, %r5870, 4;
	add.s64 	%rd193, %rd3, %rd192;
	ld.global.u32 	%r1360, [%rd193];
	mul.wide.s32 	%rd194, %r1360, 4;
	add.s64 	%rd195, %rd4, %rd194;
	ld.global.u32 	%r1361, [%rd195];
	setp.eq.s32 	%p89, %r1361, -1;
	selp.u32 	%r1362, 1, 0, %p89;
	add.s32 	%r1363, %r5878, %r1362;
	ld.global.u32 	%r1364, [%rd193+4];
	mul.wide.s32 	%rd196, %r1364, 4;
	add.s64 	%rd197, %rd4, %rd196;
	ld.global.u32 	%r1365, [%rd197];
	setp.eq.s32 	%p90, %r1365, -1;
	selp.u32 	%r1366, 1, 0, %p90;
	add.s32 	%r1367, %r1363, %r1366;
	ld.global.u32 	%r1368, [%rd193+8];
	mul.wide.s32 	%rd198, %r1368, 4;
	add.s64 	%rd199, %rd4, %rd198;
	ld.global.u32 	%r1369, [%rd199];
	setp.eq.s32 	%p91, %r1369, -1;
	selp.u32 	%r1370, 1, 0, %p91;
	add.s32 	%r1371, %r1367, %r1370;
	ld.global.u32 	%r1372, [%rd193+12];
	mul.wide.s32 	%rd200, %r1372, 4;
	add.s64 	%rd201, %rd4, %rd200;
	ld.global.u32 	%r1373, [%rd201];
	setp.eq.s32 	%p92, %r1373, -1;
	selp.u32 	%r1374, 1, 0, %p92;
	add.s32 	%r1375, %r1371, %r1374;
	ld.global.u32 	%r1376, [%rd193+16];
	mul.wide.s32 	%rd202, %r1376, 4;
	add.s64 	%rd203, %rd4, %rd202;
	ld.global.u32 	%r1377, [%rd203];
	setp.eq.s32 	%p93, %r1377, -1;
	selp.u32 	%r1378, 1, 0, %p93;
	add.s32 	%r1379, %r1375, %r1378;
	ld.global.u32 	%r1380, [%rd193+20];
	mul.wide.s32 	%rd204, %r1380, 4;
	add.s64 	%rd205, %rd4, %rd204;
	ld.global.u32 	%r1381, [%rd205];
	setp.eq.s32 	%p94, %r1381, -1;
	selp.u32 	%r1382, 1, 0, %p94;
	add.s32 	%r1383, %r1379, %r1382;
	ld.global.u32 	%r1384, [%rd193+24];
	mul.wide.s32 	%rd206, %r1384, 4;
	add.s64 	%rd207, %rd4, %rd206;
	ld.global.u32 	%r1385, [%rd207];
	setp.eq.s32 	%p95, %r1385, -1;
	selp.u32 	%r1386, 1, 0, %p95;
	add.s32 	%r1387, %r1383, %r1386;
	ld.global.u32 	%r1388, [%rd193+28];
	mul.wide.s32 	%rd208, %r1388, 4;
	add.s64 	%rd209, %rd4, %rd208;
	ld.global.u32 	%r1389, [%rd209];
	setp.eq.s32 	%p96, %r1389, -1;
	selp.u32 	%r1390, 1, 0, %p96;
	add.s32 	%r1391, %r1387, %r1390;
	ld.global.u32 	%r1392, [%rd193+32];
	mul.wide.s32 	%rd210, %r1392, 4;
	add.s64 	%rd211, %rd4, %rd210;
	ld.global.u32 	%r1393, [%rd211];
	setp.eq.s32 	%p97, %r1393, -1;
	selp.u32 	%r1394, 1, 0, %p97;
	add.s32 	%r1395, %r1391, %r1394;
	ld.global.u32 	%r1396, [%rd193+36];
	mul.wide.s32 	%rd212, %r1396, 4;
	add.s64 	%rd213, %rd4, %rd212;
	ld.global.u32 	%r1397, [%rd213];
	setp.eq.s32 	%p98, %r1397, -1;
	selp.u32 	%r1398, 1, 0, %p98;
	add.s32 	%r1399, %r1395, %r1398;
	ld.global.u32 	%r1400, [%rd193+40];
	mul.wide.s32 	%rd214, %r1400, 4;
	add.s64 	%rd215, %rd4, %rd214;
	ld.global.u32 	%r1401, [%rd215];
	setp.eq.s32 	%p99, %r1401, -1;
	selp.u32 	%r1402, 1, 0, %p99;
	add.s32 	%r1403, %r1399, %r1402;
	ld.global.u32 	%r1404, [%rd193+44];
	mul.wide.s32 	%rd216, %r1404, 4;
	add.s64 	%rd217, %rd4, %rd216;
	ld.global.u32 	%r1405, [%rd217];
	setp.eq.s32 	%p100, %r1405, -1;
	selp.u32 	%r1406, 1, 0, %p100;
	add.s32 	%r1407, %r1403, %r1406;
	ld.global.u32 	%r1408, [%rd193+48];
	mul.wide.s32 	%rd218, %r1408, 4;
	add.s64 	%rd219, %rd4, %rd218;
	ld.global.u32 	%r1409, [%rd219];
	setp.eq.s32 	%p101, %r1409, -1;
	selp.u32 	%r1410, 1, 0, %p101;
	add.s32 	%r1411, %r1407, %r1410;
	ld.global.u32 	%r1412, [%rd193+52];
	mul.wide.s32 	%rd220, %r1412, 4;
	add.s64 	%rd221, %rd4, %rd220;
	ld.global.u32 	%r1413, [%rd221];
	setp.eq.s32 	%p102, %r1413, -1;
	selp.u32 	%r1414, 1, 0, %p102;
	add.s32 	%r1415, %r1411, %r1414;
	ld.global.u32 	%r1416, [%rd193+56];
	mul.wide.s32 	%rd222, %r1416, 4;
	add.s64 	%rd223, %rd4, %rd222;
	ld.global.u32 	%r1417, [%rd223];
	setp.eq.s32 	%p103, %r1417, -1;
	selp.u32 	%r1418, 1, 0, %p103;
	add.s32 	%r1419, %r1415, %r1418;
	ld.global.u32 	%r1420, [%rd193+60];
	mul.wide.s32 	%rd224, %r1420, 4;
	add.s64 	%rd225, %rd4, %rd224;
	ld.global.u32 	%r1421, [%rd225];
	setp.eq.s32 	%p104, %r1421, -1;
	selp.u32 	%r1422, 1, 0, %p104;
	add.s32 	%r5878, %r1419, %r1422;
	add.s32 	%r5870, %r5870, 16;
	add.s32 	%r5868, %r5868, 16;
	setp.ne.s32 	%p105, %r5868, %r148;
	@%p105 bra 	$L__BB39_78;
$L__BB39_79:
	setp.eq.s32 	%p106, %r147, 0;
	@%p106 bra 	$L__BB39_89;
	and.b32  	%r158, %r146, 7;
	setp.lt.u32 	%p107, %r147, 8;
	@%p107 bra 	$L__BB39_82;
	mul.wide.s32 	%rd226, %r5870, 4;
	add.s64 	%rd227, %rd3, %rd226;
	ld.global.u32 	%r1424, [%rd227];
	mul.wide.s32 	%rd228, %r1424, 4;
	add.s64 	%rd229, %rd4, %rd228;
	ld.global.u32 	%r1425, [%rd229];
	setp.eq.s32 	%p108, %r1425, -1;
	selp.u32 	%r1426, 1, 0, %p108;
	add.s32 	%r1427, %r5878, %r1426;
	ld.global.u32 	%r1428, [%rd227+4];
	mul.wide.s32 	%rd230, %r1428, 4;
	add.s64 	%rd231, %rd4, %rd230;
	ld.global.u32 	%r1429, [%rd231];
	setp.eq.s32 	%p109, %r1429, -1;
	selp.u32 	%r1430, 1, 0, %p109;
	add.s32 	%r1431, %r1427, %r1430;
	ld.global.u32 	%r1432, [%rd227+8];
	mul.wide.s32 	%rd232, %r1432, 4;
	add.s64 	%rd233, %rd4, %rd232;
	ld.global.u32 	%r1433, [%rd233];
	setp.eq.s32 	%p110, %r1433, -1;
	selp.u32 	%r1434, 1, 0, %p110;
	add.s32 	%r1435, %r1431, %r1434;
	ld.global.u32 	%r1436, [%rd227+12];
	mul.wide.s32 	%rd234, %r1436, 4;
	add.s64 	%rd235, %rd4, %rd234;
	ld.global.u32 	%r1437, [%rd235];
	setp.eq.s32 	%p111, %r1437, -1;
	selp.u32 	%r1438, 1, 0, %p111;
	add.s32 	%r1439, %r1435, %r1438;
	ld.global.u32 	%r1440, [%rd227+16];
	mul.wide.s32 	%rd236, %r1440, 4;
	add.s64 	%rd237, %rd4, %rd236;
	ld.global.u32 	%r1441, [%rd237];
	setp.eq.s32 	%p112, %r1441, -1;
	selp.u32 	%r1442, 1, 0, %p112;
	add.s32 	%r1443, %r1439, %r1442;
	ld.global.u32 	%r1444, [%rd227+20];
	mul.wide.s32 	%rd238, %r1444, 4;
	add.s64 	%rd239, %rd4, %rd238;
	ld.global.u32 	%r1445, [%rd239];
	setp.eq.s32 	%p113, %r1445, -1;
	selp.u32 	%r1446, 1, 0, %p113;
	add.s32 	%r1447, %r1443, %r1446;
	ld.global.u32 	%r1448, [%rd227+24];
	mul.wide.s32 	%rd240, %r1448, 4;
	add.s64 	%rd241, %rd4, %rd240;
	ld.global.u32 	%r1449, [%rd241];
	setp.eq.s32 	%p114, %r1449, -1;
	selp.u32 	%r1450, 1, 0, %p114;
	add.s32 	%r1451, %r1447, %r1450;
	ld.global.u32 	%r1452, [%rd227+28];
	mul.wide.s32 	%rd242, %r1452, 4;
	add.s64 	%rd243, %rd4, %rd242;
	ld.global.u32 	%r1453, [%rd243];
	setp.eq.s32 	%p115, %r1453, -1;
	selp.u32 	%r1454, 1, 0, %p115;
	add.s32 	%r5878, %r1451, %r1454;
	add.s32 	%r5870, %r5870, 8;
$L__BB39_82:
	setp.eq.s32 	%p116, %r158, 0;
	@%p116 bra 	$L__BB39_89;
	and.b32  	%r164, %r146, 3;
	setp.lt.u32 	%p117, %r158, 4;
	@%p117 bra 	$L__BB39_85;
	mul.wide.s32 	%rd244, %r5870, 4;
	add.s64 	%rd245, %rd3, %rd244;
	ld.global.u32 	%r1456, [%rd245];
	mul.wide.s32 	%rd246, %r1456, 4;
	add.s64 	%rd247, %rd4, %rd246;
	ld.global.u32 	%r1457, [%rd247];
	setp.eq.s32 	%p118, %r1457, -1;
	selp.u32 	%r1458, 1, 0, %p118;
	add.s32 	%r1459, %r5878, %r1458;
	ld.global.u32 	%r1460, [%rd245+4];
	mul.wide.s32 	%rd248, %r1460, 4;
	add.s64 	%rd249, %rd4, %rd248;
	ld.global.u32 	%r1461, [%rd249];
	setp.eq.s32 	%p119, %r1461, -1;
	selp.u32 	%r1462, 1, 0, %p119;
	add.s32 	%r1463, %r1459, %r1462;
	ld.global.u32 	%r1464, [%rd245+8];
	mul.wide.s32 	%rd250, %r1464, 4;
	add.s64 	%rd251, %rd4, %rd250;
	ld.global.u32 	%r1465, [%rd251];
	setp.eq.s32 	%p120, %r1465, -1;
	selp.u32 	%r1466, 1, 0, %p120;
	add.s32 	%r1467, %r1463, %r1466;
	ld.global.u32 	%r1468, [%rd245+12];
	mul.wide.s32 	%rd252, %r1468, 4;
	add.s64 	%rd253, %rd4, %rd252;
	ld.global.u32 	%r1469, [%rd253];
	setp.eq.s32 	%p121, %r1469, -1;
	selp.u32 	%r1470, 1, 0, %p121;
	add.s32 	%r5878, %r1467, %r1470;
	add.s32 	%r5870, %r5870, 4;
$L__BB39_85:
	setp.eq.s32 	%p122, %r164, 0;
	@%p122 bra 	$L__BB39_89;
	mul.wide.s32 	%rd254, %r5870, 4;
	add.s64 	%rd14, %rd3, %rd254;
	ld.global.u32 	%r1471, [%rd14];
	mul.wide.s32 	%rd255, %r1471, 4;
	add.s64 	%rd256, %rd4, %rd255;
	ld.global.u32 	%r1472, [%rd256];
	setp.eq.s32 	%p123, %r1472, -1;
	selp.u32 	%r1473, 1, 0, %p123;
	add.s32 	%r5878, %r5878, %r1473;
	setp.eq.s32 	%p124, %r164, 1;
	@%p124 bra 	$L__BB39_89;
	ld.global.u32 	%r1474, [%rd14+4];
	mul.wide.s32 	%rd257, %r1474, 4;
	add.s64 	%rd258, %rd4, %rd257;
	ld.global.u32 	%r1475, [%rd258];
	setp.eq.s32 	%p125, %r1475, -1;
	selp.u32 	%r1476, 1, 0, %p125;
	add.s32 	%r5878, %r5878, %r1476;
	setp.eq.s32 	%p126, %r164, 2;
	@%p126 bra 	$L__BB39_89;
	ld.global.u32 	%r1477, [%rd14+8];
	mul.wide.s32 	%rd259, %r1477, 4;
	add.s64 	%rd260, %rd4, %rd259;
	ld.global.u32 	%r1478, [%rd260];
	setp.eq.s32 	%p127, %r1478, -1;
	selp.u32 	%r1479, 1, 0, %p127;
	add.s32 	%r5878, %r5878, %r1479;
$L__BB39_89:
	ld.global.u32 	%r1481, [%rd10+3072];
	setp.ne.s32 	%p128, %r1481, -1;
	mov.b32 	%r5891, 0;
	@%p128 bra 	$L__BB39_104;
	ld.global.u32 	%r5883, [%rd11+3072];
	ld.global.u32 	%r175, [%rd11+3076];
	setp.ge.s32 	%p129, %r5883, %r175;
	@%p129 bra 	$L__BB39_104;
	add.s32 	%r1485, %r5883, 1;
	max.s32 	%r1486, %r175, %r1485;
	sub.s32 	%r176, %r1486, %r5883;
	and.b32  	%r177, %r176, 15;
	sub.s32 	%r1487, %r5883, %r1486;
	setp.gt.u32 	%p130, %r1487, -16;
	mov.b32 	%r5891, 0;
	@%p130 bra 	$L__BB39_94;
	and.b32  	%r178, %r176, -16;
	mov.b32 	%r5891, 0;
	mov.u32 	%r5881, %r5891;
$L__BB39_93:
	.pragma "nounroll";
	mul.wide.s32 	%rd261, %r5883, 4;
	add.s64 	%rd262, %rd3, %rd261;
	ld.global.u32 	%r1489, [%rd262];
	mul.wide.s32 	%rd263, %r1489, 4;
	add.s64 	%rd264, %rd4, %rd263;
	ld.global.u32 	%r1490, [%rd264];
	setp.eq.s32 	%p131, %r1490, -1;
	selp.u32 	%r1491, 1, 0, %p131;
	add.s32 	%r1492, %r5891, %r1491;
	ld.global.u32 	%r1493, [%rd262+4];
	mul.wide.s32 	%rd265, %r1493, 4;
	add.s64 	%rd266, %rd4, %rd265;
	ld.global.u32 	%r1494, [%rd266];
	setp.eq.s32 	%p132, %r1494, -1;
	selp.u32 	%r1495, 1, 0, %p132;
	add.s32 	%r1496, %r1492, %r1495;
	ld.global.u32 	%r1497, [%rd262+8];
	mul.wide.s32 	%rd267, %r1497, 4;
	add.s64 	%rd268, %rd4, %rd267;
	ld.global.u32 	%r1498, [%rd268];
	setp.eq.s32 	%p133, %r1498, -1;
	selp.u32 	%r1499, 1, 0, %p133;
	add.s32 	%r1500, %r1496, %r1499;
	ld.global.u32 	%r1501, [%rd262+12];
	mul.wide.s32 	%rd269, %r1501, 4;
	add.s64 	%rd270, %rd4, %rd269;
	ld.global.u32 	%r1502, [%rd270];
	setp.eq.s32 	%p134, %r1502, -1;
	selp.u32 	%r1503, 1, 0, %p134;
	add.s32 	%r1504, %r1500, %r1503;
	ld.global.u32 	%r1505, [%rd262+16];
	mul.wide.s32 	%rd271, %r1505, 4;
	add.s64 	%rd272, %rd4, %rd271;
	ld.global.u32 	%r1506, [%rd272];
	setp.eq.s32 	%p135, %r1506, -1;
	selp.u32 	%r1507, 1, 0, %p135;
	add.s32 	%r1508, %r1504, %r1507;
	ld.global.u32 	%r1509, [%rd262+20];
	mul.wide.s32 	%rd273, %r1509, 4;
	add.s64 	%rd274, %rd4, %rd273;
	ld.global.u32 	%r1510, [%rd274];
	setp.eq.s32 	%p136, %r1510, -1;
	selp.u32 	%r1511, 1, 0, %p136;
	add.s32 	%r1512, %r1508, %r1511;
	ld.global.u32 	%r1513, [%rd262+24];
	mul.wide.s32 	%rd275, %r1513, 4;
	add.s64 	%rd276, %rd4, %rd275;
	ld.global.u32 	%r1514, [%rd276];
	setp.eq.s32 	%p137, %r1514, -1;
	selp.u32 	%r1515, 1, 0, %p137;
	add.s32 	%r1516, %r1512, %r1515;
	ld.global.u32 	%r1517, [%rd262+28];
	mul.wide.s32 	%rd277, %r1517, 4;
	add.s64 	%rd278, %rd4, %rd277;
	ld.global.u32 	%r1518, [%rd278];
	setp.eq.s32 	%p138, %r1518, -1;
	selp.u32 	%r1519, 1, 0, %p138;
	add.s32 	%r1520, %r1516, %r1519;
	ld.global.u32 	%r1521, [%rd262+32];
	mul.wide.s32 	%rd279, %r1521, 4;
	add.s64 	%rd280, %rd4, %rd279;
	ld.global.u32 	%r1522, [%rd280];
	setp.eq.s32 	%p139, %r1522, -1;
	selp.u32 	%r1523, 1, 0, %p139;
	add.s32 	%r1524, %r1520, %r1523;
	ld.global.u32 	%r1525, [%rd262+36];
	mul.wide.s32 	%rd281, %r1525, 4;
	add.s64 	%rd282, %rd4, %rd281;
	ld.global.u32 	%r1526, [%rd282];
	setp.eq.s32 	%p140, %r1526, -1;
	selp.u32 	%r1527, 1, 0, %p140;
	add.s32 	%r1528, %r1524, %r1527;
	ld.global.u32 	%r1529, [%rd262+40];
	mul.wide.s32 	%rd283, %r1529, 4;
	add.s64 	%rd284, %rd4, %rd283;
	ld.global.u32 	%r1530, [%rd284];
	setp.eq.s32 	%p141, %r1530, -1;
	selp.u32 	%r1531, 1, 0, %p141;
	add.s32 	%r1532, %r1528, %r1531;
	ld.global.u32 	%r1533, [%rd262+44];
	mul.wide.s32 	%rd285, %r1533, 4;
	add.s64 	%rd286, %rd4, %rd285;
	ld.global.u32 	%r1534, [%rd286];
	setp.eq.s32 	%p142, %r1534, -1;
	selp.u32 	%r1535, 1, 0, %p142;
	add.s32 	%r1536, %r1532, %r1535;
	ld.global.u32 	%r1537, [%rd262+48];
	mul.wide.s32 	%rd287, %r1537, 4;
	add.s64 	%rd288, %rd4, %rd287;
	ld.global.u32 	%r1538, [%rd288];
	setp.eq.s32 	%p143, %r1538, -1;
	selp.u32 	%r1539, 1, 0, %p143;
	add.s32 	%r1540, %r1536, %r1539;
	ld.global.u32 	%r1541, [%rd262+52];
	mul.wide.s32 	%rd289, %r1541, 4;
	add.s64 	%rd290, %rd4, %rd289;
	ld.global.u32 	%r1542, [%rd290];
	setp.eq.s32 	%p144, %r1542, -1;
	selp.u32 	%r1543, 1, 0, %p144;
	add.s32 	%r1544, %r1540, %r1543;
	ld.global.u32 	%r1545, [%rd262+56];
	mul.wide.s32 	%rd291, %r1545, 4;
	add.s64 	%rd292, %rd4, %rd291;
	ld.global.u32 	%r1546, [%rd292];
	setp.eq.s32 	%p145, %r1546, -1;
	selp.u32 	%r1547, 1, 0, %p145;
	add.s32 	%r1548, %r1544, %r1547;
	ld.global.u32 	%r1549, [%rd262+60];
	mul.wide.s32 	%rd293, %r1549, 4;
	add.s64 	%rd294, %rd4, %rd293;
	ld.global.u32 	%r1550, [%rd294];
	setp.eq.s32 	%p146, %r1550, -1;
	selp.u32 	%r1551, 1, 0, %p146;
	add.s32 	%r5891, %r1548, %r1551;
	add.s32 	%r5883, %r5883, 16;
	add.s32 	%r5881, %r5881, 16;
	setp.ne.s32 	%p147, %r5881, %r178;
	@%p147 bra 	$L__BB39_93;
$L__BB39_94:
	setp.eq.s32 	%p148, %r177, 0;
	@%p148 bra 	$L__BB39_104;
	and.b32  	%r188, %r176, 7;
	setp.lt.u32 	%p149, %r177, 8;
	@%p149 bra 	$L__BB39_97;
	mul.wide.s32 	%rd295, %r5883, 4;
	add.s64 	%rd296, %rd3, %rd295;
	ld.global.u32 	%r1553, [%rd296];
	mul.wide.s32 	%rd297, %r1553, 4;
	add.s64 	%rd298, %rd4, %rd297;
	ld.global.u32 	%r1554, [%rd298];
	setp.eq.s32 	%p150, %r1554, -1;
	selp.u32 	%r1555, 1, 0, %p150;
	add.s32 	%r1556, %r5891, %r1555;
	ld.global.u32 	%r1557, [%rd296+4];
	mul.wide.s32 	%rd299, %r1557, 4;
	add.s64 	%rd300, %rd4, %rd299;
	ld.global.u32 	%r1558, [%rd300];
	setp.eq.s32 	%p151, %r1558, -1;
	selp.u32 	%r1559, 1, 0, %p151;
	add.s32 	%r1560, %r1556, %r1559;
	ld.global.u32 	%r1561, [%rd296+8];
	mul.wide.s32 	%rd301, %r1561, 4;
	add.s64 	%rd302, %rd4, %rd301;
	ld.global.u32 	%r1562, [%rd302];
	setp.eq.s32 	%p152, %r1562, -1;
	selp.u32 	%r1563, 1, 0, %p152;
	add.s32 	%r1564, %r1560, %r1563;
	ld.global.u32 	%r1565, [%rd296+12];
	mul.wide.s32 	%rd303, %r1565, 4;
	add.s64 	%rd304, %rd4, %rd303;
	ld.global.u32 	%r1566, [%rd304];
	setp.eq.s32 	%p153, %r1566, -1;
	selp.u32 	%r1567, 1, 0, %p153;
	add.s32 	%r1568, %r1564, %r1567;
	ld.global.u32 	%r1569, [%rd296+16];
	mul.wide.s32 	%rd305, %r1569, 4;
	add.s64 	%rd306, %rd4, %rd305;
	ld.global.u32 	%r1570, [%rd306];
	setp.eq.s32 	%p154, %r1570, -1;
	selp.u32 	%r1571, 1, 0, %p154;
	add.s32 	%r1572, %r1568, %r1571;
	ld.global.u32 	%r1573, [%rd296+20];
	mul.wide.s32 	%rd307, %r1573, 4;
	add.s64 	%rd308, %rd4, %rd307;
	ld.global.u32 	%r1574, [%rd308];
	setp.eq.s32 	%p155, %r1574, -1;
	selp.u32 	%r1575, 1, 0, %p155;
	add.s32 	%r1576, %r1572, %r1575;
	ld.global.u32 	%r1577, [%rd296+24];
	mul.wide.s32 	%rd309, %r1577, 4;
	add.s64 	%rd310, %rd4, %rd309;
	ld.global.u32 	%r1578, [%rd310];
	setp.eq.s32 	%p156, %r1578, -1;
	selp.u32 	%r1579, 1, 0, %p156;
	add.s32 	%r1580, %r1576, %r1579;
	ld.global.u32 	%r1581, [%rd296+28];
	mul.wide.s32 	%rd311, %r1581, 4;
	add.s64 	%rd312, %rd4, %rd311;
	ld.global.u32 	%r1582, [%rd312];
	setp.eq.s32 	%p157, %r1582, -1;
	selp.u32 	%r1583, 1, 0, %p157;
	add.s32 	%r5891, %r1580, %r1583;
	add.s32 	%r5883, %r5883, 8;
$L__BB39_97:
	setp.eq.s32 	%p158, %r188, 0;
	@%p158 bra 	$L__BB39_104;
	and.b32  	%r194, %r176, 3;
	setp.lt.u32 	%p159, %r188, 4;
	@%p159 bra 	$L__BB39_100;
	mul.wide.s32 	%rd313, %r5883, 4;
	add.s64 	%rd314, %rd3, %rd313;
	ld.global.u32 	%r1585, [%rd314];
	mul.wide.s32 	%rd315, %r1585, 4;
	add.s64 	%rd316, %rd4, %rd315;
	ld.global.u32 	%r1586, [%rd316];
	setp.eq.s32 	%p160, %r1586, -1;
	selp.u32 	%r1587, 1, 0, %p160;
	add.s32 	%r1588, %r5891, %r1587;
	ld.global.u32 	%r1589, [%rd314+4];
	mul.wide.s32 	%rd317, %r1589, 4;
	add.s64 	%rd318, %rd4, %rd317;
	ld.global.u32 	%r1590, [%rd318];
	setp.eq.s32 	%p161, %r1590, -1;
	selp.u32 	%r1591, 1, 0, %p161;
	add.s32 	%r1592, %r1588, %r1591;
	ld.global.u32 	%r1593, [%rd314+8];
	mul.wide.s32 	%rd319, %r1593, 4;
	add.s64 	%rd320, %rd4, %rd319;
	ld.global.u32 	%r1594, [%rd320];
	setp.eq.s32 	%p162, %r1594, -1;
	selp.u32 	%r1595, 1, 0, %p162;
	add.s32 	%r1596, %r1592, %r1595;
	ld.global.u32 	%r1597, [%rd314+12];
	mul.wide.s32 	%rd321, %r1597, 4;
	add.s64 	%rd322, %rd4, %rd321;
	ld.global.u32 	%r1598, [%rd322];
	setp.eq.s32 	%p163, %r1598, -1;
	selp.u32 	%r1599, 1, 0, %p163;
	add.s32 	%r5891, %r1596, %r1599;
	add.s32 	%r5883, %r5883, 4;
$L__BB39_100:
	setp.eq.s32 	%p164, %r194, 0;
	@%p164 bra 	$L__BB39_104;
	mul.wide.s32 	%rd323, %r5883, 4;
	add.s64 	%rd15, %rd3, %rd323;
	ld.global.u32 	%r1600, [%rd15];
	mul.wide.s32 	%rd324, %r1600, 4;
	add.s64 	%rd325, %rd4, %rd324;
	ld.global.u32 	%r1601, [%rd325];
	setp.eq.s32 	%p165, %r1601, -1;
	selp.u32 	%r1602, 1, 0, %p165;
	add.s32 	%r5891, %r5891, %r1602;
	setp.eq.s32 	%p166, %r194, 1;
	@%p166 bra 	$L__BB39_104;
	ld.global.u32 	%r1603, [%rd15+4];
	mul.wide.s32 	%rd326, %r1603, 4;
	add.s64 	%rd327, %rd4, %rd326;
	ld.global.u32 	%r1604, [%rd327];
	setp.eq.s32 	%p167, %r1604, -1;
	selp.u32 	%r1605, 1, 0, %p167;
	add.s32 	%r5891, %r5891, %r1605;
	setp.eq.s32 	%p168, %r194, 2;
	@%p168 bra 	$L__BB39_104;
	ld.global.u32 	%r1606, [%rd15+8];
	mul.wide.s32 	%rd328, %r1606, 4;
	add.s64 	%rd329, %rd4, %rd328;
	ld.global.u32 	%r1607, [%rd329];
	setp.eq.s32 	%p169, %r1607, -1;
	selp.u32 	%r1608, 1, 0, %p169;
	add.s32 	%r5891, %r5891, %r1608;
$L__BB39_104:
	ld.global.u32 	%r1610, [%rd10+4096];
	setp.ne.s32 	%p170, %r1610, -1;
	mov.b32 	%r5904, 0;
	@%p170 bra 	$L__BB39_119;
	ld.global.u32 	%r5896, [%rd11+4096];
	ld.global.u32 	%r205, [%rd11+4100];
	setp.ge.s32 	%p171, %r5896, %r205;
	@%p171 bra 	$L__BB39_119;
	add.s32 	%r1614, %r5896, 1;
	max.s32 	%r1615, %r205, %r1614;
	sub.s32 	%r206, %r1615, %r5896;
	and.b32  	%r207, %r206, 15;
	sub.s32 	%r1616, %r5896, %r1615;
	setp.gt.u32 	%p172, %r1616, -16;
	mov.b32 	%r5904, 0;
	@%p172 bra 	$L__BB39_109;
	and.b32  	%r208, %r206, -16;
	mov.b32 	%r5904, 0;
	mov.u32 	%r5894, %r5904;
$L__BB39_108:
	.pragma "nounroll";
	mul.wide.s32 	%rd330, %r5896, 4;
	add.s64 	%rd331, %rd3, %rd330;
	ld.global.u32 	%r1618, [%rd331];
	mul.wide.s32 	%rd332, %r1618, 4;
	add.s64 	%rd333, %rd4, %rd332;
	ld.global.u32 	%r1619, [%rd333];
	setp.eq.s32 	%p173, %r1619, -1;
	selp.u32 	%r1620, 1, 0, %p173;
	add.s32 	%r1621, %r5904, %r1620;
	ld.global.u32 	%r1622, [%rd331+4];
	mul.wide.s32 	%rd334, %r1622, 4;
	add.s64 	%rd335, %rd4, %rd334;
	ld.global.u32 	%r1623, [%rd335];
	setp.eq.s32 	%p174, %r1623, -1;
	selp.u32 	%r1624, 1, 0, %p174;
	add.s32 	%r1625, %r1621, %r1624;
	ld.global.u32 	%r1626, [%rd331+8];
	mul.wide.s32 	%rd336, %r1626, 4;
	add.s64 	%rd337, %rd4, %rd336;
	ld.global.u32 	%r1627, [%rd337];
	setp.eq.s32 	%p175, %r1627, -1;
	selp.u32 	%r1628, 1, 0, %p175;
	add.s32 	%r1629, %r1625, %r1628;
	ld.global.u32 	%r1630, [%rd331+12];
	mul.wide.s32 	%rd338, %r1630, 4;
	add.s64 	%rd339, %rd4, %rd338;
	ld.global.u32 	%r1631, [%rd339];
	setp.eq.s32 	%p176, %r1631, -1;
	selp.u32 	%r1632, 1, 0, %p176;
	add.s32 	%r1633, %r1629, %r1632;
	ld.global.u32 	%r1634, [%rd331+16];
	mul.wide.s32 	%rd340, %r1634, 4;
	add.s64 	%rd341, %rd4, %rd340;
	ld.global.u32 	%r1635, [%rd341];
	setp.eq.s32 	%p177, %r1635, -1;
	selp.u32 	%r1636, 1, 0, %p177;
	add.s32 	%r1637, %r1633, %r1636;
	ld.global.u32 	%r1638, [%rd331+20];
	mul.wide.s32 	%rd342, %r1638, 4;
	add.s64 	%rd343, %rd4, %rd342;
	ld.global.u32 	%r1639, [%rd343];
	setp.eq.s32 	%p178, %r1639, -1;
	selp.u32 	%r1640, 1, 0, %p178;
	add.s32 	%r1641, %r1637, %r1640;
	ld.global.u32 	%r1642, [%rd331+24];
	mul.wide.s32 	%rd344, %r1642, 4;
	add.s64 	%rd345, %rd4, %rd344;
	ld.global.u32 	%r1643, [%rd345];
	setp.eq.s32 	%p179, %r1643, -1;
	selp.u32 	%r1644, 1, 0, %p179;
	add.s32 	%r1645, %r1641, %r1644;
	ld.global.u32 	%r1646, [%rd331+28];
	mul.wide.s32 	%rd346, %r1646, 4;
	add.s64 	%rd347, %rd4, %rd346;
	ld.global.u32 	%r1647, [%rd347];
	setp.eq.s32 	%p180, %r1647, -1;
	selp.u32 	%r1648, 1, 0, %p180;
	add.s32 	%r1649, %r1645, %r1648;
	ld.global.u32 	%r1650, [%rd331+32];
	mul.wide.s32 	%rd348, %r1650, 4;
	add.s64 	%rd349, %rd4, %rd348;
	ld.global.u32 	%r1651, [%rd349];
	setp.eq.s32 	%p181, %r1651, -1;
	selp.u32 	%r1652, 1, 0, %p181;
	add.s32 	%r1653, %r1649, %r1652;
	ld.global.u32 	%r1654, [%rd331+36];
	mul.wide.s32 	%rd350, %r1654, 4;
	add.s64 	%rd351, %rd4, %rd350;
	ld.global.u32 	%r1655, [%rd351];
	setp.eq.s32 	%p182, %r1655, -1;
	selp.u32 	%r1656, 1, 0, %p182;
	add.s32 	%r1657, %r1653, %r1656;
	ld.global.u32 	%r1658, [%rd331+40];
	mul.wide.s32 	%rd352, %r1658, 4;
	add.s64 	%rd353, %rd4, %rd352;
	ld.global.u32 	%r1659, [%rd353];
	setp.eq.s32 	%p183, %r1659, -1;
	selp.u32 	%r1660, 1, 0, %p183;
	add.s32 	%r1661, %r1657, %r1660;
	ld.global.u32 	%r1662, [%rd331+44];
	mul.wide.s32 	%rd354, %r1662, 4;
	add.s64 	%rd355, %rd4, %rd354;
	ld.global.u32 	%r1663, [%rd355];
	setp.eq.s32 	%p184, %r1663, -1;
	selp.u32 	%r1664, 1, 0, %p184;
	add.s32 	%r1665, %r1661, %r1664;
	ld.global.u32 	%r1666, [%rd331+48];
	mul.wide.s32 	%rd356, %r1666, 4;
	add.s64 	%rd357, %rd4, %rd356;
	ld.global.u32 	%r1667, [%rd357];
	setp.eq.s32 	%p185, %r1667, -1;
	selp.u32 	%r1668, 1, 0, %p185;
	add.s32 	%r1669, %r1665, %r1668;
	ld.global.u32 	%r1670, [%rd331+52];
	mul.wide.s32 	%rd358, %r1670, 4;
	add.s64 	%rd359, %rd4, %rd358;
	ld.global.u32 	%r1671, [%rd359];
	setp.eq.s32 	%p186, %r1671, -1;
	selp.u32 	%r1672, 1, 0, %p186;
	add.s32 	%r1673, %r1669, %r1672;
	ld.global.u32 	%r1674, [%rd331+56];
	mul.wide.s32 	%rd360, %r1674, 4;
	add.s64 	%rd361, %rd4, %rd360;
	ld.global.u32 	%r1675, [%rd361];
	setp.eq.s32 	%p187, %r1675, -1;
	selp.u32 	%r1676, 1, 0, %p187;
	add.s32 	%r1677, %r1673, %r1676;
	ld.global.u32 	%r1678, [%rd331+60];
	mul.wide.s32 	%rd362, %r1678, 4;
	add.s64 	%rd363, %rd4, %rd362;
	ld.global.u32 	%r1679, [%rd363];
	setp.eq.s32 	%p188, %r1679, -1;
	selp.u32 	%r1680, 1, 0, %p188;
	add.s32 	%r5904, %r1677, %r1680;
	add.s32 	%r5896, %r5896, 16;
	add.s32 	%r5894, %r5894, 16;
	setp.ne.s32 	%p189, %r5894, %r208;
	@%p189 bra 	$L__BB39_108;
$L__BB39_109:
	setp.eq.s32 	%p190, %r207, 0;
	@%p190 bra 	$L__BB39_119;
	and.b32  	%r218, %r206, 7;
	setp.lt.u32 	%p191, %r207, 8;
	@%p191 bra 	$L__BB39_112;
	mul.wide.s32 	%rd364, %r5896, 4;
	add.s64 	%rd365, %rd3, %rd364;
	ld.global.u32 	%r1682, [%rd365];
	mul.wide.s32 	%rd366, %r1682, 4;
	add.s64 	%rd367, %rd4, %rd366;
	ld.global.u32 	%r1683, [%rd367];
	setp.eq.s32 	%p192, %r1683, -1;
	selp.u32 	%r1684, 1, 0, %p192;
	add.s32 	%r1685, %r5904, %r1684;
	ld.global.u32 	%r1686, [%rd365+4];
	mul.wide.s32 	%rd368, %r1686, 4;
	add.s64 	%rd369, %rd4, %rd368;
	ld.global.u32 	%r1687, [%rd369];
	setp.eq.s32 	%p193, %r1687, -1;
	selp.u32 	%r1688, 1, 0, %p193;
	add.s32 	%r1689, %r1685, %r1688;
	ld.global.u32 	%r1690, [%rd365+8];
	mul.wide.s32 	%rd370, %r1690, 4;
	add.s64 	%rd371, %rd4, %rd370;
	ld.global.u32 	%r1691, [%rd371];
	setp.eq.s32 	%p194, %r1691, -1;
	selp.u32 	%r1692, 1, 0, %p194;
	add.s32 	%r1693, %r1689, %r1692;
	ld.global.u32 	%r1694, [%rd365+12];
	mul.wide.s32 	%rd372, %r1694, 4;
	add.s64 	%rd373, %rd4, %rd372;
	ld.global.u32 	%r1695, [%rd373];
	setp.eq.s32 	%p195, %r1695, -1;
	selp.u32 	%r1696, 1, 0, %p195;
	add.s32 	%r1697, %r1693, %r1696;
	ld.global.u32 	%r1698, [%rd365+16];
	mul.wide.s32 	%rd374, %r1698, 4;
	add.s64 	%rd375, %rd4, %rd374;
	ld.global.u32 	%r1699, [%rd375];
	setp.eq.s32 	%p196, %r1699, -1;
	selp.u32 	%r1700, 1, 0, %p196;
	add.s32 	%r1701, %r1697, %r1700;
	ld.global.u32 	%r1702, [%rd365+20];
	mul.wide.s32 	%rd376, %r1702, 4;
	add.s64 	%rd377, %rd4, %rd376;
	ld.global.u32 	%r1703, [%rd377];
	setp.eq.s32 	%p197, %r1703, -1;
	selp.u32 	%r1704, 1, 0, %p197;
	add.s32 	%r1705, %r1701, %r1704;
	ld.global.u32 	%r1706, [%rd365+24];
	mul.wide.s32 	%rd378, %r1706, 4;
	add.s64 	%rd379, %rd4, %rd378;
	ld.global.u32 	%r1707, [%rd379];
	setp.eq.s32 	%p198, %r1707, -1;
	selp.u32 	%r1708, 1, 0, %p198;
	add.s32 	%r1709, %r1705, %r1708;
	ld.global.u32 	%r1710, [%rd365+28];
	mul.wide.s32 	%rd380, %r1710, 4;
	add.s64 	%rd381, %rd4, %rd380;
	ld.global.u32 	%r1711, [%rd381];
	setp.eq.s32 	%p199, %r1711, -1;
	selp.u32 	%r1712, 1, 0, %p199;
	add.s32 	%r5904, %r1709, %r1712;
	add.s32 	%r5896, %r5896, 8;
$L__BB39_112:
	setp.eq.s32 	%p200, %r218, 0;
	@%p200 bra 	$L__BB39_119;
	and.b32  	%r224, %r206, 3;
	setp.lt.u32 	%p201, %r218, 4;
	@%p201 bra 	$L__BB39_115;
	mul.wide.s32 	%rd382, %r5896, 4;
	add.s64 	%rd383, %rd3, %rd382;
	ld.global.u32 	%r1714, [%rd383];
	mul.wide.s32 	%rd384, %r1714, 4;
	add.s64 	%rd385, %rd4, %rd384;
	ld.global.u32 	%r1715, [%rd385];
	setp.eq.s32 	%p202, %r1715, -1;
	selp.u32 	%r1716, 1, 0, %p202;
	add.s32 	%r1717, %r5904, %r1716;
	ld.global.u32 	%r1718, [%rd383+4];
	mul.wide.s32 	%rd386, %r1718, 4;
	add.s64 	%rd387, %rd4, %rd386;
	ld.global.u32 	%r1719, [%rd387];
	setp.eq.s32 	%p203, %r1719, -1;
	selp.u32 	%r1720, 1, 0, %p203;
	add.s32 	%r1721, %r1717, %r1720;
	ld.global.u32 	%r1722, [%rd383+8];
	mul.wide.s32 	%rd388, %r1722, 4;
	add.s64 	%rd389, %rd4, %rd388;
	ld.global.u32 	%r1723, [%rd389];
	setp.eq.s32 	%p204, %r1723, -1;
	selp.u32 	%r1724, 1, 0, %p204;
	add.s32 	%r1725, %r1721, %r1724;
	ld.global.u32 	%r1726, [%rd383+12];
	mul.wide.s32 	%rd390, %r1726, 4;
	add.s64 	%rd391, %rd4, %rd390;
	ld.global.u32 	%r1727, [%rd391];
	setp.eq.s32 	%p205, %r1727, -1;
	selp.u32 	%r1728, 1, 0, %p205;
	add.s32 	%r5904, %r1725, %r1728;
	add.s32 	%r5896, %r5896, 4;
$L__BB39_115:
	setp.eq.s32 	%p206, %r224, 0;
	@%p206 bra 	$L__BB39_119;
	mul.wide.s32 	%rd392, %r5896, 4;
	add.s64 	%rd16, %rd3, %rd392;
	ld.global.u32 	%r1729, [%rd16];
	mul.wide.s32 	%rd393, %r1729, 4;
	add.s64 	%rd394, %rd4, %rd393;
	ld.global.u32 	%r1730, [%rd394];
	setp.eq.s32 	%p207, %r1730, -1;
	selp.u32 	%r1731, 1, 0, %p207;
	add.s32 	%r5904, %r5904, %r1731;
	setp.eq.s32 	%p208, %r224, 1;
	@%p208 bra 	$L__BB39_119;
	ld.global.u32 	%r1732, [%rd16+4];
	mul.wide.s32 	%rd395, %r1732, 4;
	add.s64 	%rd396, %rd4, %rd395;
	ld.global.u32 	%r1733, [%rd396];
	setp.eq.s32 	%p209, %r1733, -1;
	selp.u32 	%r1734, 1, 0, %p209;
	add.s32 	%r5904, %r5904, %r1734;
	setp.eq.s32 	%p210, %r224, 2;
	@%p210 bra 	$L__BB39_119;
	ld.global.u32 	%r1735, [%rd16+8];
	mul.wide.s32 	%rd397, %r1735, 4;
	add.s64 	%rd398, %rd4, %rd397;
	ld.global.u32 	%r1736, [%rd398];
	setp.eq.s32 	%p211, %r1736, -1;
	selp.u32 	%r1737, 1, 0, %p211;
	add.s32 	%r5904, %r5904, %r1737;
$L__BB39_119:
	ld.global.u32 	%r1739, [%rd10+5120];
	setp.ne.s32 	%p212, %r1739, -1;
	mov.b32 	%r5917, 0;
	@%p212 bra 	$L__BB39_134;
	ld.global.u32 	%r5909, [%rd11+5120];
	ld.global.u32 	%r235, [%rd11+5124];
	setp.ge.s32 	%p213, %r5909, %r235;
	@%p213 bra 	$L__BB39_134;
	add.s32 	%r1743, %r5909, 1;
	max.s32 	%r1744, %r235, %r1743;
	sub.s32 	%r236, %r1744, %r5909;
	and.b32  	%r237, %r236, 15;
	sub.s32 	%r1745, %r5909, %r1744;
	setp.gt.u32 	%p214, %r1745, -16;
	mov.b32 	%r5917, 0;
	@%p214 bra 	$L__BB39_124;
	and.b32  	%r238, %r236, -16;
	mov.b32 	%r5917, 0;
	mov.u32 	%r5907, %r5917;
$L__BB39_123:
	.pragma "nounroll";
	mul.wide.s32 	%rd399, %r5909, 4;
	add.s64 	%rd400, %rd3, %rd399;
	ld.global.u32 	%r1747, [%rd400];
	mul.wide.s32 	%rd401, %r1747, 4;
	add.s64 	%rd402, %rd4, %rd401;
	ld.global.u32 	%r1748, [%rd402];
	setp.eq.s32 	%p215, %r1748, -1;
	selp.u32 	%r1749, 1, 0, %p215;
	add.s32 	%r1750, %r5917, %r1749;
	ld.global.u32 	%r1751, [%rd400+4];
	mul.wide.s32 	%rd403, %r1751, 4;
	add.s64 	%rd404, %rd4, %rd403;
	ld.global.u32 	%r1752, [%rd404];
	setp.eq.s32 	%p216, %r1752, -1;
	selp.u32 	%r1753, 1, 0, %p216;
	add.s32 	%r1754, %r1750, %r1753;
	ld.global.u32 	%r1755, [%rd400+8];
	mul.wide.s32 	%rd405, %r1755, 4;
	add.s64 	%rd406, %rd4, %rd405;
	ld.global.u32 	%r1756, [%rd406];
	setp.eq.s32 	%p217, %r1756, -1;
	selp.u32 	%r1757, 1, 0, %p217;
	add.s32 	%r1758, %r1754, %r1757;
	ld.global.u32 	%r1759, [%rd400+12];
	mul.wide.s32 	%rd407, %r1759, 4;
	add.s64 	%rd408, %rd4, %rd407;
	ld.global.u32 	%r1760, [%rd408];
	setp.eq.s32 	%p218, %r1760, -1;
	selp.u32 	%r1761, 1, 0, %p218;
	add.s32 	%r1762, %r1758, %r1761;
	ld.global.u32 	%r1763, [%rd400+16];
	mul.wide.s32 	%rd409, %r1763, 4;
	add.s64 	%rd410, %rd4, %rd409;
	ld.global.u32 	%r1764, [%rd410];
	setp.eq.s32 	%p219, %r1764, -1;
	selp.u32 	%r1765, 1, 0, %p219;
	add.s32 	%r1766, %r1762, %r1765;
	ld.global.u32 	%r1767, [%rd400+20];
	mul.wide.s32 	%rd411, %r1767, 4;
	add.s64 	%rd412, %rd4, %rd411;
	ld.global.u32 	%r1768, [%rd412];
	setp.eq.s32 	%p220, %r1768, -1;
	selp.u32 	%r1769, 1, 0, %p220;
	add.s32 	%r1770, %r1766, %r1769;
	ld.global.u32 	%r1771, [%rd400+24];
	mul.wide.s32 	%rd413, %r1771, 4;
	add.s64 	%rd414, %rd4, %rd413;
	ld.global.u32 	%r1772, [%rd414];
	setp.eq.s32 	%p221, %r1772, -1;
	selp.u32 	%r1773, 1, 0, %p221;
	add.s32 	%r1774, %r1770, %r1773;
	ld.global.u32 	%r1775, [%rd400+28];
	mul.wide.s32 	%rd415, %r1775, 4;
	add.s64 	%rd416, %rd4, %rd415;
	ld.global.u32 	%r1776, [%rd416];
	setp.eq.s32 	%p222, %r1776, -1;
	selp.u32 	%r1777, 1, 0, %p222;
	add.s32 	%r1778, %r1774, %r1777;
	ld.global.u32 	%r1779, [%rd400+32];
	mul.wide.s32 	%rd417, %r1779, 4;
	add.s64 	%rd418, %rd4, %rd417;
	ld.global.u32 	%r1780, [%rd418];
	setp.eq.s32 	%p223, %r1780, -1;
	selp.u32 	%r1781, 1, 0, %p223;
	add.s32 	%r1782, %r1778, %r1781;
	ld.global.u32 	%r1783, [%rd400+36];
	mul.wide.s32 	%rd419, %r1783, 4;
	add.s64 	%rd420, %rd4, %rd419;
	ld.global.u32 	%r1784, [%rd420];
	setp.eq.s32 	%p224, %r1784, -1;
	selp.u32 	%r1785, 1, 0, %p224;
	add.s32 	%r1786, %r1782, %r1785;
	ld.global.u32 	%r1787, [%rd400+40];
	mul.wide.s32 	%rd421, %r1787, 4;
	add.s64 	%rd422, %rd4, %rd421;
	ld.global.u32 	%r1788, [%rd422];
	setp.eq.s32 	%p225, %r1788, -1;
	selp.u32 	%r1789, 1, 0, %p225;
	add.s32 	%r1790, %r1786, %r1789;
	ld.global.u32 	%r1791, [%rd400+44];
	mul.wide.s32 	%rd423, %r1791, 4;
	add.s64 	%rd424, %rd4, %rd423;
	ld.global.u32 	%r1792, [%rd424];
	setp.eq.s32 	%p226, %r1792, -1;
	selp.u32 	%r1793, 1, 0, %p226;
	add.s32 	%r1794, %r1790, %r1793;
	ld.global.u32 	%r1795, [%rd400+48];
	mul.wide.s32 	%rd425, %r1795, 4;
	add.s64 	%rd426, %rd4, %rd425;
	ld.global.u32 	%r1796, [%rd426];
	setp.eq.s32 	%p227, %r1796, -1;
	selp.u32 	%r1797, 1, 0, %p227;
	add.s32 	%r1798, %r1794, %r1797;
	ld.global.u32 	%r1799, [%rd400+52];
	mul.wide.s32 	%rd427, %r1799, 4;
	add.s64 	%rd428, %rd4, %rd427;
	ld.global.u32 	%r1800, [%rd428];
	setp.eq.s32 	%p228, %r1800, -1;
	selp.u32 	%r1801, 1, 0, %p228;
	add.s32 	%r1802, %r1798, %r1801;
	ld.global.u32 	%r1803, [%rd400+56];
	mul.wide.s32 	%rd429, %r1803, 4;
	add.s64 	%rd430, %rd4, %rd429;
	ld.global.u32 	%r1804, [%rd430];
	setp.eq.s32 	%p229, %r1804, -1;
	selp.u32 	%r1805, 1, 0, %p229;
	add.s32 	%r1806, %r1802, %r1805;
	ld.global.u32 	%r1807, [%rd400+60];
	mul.wide.s32 	%rd431, %r1807, 4;
	add.s64 	%rd432, %rd4, %rd431;
	ld.global.u32 	%r1808, [%rd432];
	setp.eq.s32 	%p230, %r1808, -1;
	selp.u32 	%r1809, 1, 0, %p230;
	add.s32 	%r5917, %r1806, %r1809;
	add.s32 	%r5909, %r5909, 16;
	add.s32 	%r5907, %r5907, 16;
	setp.ne.s32 	%p231, %r5907, %r238;
	@%p231 bra 	$L__BB39_123;
$L__BB39_124:
	setp.eq.s32 	%p232, %r237, 0;
	@%p232 bra 	$L__BB39_134;
	and.b32  	%r248, %r236, 7;
	setp.lt.u32 	%p233, %r237, 8;
	@%p233 bra 	$L__BB39_127;
	mul.wide.s32 	%rd433, %r5909, 4;
	add.s64 	%rd434, %rd3, %rd433;
	ld.global.u32 	%r1811, [%rd434];
	mul.wide.s32 	%rd435, %r1811, 4;
	add.s64 	%rd436, %rd4, %rd435;
	ld.global.u32 	%r1812, [%rd436];
	setp.eq.s32 	%p234, %r1812, -1;
	selp.u32 	%r1813, 1, 0, %p234;
	add.s32 	%r1814, %r5917, %r1813;
	ld.global.u32 	%r1815, [%rd434+4];
	mul.wide.s32 	%rd437, %r1815, 4;
	add.s64 	%rd438, %rd4, %rd437;
	ld.global.u32 	%r1816, [%rd438];
	setp.eq.s32 	%p235, %r1816, -1;
	selp.u32 	%r1817, 1, 0, %p235;
	add.s32 	%r1818, %r1814, %r1817;
	ld.global.u32 	%r1819, [%rd434+8];
	mul.wide.s32 	%rd439, %r1819, 4;
	add.s64 	%rd440, %rd4, %rd439;
	ld.global.u32 	%r1820, [%rd440];
	setp.eq.s32 	%p236, %r1820, -1;
	selp.u32 	%r1821, 1, 0, %p236;
	add.s32 	%r1822, %r1818, %r1821;
	ld.global.u32 	%r1823, [%rd434+12];
	mul.wide.s32 	%rd441, %r1823, 4;
	add.s64 	%rd442, %rd4, %rd441;
	ld.global.u32 	%r1824, [%rd442];
	setp.eq.s32 	%p237, %r1824, -1;
	selp.u32 	%r1825, 1, 0, %p237;
	add.s32 	%r1826, %r1822, %r1825;
	ld.global.u32 	%r1827, [%rd434+16];
	mul.wide.s32 	%rd443, %r1827, 4;
	add.s64 	%rd444, %rd4, %rd443;
	ld.global.u32 	%r1828, [%rd444];
	setp.eq.s32 	%p238, %r1828, -1;
	selp.u32 	%r1829, 1, 0, %p238;
	add.s32 	%r1830, %r1826, %r1829;
	ld.global.u32 	%r1831, [%rd434+20];
	mul.wide.s32 	%rd445, %r1831, 4;
	add.s64 	%rd446, %rd4, %rd445;
	ld.global.u32 	%r1832, [%rd446];
	setp.eq.s32 	%p239, %r1832, -1;
	selp.u32 	%r1833, 1, 0, %p239;
	add.s32 	%r1834, %r1830, %r1833;
	ld.global.u32 	%r1835, [%rd434+24];
	mul.wide.s32 	%rd447, %r1835, 4;
	add.s64 	%rd448, %rd4, %rd447;
	ld.global.u32 	%r1836, [%rd448];
	setp.eq.s32 	%p240, %r1836, -1;
	selp.u32 	%r1837, 1, 0, %p240;
	add.s32 	%r1838, %r1834, %r1837;
	ld.global.u32 	%r1839, [%rd434+28];
	mul.wide.s32 	%rd449, %r1839, 4;
	add.s64 	%rd450, %rd4, %rd449;
	ld.global.u32 	%r1840, [%rd450];
	setp.eq.s32 	%p241, %r1840, -1;
	selp.u32 	%r1841, 1, 0, %p241;
	add.s32 	%r5917, %r1838, %r1841;
	add.s32 	%r5909, %r5909, 8;
$L__BB39_127:
	setp.eq.s32 	%p242, %r248, 0;
	@%p242 bra 	$L__BB39_134;
	and.b32  	%r254, %r236, 3;
	setp.lt.u32 	%p243, %r248, 4;
	@%p243 bra 	$L__BB39_130;
	mul.wide.s32 	%rd451, %r5909, 4;
	add.s64 	%rd452, %rd3, %rd451;
	ld.global.u32 	%r1843, [%rd452];
	mul.wide.s32 	%rd453, %r1843, 4;
	add.s64 	%rd454, %rd4, %rd453;
	ld.global.u32 	%r1844, [%rd454];
	setp.eq.s32 	%p244, %r1844, -1;
	selp.u32 	%r1845, 1, 0, %p244;
	add.s32 	%r1846, %r5917, %r1845;
	ld.global.u32 	%r1847, [%rd452+4];
	mul.wide.s32 	%rd455, %r1847, 4;
	add.s64 	%rd456, %rd4, %rd455;
	ld.global.u32 	%r1848, [%rd456];
	setp.eq.s32 	%p245, %r1848, -1;
	selp.u32 	%r1849, 1, 0, %p245;
	add.s32 	%r1850, %r1846, %r1849;
	ld.global.u32 	%r1851, [%rd452+8];
	mul.wide.s32 	%rd457, %r1851, 4;
	add.s64 	%rd458, %rd4, %rd457;
	ld.global.u32 	%r1852, [%rd458];
	setp.eq.s32 	%p246, %r1852, -1;
	selp.u32 	%r1853, 1, 0, %p246;
	add.s32 	%r1854, %r1850, %r1853;
	ld.global.u32 	%r1855, [%rd452+12];
	mul.wide.s32 	%rd459, %r1855, 4;
	add.s64 	%rd460, %rd4, %rd459;
	ld.global.u32 	%r1856, [%rd460];
	setp.eq.s32 	%p247, %r1856, -1;
	selp.u32 	%r1857, 1, 0, %p247;
	add.s32 	%r5917, %r1854, %r1857;
	add.s32 	%r5909, %r5909, 4;
$L__BB39_130:
	setp.eq.s32 	%p248, %r254, 0;
	@%p248 bra 	$L__BB39_134;
	mul.wide.s32 	%rd461, %r5909, 4;
	add.s64 	%rd17, %rd3, %rd461;
	ld.global.u32 	%r1858, [%rd17];
	mul.wide.s32 	%rd462, %r1858, 4;
	add.s64 	%rd463, %rd4, %rd462;
	ld.global.u32 	%r1859, [%rd463];
	setp.eq.s32 	%p249, %r1859, -1;
	selp.u32 	%r1860, 1, 0, %p249;
	add.s32 	%r5917, %r5917, %r1860;
	setp.eq.s32 	%p250, %r254, 1;
	@%p250 bra 	$L__BB39_134;
	ld.global.u32 	%r1861, [%rd17+4];
	mul.wide.s32 	%rd464, %r1861, 4;
	add.s64 	%rd465, %rd4, %rd464;
	ld.global.u32 	%r1862, [%rd465];
	setp.eq.s32 	%p251, %r1862, -1;
	selp.u32 	%r1863, 1, 0, %p251;
	add.s32 	%r5917, %r5917, %r1863;
	setp.eq.s32 	%p252, %r254, 2;
	@%p252 bra 	$L__BB39_134;
	ld.global.u32 	%r1864, [%rd17+8];
	mul.wide.s32 	%rd466, %r1864, 4;
	add.s64 	%rd467, %rd4, %rd466;
	ld.global.u32 	%r1865, [%rd467];
	setp.eq.s32 	%p253, %r1865, -1;
	selp.u32 	%r1866, 1, 0, %p253;
	add.s32 	%r5917, %r5917, %r1866;
$L__BB39_134:
	ld.global.u32 	%r1868, [%rd10+6144];
	setp.ne.s32 	%p254, %r1868, -1;
	mov.b32 	%r5930, 0;
	@%p254 bra 	$L__BB39_149;
	ld.global.u32 	%r5922, [%rd11+6144];
	ld.global.u32 	%r265, [%rd11+6148];
	setp.ge.s32 	%p255, %r5922, %r265;
	@%p255 bra 	$L__BB39_149;
	add.s32 	%r1872, %r5922, 1;
	max.s32 	%r1873, %r265, %r1872;
	sub.s32 	%r266, %r1873, %r5922;
	and.b32  	%r267, %r266, 15;
	sub.s32 	%r1874, %r5922, %r1873;
	setp.gt.u32 	%p256, %r1874, -16;
	mov.b32 	%r5930, 0;
	@%p256 bra 	$L__BB39_139;
	and.b32  	%r268, %r266, -16;
	mov.b32 	%r5930, 0;
	mov.u32 	%r5920, %r5930;
$L__BB39_138:
	.pragma "nounroll";
	mul.wide.s32 	%rd468, %r5922, 4;
	add.s64 	%rd469, %rd3, %rd468;
	ld.global.u32 	%r1876, [%rd469];
	mul.wide.s32 	%rd470, %r1876, 4;
	add.s64 	%rd471, %rd4, %rd470;
	ld.global.u32 	%r1877, [%rd471];
	setp.eq.s32 	%p257, %r1877, -1;
	selp.u32 	%r1878, 1, 0, %p257;
	add.s32 	%r1879, %r5930, %r1878;
	ld.global.u32 	%r1880, [%rd469+4];
	mul.wide.s32 	%rd472, %r1880, 4;
	add.s64 	%rd473, %rd4, %rd472;
	ld.global.u32 	%r1881, [%rd473];
	setp.eq.s32 	%p258, %r1881, -1;
	selp.u32 	%r1882, 1, 0, %p258;
	add.s32 	%r1883, %r1879, %r1882;
	ld.global.u32 	%r1884, [%rd469+8];
	mul.wide.s32 	%rd474, %r1884, 4;
	add.s64 	%rd475, %rd4, %rd474;
	ld.global.u32 	%r1885, [%rd475];
	setp.eq.s32 	%p259, %r1885, -1;
	selp.u32 	%r1886, 1, 0, %p259;
	add.s32 	%r1887, %r1883, %r1886;
	ld.global.u32 	%r1888, [%rd469+12];
	mul.wide.s32 	%rd476, %r1888, 4;
	add.s64 	%rd477, %rd4, %rd476;
	ld.global.u32 	%r1889, [%rd477];
	setp.eq.s32 	%p260, %r1889, -1;
	selp.u32 	%r1890, 1, 0, %p260;
	add.s32 	%r1891, %r1887, %r1890;
	ld.global.u32 	%r1892, [%rd469+16];
	mul.wide.s32 	%rd478, %r1892, 4;
	add.s64 	%rd479, %rd4, %rd478;
	ld.global.u32 	%r1893, [%rd479];
	setp.eq.s32 	%p261, %r1893, -1;
	selp.u32 	%r1894, 1, 0, %p261;
	add.s32 	%r1895, %r1891, %r1894;
	ld.global.u32 	%r1896, [%rd469+20];
	mul.wide.s32 	%rd480, %r1896, 4;
	add.s64 	%rd481, %rd4, %rd480;
	ld.global.u32 	%r1897, [%rd481];
	setp.eq.s32 	%p262, %r1897, -1;
	selp.u32 	%r1898, 1, 0, %p262;
	add.s32 	%r1899, %r1895, %r1898;
	ld.global.u32 	%r1900, [%rd469+24];
	mul.wide.s32 	%rd482, %r1900, 4;
	add.s64 	%rd483, %rd4, %rd482;
	ld.global.u32 	%r1901, [%rd483];
	setp.eq.s32 	%p263, %r1901, -1;
	selp.u32 	%r1902, 1, 0, %p263;
	add.s32 	%r1903, %r1899, %r1902;
	ld.global.u32 	%r1904, [%rd469+28];
	mul.wide.s32 	%rd484, %r1904, 4;
	add.s64 	%rd485, %rd4, %rd484;
	ld.global.u32 	%r1905, [%rd485];
	setp.eq.s32 	%p264, %r1905, -1;
	selp.u32 	%r1906, 1, 0, %p264;
	add.s32 	%r1907, %r1903, %r1906;
	ld.global.u32 	%r1908, [%rd469+32];
	mul.wide.s32 	%rd486, %r1908, 4;
	add.s64 	%rd487, %rd4, %rd486;
	ld.global.u32 	%r1909, [%rd487];
	setp.eq.s32 	%p265, %r1909, -1;
	selp.u32 	%r1910, 1, 0, %p265;
	add.s32 	%r1911, %r1907, %r1910;
	ld.global.u32 	%r1912, [%rd469+36];
	mul.wide.s32 	%rd488, %r1912, 4;
	add.s64 	%rd489, %rd4, %rd488;
	ld.global.u32 	%r1913, [%rd489];
	setp.eq.s32 	%p266, %r1913, -1;
	selp.u32 	%r1914, 1, 0, %p266;
	add.s32 	%r1915, %r1911, %r1914;
	ld.global.u32 	%r1916, [%rd469+40];
	mul.wide.s32 	%rd490, %r1916, 4;
	add.s64 	%rd491, %rd4, %rd490;
	ld.global.u32 	%r1917, [%rd491];
	setp.eq.s32 	%p267, %r1917, -1;
	selp.u32 	%r1918, 1, 0, %p267;
	add.s32 	%r1919, %r1915, %r1918;
	ld.global.u32 	%r1920, [%rd469+44];
	mul.wide.s32 	%rd492, %r1920, 4;
	add.s64 	%rd493, %rd4, %rd492;
	ld.global.u32 	%r1921, [%rd493];
	setp.eq.s32 	%p268, %r1921, -1;
	selp.u32 	%r1922, 1, 0, %p268;
	add.s32 	%r1923, %r1919, %r1922;
	ld.global.u32 	%r1924, [%rd469+48];
	mul.wide.s32 	%rd494, %r1924, 4;
	add.s64 	%rd495, %rd4, %rd494;
	ld.global.u32 	%r1925, [%rd495];
	setp.eq.s32 	%p269, %r1925, -1;
	selp.u32 	%r1926, 1, 0, %p269;
	add.s32 	%r1927, %r1923, %r1926;
	ld.global.u32 	%r1928, [%rd469+52];
	mul.wide.s32 	%rd496, %r1928, 4;
	add.s64 	%rd497, %rd4, %rd496;
	ld.global.u32 	%r1929, [%rd497];
	setp.eq.s32 	%p270, %r1929, -1;
	selp.u32 	%r1930, 1, 0, %p270;
	add.s32 	%r1931, %r1927, %r1930;
	ld.global.u32 	%r1932, [%rd469+56];
	mul.wide.s32 	%rd498, %r1932, 4;
	add.s64 	%rd499, %rd4, %rd498;
	ld.global.u32 	%r1933, [%rd499];
	setp.eq.s32 	%p271, %r1933, -1;
	selp.u32 	%r1934, 1, 0, %p271;
	add.s32 	%r1935, %r1931, %r1934;
	ld.global.u32 	%r1936, [%rd469+60];
	mul.wide.s32 	%rd500, %r1936, 4;
	add.s64 	%rd501, %rd4, %rd500;
	ld.global.u32 	%r1937, [%rd501];
	setp.eq.s32 	%p272, %r1937, -1;
	selp.u32 	%r1938, 1, 0, %p272;
	add.s32 	%r5930, %r1935, %r1938;
	add.s32 	%r5922, %r5922, 16;
	add.s32 	%r5920, %r5920, 16;
	setp.ne.s32 	%p273, %r5920, %r268;
	@%p273 bra 	$L__BB39_138;
$L__BB39_139:
	setp.eq.s32 	%p274, %r267, 0;
	@%p274 bra 	$L__BB39_149;
	and.b32  	%r278, %r266, 7;
	setp.lt.u32 	%p275, %r267, 8;
	@%p275 bra 	$L__BB39_142;
	mul.wide.s32 	%rd502, %r5922, 4;
	add.s64 	%rd503, %rd3, %rd502;
	ld.global.u32 	%r1940, [%rd503];
	mul.wide.s32 	%rd504, %r1940, 4;
	add.s64 	%rd505, %rd4, %rd504;
	ld.global.u32 	%r1941, [%rd505];
	setp.eq.s32 	%p276, %r1941, -1;
	selp.u32 	%r1942, 1, 0, %p276;
	add.s32 	%r1943, %r5930, %r1942;
	ld.global.u32 	%r1944, [%rd503+4];
	mul.wide.s32 	%rd506, %r1944, 4;
	add.s64 	%rd507, %rd4, %rd506;
	ld.global.u32 	%r1945, [%rd507];
	setp.eq.s32 	%p277, %r1945, -1;
	selp.u32 	%r1946, 1, 0, %p277;
	add.s32 	%r1947, %r1943, %r1946;
	ld.global.u32 	%r1948, [%rd503+8];
	mul.wide.s32 	%rd508, %r1948, 4;
	add.s64 	%rd509, %rd4, %rd508;
	ld.global.u32 	%r1949, [%rd509];
	setp.eq.s32 	%p278, %r1949, -1;
	selp.u32 	%r1950, 1, 0, %p278;
	add.s32 	%r1951, %r1947, %r1950;
	ld.global.u32 	%r1952, [%rd503+12];
	mul.wide.s32 	%rd510, %r1952, 4;
	add.s64 	%rd511, %rd4, %rd510;
	ld.global.u32 	%r1953, [%rd511];
	setp.eq.s32 	%p279, %r1953, -1;
	selp.u32 	%r1954, 1, 0, %p279;
	add.s32 	%r1955, %r1951, %r1954;
	ld.global.u32 	%r1956, [%rd503+16];
	mul.wide.s32 	%rd512, %r1956, 4;
	add.s64 	%rd513, %rd4, %rd512;
	ld.global.u32 	%r1957, [%rd513];
	setp.eq.s32 	%p280, %r1957, -1;
	selp.u32 	%r1958, 1, 0, %p280;
	add.s32 	%r1959, %r1955, %r1958;
	ld.global.u32 	%r1960, [%rd503+20];
	mul.wide.s32 	%rd514, %r1960, 4;
	add.s64 	%rd515, %rd4, %rd514;
	ld.global.u32 	%r1961, [%rd515];
	setp.eq.s32 	%p281, %r1961, -1;
	selp.u32 	%r1962, 1, 0, %p281;
	add.s32 	%r1963, %r1959, %r1962;
	ld.global.u32 	%r1964, [%rd503+24];
	mul.wide.s32 	%rd516, %r1964, 4;
	add.s64 	%rd517, %rd4, %rd516;
	ld.global.u32 	%r1965, [%rd517];
	setp.eq.s32 	%p282, %r1965, -1;
	selp.u32 	%r1966, 1, 0, %p282;
	add.s32 	%r1967, %r1963, %r1966;
	ld.global.u32 	%r1968, [%rd503+28];
	mul.wide.s32 	%rd518, %r1968, 4;
	add.s64 	%rd519, %rd4, %rd518;
	ld.global.u32 	%r1969, [%rd519];
	setp.eq.s32 	%p283, %r1969, -1;
	selp.u32 	%r1970, 1, 0, %p283;
	add.s32 	%r5930, %r1967, %r1970;
	add.s32 	%r5922, %r5922, 8;
$L__BB39_142:
	setp.eq.s32 	%p284, %r278, 0;
	@%p284 bra 	$L__BB39_149;
	and.b32  	%r284, %r266, 3;
	setp.lt.u32 	%p285, %r278, 4;
	@%p285 bra 	$L__BB39_145;
	mul.wide.s32 	%rd520, %r5922, 4;
	add.s64 	%rd521, %rd3, %rd520;
	ld.global.u32 	%r1972, [%rd521];
	mul.wide.s32 	%rd522, %r1972, 4;
	add.s64 	%rd523, %rd4, %rd522;
	ld.global.u32 	%r1973, [%rd523];
	setp.eq.s32 	%p286, %r1973, -1;
	selp.u32 	%r1974, 1, 0, %p286;
	add.s32 	%r1975, %r5930, %r1974;
	ld.global.u32 	%r1976, [%rd521+4];
	mul.wide.s32 	%rd524, %r1976, 4;
	add.s64 	%rd525, %rd4, %rd524;
	ld.global.u32 	%r1977, [%rd525];
	setp.eq.s32 	%p287, %r1977, -1;
	selp.u32 	%r1978, 1, 0, %p287;
	add.s32 	%r1979, %r1975, %r1978;
	ld.global.u32 	%r1980, [%rd521+8];
	mul.wide.s32 	%rd526, %r1980, 4;
	add.s64 	%rd527, %rd4, %rd526;
	ld.global.u32 	%r1981, [%rd527];
	setp.eq.s32 	%p288, %r1981, -1;
	selp.u32 	%r1982, 1, 0, %p288;
	add.s32 	%r1983, %r1979, %r1982;
	ld.global.u32 	%r1984, [%rd521+12];
	mul.wide.s32 	%rd528, %r1984, 4;
	add.s64 	%rd529, %rd4, %rd528;
	ld.global.u32 	%r1985, [%rd529];
	setp.eq.s32 	%p289, %r1985, -1;
	selp.u32 	%r1986, 1, 0, %p289;
	add.s32 	%r5930, %r1983, %r1986;
	add.s32 	%r5922, %r5922, 4;
$L__BB39_145:
	setp.eq.s32 	%p290, %r284, 0;
	@%p290 bra 	$L__BB39_149;
	mul.wide.s32 	%rd530, %r5922, 4;
	add.s64 	%rd18, %rd3, %rd530;
	ld.global.u32 	%r1987, [%rd18];
	mul.wide.s32 	%rd531, %r1987, 4;
	add.s64 	%rd532, %rd4, %rd531;
	ld.global.u32 	%r1988, [%rd532];
	setp.eq.s32 	%p291, %r1988, -1;
	selp.u32 	%r1989, 1, 0, %p291;
	add.s32 	%r5930, %r5930, %r1989;
	setp.eq.s32 	%p292, %r284, 1;
	@%p292 bra 	$L__BB39_149;
	ld.global.u32 	%r1990, [%rd18+4];
	mul.wide.s32 	%rd533, %r1990, 4;
	add.s64 	%rd534, %rd4, %rd533;
	ld.global.u32 	%r1991, [%rd534];
	setp.eq.s32 	%p293, %r1991, -1;
	selp.u32 	%r1992, 1, 0, %p293;
	add.s32 	%r5930, %r5930, %r1992;
	setp.eq.s32 	%p294, %r284, 2;
	@%p294 bra 	$L__BB39_149;
	ld.global.u32 	%r1993, [%rd18+8];
	mul.wide.s32 	%rd535, %r1993, 4;
	add.s64 	%rd536, %rd4, %rd535;
	ld.global.u32 	%r1994, [%rd536];
	setp.eq.s32 	%p295, %r1994, -1;
	selp.u32 	%r1995, 1, 0, %p295;
	add.s32 	%r5930, %r5930, %r1995;
$L__BB39_149:
	ld.global.u32 	%r1997, [%rd10+7168];
	setp.ne.s32 	%p296, %r1997, -1;
	mov.b32 	%r5943, 0;
	@%p296 bra 	$L__BB39_164;
	ld.global.u32 	%r5935, [%rd11+7168];
	ld.global.u32 	%r295, [%rd11+7172];
	setp.ge.s32 	%p297, %r5935, %r295;
	@%p297 bra 	$L__BB39_164;
	add.s32 	%r2001, %r5935, 1;
	max.s32 	%r2002, %r295, %r2001;
	sub.s32 	%r296, %r2002, %r5935;
	and.b32  	%r297, %r296, 15;
	sub.s32 	%r2003, %r5935, %r2002;
	setp.gt.u32 	%p298, %r2003, -16;
	mov.b32 	%r5943, 0;
	@%p298 bra 	$L__BB39_154;
	and.b32  	%r298, %r296, -16;
	mov.b32 	%r5943, 0;
	mov.u32 	%r5933, %r5943;
$L__BB39_153:
	.pragma "nounroll";
	mul.wide.s32 	%rd537, %r5935, 4;
	add.s64 	%rd538, %rd3, %rd537;
	ld.global.u32 	%r2005, [%rd538];
	mul.wide.s32 	%rd539, %r2005, 4;
	add.s64 	%rd540, %rd4, %rd539;
	ld.global.u32 	%r2006, [%rd540];
	setp.eq.s32 	%p299, %r2006, -1;
	selp.u32 	%r2007, 1, 0, %p299;
	add.s32 	%r2008, %r5943, %r2007;
	ld.global.u32 	%r2009, [%rd538+4];
	mul.wide.s32 	%rd541, %r2009, 4;
	add.s64 	%rd542, %rd4, %rd541;
	ld.global.u32 	%r2010, [%rd542];
	setp.eq.s32 	%p300, %r2010, -1;
	selp.u32 	%r2011, 1, 0, %p300;
	add.s32 	%r2012, %r2008, %r2011;
	ld.global.u32 	%r2013, [%rd538+8];
	mul.wide.s32 	%rd543, %r2013, 4;
	add.s64 	%rd544, %rd4, %rd543;
	ld.global.u32 	%r2014, [%rd544];
	setp.eq.s32 	%p301, %r2014, -1;
	selp.u32 	%r2015, 1, 0, %p301;
	add.s32 	%r2016, %r2012, %r2015;
	ld.global.u32 	%r2017, [%rd538+12];
	mul.wide.s32 	%rd545, %r2017, 4;
	add.s64 	%rd546, %rd4, %rd545;
	ld.global.u32 	%r2018, [%rd546];
	setp.eq.s32 	%p302, %r2018, -1;
	selp.u32 	%r2019, 1, 0, %p302;
	add.s32 	%r2020, %r2016, %r2019;
	ld.global.u32 	%r2021, [%rd538+16];
	mul.wide.s32 	%rd547, %r2021, 4;
	add.s64 	%rd548, %rd4, %rd547;
	ld.global.u32 	%r2022, [%rd548];
	setp.eq.s32 	%p303, %r2022, -1;
	selp.u32 	%r2023, 1, 0, %p303;
	add.s32 	%r2024, %r2020, %r2023;
	ld.global.u32 	%r2025, [%rd538+20];
	mul.wide.s32 	%rd549, %r2025, 4;
	add.s64 	%rd550, %rd4, %rd549;
	ld.global.u32 	%r2026, [%rd550];
	setp.eq.s32 	%p304, %r2026, -1;
	selp.u32 	%r2027, 1, 0, %p304;
	add.s32 	%r2028, %r2024, %r2027;
	ld.global.u32 	%r2029, [%rd538+24];
	mul.wide.s32 	%rd551, %r2029, 4;
	add.s64 	%rd552, %rd4, %rd551;
	ld.global.u32 	%r2030, [%rd552];
	setp.eq.s32 	%p305, %r2030, -1;
	selp.u32 	%r2031, 1, 0, %p305;
	add.s32 	%r2032, %r2028, %r2031;
	ld.global.u32 	%r2033, [%rd538+28];
	mul.wide.s32 	%rd553, %r2033, 4;
	add.s64 	%rd554, %rd4, %rd553;
	ld.global.u32 	%r2034, [%rd554];
	setp.eq.s32 	%p306, %r2034, -1;
	selp.u32 	%r2035, 1, 0, %p306;
	add.s32 	%r2036, %r2032, %r2035;
	ld.global.u32 	%r2037, [%rd538+32];
	mul.wide.s32 	%rd555, %r2037, 4;
	add.s64 	%rd556, %rd4, %rd555;
	ld.global.u32 	%r2038, [%rd556];
	setp.eq.s32 	%p307, %r2038, -1;
	selp.u32 	%r2039, 1, 0, %p307;
	add.s32 	%r2040, %r2036, %r2039;
	ld.global.u32 	%r2041, [%rd538+36];
	mul.wide.s32 	%rd557, %r2041, 4;
	add.s64 	%rd558, %rd4, %rd557;
	ld.global.u32 	%r2042, [%rd558];
	setp.eq.s32 	%p308, %r2042, -1;
	selp.u32 	%r2043, 1, 0, %p308;
	add.s32 	%r2044, %r2040, %r2043;
	ld.global.u32 	%r2045, [%rd538+40];
	mul.wide.s32 	%rd559, %r2045, 4;
	add.s64 	%rd560, %rd4, %rd559;
	ld.global.u32 	%r2046, [%rd560];
	setp.eq.s32 	%p309, %r2046, -1;
	selp.u32 	%r2047, 1, 0, %p309;
	add.s32 	%r2048, %r2044, %r2047;
	ld.global.u32 	%r2049, [%rd538+44];
	mul.wide.s32 	%rd561, %r2049, 4;
	add.s64 	%rd562, %rd4, %rd561;
	ld.global.u32 	%r2050, [%rd562];
	setp.eq.s32 	%p310, %r2050, -1;
	selp.u32 	%r2051, 1, 0, %p310;
	add.s32 	%r2052, %r2048, %r2051;
	ld.global.u32 	%r2053, [%rd538+48];
	mul.wide.s32 	%rd563, %r2053, 4;
	add.s64 	%rd564, %rd4, %rd563;
	ld.global.u32 	%r2054, [%rd564];
	setp.eq.s32 	%p311, %r2054, -1;
	selp.u32 	%r2055, 1, 0, %p311;
	add.s32 	%r2056, %r2052, %r2055;
	ld.global.u32 	%r2057, [%rd538+52];
	mul.wide.s32 	%rd565, %r2057, 4;
	add.s64 	%rd566, %rd4, %rd565;
	ld.global.u32 	%r2058, [%rd566];
	setp.eq.s32 	%p312, %r2058, -1;
	selp.u32 	%r2059, 1, 0, %p312;
	add.s32 	%r2060, %r2056, %r2059;
	ld.global.u32 	%r2061, [%rd538+56];
	mul.wide.s32 	%rd567, %r2061, 4;
	add.s64 	%rd568, %rd4, %rd567;
	ld.global.u32 	%r2062, [%rd568];
	setp.eq.s32 	%p313, %r2062, -1;
	selp.u32 	%r2063, 1, 0, %p313;
	add.s32 	%r2064, %r2060, %r2063;
	ld.global.u32 	%r2065, [%rd538+60];
	mul.wide.s32 	%rd569, %r2065, 4;
	add.s64 	%rd570, %rd4, %rd569;
	ld.global.u32 	%r2066, [%rd570];
	setp.eq.s32 	%p314, %r2066, -1;
	selp.u32 	%r2067, 1, 0, %p314;
	add.s32 	%r5943, %r2064, %r2067;
	add.s32 	%r5935, %r5935, 16;
	add.s32 	%r5933, %r5933, 16;
	setp.ne.s32 	%p315, %r5933, %r298;
	@%p315 bra 	$L__BB39_153;
$L__BB39_154:
	setp.eq.s32 	%p316, %r297, 0;
	@%p316 bra 	$L__BB39_164;
	and.b32  	%r308, %r296, 7;
	setp.lt.u32 	%p317, %r297, 8;
	@%p317 bra 	$L__BB39_157;
	mul.wide.s32 	%rd571, %r5935, 4;
	add.s64 	%rd572, %rd3, %rd571;
	ld.global.u32 	%r2069, [%rd572];
	mul.wide.s32 	%rd573, %r2069, 4;
	add.s64 	%rd574, %rd4, %rd573;
	ld.global.u32 	%r2070, [%rd574];
	setp.eq.s32 	%p318, %r2070, -1;
	selp.u32 	%r2071, 1, 0, %p318;
	add.s32 	%r2072, %r5943, %r2071;
	ld.global.u32 	%r2073, [%rd572+4];
	mul.wide.s32 	%rd575, %r2073, 4;
	add.s64 	%rd576, %rd4, %rd575;
	ld.global.u32 	%r2074, [%rd576];
	setp.eq.s32 	%p319, %r2074, -1;
	selp.u32 	%r2075, 1, 0, %p319;
	add.s32 	%r2076, %r2072, %r2075;
	ld.global.u32 	%r2077, [%rd572+8];
	mul.wide.s32 	%rd577, %r2077, 4;
	add.s64 	%rd578, %rd4, %rd577;
	ld.global.u32 	%r2078, [%rd578];
	setp.eq.s32 	%p320, %r2078, -1;
	selp.u32 	%r2079, 1, 0, %p320;
	add.s32 	%r2080, %r2076, %r2079;
	ld.global.u32 	%r2081, [%rd572+12];
	mul.wide.s32 	%rd579, %r2081, 4;
	add.s64 	%rd580, %rd4, %rd579;
	ld.global.u32 	%r2082, [%rd580];
	setp.eq.s32 	%p321, %r2082, -1;
	selp.u32 	%r2083, 1, 0, %p321;
	add.s32 	%r2084, %r2080, %r2083;
	ld.global.u32 	%r2085, [%rd572+16];
	mul.wide.s32 	%rd581, %r2085, 4;
	add.s64 	%rd582, %rd4, %rd581;
	ld.global.u32 	%r2086, [%rd582];
	setp.eq.s32 	%p322, %r2086, -1;
	selp.u32 	%r2087, 1, 0, %p322;
	add.s32 	%r2088, %r2084, %r2087;
	ld.global.u32 	%r2089, [%rd572+20];
	mul.wide.s32 	%rd583, %r2089, 4;
	add.s64 	%rd584, %rd4, %rd583;
	ld.global.u32 	%r2090, [%rd584];
	setp.eq.s32 	%p323, %r2090, -1;
	selp.u32 	%r2091, 1, 0, %p323;
	add.s32 	%r2092, %r2088, %r2091;
	ld.global.u32 	%r2093, [%rd572+24];
	mul.wide.s32 	%rd585, %r2093, 4;
	add.s64 	%rd586, %rd4, %rd585;
	ld.global.u32 	%r2094, [%rd586];
	setp.eq.s32 	%p324, %r2094, -1;
	selp.u32 	%r2095, 1, 0, %p324;
	add.s32 	%r2096, %r2092, %r2095;
	ld.global.u32 	%r2097, [%rd572+28];
	mul.wide.s32 	%rd587, %r2097, 4;
	add.s64 	%rd588, %rd4, %rd587;
	ld.global.u32 	%r2098, [%rd588];
	setp.eq.s32 	%p325, %r2098, -1;
	selp.u32 	%r2099, 1, 0, %p325;
	add.s32 	%r5943, %r2096, %r2099;
	add.s32 	%r5935, %r5935, 8;
$L__BB39_157:
	setp.eq.s32 	%p326, %r308, 0;
	@%p326 bra 	$L__BB39_164;
	and.b32  	%r314, %r296, 3;
	setp.lt.u32 	%p327, %r308, 4;
	@%p327 bra 	$L__BB39_160;
	mul.wide.s32 	%rd589, %r5935, 4;
	add.s64 	%rd590, %rd3, %rd589;
	ld.global.u32 	%r2101, [%rd590];
	mul.wide.s32 	%rd591, %r2101, 4;
	add.s64 	%rd592, %rd4, %rd591;
	ld.global.u32 	%r2102, [%rd592];
	setp.eq.s32 	%p328, %r2102, -1;
	selp.u32 	%r2103, 1, 0, %p328;
	add.s32 	%r2104, %r5943, %r2103;
	ld.global.u32 	%r2105, [%rd590+4];
	mul.wide.s32 	%rd593, %r2105, 4;
	add.s64 	%rd594, %rd4, %rd593;
	ld.global.u32 	%r2106, [%rd594];
	setp.eq.s32 	%p329, %r2106, -1;
	selp.u32 	%r2107, 1, 0, %p329;
	add.s32 	%r2108, %r2104, %r2107;
	ld.global.u32 	%r2109, [%rd590+8];
	mul.wide.s32 	%rd595, %r2109, 4;
	add.s64 	%rd596, %rd4, %rd595;
	ld.global.u32 	%r2110, [%rd596];
	setp.eq.s32 	%p330, %r2110, -1;
	selp.u32 	%r2111, 1, 0, %p330;
	add.s32 	%r2112, %r2108, %r2111;
	ld.global.u32 	%r2113, [%rd590+12];
	mul.wide.s32 	%rd597, %r2113, 4;
	add.s64 	%rd598, %rd4, %rd597;
	ld.global.u32 	%r2114, [%rd598];
	setp.eq.s32 	%p331, %r2114, -1;
	selp.u32 	%r2115, 1, 0, %p331;
	add.s32 	%r5943, %r2112, %r2115;
	add.s32 	%r5935, %r5935, 4;
$L__BB39_160:
	setp.eq.s32 	%p332, %r314, 0;
	@%p332 bra 	$L__BB39_164;
	mul.wide.s32 	%rd599, %r5935, 4;
	add.s64 	%rd19, %rd3, %rd599;
	ld.global.u32 	%r2116, [%rd19];
	mul.wide.s32 	%rd600, %r2116, 4;
	add.s64 	%rd601, %rd4, %rd600;
	ld.global.u32 	%r2117, [%rd601];
	setp.eq.s32 	%p333, %r2117, -1;
	selp.u32 	%r2118, 1, 0, %p333;
	add.s32 	%r5943, %r5943, %r2118;
	setp.eq.s32 	%p334, %r314, 1;
	@%p334 bra 	$L__BB39_164;
	ld.global.u32 	%r2119, [%rd19+4];
	mul.wide.s32 	%rd602, %r2119, 4;
	add.s64 	%rd603, %rd4, %rd602;
	ld.global.u32 	%r2120, [%rd603];
	setp.eq.s32 	%p335, %r2120, -1;
	selp.u32 	%r2121, 1, 0, %p335;
	add.s32 	%r5943, %r5943, %r2121;
	setp.eq.s32 	%p336, %r314, 2;
	@%p336 bra 	$L__BB39_164;
	ld.global.u32 	%r2122, [%rd19+8];
	mul.wide.s32 	%rd604, %r2122, 4;
	add.s64 	%rd605, %rd4, %rd604;
	ld.global.u32 	%r2123, [%rd605];
	setp.eq.s32 	%p337, %r2123, -1;
	selp.u32 	%r2124, 1, 0, %p337;
	add.s32 	%r5943, %r5943, %r2124;
$L__BB39_164:
	ld.global.u32 	%r2126, [%rd10+8192];
	setp.ne.s32 	%p338, %r2126, -1;
	mov.b32 	%r5956, 0;
	@%p338 bra 	$L__BB39_179;
	ld.global.u32 	%r5948, [%rd11+8192];
	ld.global.u32 	%r325, [%rd11+8196];
	setp.ge.s32 	%p339, %r5948, %r325;
	@%p339 bra 	$L__BB39_179;
	add.s32 	%r2130, %r5948, 1;
	max.s32 	%r2131, %r325, %r2130;
	sub.s32 	%r326, %r2131, %r5948;
	and.b32  	%r327, %r326, 15;
	sub.s32 	%r2132, %r5948, %r2131;
	setp.gt.u32 	%p340, %r2132, -16;
	mov.b32 	%r5956, 0;
	@%p340 bra 	$L__BB39_169;
	and.b32  	%r328, %r326, -16;
	mov.b32 	%r5956, 0;
	mov.u32 	%r5946, %r5956;
$L__BB39_168:
	.pragma "nounroll";
	mul.wide.s32 	%rd606, %r5948, 4;
	add.s64 	%rd607, %rd3, %rd606;
	ld.global.u32 	%r2134, [%rd607];
	mul.wide.s32 	%rd608, %r2134, 4;
	add.s64 	%rd609, %rd4, %rd608;
	ld.global.u32 	%r2135, [%rd609];
	setp.eq.s32 	%p341, %r2135, -1;
	selp.u32 	%r2136, 1, 0, %p341;
	add.s32 	%r2137, %r5956, %r2136;
	ld.global.u32 	%r2138, [%rd607+4];
	mul.wide.s32 	%rd610, %r2138, 4;
	add.s64 	%rd611, %rd4, %rd610;
	ld.global.u32 	%r2139, [%rd611];
	setp.eq.s32 	%p342, %r2139, -1;
	selp.u32 	%r2140, 1, 0, %p342;
	add.s32 	%r2141, %r2137, %r2140;
	ld.global.u32 	%r2142, [%rd607+8];
	mul.wide.s32 	%rd612, %r2142, 4;
	add.s64 	%rd613, %rd4, %rd612;
	ld.global.u32 	%r2143, [%rd613];
	setp.eq.s32 	%p343, %r2143, -1;
	selp.u32 	%r2144, 1, 0, %p343;
	add.s32 	%r2145, %r2141, %r2144;
	ld.global.u32 	%r2146, [%rd607+12];
	mul.wide.s32 	%rd614, %r2146, 4;
	add.s64 	%rd615, %rd4, %rd614;
	ld.global.u32 	%r2147, [%rd615];
	setp.eq.s32 	%p344, %r2147, -1;
	selp.u32 	%r2148, 1, 0, %p344;
	add.s32 	%r2149, %r2145, %r2148;
	ld.global.u32 	%r2150, [%rd607+16];
	mul.wide.s32 	%rd616, %r2150, 4;
	add.s64 	%rd617, %rd4, %rd616;
	ld.global.u32 	%r2151, [%rd617];
	setp.eq.s32 	%p345, %r2151, -1;
	selp.u32 	%r2152, 1, 0, %p345;
	add.s32 	%r2153, %r2149, %r2152;
	ld.global.u32 	%r2154, [%rd607+20];
	mul.wide.s32 	%rd618, %r2154, 4;
	add.s64 	%rd619, %rd4, %rd618;
	ld.global.u32 	%r2155, [%rd619];
	setp.eq.s32 	%p346, %r2155, -1;
	selp.u32 	%r2156, 1, 0, %p346;
	add.s32 	%r2157, %r2153, %r2156;
	ld.global.u32 	%r2158, [%rd607+24];
	mul.wide.s32 	%rd620, %r2158, 4;
	add.s64 	%rd621, %rd4, %rd620;
	ld.global.u32 	%r2159, [%rd621];
	setp.eq.s32 	%p347, %r2159, -1;
	selp.u32 	%r2160, 1, 0, %p347;
	add.s32 	%r2161, %r2157, %r2160;
	ld.global.u32 	%r2162, [%rd607+28];
	mul.wide.s32 	%rd622, %r2162, 4;
	add.s64 	%rd623, %rd4, %rd622;
	ld.global.u32 	%r2163, [%rd623];
	setp.eq.s32 	%p348, %r2163, -1;
	selp.u32 	%r2164, 1, 0, %p348;
	add.s32 	%r2165, %r2161, %r2164;
	ld.global.u32 	%r2166, [%rd607+32];
	mul.wide.s32 	%rd624, %r2166, 4;
	add.s64 	%rd625, %rd4, %rd624;
	ld.global.u32 	%r2167, [%rd625];
	setp.eq.s32 	%p349, %r2167, -1;
	selp.u32 	%r2168, 1, 0, %p349;
	add.s32 	%r2169, %r2165, %r2168;
	ld.global.u32 	%r2170, [%rd607+36];
	mul.wide.s32 	%rd626, %r2170, 4;
	add.s64 	%rd627, %rd4, %rd626;
	ld.global.u32 	%r2171, [%rd627];
	setp.eq.s32 	%p350, %r2171, -1;
	selp.u32 	%r2172, 1, 0, %p350;
	add.s32 	%r2173, %r2169, %r2172;
	ld.global.u32 	%r2174, [%rd607+40];
	mul.wide.s32 	%rd628, %r2174, 4;
	add.s64 	%rd629, %rd4, %rd628;
	ld.global.u32 	%r2175, [%rd629];
	setp.eq.s32 	%p351, %r2175, -1;
	selp.u32 	%r2176, 1, 0, %p351;
	add.s32 	%r2177, %r2173, %r2176;
	ld.global.u32 	%r2178, [%rd607+44];
	mul.wide.s32 	%rd630, %r2178, 4;
	add.s64 	%rd631, %rd4, %rd630;
	ld.global.u32 	%r2179, [%rd631];
	setp.eq.s32 	%p352, %r2179, -1;
	selp.u32 	%r2180, 1, 0, %p352;
	add.s32 	%r2181, %r2177, %r2180;
	ld.global.u32 	%r2182, [%rd607+48];
	mul.wide.s32 	%rd632, %r2182, 4;
	add.s64 	%rd633, %rd4, %rd632;
	ld.global.u32 	%r2183, [%rd633];
	setp.eq.s32 	%p353, %r2183, -1;
	selp.u32 	%r2184, 1, 0, %p353;
	add.s32 	%r2185, %r2181, %r2184;
	ld.global.u32 	%r2186, [%rd607+52];
	mul.wide.s32 	%rd634, %r2186, 4;
	add.s64 	%rd635, %rd4, %rd634;
	ld.global.u32 	%r2187, [%rd635];
	setp.eq.s32 	%p354, %r2187, -1;
	selp.u32 	%r2188, 1, 0, %p354;
	add.s32 	%r2189, %r2185, %r2188;
	ld.global.u32 	%r2190, [%rd607+56];
	mul.wide.s32 	%rd636, %r2190, 4;
	add.s64 	%rd637, %rd4, %rd636;
	ld.global.u32 	%r2191, [%rd637];
	setp.eq.s32 	%p355, %r2191, -1;
	selp.u32 	%r2192, 1, 0, %p355;
	add.s32 	%r2193, %r2189, %r2192;
	ld.global.u32 	%r2194, [%rd607+60];
	mul.wide.s32 	%rd638, %r2194, 4;
	add.s64 	%rd639, %rd4, %rd638;
	ld.global.u32 	%r2195, [%rd639];
	setp.eq.s32 	%p356, %r2195, -1;
	selp.u32 	%r2196, 1, 0, %p356;
	add.s32 	%r5956, %r2193, %r2196;
	add.s32 	%r5948, %r5948, 16;
	add.s32 	%r5946, %r5946, 16;
	setp.ne.s32 	%p357, %r5946, %r328;
	@%p357 bra 	$L__BB39_168;
$L__BB39_169:
	setp.eq.s32 	%p358, %r327, 0;
	@%p358 bra 	$L__BB39_179;
	and.b32  	%r338, %r326, 7;
	setp.lt.u32 	%p359, %r327, 8;
	@%p359 bra 	$L__BB39_172;
	mul.wide.s32 	%rd640, %r5948, 4;
	add.s64 	%rd641, %rd3, %rd640;
	ld.global.u32 	%r2198, [%rd641];
	mul.wide.s32 	%rd642, %r2198, 4;
	add.s64 	%rd643, %rd4, %rd642;
	ld.global.u32 	%r2199, [%rd643];
	setp.eq.s32 	%p360, %r2199, -1;
	selp.u32 	%r2200, 1, 0, %p360;
	add.s32 	%r2201, %r5956, %r2200;
	ld.global.u32 	%r2202, [%rd641+4];
	mul.wide.s32 	%rd644, %r2202, 4;
	add.s64 	%rd645, %rd4, %rd644;
	ld.global.u32 	%r2203, [%rd645];
	setp.eq.s32 	%p361, %r2203, -1;
	selp.u32 	%r2204, 1, 0, %p361;
	add.s32 	%r2205, %r2201, %r2204;
	ld.global.u32 	%r2206, [%rd641+8];
	mul.wide.s32 	%rd646, %r2206, 4;
	add.s64 	%rd647, %rd4, %rd646;
	ld.global.u32 	%r2207, [%rd647];
	setp.eq.s32 	%p362, %r2207, -1;
	selp.u32 	%r2208, 1, 0, %p362;
	add.s32 	%r2209, %r2205, %r2208;
	ld.global.u32 	%r2210, [%rd641+12];
	mul.wide.s32 	%rd648, %r2210, 4;
	add.s64 	%rd649, %rd4, %rd648;
	ld.global.u32 	%r2211, [%rd649];
	setp.eq.s32 	%p363, %r2211, -1;
	selp.u32 	%r2212, 1, 0, %p363;
	add.s32 	%r2213, %r2209, %r2212;
	ld.global.u32 	%r2214, [%rd641+16];
	mul.wide.s32 	%rd650, %r2214, 4;
	add.s64 	%rd651, %rd4, %rd650;
	ld.global.u32 	%r2215, [%rd651];
	setp.eq.s32 	%p364, %r2215, -1;
	selp.u32 	%r2216, 1, 0, %p364;
	add.s32 	%r2217, %r2213, %r2216;
	ld.global.u32 	%r2218, [%rd641+20];
	mul.wide.s32 	%rd652, %r2218, 4;
	add.s64 	%rd653, %rd4, %rd652;
	ld.global.u32 	%r2219, [%rd653];
	setp.eq.s32 	%p365, %r2219, -1;
	selp.u32 	%r2220, 1, 0, %p365;
	add.s32 	%r2221, %r2217, %r2220;
	ld.global.u32 	%r2222, [%rd641+24];
	mul.wide.s32 	%rd654, %r2222, 4;
	add.s64 	%rd655, %rd4, %rd654;
	ld.global.u32 	%r2223, [%rd655];
	setp.eq.s32 	%p366, %r2223, -1;
	selp.u32 	%r2224, 1, 0, %p366;
	add.s32 	%r2225, %r2221, %r2224;
	ld.global.u32 	%r2226, [%rd641+28];
	mul.wide.s32 	%rd656, %r2226, 4;
	add.s64 	%rd657, %rd4, %rd656;
	ld.global.u32 	%r2227, [%rd657];
	setp.eq.s32 	%p367, %r2227, -1;
	selp.u32 	%r2228, 1, 0, %p367;
	add.s32 	%r5956, %r2225, %r2228;
	add.s32 	%r5948, %r5948, 8;
$L__BB39_172:
	setp.eq.s32 	%p368, %r338, 0;
	@%p368 bra 	$L__BB39_179;
	and.b32  	%r344, %r326, 3;
	setp.lt.u32 	%p369, %r338, 4;
	@%p369 bra 	$L__BB39_175;
	mul.wide.s32 	%rd658, %r5948, 4;
	add.s64 	%rd659, %rd3, %rd658;
	ld.global.u32 	%r2230, [%rd659];
	mul.wide.s32 	%rd660, %r2230, 4;
	add.s64 	%rd661, %rd4, %rd660;
	ld.global.u32 	%r2231, [%rd661];
	setp.eq.s32 	%p370, %r2231, -1;
	selp.u32 	%r2232, 1, 0, %p370;
	add.s32 	%r2233, %r5956, %r2232;
	ld.global.u32 	%r2234, [%rd659+4];
	mul.wide.s32 	%rd662, %r2234, 4;
	add.s64 	%rd663, %rd4, %rd662;
	ld.global.u32 	%r2235, [%rd663];
	setp.eq.s32 	%p371, %r2235, -1;
	selp.u32 	%r2236, 1, 0, %p371;
	add.s32 	%r2237, %r2233, %r2236;
	ld.global.u32 	%r2238, [%rd659+8];
	mul.wide.s32 	%rd664, %r2238, 4;
	add.s64 	%rd665, %rd4, %rd664;
	ld.global.u32 	%r2239, [%rd665];
	setp.eq.s32 	%p372, %r2239, -1;
	selp.u32 	%r2240, 1, 0, %p372;
	add.s32 	%r2241, %r2237, %r2240;
	ld.global.u32 	%r2242, [%rd659+12];
	mul.wide.s32 	%rd666, %r2242, 4;
	add.s64 	%rd667, %rd4, %rd666;
	ld.global.u32 	%r2243, [%rd667];
	setp.eq.s32 	%p373, %r2243, -1;
	selp.u32 	%r2244, 1, 0, %p373;
	add.s32 	%r5956, %r2241, %r2244;
	add.s32 	%r5948, %r5948, 4;
$L__BB39_175:
	setp.eq.s32 	%p374, %r344, 0;
	@%p374 bra 	$L__BB39_179;
	mul.wide.s32 	%rd668, %r5948, 4;
	add.s64 	%rd20, %rd3, %rd668;
	ld.global.u32 	%r2245, [%rd20];
	mul.wide.s32 	%rd669, %r2245, 4;
	add.s64 	%rd670, %rd4, %rd669;
	ld.global.u32 	%r2246, [%rd670];
	setp.eq.s32 	%p375, %r2246, -1;
	selp.u32 	%r2247, 1, 0, %p375;
	add.s32 	%r5956, %r5956, %r2247;
	setp.eq.s32 	%p376, %r344, 1;
	@%p376 bra 	$L__BB39_179;
	ld.global.u32 	%r2248, [%rd20+4];
	mul.wide.s32 	%rd671, %r2248, 4;
	add.s64 	%rd672, %rd4, %rd671;
	ld.global.u32 	%r2249, [%rd672];
	setp.eq.s32 	%p377, %r2249, -1;
	selp.u32 	%r2250, 1, 0, %p377;
	add.s32 	%r5956, %r5956, %r2250;
	setp.eq.s32 	%p378, %r344, 2;
	@%p378 bra 	$L__BB39_179;
	ld.global.u32 	%r2251, [%rd20+8];
	mul.wide.s32 	%rd673, %r2251, 4;
	add.s64 	%rd674, %rd4, %rd673;
	ld.global.u32 	%r2252, [%rd674];
	setp.eq.s32 	%p379, %r2252, -1;
	selp.u32 	%r2253, 1, 0, %p379;
	add.s32 	%r5956, %r5956, %r2253;
$L__BB39_179:
	ld.global.u32 	%r2255, [%rd10+9216];
	setp.ne.s32 	%p380, %r2255, -1;
	mov.b32 	%r5969, 0;
	@%p380 bra 	$L__BB39_194;
	ld.global.u32 	%r5961, [%rd11+9216];
	ld.global.u32 	%r355, [%rd11+9220];
	setp.ge.s32 	%p381, %r5961, %r355;
	@%p381 bra 	$L__BB39_194;
	add.s32 	%r2259, %r5961, 1;
	max.s32 	%r2260, %r355, %r2259;
	sub.s32 	%r356, %r2260, %r5961;
	and.b32  	%r357, %r356, 15;
	sub.s32 	%r2261, %r5961, %r2260;
	setp.gt.u32 	%p382, %r2261, -16;
	mov.b32 	%r5969, 0;
	@%p382 bra 	$L__BB39_184;
	and.b32  	%r358, %r356, -16;
	mov.b32 	%r5969, 0;
	mov.u32 	%r5959, %r5969;
$L__BB39_183:
	.pragma "nounroll";
	mul.wide.s32 	%rd675, %r5961, 4;
	add.s64 	%rd676, %rd3, %rd675;
	ld.global.u32 	%r2263, [%rd676];
	mul.wide.s32 	%rd677, %r2263, 4;
	add.s64 	%rd678, %rd4, %rd677;
	ld.global.u32 	%r2264, [%rd678];
	setp.eq.s32 	%p383, %r2264, -1;
	selp.u32 	%r2265, 1, 0, %p383;
	add.s32 	%r2266, %r5969, %r2265;
	ld.global.u32 	%r2267, [%rd676+4];
	mul.wide.s32 	%rd679, %r2267, 4;
	add.s64 	%rd680, %rd4, %rd679;
	ld.global.u32 	%r2268, [%rd680];
	setp.eq.s32 	%p384, %r2268, -1;
	selp.u32 	%r2269, 1, 0, %p384;
	add.s32 	%r2270, %r2266, %r2269;
	ld.global.u32 	%r2271, [%rd676+8];
	mul.wide.s32 	%rd681, %r2271, 4;
	add.s64 	%rd682, %rd4, %rd681;
	ld.global.u32 	%r2272, [%rd682];
	setp.eq.s32 	%p385, %r2272, -1;
	selp.u32 	%r2273, 1, 0, %p385;
	add.s32 	%r2274, %r2270, %r2273;
	ld.global.u32 	%r2275, [%rd676+12];
	mul.wide.s32 	%rd683, %r2275, 4;
	add.s64 	%rd684, %rd4, %rd683;
	ld.global.u32 	%r2276, [%rd684];
	setp.eq.s32 	%p386, %r2276, -1;
	selp.u32 	%r2277, 1, 0, %p386;
	add.s32 	%r2278, %r2274, %r2277;
	ld.global.u32 	%r2279, [%rd676+16];
	mul.wide.s32 	%rd685, %r2279, 4;
	add.s64 	%rd686, %rd4, %rd685;
	ld.global.u32 	%r2280, [%rd686];
	setp.eq.s32 	%p387, %r2280, -1;
	selp.u32 	%r2281, 1, 0, %p387;
	add.s32 	%r2282, %r2278, %r2281;
	ld.global.u32 	%r2283, [%rd676+20];
	mul.wide.s32 	%rd687, %r2283, 4;
	add.s64 	%rd688, %rd4, %rd687;
	ld.global.u32 	%r2284, [%rd688];
	setp.eq.s32 	%p388, %r2284, -1;
	selp.u32 	%r2285, 1, 0, %p388;
	add.s32 	%r2286, %r2282, %r2285;
	ld.global.u32 	%r2287, [%rd676+24];
	mul.wide.s32 	%rd689, %r2287, 4;
	add.s64 	%rd690, %rd4, %rd689;
	ld.global.u32 	%r2288, [%rd690];
	setp.eq.s32 	%p389, %r2288, -1;
	selp.u32 	%r2289, 1, 0, %p389;
	add.s32 	%r2290, %r2286, %r2289;
	ld.global.u32 	%r2291, [%rd676+28];
	mul.wide.s32 	%rd691, %r2291, 4;
	add.s64 	%rd692, %rd4, %rd691;
	ld.global.u32 	%r2292, [%rd692];
	setp.eq.s32 	%p390, %r2292, -1;
	selp.u32 	%r2293, 1, 0, %p390;
	add.s32 	%r2294, %r2290, %r2293;
	ld.global.u32 	%r2295, [%rd676+32];
	mul.wide.s32 	%rd693, %r2295, 4;
	add.s64 	%rd694, %rd4, %rd693;
	ld.global.u32 	%r2296, [%rd694];
	setp.eq.s32 	%p391, %r2296, -1;
	selp.u32 	%r2297, 1, 0, %p391;
	add.s32 	%r2298, %r2294, %r2297;
	ld.global.u32 	%r2299, [%rd676+36];
	mul.wide.s32 	%rd695, %r2299, 4;
	add.s64 	%rd696, %rd4, %rd695;
	ld.global.u32 	%r2300, [%rd696];
	setp.eq.s32 	%p392, %r2300, -1;
	selp.u32 	%r2301, 1, 0, %p392;
	add.s32 	%r2302, %r2298, %r2301;
	ld.global.u32 	%r2303, [%rd676+40];
	mul.wide.s32 	%rd697, %r2303, 4;
	add.s64 	%rd698, %rd4, %rd697;
	ld.global.u32 	%r2304, [%rd698];
	setp.eq.s32 	%p393, %r2304, -1;
	selp.u32 	%r2305, 1, 0, %p393;
	add.s32 	%r2306, %r2302, %r2305;
	ld.global.u32 	%r2307, [%rd676+44];
	mul.wide.s32 	%rd699, %r2307, 4;
	add.s64 	%rd700, %rd4, %rd699;
	ld.global.u32 	%r2308, [%rd700];
	setp.eq.s32 	%p394, %r2308, -1;
	selp.u32 	%r2309, 1, 0, %p394;
	add.s32 	%r2310, %r2306, %r2309;
	ld.global.u32 	%r2311, [%rd676+48];
	mul.wide.s32 	%rd701, %r2311, 4;
	add.s64 	%rd702, %rd4, %rd701;
	ld.global.u32 	%r2312, [%rd702];
	setp.eq.s32 	%p395, %r2312, -1;
	selp.u32 	%r2313, 1, 0, %p395;
	add.s32 	%r2314, %r2310, %r2313;
	ld.global.u32 	%r2315, [%rd676+52];
	mul.wide.s32 	%rd703, %r2315, 4;
	add.s64 	%rd704, %rd4, %rd703;
	ld.global.u32 	%r2316, [%rd704];
	setp.eq.s32 	%p396, %r2316, -1;
	selp.u32 	%r2317, 1, 0, %p396;
	add.s32 	%r2318, %r2314, %r2317;
	ld.global.u32 	%r2319, [%rd676+56];
	mul.wide.s32 	%rd705, %r2319, 4;
	add.s64 	%rd706, %rd4, %rd705;
	ld.global.u32 	%r2320, [%rd706];
	setp.eq.s32 	%p397, %r2320, -1;
	selp.u32 	%r2321, 1, 0, %p397;
	add.s32 	%r2322, %r2318, %r2321;
	ld.global.u32 	%r2323, [%rd676+60];
	mul.wide.s32 	%rd707, %r2323, 4;
	add.s64 	%rd708, %rd4, %rd707;
	ld.global.u32 	%r2324, [%rd708];
	setp.eq.s32 	%p398, %r2324, -1;
	selp.u32 	%r2325, 1, 0, %p398;
	add.s32 	%r5969, %r2322, %r2325;
	add.s32 	%r5961, %r5961, 16;
	add.s32 	%r5959, %r5959, 16;
	setp.ne.s32 	%p399, %r5959, %r358;
	@%p399 bra 	$L__BB39_183;
$L__BB39_184:
	setp.eq.s32 	%p400, %r357, 0;
	@%p400 bra 	$L__BB39_194;
	and.b32  	%r368, %r356, 7;
	setp.lt.u32 	%p401, %r357, 8;
	@%p401 bra 	$L__BB39_187;
	mul.wide.s32 	%rd709, %r5961, 4;
	add.s64 	%rd710, %rd3, %rd709;
	ld.global.u32 	%r2327, [%rd710];
	mul.wide.s32 	%rd711, %r2327, 4;
	add.s64 	%rd712, %rd4, %rd711;
	ld.global.u32 	%r2328, [%rd712];
	setp.eq.s32 	%p402, %r2328, -1;
	selp.u32 	%r2329, 1, 0, %p402;
	add.s32 	%r2330, %r5969, %r2329;
	ld.global.u32 	%r2331, [%rd710+4];
	mul.wide.s32 	%rd713, %r2331, 4;
	add.s64 	%rd714, %rd4, %rd713;
	ld.global.u32 	%r2332, [%rd714];
	setp.eq.s32 	%p403, %r2332, -1;
	selp.u32 	%r2333, 1, 0, %p403;
	add.s32 	%r2334, %r2330, %r2333;
	ld.global.u32 	%r2335, [%rd710+8];
	mul.wide.s32 	%rd715, %r2335, 4;
	add.s64 	%rd716, %rd4, %rd715;
	ld.global.u32 	%r2336, [%rd716];
	setp.eq.s32 	%p404, %r2336, -1;
	selp.u32 	%r2337, 1, 0, %p404;
	add.s32 	%r2338, %r2334, %r2337;
	ld.global.u32 	%r2339, [%rd710+12];
	mul.wide.s32 	%rd717, %r2339, 4;
	add.s64 	%rd718, %rd4, %rd717;
	ld.global.u32 	%r2340, [%rd718];
	setp.eq.s32 	%p405, %r2340, -1;
	selp.u32 	%r2341, 1, 0, %p405;
	add.s32 	%r2342, %r2338, %r2341;
	ld.global.u32 	%r2343, [%rd710+16];
	mul.wide.s32 	%rd719, %r2343, 4;
	add.s64 	%rd720, %rd4, %rd719;
	ld.global.u32 	%r2344, [%rd720];
	setp.eq.s32 	%p406, %r2344, -1;
	selp.u32 	%r2345, 1, 0, %p406;
	add.s32 	%r2346, %r2342, %r2345;
	ld.global.u32 	%r2347, [%rd710+20];
	mul.wide.s32 	%rd721, %r2347, 4;
	add.s64 	%rd722, %rd4, %rd721;
	ld.global.u32 	%r2348, [%rd722];
	setp.eq.s32 	%p407, %r2348, -1;
	selp.u32 	%r2349, 1, 0, %p407;
	add.s32 	%r2350, %r2346, %r2349;
	ld.global.u32 	%r2351, [%rd710+24];
	mul.wide.s32 	%rd723, %r2351, 4;
	add.s64 	%rd724, %rd4, %rd723;
	ld.global.u32 	%r2352, [%rd724];
	setp.eq.s32 	%p408, %r2352, -1;
	selp.u32 	%r2353, 1, 0, %p408;
	add.s32 	%r2354, %r2350, %r2353;
	ld.global.u32 	%r2355, [%rd710+28];
	mul.wide.s32 	%rd725, %r2355, 4;
	add.s64 	%rd726, %rd4, %rd725;
	ld.global.u32 	%r2356, [%rd726];
	setp.eq.s32 	%p409, %r2356, -1;
	selp.u32 	%r2357, 1, 0, %p409;
	add.s32 	%r5969, %r2354, %r2357;
	add.s32 	%r5961, %r5961, 8;
$L__BB39_187:
	setp.eq.s32 	%p410, %r368, 0;
	@%p410 bra 	$L__BB39_194;
	and.b32  	%r374, %r356, 3;
	setp.lt.u32 	%p411, %r368, 4;
	@%p411 bra 	$L__BB39_190;
	mul.wide.s32 	%rd727, %r5961, 4;
	add.s64 	%rd728, %rd3, %rd727;
	ld.global.u32 	%r2359, [%rd728];
	mul.wide.s32 	%rd729, %r2359, 4;
	add.s64 	%rd730, %rd4, %rd729;
	ld.global.u32 	%r2360, [%rd730];
	setp.eq.s32 	%p412, %r2360, -1;
	selp.u32 	%r2361, 1, 0, %p412;
	add.s32 	%r2362, %r5969, %r2361;
	ld.global.u32 	%r2363, [%rd728+4];
	mul.wide.s32 	%rd731, %r2363, 4;
	add.s64 	%rd732, %rd4, %rd731;
	ld.global.u32 	%r2364, [%rd732];
	setp.eq.s32 	%p413, %r2364, -1;
	selp.u32 	%r2365, 1, 0, %p413;
	add.s32 	%r2366, %r2362, %r2365;
	ld.global.u32 	%r2367, [%rd728+8];
	mul.wide.s32 	%rd733, %r2367, 4;
	add.s64 	%rd734, %rd4, %rd733;
	ld.global.u32 	%r2368, [%rd734];
	setp.eq.s32 	%p414, %r2368, -1;
	selp.u32 	%r2369, 1, 0, %p414;
	add.s32 	%r2370, %r2366, %r2369;
	ld.global.u32 	%r2371, [%rd728+12];
	mul.wide.s32 	%rd735, %r2371, 4;
	add.s64 	%rd736, %rd4, %rd735;
	ld.global.u32 	%r2372, [%rd736];
	setp.eq.s32 	%p415, %r2372, -1;
	selp.u32 	%r2373, 1, 0, %p415;
	add.s32 	%r5969, %r2370, %r2373;
	add.s32 	%r5961, %r5961, 4;
$L__BB39_190:
	setp.eq.s32 	%p416, %r374, 0;
	@%p416 bra 	$L__BB39_194;
	mul.wide.s32 	%rd737, %r5961, 4;
	add.s64 	%rd21, %rd3, %rd737;
	ld.global.u32 	%r2374, [%rd21];
	mul.wide.s32 	%rd738, %r2374, 4;
	add.s64 	%rd739, %rd4, %rd738;
	ld.global.u32 	%r2375, [%rd739];
	setp.eq.s32 	%p417, %r2375, -1;
	selp.u32 	%r2376, 1, 0, %p417;
	add.s32 	%r5969, %r5969, %r2376;
	setp.eq.s32 	%p418, %r374, 1;
	@%p418 bra 	$L__BB39_194;
	ld.global.u32 	%r2377, [%rd21+4];
	mul.wide.s32 	%rd740, %r2377, 4;
	add.s64 	%rd741, %rd4, %rd740;
	ld.global.u32 	%r2378, [%rd741];
	setp.eq.s32 	%p419, %r2378, -1;
	selp.u32 	%r2379, 1, 0, %p419;
	add.s32 	%r5969, %r5969, %r2379;
	setp.eq.s32 	%p420, %r374, 2;
	@%p420 bra 	$L__BB39_194;
	ld.global.u32 	%r2380, [%rd21+8];
	mul.wide.s32 	%rd742, %r2380, 4;
	add.s64 	%rd743, %rd4, %rd742;
	ld.global.u32 	%r2381, [%rd743];
	setp.eq.s32 	%p421, %r2381, -1;
	selp.u32 	%r2382, 1, 0, %p421;
	add.s32 	%r5969, %r5969, %r2382;
$L__BB39_194:
	ld.global.u32 	%r2384, [%rd10+10240];
	setp.ne.s32 	%p422, %r2384, -1;
	mov.b32 	%r5982, 0;
	@%p422 bra 	$L__BB39_209;
	ld.global.u32 	%r5974, [%rd11+10240];
	ld.global.u32 	%r385, [%rd11+10244];
	setp.ge.s32 	%p423, %r5974, %r385;
	@%p423 bra 	$L__BB39_209;
	add.s32 	%r2388, %r5974, 1;
	max.s32 	%r2389, %r385, %r2388;
	sub.s32 	%r386, %r2389, %r5974;
	and.b32  	%r387, %r386, 15;
	sub.s32 	%r2390, %r5974, %r2389;
	setp.gt.u32 	%p424, %r2390, -16;
	mov.b32 	%r5982, 0;
	@%p424 bra 	$L__BB39_199;
	and.b32  	%r388, %r386, -16;
	mov.b32 	%r5982, 0;
	mov.u32 	%r5972, %r5982;
$L__BB39_198:
	.pragma "nounroll";
	mul.wide.s32 	%rd744, %r5974, 4;
	add.s64 	%rd745, %rd3, %rd744;
	ld.global.u32 	%r2392, [%rd745];
	mul.wide.s32 	%rd746, %r2392, 4;
	add.s64 	%rd747, %rd4, %rd746;
	ld.global.u32 	%r2393, [%rd747];
	setp.eq.s32 	%p425, %r2393, -1;
	selp.u32 	%r2394, 1, 0, %p425;
	add.s32 	%r2395, %r5982, %r2394;
	ld.global.u32 	%r2396, [%rd745+4];
	mul.wide.s32 	%rd748, %r2396, 4;
	add.s64 	%rd749, %rd4, %rd748;
	ld.global.u32 	%r2397, [%rd749];
	setp.eq.s32 	%p426, %r2397, -1;
	selp.u32 	%r2398, 1, 0, %p426;
	add.s32 	%r2399, %r2395, %r2398;
	ld.global.u32 	%r2400, [%rd745+8];
	mul.wide.s32 	%rd750, %r2400, 4;
	add.s64 	%rd751, %rd4, %rd750;
	ld.global.u32 	%r2401, [%rd751];
	setp.eq.s32 	%p427, %r2401, -1;
	selp.u32 	%r2402, 1, 0, %p427;
	add.s32 	%r2403, %r2399, %r2402;
	ld.global.u32 	%r2404, [%rd745+12];
	mul.wide.s32 	%rd752, %r2404, 4;
	add.s64 	%rd753, %rd4, %rd752;
	ld.global.u32 	%r2405, [%rd753];
	setp.eq.s32 	%p428, %r2405, -1;
	selp.u32 	%r2406, 1, 0, %p428;
	add.s32 	%r2407, %r2403, %r2406;
	ld.global.u32 	%r2408, [%rd745+16];
	mul.wide.s32 	%rd754, %r2408, 4;
	add.s64 	%rd755, %rd4, %rd754;
	ld.global.u32 	%r2409, [%rd755];
	setp.eq.s32 	%p429, %r2409, -1;
	selp.u32 	%r2410, 1, 0, %p429;
	add.s32 	%r2411, %r2407, %r2410;
	ld.global.u32 	%r2412, [%rd745+20];
	mul.wide.s32 	%rd756, %r2412, 4;
	add.s64 	%rd757, %rd4, %rd756;
	ld.global.u32 	%r2413, [%rd757];
	setp.eq.s32 	%p430, %r2413, -1;
	selp.u32 	%r2414, 1, 0, %p430;
	add.s32 	%r2415, %r2411, %r2414;
	ld.global.u32 	%r2416, [%rd745+24];
	mul.wide.s32 	%rd758, %r2416, 4;
	add.s64 	%rd759, %rd4, %rd758;
	ld.global.u32 	%r2417, [%rd759];
	setp.eq.s32 	%p431, %r2417, -1;
	selp.u32 	%r2418, 1, 0, %p431;
	add.s32 	%r2419, %r2415, %r2418;
	ld.global.u32 	%r2420, [%rd745+28];
	mul.wide.s32 	%rd760, %r2420, 4;
	add.s64 	%rd761, %rd4, %rd760;
	ld.global.u32 	%r2421, [%rd761];
	setp.eq.s32 	%p432, %r2421, -1;
	selp.u32 	%r2422, 1, 0, %p432;
	add.s32 	%r2423, %r2419, %r2422;
	ld.global.u32 	%r2424, [%rd745+32];
	mul.wide.s32 	%rd762, %r2424, 4;
	add.s64 	%rd763, %rd4, %rd762;
	ld.global.u32 	%r2425, [%rd763];
	setp.eq.s32 	%p433, %r2425, -1;
	selp.u32 	%r2426, 1, 0, %p433;
	add.s32 	%r2427, %r2423, %r2426;
	ld.global.u32 	%r2428, [%rd745+36];
	mul.wide.s32 	%rd764, %r2428, 4;
	add.s64 	%rd765, %rd4, %rd764;
	ld.global.u32 	%r2429, [%rd765];
	setp.eq.s32 	%p434, %r2429, -1;
	selp.u32 	%r2430, 1, 0, %p434;
	add.s32 	%r2431, %r2427, %r2430;
	ld.global.u32 	%r2432, [%rd745+40];
	mul.wide.s32 	%rd766, %r2432, 4;
	add.s64 	%rd767, %rd4, %rd766;
	ld.global.u32 	%r2433, [%rd767];
	setp.eq.s32 	%p435, %r2433, -1;
	selp.u32 	%r2434, 1, 0, %p435;
	add.s32 	%r2435, %r2431, %r2434;
	ld.global.u32 	%r2436, [%rd745+44];
	mul.wide.s32 	%rd768, %r2436, 4;
	add.s64 	%rd769, %rd4, %rd768;
	ld.global.u32 	%r2437, [%rd769];
	setp.eq.s32 	%p436, %r2437, -1;
	selp.u32 	%r2438, 1, 0, %p436;
	add.s32 	%r2439, %r2435, %r2438;
	ld.global.u32 	%r2440, [%rd745+48];
	mul.wide.s32 	%rd770, %r2440, 4;
	add.s64 	%rd771, %rd4, %rd770;
	ld.global.u32 	%r2441, [%rd771];
	setp.eq.s32 	%p437, %r2441, -1;
	selp.u32 	%r2442, 1, 0, %p437;
	add.s32 	%r2443, %r2439, %r2442;
	ld.global.u32 	%r2444, [%rd745+52];
	mul.wide.s32 	%rd772, %r2444, 4;
	add.s64 	%rd773, %rd4, %rd772;
	ld.global.u32 	%r2445, [%rd773];
	setp.eq.s32 	%p438, %r2445, -1;
	selp.u32 	%r2446, 1, 0, %p438;
	add.s32 	%r2447, %r2443, %r2446;
	ld.global.u32 	%r2448, [%rd745+56];
	mul.wide.s32 	%rd774, %r2448, 4;
	add.s64 	%rd775, %rd4, %rd774;
	ld.global.u32 	%r2449, [%rd775];
	setp.eq.s32 	%p439, %r2449, -1;
	selp.u32 	%r2450, 1, 0, %p439;
	add.s32 	%r2451, %r2447, %r2450;
	ld.global.u32 	%r2452, [%rd745+60];
	mul.wide.s32 	%rd776, %r2452, 4;
	add.s64 	%rd777, %rd4, %rd776;
	ld.global.u32 	%r2453, [%rd777];
	setp.eq.s32 	%p440, %r2453, -1;
	selp.u32 	%r2454, 1, 0, %p440;
	add.s32 	%r5982, %r2451, %r2454;
	add.s32 	%r5974, %r5974, 16;
	add.s32 	%r5972, %r5972, 16;
	setp.ne.s32 	%p441, %r5972, %r388;
	@%p441 bra 	$L__BB39_198;
$L__BB39_199:
	setp.eq.s32 	%p442, %r387, 0;
	@%p442 bra 	$L__BB39_209;
	and.b32  	%r398, %r386, 7;
	setp.lt.u32 	%p443, %r387, 8;
	@%p443 bra 	$L__BB39_202;
	mul.wide.s32 	%rd778, %r5974, 4;
	add.s64 	%rd779, %rd3, %rd778;
	ld.global.u32 	%r2456, [%rd779];
	mul.wide.s32 	%rd780, %r2456, 4;
	add.s64 	%rd781, %rd4, %rd780;
	ld.global.u32 	%r2457, [%rd781];
	setp.eq.s32 	%p444, %r2457, -1;
	selp.u32 	%r2458, 1, 0, %p444;
	add.s32 	%r2459, %r5982, %r2458;
	ld.global.u32 	%r2460, [%rd779+4];
	mul.wide.s32 	%rd782, %r2460, 4;
	add.s64 	%rd783, %rd4, %rd782;
	ld.global.u32 	%r2461, [%rd783];
	setp.eq.s32 	%p445, %r2461, -1;
	selp.u32 	%r2462, 1, 0, %p445;
	add.s32 	%r2463, %r2459, %r2462;
	ld.global.u32 	%r2464, [%rd779+8];
	mul.wide.s32 	%rd784, %r2464, 4;
	add.s64 	%rd785, %rd4, %rd784;
	ld.global.u32 	%r2465, [%rd785];
	setp.eq.s32 	%p446, %r2465, -1;
	selp.u32 	%r2466, 1, 0, %p446;
	add.s32 	%r2467, %r2463, %r2466;
	ld.global.u32 	%r2468, [%rd779+12];
	mul.wide.s32 	%rd786, %r2468, 4;
	add.s64 	%rd787, %rd4, %rd786;
	ld.global.u32 	%r2469, [%rd787];
	setp.eq.s32 	%p447, %r2469, -1;
	selp.u32 	%r2470, 1, 0, %p447;
	add.s32 	%r2471, %r2467, %r2470;
	ld.global.u32 	%r2472, [%rd779+16];
	mul.wide.s32 	%rd788, %r2472, 4;
	add.s64 	%rd789, %rd4, %rd788;
	ld.global.u32 	%r2473, [%rd789];
	setp.eq.s32 	%p448, %r2473, -1;
	selp.u32 	%r2474, 1, 0, %p448;
	add.s32 	%r2475, %r2471, %r2474;
	ld.global.u32 	%r2476, [%rd779+20];
	mul.wide.s32 	%rd790, %r2476, 4;
	add.s64 	%rd791, %rd4, %rd790;
	ld.global.u32 	%r2477, [%rd791];
	setp.eq.s32 	%p449, %r2477, -1;
	selp.u32 	%r2478, 1, 0, %p449;
	add.s32 	%r2479, %r2475, %r2478;
	ld.global.u32 	%r2480, [%rd779+24];
	mul.wide.s32 	%rd792, %r2480, 4;
	add.s64 	%rd793, %rd4, %rd792;
	ld.global.u32 	%r2481, [%rd793];
	setp.eq.s32 	%p450, %r2481, -1;
	selp.u32 	%r2482, 1, 0, %p450;
	add.s32 	%r2483, %r2479, %r2482;
	ld.global.u32 	%r2484, [%rd779+28];
	mul.wide.s32 	%rd794, %r2484, 4;
	add.s64 	%rd795, %rd4, %rd794;
	ld.global.u32 	%r2485, [%rd795];
	setp.eq.s32 	%p451, %r2485, -1;
	selp.u32 	%r2486, 1, 0, %p451;
	add.s32 	%r5982, %r2483, %r2486;
	add.s32 	%r5974, %r5974, 8;
$L__BB39_202:
	setp.eq.s32 	%p452, %r398, 0;
	@%p452 bra 	$L__BB39_209;
	and.b32  	%r404, %r386, 3;
	setp.lt.u32 	%p453, %r398, 4;
	@%p453 bra 	$L__BB39_205;
	mul.wide.s32 	%rd796, %r5974, 4;
	add.s64 	%rd797, %rd3, %rd796;
	ld.global.u32 	%r2488, [%rd797];
	mul.wide.s32 	%rd798, %r2488, 4;
	add.s64 	%rd799, %rd4, %rd798;
	ld.global.u32 	%r2489, [%rd799];
	setp.eq.s32 	%p454, %r2489, -1;
	selp.u32 	%r2490, 1, 0, %p454;
	add.s32 	%r2491, %r5982, %r2490;
	ld.global.u32 	%r2492, [%rd797+4];
	mul.wide.s32 	%rd800, %r2492, 4;
	add.s64 	%rd801, %rd4, %rd800;
	ld.global.u32 	%r2493, [%rd801];
	setp.eq.s32 	%p455, %r2493, -1;
	selp.u32 	%r2494, 1, 0, %p455;
	add.s32 	%r2495, %r2491, %r2494;
	ld.global.u32 	%r2496, [%rd797+8];
	mul.wide.s32 	%rd802, %r2496, 4;
	add.s64 	%rd803, %rd4, %rd802;
	ld.global.u32 	%r2497, [%rd803];
	setp.eq.s32 	%p456, %r2497, -1;
	selp.u32 	%r2498, 1, 0, %p456;
	add.s32 	%r2499, %r2495, %r2498;
	ld.global.u32 	%r2500, [%rd797+12];
	mul.wide.s32 	%rd804, %r2500, 4;
	add.s64 	%rd805, %rd4, %rd804;
	ld.global.u32 	%r2501, [%rd805];
	setp.eq.s32 	%p457, %r2501, -1;
	selp.u32 	%r2502, 1, 0, %p457;
	add.s32 	%r5982, %r2499, %r2502;
	add.s32 	%r5974, %r5974, 4;
$L__BB39_205:
	setp.eq.s32 	%p458, %r404, 0;
	@%p458 bra 	$L__BB39_209;
	mul.wide.s32 	%rd806, %r5974, 4;
	add.s64 	%rd22, %rd3, %rd806;
	ld.global.u32 	%r2503, [%rd22];
	mul.wide.s32 	%rd807, %r2503, 4;
	add.s64 	%rd808, %rd4, %rd807;
	ld.global.u32 	%r2504, [%rd808];
	setp.eq.s32 	%p459, %r2504, -1;
	selp.u32 	%r2505, 1, 0, %p459;
	add.s32 	%r5982, %r5982, %r2505;
	setp.eq.s32 	%p460, %r404, 1;
	@%p460 bra 	$L__BB39_209;
	ld.global.u32 	%r2506, [%rd22+4];
	mul.wide.s32 	%rd809, %r2506, 4;
	add.s64 	%rd810, %rd4, %rd809;
	ld.global.u32 	%r2507, [%rd810];
	setp.eq.s32 	%p461, %r2507, -1;
	selp.u32 	%r2508, 1, 0, %p461;
	add.s32 	%r5982, %r5982, %r2508;
	setp.eq.s32 	%p462, %r404, 2;
	@%p462 bra 	$L__BB39_209;
	ld.global.u32 	%r2509, [%rd22+8];
	mul.wide.s32 	%rd811, %r2509, 4;
	add.s64 	%rd812, %rd4, %rd811;
	ld.global.u32 	%r2510, [%rd812];
	setp.eq.s32 	%p463, %r2510, -1;
	selp.u32 	%r2511, 1, 0, %p463;
	add.s32 	%r5982, %r5982, %r2511;
$L__BB39_209:
	ld.global.u32 	%r2513, [%rd10+11264];
	setp.ne.s32 	%p464, %r2513, -1;
	mov.b32 	%r5995, 0;
	@%p464 bra 	$L__BB39_224;
	ld.global.u32 	%r5987, [%rd11+11264];
	ld.global.u32 	%r415, [%rd11+11268];
	setp.ge.s32 	%p465, %r5987, %r415;
	@%p465 bra 	$L__BB39_224;
	add.s32 	%r2517, %r5987, 1;
	max.s32 	%r2518, %r415, %r2517;
	sub.s32 	%r416, %r2518, %r5987;
	and.b32  	%r417, %r416, 15;
	sub.s32 	%r2519, %r5987, %r2518;
	setp.gt.u32 	%p466, %r2519, -16;
	mov.b32 	%r5995, 0;
	@%p466 bra 	$L__BB39_214;
	and.b32  	%r418, %r416, -16;
	mov.b32 	%r5995, 0;
	mov.u32 	%r5985, %r5995;
$L__BB39_213:
	.pragma "nounroll";
	mul.wide.s32 	%rd813, %r5987, 4;
	add.s64 	%rd814, %rd3, %rd813;
	ld.global.u32 	%r2521, [%rd814];
	mul.wide.s32 	%rd815, %r2521, 4;
	add.s64 	%rd816, %rd4, %rd815;
	ld.global.u32 	%r2522, [%rd816];
	setp.eq.s32 	%p467, %r2522, -1;
	selp.u32 	%r2523, 1, 0, %p467;
	add.s32 	%r2524, %r5995, %r2523;
	ld.global.u32 	%r2525, [%rd814+4];
	mul.wide.s32 	%rd817, %r2525, 4;
	add.s64 	%rd818, %rd4, %rd817;
	ld.global.u32 	%r2526, [%rd818];
	setp.eq.s32 	%p468, %r2526, -1;
	selp.u32 	%r2527, 1, 0, %p468;
	add.s32 	%r2528, %r2524, %r2527;
	ld.global.u32 	%r2529, [%rd814+8];
	mul.wide.s32 	%rd819, %r2529, 4;
	add.s64 	%rd820, %rd4, %rd819;
	ld.global.u32 	%r2530, [%rd820];
	setp.eq.s32 	%p469, %r2530, -1;
	selp.u32 	%r2531, 1, 0, %p469;
	add.s32 	%r2532, %r2528, %r2531;
	ld.global.u32 	%r2533, [%rd814+12];
	mul.wide.s32 	%rd821, %r2533, 4;
	add.s64 	%rd822, %rd4, %rd821;
	ld.global.u32 	%r2534, [%rd822];
	setp.eq.s32 	%p470, %r2534, -1;
	selp.u32 	%r2535, 1, 0, %p470;
	add.s32 	%r2536, %r2532, %r2535;
	ld.global.u32 	%r2537, [%rd814+16];
	mul.wide.s32 	%rd823, %r2537, 4;
	add.s64 	%rd824, %rd4, %rd823;
	ld.global.u32 	%r2538, [%rd824];
	setp.eq.s32 	%p471, %r2538, -1;
	selp.u32 	%r2539, 1, 0, %p471;
	add.s32 	%r2540, %r2536, %r2539;
	ld.global.u32 	%r2541, [%rd814+20];
	mul.wide.s32 	%rd825, %r2541, 4;
	add.s64 	%rd826, %rd4, %rd825;
	ld.global.u32 	%r2542, [%rd826];
	setp.eq.s32 	%p472, %r2542, -1;
	selp.u32 	%r2543, 1, 0, %p472;
	add.s32 	%r2544, %r2540, %r2543;
	ld.global.u32 	%r2545, [%rd814+24];
	mul.wide.s32 	%rd827, %r2545, 4;
	add.s64 	%rd828, %rd4, %rd827;
	ld.global.u32 	%r2546, [%rd828];
	setp.eq.s32 	%p473, %r2546, -1;
	selp.u32 	%r2547, 1, 0, %p473;
	add.s32 	%r2548, %r2544, %r2547;
	ld.global.u32 	%r2549, [%rd814+28];
	mul.wide.s32 	%rd829, %r2549, 4;
	add.s64 	%rd830, %rd4, %rd829;
	ld.global.u32 	%r2550, [%rd830];
	setp.eq.s32 	%p474, %r2550, -1;
	selp.u32 	%r2551, 1, 0, %p474;
	add.s32 	%r2552, %r2548, %r2551;
	ld.global.u32 	%r2553, [%rd814+32];
	mul.wide.s32 	%rd831, %r2553, 4;
	add.s64 	%rd832, %rd4, %rd831;
	ld.global.u32 	%r2554, [%rd832];
	setp.eq.s32 	%p475, %r2554, -1;
	selp.u32 	%r2555, 1, 0, %p475;
	add.s32 	%r2556, %r2552, %r2555;
	ld.global.u32 	%r2557, [%rd814+36];
	mul.wide.s32 	%rd833, %r2557, 4;
	add.s64 	%rd834, %rd4, %rd833;
	ld.global.u32 	%r2558, [%rd834];
	setp.eq.s32 	%p476, %r2558, -1;
	selp.u32 	%r2559, 1, 0, %p476;
	add.s32 	%r2560, %r2556, %r2559;
	ld.global.u32 	%r2561, [%rd814+40];
	mul.wide.s32 	%rd835, %r2561, 4;
	add.s64 	%rd836, %rd4, %rd835;
	ld.global.u32 	%r2562, [%rd836];
	setp.eq.s32 	%p477, %r2562, -1;
	selp.u32 	%r2563, 1, 0, %p477;
	add.s32 	%r2564, %r2560, %r2563;
	ld.global.u32 	%r2565, [%rd814+44];
	mul.wide.s32 	%rd837, %r2565, 4;
	add.s64 	%rd838, %rd4, %rd837;
	ld.global.u32 	%r2566, [%rd838];
	setp.eq.s32 	%p478, %r2566, -1;
	selp.u32 	%r2567, 1, 0, %p478;
	add.s32 	%r2568, %r2564, %r2567;
	ld.global.u32 	%r2569, [%rd814+48];
	mul.wide.s32 	%rd839, %r2569, 4;
	add.s64 	%rd840, %rd4, %rd839;
	ld.global.u32 	%r2570, [%rd840];
	setp.eq.s32 	%p479, %r2570, -1;
	selp.u32 	%r2571, 1, 0, %p479;
	add.s32 	%r2572, %r2568, %r2571;
	ld.global.u32 	%r2573, [%rd814+52];
	mul.wide.s32 	%rd841, %r2573, 4;
	add.s64 	%rd842, %rd4, %rd841;
	ld.global.u32 	%r2574, [%rd842];
	setp.eq.s32 	%p480, %r2574, -1;
	selp.u32 	%r2575, 1, 0, %p480;
	add.s32 	%r2576, %r2572, %r2575;
	ld.global.u32 	%r2577, [%rd814+56];
	mul.wide.s32 	%rd843, %r2577, 4;
	add.s64 	%rd844, %rd4, %rd843;
	ld.global.u32 	%r2578, [%rd844];
	setp.eq.s32 	%p481, %r2578, -1;
	selp.u32 	%r2579, 1, 0, %p481;
	add.s32 	%r2580, %r2576, %r2579;
	ld.global.u32 	%r2581, [%rd814+60];
	mul.wide.s32 	%rd845, %r2581, 4;
	add.s64 	%rd846, %rd4, %rd845;
	ld.global.u32 	%r2582, [%rd846];
	setp.eq.s32 	%p482, %r2582, -1;
	selp.u32 	%r2583, 1, 0, %p482;
	add.s32 	%r5995, %r2580, %r2583;
	add.s32 	%r5987, %r5987, 16;
	add.s32 	%r5985, %r5985, 16;
	setp.ne.s32 	%p483, %r5985, %r418;
	@%p483 bra 	$L__BB39_213;
$L__BB39_214:
	setp.eq.s32 	%p484, %r417, 0;
	@%p484 bra 	$L__BB39_224;
	and.b32  	%r428, %r416, 7;
	setp.lt.u32 	%p485, %r417, 8;
	@%p485 bra 	$L__BB39_217;
	mul.wide.s32 	%rd847, %r5987, 4;
	add.s64 	%rd848, %rd3, %rd847;
	ld.global.u32 	%r2585, [%rd848];
	mul.wide.s32 	%rd849, %r2585, 4;
	add.s64 	%rd850, %rd4, %rd849;
	ld.global.u32 	%r2586, [%rd850];
	setp.eq.s32 	%p486, %r2586, -1;
	selp.u32 	%r2587, 1, 0, %p486;
	add.s32 	%r2588, %r5995, %r2587;
	ld.global.u32 	%r2589, [%rd848+4];
	mul.wide.s32 	%rd851, %r2589, 4;
	add.s64 	%rd852, %rd4, %rd851;
	ld.global.u32 	%r2590, [%rd852];
	setp.eq.s32 	%p487, %r2590, -1;
	selp.u32 	%r2591, 1, 0, %p487;
	add.s32 	%r2592, %r2588, %r2591;
	ld.global.u32 	%r2593, [%rd848+8];
	mul.wide.s32 	%rd853, %r2593, 4;
	add.s64 	%rd854, %rd4, %rd853;
	ld.global.u32 	%r2594, [%rd854];
	setp.eq.s32 	%p488, %r2594, -1;
	selp.u32 	%r2595, 1, 0, %p488;
	add.s32 	%r2596, %r2592, %r2595;
	ld.global.u32 	%r2597, [%rd848+12];
	mul.wide.s32 	%rd855, %r2597, 4;
	add.s64 	%rd856, %rd4, %rd855;
	ld.global.u32 	%r2598, [%rd856];
	setp.eq.s32 	%p489, %r2598, -1;
	selp.u32 	%r2599, 1, 0, %p489;
	add.s32 	%r2600, %r2596, %r2599;
	ld.global.u32 	%r2601, [%rd848+16];
	mul.wide.s32 	%rd857, %r2601, 4;
	add.s64 	%rd858, %rd4, %rd857;
	ld.global.u32 	%r2602, [%rd858];
	setp.eq.s32 	%p490, %r2602, -1;
	selp.u32 	%r2603, 1, 0, %p490;
	add.s32 	%r2604, %r2600, %r2603;
	ld.global.u32 	%r2605, [%rd848+20];
	mul.wide.s32 	%rd859, %r2605, 4;
	add.s64 	%rd860, %rd4, %rd859;
	ld.global.u32 	%r2606, [%rd860];
	setp.eq.s32 	%p491, %r2606, -1;
	selp.u32 	%r2607, 1, 0, %p491;
	add.s32 	%r2608, %r2604, %r2607;
	ld.global.u32 	%r2609, [%rd848+24];
	mul.wide.s32 	%rd861, %r2609, 4;
	add.s64 	%rd862, %rd4, %rd861;
	ld.global.u32 	%r2610, [%rd862];
	setp.eq.s32 	%p492, %r2610, -1;
	selp.u32 	%r2611, 1, 0, %p492;
	add.s32 	%r2612, %r2608, %r2611;
	ld.global.u32 	%r2613, [%rd848+28];
	mul.wide.s32 	%rd863, %r2613, 4;
	add.s64 	%rd864, %rd4, %rd863;
	ld.global.u32 	%r2614, [%rd864];
	setp.eq.s32 	%p493, %r2614, -1;
	selp.u32 	%r2615, 1, 0, %p493;
	add.s32 	%r5995, %r2612, %r2615;
	add.s32 	%r5987, %r5987, 8;
$L__BB39_217:
	setp.eq.s32 	%p494, %r428, 0;
	@%p494 bra 	$L__BB39_224;
	and.b32  	%r434, %r416, 3;
	setp.lt.u32 	%p495, %r428, 4;
	@%p495 bra 	$L__BB39_220;
	mul.wide.s32 	%rd865, %r5987, 4;
	add.s64 	%rd866, %rd3, %rd865;
	ld.global.u32 	%r2617, [%rd866];
	mul.wide.s32 	%rd867, %r2617, 4;
	add.s64 	%rd868, %rd4, %rd867;
	ld.global.u32 	%r2618, [%rd868];
	setp.eq.s32 	%p496, %r2618, -1;
	selp.u32 	%r2619, 1, 0, %p496;
	add.s32 	%r2620, %r5995, %r2619;
	ld.global.u32 	%r2621, [%rd866+4];
	mul.wide.s32 	%rd869, %r2621, 4;
	add.s64 	%rd870, %rd4, %rd869;
	ld.global.u32 	%r2622, [%rd870];
	setp.eq.s32 	%p497, %r2622, -1;
	selp.u32 	%r2623, 1, 0, %p497;
	add.s32 	%r2624, %r2620, %r2623;
	ld.global.u32 	%r2625, [%rd866+8];
	mul.wide.s32 	%rd871, %r2625, 4;
	add.s64 	%rd872, %rd4, %rd871;
	ld.global.u32 	%r2626, [%rd872];
	setp.eq.s32 	%p498, %r2626, -1;
	selp.u32 	%r2627, 1, 0, %p498;
	add.s32 	%r2628, %r2624, %r2627;
	ld.global.u32 	%r2629, [%rd866+12];
	mul.wide.s32 	%rd873, %r2629, 4;
	add.s64 	%rd874, %rd4, %rd873;
	ld.global.u32 	%r2630, [%rd874];
	setp.eq.s32 	%p499, %r2630, -1;
	selp.u32 	%r2631, 1, 0, %p499;
	add.s32 	%r5995, %r2628, %r2631;
	add.s32 	%r5987, %r5987, 4;
$L__BB39_220:
	setp.eq.s32 	%p500, %r434, 0;
	@%p500 bra 	$L__BB39_224;
	mul.wide.s32 	%rd875, %r5987, 4;
	add.s64 	%rd23, %rd3, %rd875;
	ld.global.u32 	%r2632, [%rd23];
	mul.wide.s32 	%rd876, %r2632, 4;
	add.s64 	%rd877, %rd4, %rd876;
	ld.global.u32 	%r2633, [%rd877];
	setp.eq.s32 	%p501, %r2633, -1;
	selp.u32 	%r2634, 1, 0, %p501;
	add.s32 	%r5995, %r5995, %r2634;
	setp.eq.s32 	%p502, %r434, 1;
	@%p502 bra 	$L__BB39_224;
	ld.global.u32 	%r2635, [%rd23+4];
	mul.wide.s32 	%rd878, %r2635, 4;
	add.s64 	%rd879, %rd4, %rd878;
	ld.global.u32 	%r2636, [%rd879];
	setp.eq.s32 	%p503, %r2636, -1;
	selp.u32 	%r2637, 1, 0, %p503;
	add.s32 	%r5995, %r5995, %r2637;
	setp.eq.s32 	%p504, %r434, 2;
	@%p504 bra 	$L__BB39_224;
	ld.global.u32 	%r2638, [%rd23+8];
	mul.wide.s32 	%rd880, %r2638, 4;
	add.s64 	%rd881, %rd4, %rd880;
	ld.global.u32 	%r2639, [%rd881];
	setp.eq.s32 	%p505, %r2639, -1;
	selp.u32 	%r2640, 1, 0, %p505;
	add.s32 	%r5995, %r5995, %r2640;
$L__BB39_224:
	ld.global.u32 	%r2642, [%rd10+12288];
	setp.ne.s32 	%p506, %r2642, -1;
	mov.b32 	%r6008, 0;
	@%p506 bra 	$L__BB39_239;
	ld.global.u32 	%r6000, [%rd11+12288];
	ld.global.u32 	%r445, [%rd11+12292];
	setp.ge.s32 	%p507, %r6000, %r445;
	@%p507 bra 	$L__BB39_239;
	add.s32 	%r2646, %r6000, 1;
	max.s32 	%r2647, %r445, %r2646;
	sub.s32 	%r446, %r2647, %r6000;
	and.b32  	%r447, %r446, 15;
	sub.s32 	%r2648, %r6000, %r2647;
	setp.gt.u32 	%p508, %r2648, -16;
	mov.b32 	%r6008, 0;
	@%p508 bra 	$L__BB39_229;
	and.b32  	%r448, %r446, -16;
	mov.b32 	%r6008, 0;
	mov.u32 	%r5998, %r6008;
$L__BB39_228:
	.pragma "nounroll";
	mul.wide.s32 	%rd882, %r6000, 4;
	add.s64 	%rd883, %rd3, %rd882;
	ld.global.u32 	%r2650, [%rd883];
	mul.wide.s32 	%rd884, %r2650, 4;
	add.s64 	%rd885, %rd4, %rd884;
	ld.global.u32 	%r2651, [%rd885];
	setp.eq.s32 	%p509, %r2651, -1;
	selp.u32 	%r2652, 1, 0, %p509;
	add.s32 	%r2653, %r6008, %r2652;
	ld.global.u32 	%r2654, [%rd883+4];
	mul.wide.s32 	%rd886, %r2654, 4;
	add.s64 	%rd887, %rd4, %rd886;
	ld.global.u32 	%r2655, [%rd887];
	setp.eq.s32 	%p510, %r2655, -1;
	selp.u32 	%r2656, 1, 0, %p510;
	add.s32 	%r2657, %r2653, %r2656;
	ld.global.u32 	%r2658, [%rd883+8];
	mul.wide.s32 	%rd888, %r2658, 4;
	add.s64 	%rd889, %rd4, %rd888;
	ld.global.u32 	%r2659, [%rd889];
	setp.eq.s32 	%p511, %r2659, -1;
	selp.u32 	%r2660, 1, 0, %p511;
	add.s32 	%r2661, %r2657, %r2660;
	ld.global.u32 	%r2662, [%rd883+12];
	mul.wide.s32 	%rd890, %r2662, 4;
	add.s64 	%rd891, %rd4, %rd890;
	ld.global.u32 	%r2663, [%rd891];
	setp.eq.s32 	%p512, %r2663, -1;
	selp.u32 	%r2664, 1, 0, %p512;
	add.s32 	%r2665, %r2661, %r2664;
	ld.global.u32 	%r2666, [%rd883+16];
	mul.wide.s32 	%rd892, %r2666, 4;
	add.s64 	%rd893, %rd4, %rd892;
	ld.global.u32 	%r2667, [%rd893];
	setp.eq.s32 	%p513, %r2667, -1;
	selp.u32 	%r2668, 1, 0, %p513;
	add.s32 	%r2669, %r2665, %r2668;
	ld.global.u32 	%r2670, [%rd883+20];
	mul.wide.s32 	%rd894, %r2670, 4;
	add.s64 	%rd895, %rd4, %rd894;
	ld.global.u32 	%r2671, [%rd895];
	setp.eq.s32 	%p514, %r2671, -1;
	selp.u32 	%r2672, 1, 0, %p514;
	add.s32 	%r2673, %r2669, %r2672;
	ld.global.u32 	%r2674, [%rd883+24];
	mul.wide.s32 	%rd896, %r2674, 4;
	add.s64 	%rd897, %rd4, %rd896;
	ld.global.u32 	%r2675, [%rd897];
	setp.eq.s32 	%p515, %r2675, -1;
	selp.u32 	%r2676, 1, 0, %p515;
	add.s32 	%r2677, %r2673, %r2676;
	ld.global.u32 	%r2678, [%rd883+28];
	mul.wide.s32 	%rd898, %r2678, 4;
	add.s64 	%rd899, %rd4, %rd898;
	ld.global.u32 	%r2679, [%rd899];
	setp.eq.s32 	%p516, %r2679, -1;
	selp.u32 	%r2680, 1, 0, %p516;
	add.s32 	%r2681, %r2677, %r2680;
	ld.global.u32 	%r2682, [%rd883+32];
	mul.wide.s32 	%rd900, %r2682, 4;
	add.s64 	%rd901, %rd4, %rd900;
	ld.global.u32 	%r2683, [%rd901];
	setp.eq.s32 	%p517, %r2683, -1;
	selp.u32 	%r2684, 1, 0, %p517;
	add.s32 	%r2685, %r2681, %r2684;
	ld.global.u32 	%r2686, [%rd883+36];
	mul.wide.s32 	%rd902, %r2686, 4;
	add.s64 	%rd903, %rd4, %rd902;
	ld.global.u32 	%r2687, [%rd903];
	setp.eq.s32 	%p518, %r2687, -1;
	selp.u32 	%r2688, 1, 0, %p518;
	add.s32 	%r2689, %r2685, %r2688;
	ld.global.u32 	%r2690, [%rd883+40];
	mul.wide.s32 	%rd904, %r2690, 4;
	add.s64 	%rd905, %rd4, %rd904;
	ld.global.u32 	%r2691, [%rd905];
	setp.eq.s32 	%p519, %r2691, -1;
	selp.u32 	%r2692, 1, 0, %p519;
	add.s32 	%r2693, %r2689, %r2692;
	ld.global.u32 	%r2694, [%rd883+44];
	mul.wide.s32 	%rd906, %r2694, 4;
	add.s64 	%rd907, %rd4, %rd906;
	ld.global.u32 	%r2695, [%rd907];
	setp.eq.s32 	%p520, %r2695, -1;
	selp.u32 	%r2696, 1, 0, %p520;
	add.s32 	%r2697, %r2693, %r2696;
	ld.global.u32 	%r2698, [%rd883+48];
	mul.wide.s32 	%rd908, %r2698, 4;
	add.s64 	%rd909, %rd4, %rd908;
	ld.global.u32 	%r2699, [%rd909];
	setp.eq.s32 	%p521, %r2699, -1;
	selp.u32 	%r2700, 1, 0, %p521;
	add.s32 	%r2701, %r2697, %r2700;
	ld.global.u32 	%r2702, [%rd883+52];
	mul.wide.s32 	%rd910, %r2702, 4;
	add.s64 	%rd911, %rd4, %rd910;
	ld.global.u32 	%r2703, [%rd911];
	setp.eq.s32 	%p522, %r2703, -1;
	selp.u32 	%r2704, 1, 0, %p522;
	add.s32 	%r2705, %r2701, %r2704;
	ld.global.u32 	%r2706, [%rd883+56];
	mul.wide.s32 	%rd912, %r2706, 4;
	add.s64 	%rd913, %rd4, %rd912;
	ld.global.u32 	%r2707, [%rd913];
	setp.eq.s32 	%p523, %r2707, -1;
	selp.u32 	%r2708, 1, 0, %p523;
	add.s32 	%r2709, %r2705, %r2708;
	ld.global.u32 	%r2710, [%rd883+60];
	mul.wide.s32 	%rd914, %r2710, 4;
	add.s64 	%rd915, %rd4, %rd914;
	ld.global.u32 	%r2711, [%rd915];
	setp.eq.s32 	%p524, %r2711, -1;
	selp.u32 	%r2712, 1, 0, %p524;
	add.s32 	%r6008, %r2709, %r2712;
	add.s32 	%r6000, %r6000, 16;
	add.s32 	%r5998, %r5998, 16;
	setp.ne.s32 	%p525, %r5998, %r448;
	@%p525 bra 	$L__BB39_228;
$L__BB39_229:
	setp.eq.s32 	%p526, %r447, 0;
	@%p526 bra 	$L__BB39_239;
	and.b32  	%r458, %r446, 7;
	setp.lt.u32 	%p527, %r447, 8;
	@%p527 bra 	$L__BB39_232;
	mul.wide.s32 	%rd916, %r6000, 4;
	add.s64 	%rd917, %rd3, %rd916;
	ld.global.u32 	%r2714, [%rd917];
	mul.wide.s32 	%rd918, %r2714, 4;
	add.s64 	%rd919, %rd4, %rd918;
	ld.global.u32 	%r2715, [%rd919];
	setp.eq.s32 	%p528, %r2715, -1;
	selp.u32 	%r2716, 1, 0, %p528;
	add.s32 	%r2717, %r6008, %r2716;
	ld.global.u32 	%r2718, [%rd917+4];
	mul.wide.s32 	%rd920, %r2718, 4;
	add.s64 	%rd921, %rd4, %rd920;
	ld.global.u32 	%r2719, [%rd921];
	setp.eq.s32 	%p529, %r2719, -1;
	selp.u32 	%r2720, 1, 0, %p529;
	add.s32 	%r2721, %r2717, %r2720;
	ld.global.u32 	%r2722, [%rd917+8];
	mul.wide.s32 	%rd922, %r2722, 4;
	add.s64 	%rd923, %rd4, %rd922;
	ld.global.u32 	%r2723, [%rd923];
	setp.eq.s32 	%p530, %r2723, -1;
	selp.u32 	%r2724, 1, 0, %p530;
	add.s32 	%r2725, %r2721, %r2724;
	ld.global.u32 	%r2726, [%rd917+12];
	mul.wide.s32 	%rd924, %r2726, 4;
	add.s64 	%rd925, %rd4, %rd924;
	ld.global.u32 	%r2727, [%rd925];
	setp.eq.s32 	%p531, %r2727, -1;
	selp.u32 	%r2728, 1, 0, %p531;
	add.s32 	%r2729, %r2725, %r2728;
	ld.global.u32 	%r2730, [%rd917+16];
	mul.wide.s32 	%rd926, %r2730, 4;
	add.s64 	%rd927, %rd4, %rd926;
	ld.global.u32 	%r2731, [%rd927];
	setp.eq.s32 	%p532, %r2731, -1;
	selp.u32 	%r2732, 1, 0, %p532;
	add.s32 	%r2733, %r2729, %r2732;
	ld.global.u32 	%r2734, [%rd917+20];
	mul.wide.s32 	%rd928, %r2734, 4;
	add.s64 	%rd929, %rd4, %rd928;
	ld.global.u32 	%r2735, [%rd929];
	setp.eq.s32 	%p533, %r2735, -1;
	selp.u32 	%r2736, 1, 0, %p533;
	add.s32 	%r2737, %r2733, %r2736;
	ld.global.u32 	%r2738, [%rd917+24];
	mul.wide.s32 	%rd930, %r2738, 4;
	add.s64 	%rd931, %rd4, %rd930;
	ld.global.u32 	%r2739, [%rd931];
	setp.eq.s32 	%p534, %r2739, -1;
	selp.u32 	%r2740, 1, 0, %p534;
	add.s32 	%r2741, %r2737, %r2740;
	ld.global.u32 	%r2742, [%rd917+28];
	mul.wide.s32 	%rd932, %r2742, 4;
	add.s64 	%rd933, %rd4, %rd932;
	ld.global.u32 	%r2743, [%rd933];
	setp.eq.s32 	%p535, %r2743, -1;
	selp.u32 	%r2744, 1, 0, %p535;
	add.s32 	%r6008, %r2741, %r2744;
	add.s32 	%r6000, %r6000, 8;
$L__BB39_232:
	setp.eq.s32 	%p536, %r458, 0;
	@%p536 bra 	$L__BB39_239;
	and.b32  	%r464, %r446, 3;
	setp.lt.u32 	%p537, %r458, 4;
	@%p537 bra 	$L__BB39_235;
	mul.wide.s32 	%rd934, %r6000, 4;
	add.s64 	%rd935, %rd3, %rd934;
	ld.global.u32 	%r2746, [%rd935];
	mul.wide.s32 	%rd936, %r2746, 4;
	add.s64 	%rd937, %rd4, %rd936;
	ld.global.u32 	%r2747, [%rd937];
	setp.eq.s32 	%p538, %r2747, -1;
	selp.u32 	%r2748, 1, 0, %p538;
	add.s32 	%r2749, %r6008, %r2748;
	ld.global.u32 	%r2750, [%rd935+4];
	mul.wide.s32 	%rd938, %r2750, 4;
	add.s64 	%rd939, %rd4, %rd938;
	ld.global.u32 	%r2751, [%rd939];
	setp.eq.s32 	%p539, %r2751, -1;
	selp.u32 	%r2752, 1, 0, %p539;
	add.s32 	%r2753, %r2749, %r2752;
	ld.global.u32 	%r2754, [%rd935+8];
	mul.wide.s32 	%rd940, %r2754, 4;
	add.s64 	%rd941, %rd4, %rd940;
	ld.global.u32 	%r2755, [%rd941];
	setp.eq.s32 	%p540, %r2755, -1;
	selp.u32 	%r2756, 1, 0, %p540;
	add.s32 	%r2757, %r2753, %r2756;
	ld.global.u32 	%r2758, [%rd935+12];
	mul.wide.s32 	%rd942, %r2758, 4;
	add.s64 	%rd943, %rd4, %rd942;
	ld.global.u32 	%r2759, [%rd943];
	setp.eq.s32 	%p541, %r2759, -1;
	selp.u32 	%r2760, 1, 0, %p541;
	add.s32 	%r6008, %r2757, %r2760;
	add.s32 	%r6000, %r6000, 4;
$L__BB39_235:
	setp.eq.s32 	%p542, %r464, 0;
	@%p542 bra 	$L__BB39_239;
	mul.wide.s32 	%rd944, %r6000, 4;
	add.s64 	%rd24, %rd3, %rd944;
	ld.global.u32 	%r2761, [%rd24];
	mul.wide.s32 	%rd945, %r2761, 4;
	add.s64 	%rd946, %rd4, %rd945;
	ld.global.u32 	%r2762, [%rd946];
	setp.eq.s32 	%p543, %r2762, -1;
	selp.u32 	%r2763, 1, 0, %p543;
	add.s32 	%r6008, %r6008, %r2763;
	setp.eq.s32 	%p544, %r464, 1;
	@%p544 bra 	$L__BB39_239;
	ld.global.u32 	%r2764, [%rd24+4];
	mul.wide.s32 	%rd947, %r2764, 4;
	add.s64 	%rd948, %rd4, %rd947;
	ld.global.u32 	%r2765, [%rd948];
	setp.eq.s32 	%p545, %r2765, -1;
	selp.u32 	%r2766, 1, 0, %p545;
	add.s32 	%r6008, %r6008, %r2766;
	setp.eq.s32 	%p546, %r464, 2;
	@%p546 bra 	$L__BB39_239;
	ld.global.u32 	%r2767, [%rd24+8];
	mul.wide.s32 	%rd949, %r2767, 4;
	add.s64 	%rd950, %rd4, %rd949;
	ld.global.u32 	%r2768, [%rd950];
	setp.eq.s32 	%p547, %r2768, -1;
	selp.u32 	%r2769, 1, 0, %p547;
	add.s32 	%r6008, %r6008, %r2769;
$L__BB39_239:
	ld.global.u32 	%r2771, [%rd10+13312];
	setp.ne.s32 	%p548, %r2771, -1;
	mov.b32 	%r6021, 0;
	@%p548 bra 	$L__BB39_254;
	ld.global.u32 	%r6013, [%rd11+13312];
	ld.global.u32 	%r475, [%rd11+13316];
	setp.ge.s32 	%p549, %r6013, %r475;
	@%p549 bra 	$L__BB39_254;
	add.s32 	%r2775, %r6013, 1;
	max.s32 	%r2776, %r475, %r2775;
	sub.s32 	%r476, %r2776, %r6013;
	and.b32  	%r477, %r476, 15;
	sub.s32 	%r2777, %r6013, %r2776;
	setp.gt.u32 	%p550, %r2777, -16;
	mov.b32 	%r6021, 0;
	@%p550 bra 	$L__BB39_244;
	and.b32  	%r478, %r476, -16;
	mov.b32 	%r6021, 0;
	mov.u32 	%r6011, %r6021;
$L__BB39_243:
	.pragma "nounroll";
	mul.wide.s32 	%rd951, %r6013, 4;
	add.s64 	%rd952, %rd3, %rd951;
	ld.global.u32 	%r2779, [%rd952];
	mul.wide.s32 	%rd953, %r2779, 4;
	add.s64 	%rd954, %rd4, %rd953;
	ld.global.u32 	%r2780, [%rd954];
	setp.eq.s32 	%p551, %r2780, -1;
	selp.u32 	%r2781, 1, 0, %p551;
	add.s32 	%r2782, %r6021, %r2781;
	ld.global.u32 	%r2783, [%rd952+4];
	mul.wide.s32 	%rd955, %r2783, 4;
	add.s64 	%rd956, %rd4, %rd955;
	ld.global.u32 	%r2784, [%rd956];
	setp.eq.s32 	%p552, %r2784, -1;
	selp.u32 	%r2785, 1, 0, %p552;
	add.s32 	%r2786, %r2782, %r2785;
	ld.global.u32 	%r2787, [%rd952+8];
	mul.wide.s32 	%rd957, %r2787, 4;
	add.s64 	%rd958, %rd4, %rd957;
	ld.global.u32 	%r2788, [%rd958];
	setp.eq.s32 	%p553, %r2788, -1;
	selp.u32 	%r2789, 1, 0, %p553;
	add.s32 	%r2790, %r2786, %r2789;
	ld.global.u32 	%r2791, [%rd952+12];
	mul.wide.s32 	%rd959, %r2791, 4;
	add.s64 	%rd960, %rd4, %rd959;
	ld.global.u32 	%r2792, [%rd960];
	setp.eq.s32 	%p554, %r2792, -1;
	selp.u32 	%r2793, 1, 0, %p554;
	add.s32 	%r2794, %r2790, %r2793;
	ld.global.u32 	%r2795, [%rd952+16];
	mul.wide.s32 	%rd961, %r2795, 4;
	add.s64 	%rd962, %rd4, %rd961;
	ld.global.u32 	%r2796, [%rd962];
	setp.eq.s32 	%p555, %r2796, -1;
	selp.u32 	%r2797, 1, 0, %p555;
	add.s32 	%r2798, %r2794, %r2797;
	ld.global.u32 	%r2799, [%rd952+20];
	mul.wide.s32 	%rd963, %r2799, 4;
	add.s64 	%rd964, %rd4, %rd963;
	ld.global.u32 	%r2800, [%rd964];
	setp.eq.s32 	%p556, %r2800, -1;
	selp.u32 	%r2801, 1, 0, %p556;
	add.s32 	%r2802, %r2798, %r2801;
	ld.global.u32 	%r2803, [%rd952+24];
	mul.wide.s32 	%rd965, %r2803, 4;
	add.s64 	%rd966, %rd4, %rd965;
	ld.global.u32 	%r2804, [%rd966];
	setp.eq.s32 	%p557, %r2804, -1;
	selp.u32 	%r2805, 1, 0, %p557;
	add.s32 	%r2806, %r2802, %r2805;
	ld.global.u32 	%r2807, [%rd952+28];
	mul.wide.s32 	%rd967, %r2807, 4;
	add.s64 	%rd968, %rd4, %rd967;
	ld.global.u32 	%r2808, [%rd968];
	setp.eq.s32 	%p558, %r2808, -1;
	selp.u32 	%r2809, 1, 0, %p558;
	add.s32 	%r2810, %r2806, %r2809;
	ld.global.u32 	%r2811, [%rd952+32];
	mul.wide.s32 	%rd969, %r2811, 4;
	add.s64 	%rd970, %rd4, %rd969;
	ld.global.u32 	%r2812, [%rd970];
	setp.eq.s32 	%p559, %r2812, -1;
	selp.u32 	%r2813, 1, 0, %p559;
	add.s32 	%r2814, %r2810, %r2813;
	ld.global.u32 	%r2815, [%rd952+36];
	mul.wide.s32 	%rd971, %r2815, 4;
	add.s64 	%rd972, %rd4, %rd971;
	ld.global.u32 	%r2816, [%rd972];
	setp.eq.s32 	%p560, %r2816, -1;
	selp.u32 	%r2817, 1, 0, %p560;
	add.s32 	%r2818, %r2814, %r2817;
	ld.global.u32 	%r2819, [%rd952+40];
	mul.wide.s32 	%rd973, %r2819, 4;
	add.s64 	%rd974, %rd4, %rd973;
	ld.global.u32 	%r2820, [%rd974];
	setp.eq.s32 	%p561, %r2820, -1;
	selp.u32 	%r2821, 1, 0, %p561;
	add.s32 	%r2822, %r2818, %r2821;
	ld.global.u32 	%r2823, [%rd952+44];
	mul.wide.s32 	%rd975, %r2823, 4;
	add.s64 	%rd976, %rd4, %rd975;
	ld.global.u32 	%r2824, [%rd976];
	setp.eq.s32 	%p562, %r2824, -1;
	selp.u32 	%r2825, 1, 0, %p562;
	add.s32 	%r2826, %r2822, %r2825;
	ld.global.u32 	%r2827, [%rd952+48];
	mul.wide.s32 	%rd977, %r2827, 4;
	add.s64 	%rd978, %rd4, %rd977;
	ld.global.u32 	%r2828, [%rd978];
	setp.eq.s32 	%p563, %r2828, -1;
	selp.u32 	%r2829, 1, 0, %p563;
	add.s32 	%r2830, %r2826, %r2829;
	ld.global.u32 	%r2831, [%rd952+52];
	mul.wide.s32 	%rd979, %r2831, 4;
	add.s64 	%rd980, %rd4, %rd979;
	ld.global.u32 	%r2832, [%rd980];
	setp.eq.s32 	%p564, %r2832, -1;
	selp.u32 	%r2833, 1, 0, %p564;
	add.s32 	%r2834, %r2830, %r2833;
	ld.global.u32 	%r2835, [%rd952+56];
	mul.wide.s32 	%rd981, %r2835, 4;
	add.s64 	%rd982, %rd4, %rd981;
	ld.global.u32 	%r2836, [%rd982];
	setp.eq.s32 	%p565, %r2836, -1;
	selp.u32 	%r2837, 1, 0, %p565;
	add.s32 	%r2838, %r2834, %r2837;
	ld.global.u32 	%r2839, [%rd952+60];
	mul.wide.s32 	%rd983, %r2839, 4;
	add.s64 	%rd984, %rd4, %rd983;
	ld.global.u32 	%r2840, [%rd984];
	setp.eq.s32 	%p566, %r2840, -1;
	selp.u32 	%r2841, 1, 0, %p566;
	add.s32 	%r6021, %r2838, %r2841;
	add.s32 	%r6013, %r6013, 16;
	add.s32 	%r6011, %r6011, 16;
	setp.ne.s32 	%p567, %r6011, %r478;
	@%p567 bra 	$L__BB39_243;
$L__BB39_244:
	setp.eq.s32 	%p568, %r477, 0;
	@%p568 bra 	$L__BB39_254;
	and.b32  	%r488, %r476, 7;
	setp.lt.u32 	%p569, %r477, 8;
	@%p569 bra 	$L__BB39_247;
	mul.wide.s32 	%rd985, %r6013, 4;
	add.s64 	%rd986, %rd3, %rd985;
	ld.global.u32 	%r2843, [%rd986];
	mul.wide.s32 	%rd987, %r2843, 4;
	add.s64 	%rd988, %rd4, %rd987;
	ld.global.u32 	%r2844, [%rd988];
	setp.eq.s32 	%p570, %r2844, -1;
	selp.u32 	%r2845, 1, 0, %p570;
	add.s32 	%r2846, %r6021, %r2845;
	ld.global.u32 	%r2847, [%rd986+4];
	mul.wide.s32 	%rd989, %r2847, 4;
	add.s64 	%rd990, %rd4, %rd989;
	ld.global.u32 	%r2848, [%rd990];
	setp.eq.s32 	%p571, %r2848, -1;
	selp.u32 	%r2849, 1, 0, %p571;
	add.s32 	%r2850, %r2846, %r2849;
	ld.global.u32 	%r2851, [%rd986+8];
	mul.wide.s32 	%rd991, %r2851, 4;
	add.s64 	%rd992, %rd4, %rd991;
	ld.global.u32 	%r2852, [%rd992];
	setp.eq.s32 	%p572, %r2852, -1;
	selp.u32 	%r2853, 1, 0, %p572;
	add.s32 	%r2854, %r2850, %r2853;
	ld.global.u32 	%r2855, [%rd986+12];
	mul.wide.s32 	%rd993, %r2855, 4;
	add.s64 	%rd994, %rd4, %rd993;
	ld.global.u32 	%r2856, [%rd994];
	setp.eq.s32 	%p573, %r2856, -1;
	selp.u32 	%r2857, 1, 0, %p573;
	add.s32 	%r2858, %r2854, %r2857;
	ld.global.u32 	%r2859, [%rd986+16];
	mul.wide.s32 	%rd995, %r2859, 4;
	add.s64 	%rd996, %rd4, %rd995;
	ld.global.u32 	%r2860, [%rd996];
	setp.eq.s32 	%p574, %r2860, -1;
	selp.u32 	%r2861, 1, 0, %p574;
	add.s32 	%r2862, %r2858, %r2861;
	ld.global.u32 	%r2863, [%rd986+20];
	mul.wide.s32 	%rd997, %r2863, 4;
	add.s64 	%rd998, %rd4, %rd997;
	ld.global.u32 	%r2864, [%rd998];
	setp.eq.s32 	%p575, %r2864, -1;
	selp.u32 	%r2865, 1, 0, %p575;
	add.s32 	%r2866, %r2862, %r2865;
	ld.global.u32 	%r2867, [%rd986+24];
	mul.wide.s32 	%rd999, %r2867, 4;
	add.s64 	%rd1000, %rd4, %rd999;
	ld.global.u32 	%r2868, [%rd1000];
	setp.eq.s32 	%p576, %r2868, -1;
	selp.u32 	%r2869, 1, 0, %p576;
	add.s32 	%r2870, %r2866, %r2869;
	ld.global.u32 	%r2871, [%rd986+28];
	mul.wide.s32 	%rd1001, %r2871, 4;
	add.s64 	%rd1002, %rd4, %rd1001;
	ld.global.u32 	%r2872, [%rd1002];
	setp.eq.s32 	%p577, %r2872, -1;
	selp.u32 	%r2873, 1, 0, %p577;
	add.s32 	%r6021, %r2870, %r2873;
	add.s32 	%r6013, %r6013, 8;
$L__BB39_247:
	setp.eq.s32 	%p578, %r488, 0;
	@%p578 bra 	$L__BB39_254;
	and.b32  	%r494, %r476, 3;
	setp.lt.u32 	%p579, %r488, 4;
	@%p579 bra 	$L__BB39_250;
	mul.wide.s32 	%rd1003, %r6013, 4;
	add.s64 	%rd1004, %rd3, %rd1003;
	ld.global.u32 	%r2875, [%rd1004];
	mul.wide.s32 	%rd1005, %r2875, 4;
	add.s64 	%rd1006, %rd4, %rd1005;
	ld.global.u32 	%r2876, [%rd1006];
	setp.eq.s32 	%p580, %r2876, -1;
	selp.u32 	%r2877, 1, 0, %p580;
	add.s32 	%r2878, %r6021, %r2877;
	ld.global.u32 	%r2879, [%rd1004+4];
	mul.wide.s32 	%rd1007, %r2879, 4;
	add.s64 	%rd1008, %rd4, %rd1007;
	ld.global.u32 	%r2880, [%rd1008];
	setp.eq.s32 	%p581, %r2880, -1;
	selp.u32 	%r2881, 1, 0, %p581;
	add.s32 	%r2882, %r2878, %r2881;
	ld.global.u32 	%r2883, [%rd1004+8];
	mul.wide.s32 	%rd1009, %r2883, 4;
	add.s64 	%rd1010, %rd4, %rd1009;
	ld.global.u32 	%r2884, [%rd1010];
	setp.eq.s32 	%p582, %r2884, -1;
	selp.u32 	%r2885, 1, 0, %p582;
	add.s32 	%r2886, %r2882, %r2885;
	ld.global.u32 	%r2887, [%rd1004+12];
	mul.wide.s32 	%rd1011, %r2887, 4;
	add.s64 	%rd1012, %rd4, %rd1011;
	ld.global.u32 	%r2888, [%rd1012];
	setp.eq.s32 	%p583, %r2888, -1;
	selp.u32 	%r2889, 1, 0, %p583;
	add.s32 	%r6021, %r2886, %r2889;
	add.s32 	%r6013, %r6013, 4;
$L__BB39_250:
	setp.eq.s32 	%p584, %r494, 0;
	@%p584 bra 	$L__BB39_254;
	mul.wide.s32 	%rd1013, %r6013, 4;
	add.s64 	%rd25, %rd3, %rd1013;
	ld.global.u32 	%r2890, [%rd25];
	mul.wide.s32 	%rd1014, %r2890, 4;
	add.s64 	%rd1015, %rd4, %rd1014;
	ld.global.u32 	%r2891, [%rd1015];
	setp.eq.s32 	%p585, %r2891, -1;
	selp.u32 	%r2892, 1, 0, %p585;
	add.s32 	%r6021, %r6021, %r2892;
	setp.eq.s32 	%p586, %r494, 1;
	@%p586 bra 	$L__BB39_254;
	ld.global.u32 	%r2893, [%rd25+4];
	mul.wide.s32 	%rd1016, %r2893, 4;
	add.s64 	%rd1017, %rd4, %rd1016;
	ld.global.u32 	%r2894, [%rd1017];
	setp.eq.s32 	%p587, %r2894, -1;
	selp.u32 	%r2895, 1, 0, %p587;
	add.s32 	%r6021, %r6021, %r2895;
	setp.eq.s32 	%p588, %r494, 2;
	@%p588 bra 	$L__BB39_254;
	ld.global.u32 	%r2896, [%rd25+8];
	mul.wide.s32 	%rd1018, %r2896, 4;
	add.s64 	%rd1019, %rd4, %rd1018;
	ld.global.u32 	%r2897, [%rd1019];
	setp.eq.s32 	%p589, %r2897, -1;
	selp.u32 	%r2898, 1, 0, %p589;
	add.s32 	%r6021, %r6021, %r2898;
$L__BB39_254:
	ld.global.u32 	%r2900, [%rd10+14336];
	setp.ne.s32 	%p590, %r2900, -1;
	mov.b32 	%r6034, 0;
	@%p590 bra 	$L__BB39_269;
	ld.global.u32 	%r6026, [%rd11+14336];
	ld.global.u32 	%r505, [%rd11+14340];
	setp.ge.s32 	%p591, %r6026, %r505;
	@%p591 bra 	$L__BB39_269;
	add.s32 	%r2904, %r6026, 1;
	max.s32 	%r2905, %r505, %r2904;
	sub.s32 	%r506, %r2905, %r6026;
	and.b32  	%r507, %r506, 15;
	sub.s32 	%r2906, %r6026, %r2905;
	setp.gt.u32 	%p592, %r2906, -16;
	mov.b32 	%r6034, 0;
	@%p592 bra 	$L__BB39_259;
	mov.b32 	%r6034, 0;
	mov.u32 	%r6024, %r6034;
$L__BB39_258:
	.pragma "nounroll";
	mul.wide.s32 	%rd1020, %r6026, 4;
	add.s64 	%rd1021, %rd3, %rd1020;
	ld.global.u32 	%r2908, [%rd1021];
	mul.wide.s32 	%rd1022, %r2908, 4;
	add.s64 	%rd1023, %rd4, %rd1022;
	ld.global.u32 	%r2909, [%rd1023];
	setp.eq.s32 	%p593, %r2909, -1;
	selp.u32 	%r2910, 1, 0, %p593;
	add.s32 	%r2911, %r6034, %r2910;
	ld.global.u32 	%r2912, [%rd1021+4];
	mul.wide.s32 	%rd1024, %r2912, 4;
	add.s64 	%rd1025, %rd4, %rd1024;
	ld.global.u32 	%r2913, [%rd1025];
	setp.eq.s32 	%p594, %r2913, -1;
	selp.u32 	%r2914, 1, 0, %p594;
	add.s32 	%r2915, %r2911, %r2914;
	ld.global.u32 	%r2916, [%rd1021+8];
	mul.wide.s32 	%rd1026, %r2916, 4;
	add.s64 	%rd1027, %rd4, %rd1026;
	ld.global.u32 	%r2917, [%rd1027];
	setp.eq.s32 	%p595, %r2917, -1;
	selp.u32 	%r2918, 1, 0, %p595;
	add.s32 	%r2919, %r2915, %r2918;
	ld.global.u32 	%r2920, [%rd1021+12];
	mul.wide.s32 	%rd1028, %r2920, 4;
	add.s64 	%rd1029, %rd4, %rd1028;
	ld.global.u32 	%r2921, [%rd1029];
	setp.eq.s32 	%p596, %r2921, -1;
	selp.u32 	%r2922, 1, 0, %p596;
	add.s32 	%r2923, %r2919, %r2922;
	ld.global.u32 	%r2924, [%rd1021+16];
	mul.wide.s32 	%rd1030, %r2924, 4;
	add.s64 	%rd1031, %rd4, %rd1030;
	ld.global.u32 	%r2925, [%rd1031];
	setp.eq.s32 	%p597, %r2925, -1;
	selp.u32 	%r2926, 1, 0, %p597;
	add.s32 	%r2927, %r2923, %r2926;
	ld.global.u32 	%r2928, [%rd1021+20];
	mul.wide.s32 	%rd1032, %r2928, 4;
	add.s64 	%rd1033, %rd4, %rd1032;
	ld.global.u32 	%r2929, [%rd1033];
	setp.eq.s32 	%p598, %r2929, -1;
	selp.u32 	%r2930, 1, 0, %p598;
	add.s32 	%r2931, %r2927, %r2930;
	ld.global.u32 	%r2932, [%rd1021+24];
	mul.wide.s32 	%rd1034, %r2932, 4;
	add.s64 	%rd1035, %rd4, %rd1034;
	ld.global.u32 	%r2933, [%rd1035];
	setp.eq.s32 	%p599, %r2933, -1;
	selp.u32 	%r2934, 1, 0, %p599;
	add.s32 	%r2935, %r2931, %r2934;
	ld.global.u32 	%r2936, [%rd1021+28];
	mul.wide.s32 	%rd1036, %r2936, 4;
	add.s64 	%rd1037, %rd4, %rd1036;
	ld.global.u32 	%r2937, [%rd1037];
	setp.eq.s32 	%p600, %r2937, -1;
	selp.u32 	%r2938, 1, 0, %p600;
	add.s32 	%r2939, %r2935, %r2938;
	ld.global.u32 	%r2940, [%rd1021+32];
	mul.wide.s32 	%rd1038, %r2940, 4;
	add.s64 	%rd1039, %rd4, %rd1038;
	ld.global.u32 	%r2941, [%rd1039];
	setp.eq.s32 	%p601, %r2941, -1;
	selp.u32 	%r2942, 1, 0, %p601;
	add.s32 	%r2943, %r2939, %r2942;
	ld.global.u32 	%r2944, [%rd1021+36];
	mul.wide.s32 	%rd1040, %r2944, 4;
	add.s64 	%rd1041, %rd4, %rd1040;
	ld.global.u32 	%r2945, [%rd1041];
	setp.eq.s32 	%p602, %r2945, -1;
	selp.u32 	%r2946, 1, 0, %p602;
	add.s32 	%r2947, %r2943, %r2946;
	ld.global.u32 	%r2948, [%rd1021+40];
	mul.wide.s32 	%rd1042, %r2948, 4;
	add.s64 	%rd1043, %rd4, %rd1042;
	ld.global.u32 	%r2949, [%rd1043];
	setp.eq.s32 	%p603, %r2949, -1;
	selp.u32 	%r2950, 1, 0, %p603;
	add.s32 	%r2951, %r2947, %r2950;
	ld.global.u32 	%r2952, [%rd1021+44];
	mul.wide.s32 	%rd1044, %r2952, 4;
	add.s64 	%rd1045, %rd4, %rd1044;
	ld.global.u32 	%r2953, [%rd1045];
	setp.eq.s32 	%p604, %r2953, -1;
	selp.u32 	%r2954, 1, 0, %p604;
	add.s32 	%r2955, %r2951, %r2954;
	ld.global.u32 	%r2956, [%rd1021+48];
	mul.wide.s32 	%rd1046, %r2956, 4;
	add.s64 	%rd1047, %rd4, %rd1046;
	ld.global.u32 	%r2957, [%rd1047];
	setp.eq.s32 	%p605, %r2957, -1;
	selp.u32 	%r2958, 1, 0, %p605;
	add.s32 	%r2959, %r2955, %r2958;
	ld.global.u32 	%r2960, [%rd1021+52];
	mul.wide.s32 	%rd1048, %r2960, 4;
	add.s64 	%rd1049, %rd4, %rd1048;
	ld.global.u32 	%r2961, [%rd1049];
	setp.eq.s32 	%p606, %r2961, -1;
	selp.u32 	%r2962, 1, 0, %p606;
	add.s32 	%r2963, %r2959, %r2962;
	ld.global.u32 	%r2964, [%rd1021+56];
	mul.wide.s32 	%rd1050, %r2964, 4;
	add.s64 	%rd1051, %rd4, %rd1050;
	ld.global.u32 	%r2965, [%rd1051];
	setp.eq.s32 	%p607, %r2965, -1;
	selp.u32 	%r2966, 1, 0, %p607;
	add.s32 	%r2967, %r2963, %r2966;
	ld.global.u32 	%r2968, [%rd1021+60];
	mul.wide.s32 	%rd1052, %r2968, 4;
	add.s64 	%rd1053, %rd4, %rd1052;
	ld.global.u32 	%r2969, [%rd1053];
	setp.eq.s32 	%p608, %r2969, -1;
	selp.u32 	%r2970, 1, 0, %p608;
	add.s32 	%r6034, %r2967, %r2970;
	add.s32 	%r6026, %r6026, 16;
	add.s32 	%r6024, %r6024, 16;
	and.b32  	%r2971, %r506, -16;
	setp.ne.s32 	%p609, %r6024, %r2971;
	@%p609 bra 	$L__BB39_258;
$L__BB39_259:
	setp.eq.s32 	%p610, %r507, 0;
	@%p610 bra 	$L__BB39_269;
	and.b32  	%r517, %r506, 7;
	setp.lt.u32 	%p611, %r507, 8;
	@%p611 bra 	$L__BB39_262;
	mul.wide.s32 	%rd1054, %r6026, 4;
	add.s64 	%rd1055, %rd3, %rd1054;
	ld.global.u32 	%r2973, [%rd1055];
	mul.wide.s32 	%rd1056, %r2973, 4;
	add.s64 	%rd1057, %rd4, %rd1056;
	ld.global.u32 	%r2974, [%rd1057];
	setp.eq.s32 	%p612, %r2974, -1;
	selp.u32 	%r2975, 1, 0, %p612;
	add.s32 	%r2976, %r6034, %r2975;
	ld.global.u32 	%r2977, [%rd1055+4];
	mul.wide.s32 	%rd1058, %r2977, 4;
	add.s64 	%rd1059, %rd4, %rd1058;
	ld.global.u32 	%r2978, [%rd1059];
	setp.eq.s32 	%p613, %r2978, -1;
	selp.u32 	%r2979, 1, 0, %p613;
	add.s32 	%r2980, %r2976, %r2979;
	ld.global.u32 	%r2981, [%rd1055+8];
	mul.wide.s32 	%rd1060, %r2981, 4;
	add.s64 	%rd1061, %rd4, %rd1060;
	ld.global.u32 	%r2982, [%rd1061];
	setp.eq.s32 	%p614, %r2982, -1;
	selp.u32 	%r2983, 1, 0, %p614;
	add.s32 	%r2984, %r2980, %r2983;
	ld.global.u32 	%r2985, [%rd1055+12];
	mul.wide.s32 	%rd1062, %r2985, 4;
	add.s64 	%rd1063, %rd4, %rd1062;
	ld.global.u32 	%r2986, [%rd1063];
	setp.eq.s32 	%p615, %r2986, -1;
	selp.u32 	%r2987, 1, 0, %p615;
	add.s32 	%r2988, %r2984, %r2987;
	ld.global.u32 	%r2989, [%rd1055+16];
	mul.wide.s32 	%rd1064, %r2989, 4;
	add.s64 	%rd1065, %rd4, %rd1064;
	ld.global.u32 	%r2990, [%rd1065];
	setp.eq.s32 	%p616, %r2990, -1;
	selp.u32 	%r2991, 1, 0, %p616;
	add.s32 	%r2992, %r2988, %r2991;
	ld.global.u32 	%r2993, [%rd1055+20];
	mul.wide.s32 	%rd1066, %r2993, 4;
	add.s64 	%rd1067, %rd4, %rd1066;
	ld.global.u32 	%r2994, [%rd1067];
	setp.eq.s32 	%p617, %r2994, -1;
	selp.u32 	%r2995, 1, 0, %p617;
	add.s32 	%r2996, %r2992, %r2995;
	ld.global.u32 	%r2997, [%rd1055+24];
	mul.wide.s32 	%rd1068, %r2997, 4;
	add.s64 	%rd1069, %rd4, %rd1068;
	ld.global.u32 	%r2998, [%rd1069];
	setp.eq.s32 	%p618, %r2998, -1;
	selp.u32 	%r2999, 1, 0, %p618;
	add.s32 	%r3000, %r2996, %r2999;
	ld.global.u32 	%r3001, [%rd1055+28];
	mul.wide.s32 	%rd1070, %r3001, 4;
	add.s64 	%rd1071, %rd4, %rd1070;
	ld.global.u32 	%r3002, [%rd1071];
	setp.eq.s32 	%p619, %r3002, -1;
	selp.u32 	%r3003, 1, 0, %p619;
	add.s32 	%r6034, %r3000, %r3003;
	add.s32 	%r6026, %r6026, 8;
$L__BB39_262:
	setp.eq.s32 	%p620, %r517, 0;
	@%p620 bra 	$L__BB39_269;
	and.b32  	%r523, %r506, 3;
	setp.lt.u32 	%p621, %r517, 4;
	@%p621 bra 	$L__BB39_265;
	mul.wide.s32 	%rd1072, %r6026, 4;
	add.s64 	%rd1073, %rd3, %rd1072;
	ld.global.u32 	%r3005, [%rd1073];
	mul.wide.s32 	%rd1074, %r3005, 4;
	add.s64 	%rd1075, %rd4, %rd1074;
	ld.global.u32 	%r3006, [%rd1075];
	setp.eq.s32 	%p622, %r3006, -1;
	selp.u32 	%r3007, 1, 0, %p622;
	add.s32 	%r3008, %r6034, %r3007;
	ld.global.u32 	%r3009, [%rd1073+4];
	mul.wide.s32 	%rd1076, %r3009, 4;
	add.s64 	%rd1077, %rd4, %rd1076;
	ld.global.u32 	%r3010, [%rd1077];
	setp.eq.s32 	%p623, %r3010, -1;
	selp.u32 	%r3011, 1, 0, %p623;
	add.s32 	%r3012, %r3008, %r3011;
	ld.global.u32 	%r3013, [%rd1073+8];
	mul.wide.s32 	%rd1078, %r3013, 4;
	add.s64 	%rd1079, %rd4, %rd1078;
	ld.global.u32 	%r3014, [%rd1079];
	setp.eq.s32 	%p624, %r3014, -1;
	selp.u32 	%r3015, 1, 0, %p624;
	add.s32 	%r3016, %r3012, %r3015;
	ld.global.u32 	%r3017, [%rd1073+12];
	mul.wide.s32 	%rd1080, %r3017, 4;
	add.s64 	%rd1081, %rd4, %rd1080;
	ld.global.u32 	%r3018, [%rd1081];
	setp.eq.s32 	%p625, %r3018, -1;
	selp.u32 	%r3019, 1, 0, %p625;
	add.s32 	%r6034, %r3016, %r3019;
	add.s32 	%r6026, %r6026, 4;
$L__BB39_265:
	setp.eq.s32 	%p626, %r523, 0;
	@%p626 bra 	$L__BB39_269;
	mul.wide.s32 	%rd1082, %r6026, 4;
	add.s64 	%rd26, %rd3, %rd1082;
	ld.global.u32 	%r3020, [%rd26];
	mul.wide.s32 	%rd1083, %r3020, 4;
	add.s64 	%rd1084, %rd4, %rd1083;
	ld.global.u32 	%r3021, [%rd1084];
	setp.eq.s32 	%p627, %r3021, -1;
	selp.u32 	%r3022, 1, 0, %p627;
	add.s32 	%r6034, %r6034, %r3022;
	setp.eq.s32 	%p628, %r523, 1;
	@%p628 bra 	$L__BB39_269;
	ld.global.u32 	%r3023, [%rd26+4];
	mul.wide.s32 	%rd1085, %r3023, 4;
	add.s64 	%rd1086, %rd4, %rd1085;
	ld.global.u32 	%r3024, [%rd1086];
	setp.eq.s32 	%p629, %r3024, -1;
	selp.u32 	%r3025, 1, 0, %p629;
	add.s32 	%r6034, %r6034, %r3025;
	setp.eq.s32 	%p630, %r523, 2;
	@%p630 bra 	$L__BB39_269;
	ld.global.u32 	%r3026, [%rd26+8];
	mul.wide.s32 	%rd1087, %r3026, 4;
	add.s64 	%rd1088, %rd4, %rd1087;
	ld.global.u32 	%r3027, [%rd1088];
	setp.eq.s32 	%p631, %r3027, -1;
	selp.u32 	%r3028, 1, 0, %p631;
	add.s32 	%r6034, %r6034, %r3028;
$L__BB39_269:
	ld.global.u32 	%r3030, [%rd10+15360];
	setp.ne.s32 	%p632, %r3030, -1;
	mov.b32 	%r6047, 0;
	@%p632 bra 	$L__BB39_284;
	ld.global.u32 	%r6039, [%rd11+15360];
	ld.global.u32 	%r534, [%rd11+15364];
	setp.ge.s32 	%p633, %r6039, %r534;
	@%p633 bra 	$L__BB39_284;
	add.s32 	%r3034, %r6039, 1;
	max.s32 	%r3035, %r534, %r3034;
	sub.s32 	%r535, %r3035, %r6039;
	and.b32  	%r536, %r535, 15;
	sub.s32 	%r3036, %r6039, %r3035;
	setp.gt.u32 	%p634, %r3036, -16;
	mov.b32 	%r6047, 0;
	@%p634 bra 	$L__BB39_274;
	and.b32  	%r537, %r535, -16;
	mov.b32 	%r6047, 0;
	mov.u32 	%r6037, %r6047;
$L__BB39_273:
	.pragma "nounroll";
	mul.wide.s32 	%rd1089, %r6039, 4;
	add.s64 	%rd1090, %rd3, %rd1089;
	ld.global.u32 	%r3038, [%rd1090];
	mul.wide.s32 	%rd1091, %r3038, 4;
	add.s64 	%rd1092, %rd4, %rd1091;
	ld.global.u32 	%r3039, [%rd1092];
	setp.eq.s32 	%p635, %r3039, -1;
	selp.u32 	%r3040, 1, 0, %p635;
	add.s32 	%r3041, %r6047, %r3040;
	ld.global.u32 	%r3042, [%rd1090+4];
	mul.wide.s32 	%rd1093, %r3042, 4;
	add.s64 	%rd1094, %rd4, %rd1093;
	ld.global.u32 	%r3043, [%rd1094];
	setp.eq.s32 	%p636, %r3043, -1;
	selp.u32 	%r3044, 1, 0, %p636;
	add.s32 	%r3045, %r3041, %r3044;
	ld.global.u32 	%r3046, [%rd1090+8];
	mul.wide.s32 	%rd1095, %r3046, 4;
	add.s64 	%rd1096, %rd4, %rd1095;
	ld.global.u32 	%r3047, [%rd1096];
	setp.eq.s32 	%p637, %r3047, -1;
	selp.u32 	%r3048, 1, 0, %p637;
	add.s32 	%r3049, %r3045, %r3048;
	ld.global.u32 	%r3050, [%rd1090+12];
	mul.wide.s32 	%rd1097, %r3050, 4;
	add.s64 	%rd1098, %rd4, %rd1097;
	ld.global.u32 	%r3051, [%rd1098];
	setp.eq.s32 	%p638, %r3051, -1;
	selp.u32 	%r3052, 1, 0, %p638;
	add.s32 	%r3053, %r3049, %r3052;
	ld.global.u32 	%r3054, [%rd1090+16];
	mul.wide.s32 	%rd1099, %r3054, 4;
	add.s64 	%rd1100, %rd4, %rd1099;
	ld.global.u32 	%r3055, [%rd1100];
	setp.eq.s32 	%p639, %r3055, -1;
	selp.u32 	%r3056, 1, 0, %p639;
	add.s32 	%r3057, %r3053, %r3056;
	ld.global.u32 	%r3058, [%rd1090+20];
	mul.wide.s32 	%rd1101, %r3058, 4;
	add.s64 	%rd1102, %rd4, %rd1101;
	ld.global.u32 	%r3059, [%rd1102];
	setp.eq.s32 	%p640, %r3059, -1;
	selp.u32 	%r3060, 1, 0, %p640;
	add.s32 	%r3061, %r3057, %r3060;
	ld.global.u32 	%r3062, [%rd1090+24];
	mul.wide.s32 	%rd1103, %r3062, 4;
	add.s64 	%rd1104, %rd4, %rd1103;
	ld.global.u32 	%r3063, [%rd1104];
	setp.eq.s32 	%p641, %r3063, -1;
	selp.u32 	%r3064, 1, 0, %p641;
	add.s32 	%r3065, %r3061, %r3064;
	ld.global.u32 	%r3066, [%rd1090+28];
	mul.wide.s32 	%rd1105, %r3066, 4;
	add.s64 	%rd1106, %rd4, %rd1105;
	ld.global.u32 	%r3067, [%rd1106];
	setp.eq.s32 	%p642, %r3067, -1;
	selp.u32 	%r3068, 1, 0, %p642;
	add.s32 	%r3069, %r3065, %r3068;
	ld.global.u32 	%r3070, [%rd1090+32];
	mul.wide.s32 	%rd1107, %r3070, 4;
	add.s64 	%rd1108, %rd4, %rd1107;
	ld.global.u32 	%r3071, [%rd1108];
	setp.eq.s32 	%p643, %r3071, -1;
	selp.u32 	%r3072, 1, 0, %p643;
	add.s32 	%r3073, %r3069, %r3072;
	ld.global.u32 	%r3074, [%rd1090+36];
	mul.wide.s32 	%rd1109, %r3074, 4;
	add.s64 	%rd1110, %rd4, %rd1109;
	ld.global.u32 	%r3075, [%rd1110];
	setp.eq.s32 	%p644, %r3075, -1;
	selp.u32 	%r3076, 1, 0, %p644;
	add.s32 	%r3077, %r3073, %r3076;
	ld.global.u32 	%r3078, [%rd1090+40];
	mul.wide.s32 	%rd1111, %r3078, 4;
	add.s64 	%rd1112, %rd4, %rd1111;
	ld.global.u32 	%r3079, [%rd1112];
	setp.eq.s32 	%p645, %r3079, -1;
	selp.u32 	%r3080, 1, 0, %p645;
	add.s32 	%r3081, %r3077, %r3080;
	ld.global.u32 	%r3082, [%rd1090+44];
	mul.wide.s32 	%rd1113, %r3082, 4;
	add.s64 	%rd1114, %rd4, %rd1113;
	ld.global.u32 	%r3083, [%rd1114];
	setp.eq.s32 	%p646, %r3083, -1;
	selp.u32 	%r3084, 1, 0, %p646;
	add.s32 	%r3085, %r3081, %r3084;
	ld.global.u32 	%r3086, [%rd1090+48];
	mul.wide.s32 	%rd1115, %r3086, 4;
	add.s64 	%rd1116, %rd4, %rd1115;
	ld.global.u32 	%r3087, [%rd1116];
	setp.eq.s32 	%p647, %r3087, -1;
	selp.u32 	%r3088, 1, 0, %p647;
	add.s32 	%r3089, %r3085, %r3088;
	ld.global.u32 	%r3090, [%rd1090+52];
	mul.wide.s32 	%rd1117, %r3090, 4;
	add.s64 	%rd1118, %rd4, %rd1117;
	ld.global.u32 	%r3091, [%rd1118];
	setp.eq.s32 	%p648, %r3091, -1;
	selp.u32 	%r3092, 1, 0, %p648;
	add.s32 	%r3093, %r3089, %r3092;
	ld.global.u32 	%r3094, [%rd1090+56];
	mul.wide.s32 	%rd1119, %r3094, 4;
	add.s64 	%rd1120, %rd4, %rd1119;
	ld.global.u32 	%r3095, [%rd1120];
	setp.eq.s32 	%p649, %r3095, -1;
	selp.u32 	%r3096, 1, 0, %p649;
	add.s32 	%r3097, %r3093, %r3096;
	ld.global.u32 	%r3098, [%rd1090+60];
	mul.wide.s32 	%rd1121, %r3098, 4;
	add.s64 	%rd1122, %rd4, %rd1121;
	ld.global.u32 	%r3099, [%rd1122];
	setp.eq.s32 	%p650, %r3099, -1;
	selp.u32 	%r3100, 1, 0, %p650;
	add.s32 	%r6047, %r3097, %r3100;
	add.s32 	%r6039, %r6039, 16;
	add.s32 	%r6037, %r6037, 16;
	setp.ne.s32 	%p651, %r6037, %r537;
	@%p651 bra 	$L__BB39_273;
$L__BB39_274:
	setp.eq.s32 	%p652, %r536, 0;
	@%p652 bra 	$L__BB39_284;
	and.b32  	%r547, %r535, 7;
	setp.lt.u32 	%p653, %r536, 8;
	@%p653 bra 	$L__BB39_277;
	mul.wide.s32 	%rd1123, %r6039, 4;
	add.s64 	%rd1124, %rd3, %rd1123;
	ld.global.u32 	%r3102, [%rd1124];
	mul.wide.s32 	%rd1125, %r3102, 4;
	add.s64 	%rd1126, %rd4, %rd1125;
	ld.global.u32 	%r3103, [%rd1126];
	setp.eq.s32 	%p654, %r3103, -1;
	selp.u32 	%r3104, 1, 0, %p654;
	add.s32 	%r3105, %r6047, %r3104;
	ld.global.u32 	%r3106, [%rd1124+4];
	mul.wide.s32 	%rd1127, %r3106, 4;
	add.s64 	%rd1128, %rd4, %rd1127;
	ld.global.u32 	%r3107, [%rd1128];
	setp.eq.s32 	%p655, %r3107, -1;
	selp.u32 	%r3108, 1, 0, %p655;
	add.s32 	%r3109, %r3105, %r3108;
	ld.global.u32 	%r3110, [%rd1124+8];
	mul.wide.s32 	%rd1129, %r3110, 4;
	add.s64 	%rd1130, %rd4, %rd1129;
	ld.global.u32 	%r3111, [%rd1130];
	setp.eq.s32 	%p656, %r3111, -1;
	selp.u32 	%r3112, 1, 0, %p656;
	add.s32 	%r3113, %r3109, %r3112;
	ld.global.u32 	%r3114, [%rd1124+12];
	mul.wide.s32 	%rd1131, %r3114, 4;
	add.s64 	%rd1132, %rd4, %rd1131;
	ld.global.u32 	%r3115, [%rd1132];
	setp.eq.s32 	%p657, %r3115, -1;
	selp.u32 	%r3116, 1, 0, %p657;
	add.s32 	%r3117, %r3113, %r3116;
	ld.global.u32 	%r3118, [%rd1124+16];
	mul.wide.s32 	%rd1133, %r3118, 4;
	add.s64 	%rd1134, %rd4, %rd1133;
	ld.global.u32 	%r3119, [%rd1134];
	setp.eq.s32 	%p658, %r3119, -1;
	selp.u32 	%r3120, 1, 0, %p658;
	add.s32 	%r3121, %r3117, %r3120;
	ld.global.u32 	%r3122, [%rd1124+20];
	mul.wide.s32 	%rd1135, %r3122, 4;
	add.s64 	%rd1136, %rd4, %rd1135;
	ld.global.u32 	%r3123, [%rd1136];
	setp.eq.s32 	%p659, %r3123, -1;
	selp.u32 	%r3124, 1, 0, %p659;
	add.s32 	%r3125, %r3121, %r3124;
	ld.global.u32 	%r3126, [%rd1124+24];
	mul.wide.s32 	%rd1137, %r3126, 4;
	add.s64 	%rd1138, %rd4, %rd1137;
	ld.global.u32 	%r3127, [%rd1138];
	setp.eq.s32 	%p660, %r3127, -1;
	selp.u32 	%r3128, 1, 0, %p660;
	add.s32 	%r3129, %r3125, %r3128;
	ld.global.u32 	%r3130, [%rd1124+28];
	mul.wide.s32 	%rd1139, %r3130, 4;
	add.s64 	%rd1140, %rd4, %rd1139;
	ld.global.u32 	%r3131, [%rd1140];
	setp.eq.s32 	%p661, %r3131, -1;
	selp.u32 	%r3132, 1, 0, %p661;
	add.s32 	%r6047, %r3129, %r3132;
	add.s32 	%r6039, %r6039, 8;
$L__BB39_277:
	setp.eq.s32 	%p662, %r547, 0;
	@%p662 bra 	$L__BB39_284;
	and.b32  	%r553, %r535, 3;
	setp.lt.u32 	%p663, %r547, 4;
	@%p663 bra 	$L__BB39_280;
	mul.wide.s32 	%rd1141, %r6039, 4;
	add.s64 	%rd1142, %rd3, %rd1141;
	ld.global.u32 	%r3134, [%rd1142];
	mul.wide.s32 	%rd1143, %r3134, 4;
	add.s64 	%rd1144, %rd4, %rd1143;
	ld.global.u32 	%r3135, [%rd1144];
	setp.eq.s32 	%p664, %r3135, -1;
	selp.u32 	%r3136, 1, 0, %p664;
	add.s32 	%r3137, %r6047, %r3136;
	ld.global.u32 	%r3138, [%rd1142+4];
	mul.wide.s32 	%rd1145, %r3138, 4;
	add.s64 	%rd1146, %rd4, %rd1145;
	ld.global.u32 	%r3139, [%rd1146];
	setp.eq.s32 	%p665, %r3139, -1;
	selp.u32 	%r3140, 1, 0, %p665;
	add.s32 	%r3141, %r3137, %r3140;
	ld.global.u32 	%r3142, [%rd1142+8];
	mul.wide.s32 	%rd1147, %r3142, 4;
	add.s64 	%rd1148, %rd4, %rd1147;
	ld.global.u32 	%r3143, [%rd1148];
	setp.eq.s32 	%p666, %r3143, -1;
	selp.u32 	%r3144, 1, 0, %p666;
	add.s32 	%r3145, %r3141, %r3144;
	ld.global.u32 	%r3146, [%rd1142+12];
	mul.wide.s32 	%rd1149, %r3146, 4;
	add.s64 	%rd1150, %rd4, %rd1149;
	ld.global.u32 	%r3147, [%rd1150];
	setp.eq.s32 	%p667, %r3147, -1;
	selp.u32 	%r3148, 1, 0, %p667;
	add.s32 	%r6047, %r3145, %r3148;
	add.s32 	%r6039, %r6039, 4;
$L__BB39_280:
	setp.eq.s32 	%p668, %r553, 0;
	@%p668 bra 	$L__BB39_284;
	mul.wide.s32 	%rd1151, %r6039, 4;
	add.s64 	%rd27, %rd3, %rd1151;
	ld.global.u32 	%r3149, [%rd27];
	mul.wide.s32 	%rd1152, %r3149, 4;
	add.s64 	%rd1153, %rd4, %rd1152;
	ld.global.u32 	%r3150, [%rd1153];
	setp.eq.s32 	%p669, %r3150, -1;
	selp.u32 	%r3151, 1, 0, %p669;
	add.s32 	%r6047, %r6047, %r3151;
	setp.eq.s32 	%p670, %r553, 1;
	@%p670 bra 	$L__BB39_284;
	ld.global.u32 	%r3152, [%rd27+4];
	mul.wide.s32 	%rd1154, %r3152, 4;
	add.s64 	%rd1155, %rd4, %rd1154;
	ld.global.u32 	%r3153, [%rd1155];
	setp.eq.s32 	%p671, %r3153, -1;
	selp.u32 	%r3154, 1, 0, %p671;
	add.s32 	%r6047, %r6047, %r3154;
	setp.eq.s32 	%p672, %r553, 2;
	@%p672 bra 	$L__BB39_284;
	ld.global.u32 	%r3155, [%rd27+8];
	mul.wide.s32 	%rd1156, %r3155, 4;
	add.s64 	%rd1157, %rd4, %rd1156;
	ld.global.u32 	%r3156, [%rd1157];
	setp.eq.s32 	%p673, %r3156, -1;
	selp.u32 	%r3157, 1, 0, %p673;
	add.s32 	%r6047, %r6047, %r3157;
$L__BB39_284:
	add.s32 	%r3158, %r5865, %r5852;
	add.s32 	%r3159, %r5878, %r3158;
	add.s32 	%r3160, %r5891, %r3159;
	add.s32 	%r3161, %r5904, %r3160;
	add.s32 	%r3162, %r5917, %r3161;
	add.s32 	%r3163, %r5930, %r3162;
	add.s32 	%r3164, %r5943, %r3163;
	add.s32 	%r3165, %r5956, %r3164;
	add.s32 	%r3166, %r5969, %r3165;
	add.s32 	%r3167, %r5982, %r3166;
	add.s32 	%r3168, %r5995, %r3167;
	add.s32 	%r3169, %r6008, %r3168;
	add.s32 	%r3170, %r6021, %r3169;
	add.s32 	%r3171, %r6034, %r3170;
	add.s32 	%r6272, %r6047, %r3171;
	setp.lt.u64 	%p674, %rd7, %rd5;
	@%p674 bra 	$L__BB39_547;
	add.s64 	%rd1158, %rd1, -4096;
	add.s32 	%r3174, %r1, %r83;
$L__BB39_286:
	add.s64 	%rd2484, %rd2484, %rd5;
	setp.gt.u64 	%p675, %rd2484, %rd1158;
	@%p675 bra 	$L__BB39_528;
	cvt.u32.u64 	%r3173, %rd2484;
	add.s32 	%r3175, %r3174, %r3173;
	mul.wide.s32 	%rd1159, %r3175, 4;
	add.s64 	%rd30, %rd4, %rd1159;
	ld.global.u32 	%r3176, [%rd30];
	setp.ne.s32 	%p676, %r3176, -1;
	add.s64 	%rd31, %rd2, %rd1159;
	mov.b32 	%r6061, 0;
	@%p676 bra 	$L__BB39_302;
	ld.global.u32 	%r6053, [%rd31];
	ld.global.u32 	%r566, [%rd31+4];
	setp.ge.s32 	%p677, %r6053, %r566;
	@%p677 bra 	$L__BB39_302;
	add.s32 	%r3180, %r6053, 1;
	max.s32 	%r3181, %r566, %r3180;
	sub.s32 	%r567, %r3181, %r6053;
	and.b32  	%r568, %r567, 15;
	sub.s32 	%r3182, %r6053, %r3181;
	setp.gt.u32 	%p678, %r3182, -16;
	mov.b32 	%r6061, 0;
	@%p678 bra 	$L__BB39_292;
	and.b32  	%r569, %r567, -16;
	mov.b32 	%r6061, 0;
	mov.u32 	%r6051, %r6061;
$L__BB39_291:
	.pragma "nounroll";
	mul.wide.s32 	%rd1160, %r6053, 4;
	add.s64 	%rd1161, %rd3, %rd1160;
	ld.global.u32 	%r3184, [%rd1161];
	mul.wide.s32 	%rd1162, %r3184, 4;
	add.s64 	%rd1163, %rd4, %rd1162;
	ld.global.u32 	%r3185, [%rd1163];
	setp.eq.s32 	%p679, %r3185, -1;
	selp.u32 	%r3186, 1, 0, %p679;
	add.s32 	%r3187, %r6061, %r3186;
	ld.global.u32 	%r3188, [%rd1161+4];
	mul.wide.s32 	%rd1164, %r3188, 4;
	add.s64 	%rd1165, %rd4, %rd1164;
	ld.global.u32 	%r3189, [%rd1165];
	setp.eq.s32 	%p680, %r3189, -1;
	selp.u32 	%r3190, 1, 0, %p680;
	add.s32 	%r3191, %r3187, %r3190;
	ld.global.u32 	%r3192, [%rd1161+8];
	mul.wide.s32 	%rd1166, %r3192, 4;
	add.s64 	%rd1167, %rd4, %rd1166;
	ld.global.u32 	%r3193, [%rd1167];
	setp.eq.s32 	%p681, %r3193, -1;
	selp.u32 	%r3194, 1, 0, %p681;
	add.s32 	%r3195, %r3191, %r3194;
	ld.global.u32 	%r3196, [%rd1161+12];
	mul.wide.s32 	%rd1168, %r3196, 4;
	add.s64 	%rd1169, %rd4, %rd1168;
	ld.global.u32 	%r3197, [%rd1169];
	setp.eq.s32 	%p682, %r3197, -1;
	selp.u32 	%r3198, 1, 0, %p682;
	add.s32 	%r3199, %r3195, %r3198;
	ld.global.u32 	%r3200, [%rd1161+16];
	mul.wide.s32 	%rd1170, %r3200, 4;
	add.s64 	%rd1171, %rd4, %rd1170;
	ld.global.u32 	%r3201, [%rd1171];
	setp.eq.s32 	%p683, %r3201, -1;
	selp.u32 	%r3202, 1, 0, %p683;
	add.s32 	%r3203, %r3199, %r3202;
	ld.global.u32 	%r3204, [%rd1161+20];
	mul.wide.s32 	%rd1172, %r3204, 4;
	add.s64 	%rd1173, %rd4, %rd1172;
	ld.global.u32 	%r3205, [%rd1173];
	setp.eq.s32 	%p684, %r3205, -1;
	selp.u32 	%r3206, 1, 0, %p684;
	add.s32 	%r3207, %r3203, %r3206;
	ld.global.u32 	%r3208, [%rd1161+24];
	mul.wide.s32 	%rd1174, %r3208, 4;
	add.s64 	%rd1175, %rd4, %rd1174;
	ld.global.u32 	%r3209, [%rd1175];
	setp.eq.s32 	%p685, %r3209, -1;
	selp.u32 	%r3210, 1, 0, %p685;
	add.s32 	%r3211, %r3207, %r3210;
	ld.global.u32 	%r3212, [%rd1161+28];
	mul.wide.s32 	%rd1176, %r3212, 4;
	add.s64 	%rd1177, %rd4, %rd1176;
	ld.global.u32 	%r3213, [%rd1177];
	setp.eq.s32 	%p686, %r3213, -1;
	selp.u32 	%r3214, 1, 0, %p686;
	add.s32 	%r3215, %r3211, %r3214;
	ld.global.u32 	%r3216, [%rd1161+32];
	mul.wide.s32 	%rd1178, %r3216, 4;
	add.s64 	%rd1179, %rd4, %rd1178;
	ld.global.u32 	%r3217, [%rd1179];
	setp.eq.s32 	%p687, %r3217, -1;
	selp.u32 	%r3218, 1, 0, %p687;
	add.s32 	%r3219, %r3215, %r3218;
	ld.global.u32 	%r3220, [%rd1161+36];
	mul.wide.s32 	%rd1180, %r3220, 4;
	add.s64 	%rd1181, %rd4, %rd1180;
	ld.global.u32 	%r3221, [%rd1181];
	setp.eq.s32 	%p688, %r3221, -1;
	selp.u32 	%r3222, 1, 0, %p688;
	add.s32 	%r3223, %r3219, %r3222;
	ld.global.u32 	%r3224, [%rd1161+40];
	mul.wide.s32 	%rd1182, %r3224, 4;
	add.s64 	%rd1183, %rd4, %rd1182;
	ld.global.u32 	%r3225, [%rd1183];
	setp.eq.s32 	%p689, %r3225, -1;
	selp.u32 	%r3226, 1, 0, %p689;
	add.s32 	%r3227, %r3223, %r3226;
	ld.global.u32 	%r3228, [%rd1161+44];
	mul.wide.s32 	%rd1184, %r3228, 4;
	add.s64 	%rd1185, %rd4, %rd1184;
	ld.global.u32 	%r3229, [%rd1185];
	setp.eq.s32 	%p690, %r3229, -1;
	selp.u32 	%r3230, 1, 0, %p690;
	add.s32 	%r3231, %r3227, %r3230;
	ld.global.u32 	%r3232, [%rd1161+48];
	mul.wide.s32 	%rd1186, %r3232, 4;
	add.s64 	%rd1187, %rd4, %rd1186;
	ld.global.u32 	%r3233, [%rd1187];
	setp.eq.s32 	%p691, %r3233, -1;
	selp.u32 	%r3234, 1, 0, %p691;
	add.s32 	%r3235, %r3231, %r3234;
	ld.global.u32 	%r3236, [%rd1161+52];
	mul.wide.s32 	%rd1188, %r3236, 4;
	add.s64 	%rd1189, %rd4, %rd1188;
	ld.global.u32 	%r3237, [%rd1189];
	setp.eq.s32 	%p692, %r3237, -1;
	selp.u32 	%r3238, 1, 0, %p692;
	add.s32 	%r3239, %r3235, %r3238;
	ld.global.u32 	%r3240, [%rd1161+56];
	mul.wide.s32 	%rd1190, %r3240, 4;
	add.s64 	%rd1191, %rd4, %rd1190;
	ld.global.u32 	%r3241, [%rd1191];
	setp.eq.s32 	%p693, %r3241, -1;
	selp.u32 	%r3242, 1, 0, %p693;
	add.s32 	%r3243, %r3239, %r3242;
	ld.global.u32 	%r3244, [%rd1161+60];
	mul.wide.s32 	%rd1192, %r3244, 4;
	add.s64 	%rd1193, %rd4, %rd1192;
	ld.global.u32 	%r3245, [%rd1193];
	setp.eq.s32 	%p694, %r3245, -1;
	selp.u32 	%r3246, 1, 0, %p694;
	add.s32 	%r6061, %r3243, %r3246;
	add.s32 	%r6053, %r6053, 16;
	add.s32 	%r6051, %r6051, 16;
	setp.ne.s32 	%p695, %r6051, %r569;
	@%p695 bra 	$L__BB39_291;
$L__BB39_292:
	setp.eq.s32 	%p696, %r568, 0;
	@%p696 bra 	$L__BB39_302;
	and.b32  	%r579, %r567, 7;
	setp.lt.u32 	%p697, %r568, 8;
	@%p697 bra 	$L__BB39_295;
	mul.wide.s32 	%rd1194, %r6053, 4;
	add.s64 	%rd1195, %rd3, %rd1194;
	ld.global.u32 	%r3248, [%rd1195];
	mul.wide.s32 	%rd1196, %r3248, 4;
	add.s64 	%rd1197, %rd4, %rd1196;
	ld.global.u32 	%r3249, [%rd1197];
	setp.eq.s32 	%p698, %r3249, -1;
	selp.u32 	%r3250, 1, 0, %p698;
	add.s32 	%r3251, %r6061, %r3250;
	ld.global.u32 	%r3252, [%rd1195+4];
	mul.wide.s32 	%rd1198, %r3252, 4;
	add.s64 	%rd1199, %rd4, %rd1198;
	ld.global.u32 	%r3253, [%rd1199];
	setp.eq.s32 	%p699, %r3253, -1;
	selp.u32 	%r3254, 1, 0, %p699;
	add.s32 	%r3255, %r3251, %r3254;
	ld.global.u32 	%r3256, [%rd1195+8];
	mul.wide.s32 	%rd1200, %r3256, 4;
	add.s64 	%rd1201, %rd4, %rd1200;
	ld.global.u32 	%r3257, [%rd1201];
	setp.eq.s32 	%p700, %r3257, -1;
	selp.u32 	%r3258, 1, 0, %p700;
	add.s32 	%r3259, %r3255, %r3258;
	ld.global.u32 	%r3260, [%rd1195+12];
	mul.wide.s32 	%rd1202, %r3260, 4;
	add.s64 	%rd1203, %rd4, %rd1202;
	ld.global.u32 	%r3261, [%rd1203];
	setp.eq.s32 	%p701, %r3261, -1;
	selp.u32 	%r3262, 1, 0, %p701;
	add.s32 	%r3263, %r3259, %r3262;
	ld.global.u32 	%r3264, [%rd1195+16];
	mul.wide.s32 	%rd1204, %r3264, 4;
	add.s64 	%rd1205, %rd4, %rd1204;
	ld.global.u32 	%r3265, [%rd1205];
	setp.eq.s32 	%p702, %r3265, -1;
	selp.u32 	%r3266, 1, 0, %p702;
	add.s32 	%r3267, %r3263, %r3266;
	ld.global.u32 	%r3268, [%rd1195+20];
	mul.wide.s32 	%rd1206, %r3268, 4;
	add.s64 	%rd1207, %rd4, %rd1206;
	ld.global.u32 	%r3269, [%rd1207];
	setp.eq.s32 	%p703, %r3269, -1;
	selp.u32 	%r3270, 1, 0, %p703;
	add.s32 	%r3271, %r3267, %r3270;
	ld.global.u32 	%r3272, [%rd1195+24];
	mul.wide.s32 	%rd1208, %r3272, 4;
	add.s64 	%rd1209, %rd4, %rd1208;
	ld.global.u32 	%r3273, [%rd1209];
	setp.eq.s32 	%p704, %r3273, -1;
	selp.u32 	%r3274, 1, 0, %p704;
	add.s32 	%r3275, %r3271, %r3274;
	ld.global.u32 	%r3276, [%rd1195+28];
	mul.wide.s32 	%rd1210, %r3276, 4;
	add.s64 	%rd1211, %rd4, %rd1210;
	ld.global.u32 	%r3277, [%rd1211];
	setp.eq.s32 	%p705, %r3277, -1;
	selp.u32 	%r3278, 1, 0, %p705;
	add.s32 	%r6061, %r3275, %r3278;
	add.s32 	%r6053, %r6053, 8;
$L__BB39_295:
	setp.eq.s32 	%p706, %r579, 0;
	@%p706 bra 	$L__BB39_302;
	and.b32  	%r585, %r567, 3;
	setp.lt.u32 	%p707, %r579, 4;
	@%p707 bra 	$L__BB39_298;
	mul.wide.s32 	%rd1212, %r6053, 4;
	add.s64 	%rd1213, %rd3, %rd1212;
	ld.global.u32 	%r3280, [%rd1213];
	mul.wide.s32 	%rd1214, %r3280, 4;
	add.s64 	%rd1215, %rd4, %rd1214;
	ld.global.u32 	%r3281, [%rd1215];
	setp.eq.s32 	%p708, %r3281, -1;
	selp.u32 	%r3282, 1, 0, %p708;
	add.s32 	%r3283, %r6061, %r3282;
	ld.global.u32 	%r3284, [%rd1213+4];
	mul.wide.s32 	%rd1216, %r3284, 4;
	add.s64 	%rd1217, %rd4, %rd1216;
	ld.global.u32 	%r3285, [%rd1217];
	setp.eq.s32 	%p709, %r3285, -1;
	selp.u32 	%r3286, 1, 0, %p709;
	add.s32 	%r3287, %r3283, %r3286;
	ld.global.u32 	%r3288, [%rd1213+8];
	mul.wide.s32 	%rd1218, %r3288, 4;
	add.s64 	%rd1219, %rd4, %rd1218;
	ld.global.u32 	%r3289, [%rd1219];
	setp.eq.s32 	%p710, %r3289, -1;
	selp.u32 	%r3290, 1, 0, %p710;
	add.s32 	%r3291, %r3287, %r3290;
	ld.global.u32 	%r3292, [%rd1213+12];
	mul.wide.s32 	%rd1220, %r3292, 4;
	add.s64 	%rd1221, %rd4, %rd1220;
	ld.global.u32 	%r3293, [%rd1221];
	setp.eq.s32 	%p711, %r3293, -1;
	selp.u32 	%r3294, 1, 0, %p711;
	add.s32 	%r6061, %r3291, %r3294;
	add.s32 	%r6053, %r6053, 4;
$L__BB39_298:
	setp.eq.s32 	%p712, %r585, 0;
	@%p712 bra 	$L__BB39_302;
	mul.wide.s32 	%rd1222, %r6053, 4;
	add.s64 	%rd32, %rd3, %rd1222;
	ld.global.u32 	%r3295, [%rd32];
	mul.wide.s32 	%rd1223, %r3295, 4;
	add.s64 	%rd1224, %rd4, %rd1223;
	ld.global.u32 	%r3296, [%rd1224];
	setp.eq.s32 	%p713, %r3296, -1;
	selp.u32 	%r3297, 1, 0, %p713;
	add.s32 	%r6061, %r6061, %r3297;
	setp.eq.s32 	%p714, %r585, 1;
	@%p714 bra 	$L__BB39_302;
	ld.global.u32 	%r3298, [%rd32+4];
	mul.wide.s32 	%rd1225, %r3298, 4;
	add.s64 	%rd1226, %rd4, %rd1225;
	ld.global.u32 	%r3299, [%rd1226];
	setp.eq.s32 	%p715, %r3299, -1;
	selp.u32 	%r3300, 1, 0, %p715;
	add.s32 	%r6061, %r6061, %r3300;
	setp.eq.s32 	%p716, %r585, 2;
	@%p716 bra 	$L__BB39_302;
	ld.global.u32 	%r3301, [%rd32+8];
	mul.wide.s32 	%rd1227, %r3301, 4;
	add.s64 	%rd1228, %rd4, %rd1227;
	ld.global.u32 	%r3302, [%rd1228];
	setp.eq.s32 	%p717, %r3302, -1;
	selp.u32 	%r3303, 1, 0, %p717;
	add.s32 	%r6061, %r6061, %r3303;
$L__BB39_302:
	ld.global.u32 	%r3305, [%rd30+1024];
	setp.ne.s32 	%p718, %r3305, -1;
	mov.b32 	%r6074, 0;
	@%p718 bra 	$L__BB39_317;
	ld.global.u32 	%r6066, [%rd31+1024];
	ld.global.u32 	%r596, [%rd31+1028];
	setp.ge.s32 	%p719, %r6066, %r596;
	@%p719 bra 	$L__BB39_317;
	add.s32 	%r3309, %r6066, 1;
	max.s32 	%r3310, %r596, %r3309;
	sub.s32 	%r597, %r3310, %r6066;
	and.b32  	%r598, %r597, 15;
	sub.s32 	%r3311, %r6066, %r3310;
	setp.gt.u32 	%p720, %r3311, -16;
	mov.b32 	%r6074, 0;
	@%p720 bra 	$L__BB39_307;
	and.b32  	%r599, %r597, -16;
	mov.b32 	%r6074, 0;
	mov.u32 	%r6064, %r6074;
$L__BB39_306:
	.pragma "nounroll";
	mul.wide.s32 	%rd1229, %r6066, 4;
	add.s64 	%rd1230, %rd3, %rd1229;
	ld.global.u32 	%r3313, [%rd1230];
	mul.wide.s32 	%rd1231, %r3313, 4;
	add.s64 	%rd1232, %rd4, %rd1231;
	ld.global.u32 	%r3314, [%rd1232];
	setp.eq.s32 	%p721, %r3314, -1;
	selp.u32 	%r3315, 1, 0, %p721;
	add.s32 	%r3316, %r6074, %r3315;
	ld.global.u32 	%r3317, [%rd1230+4];
	mul.wide.s32 	%rd1233, %r3317, 4;
	add.s64 	%rd1234, %rd4, %rd1233;
	ld.global.u32 	%r3318, [%rd1234];
	setp.eq.s32 	%p722, %r3318, -1;
	selp.u32 	%r3319, 1, 0, %p722;
	add.s32 	%r3320, %r3316, %r3319;
	ld.global.u32 	%r3321, [%rd1230+8];
	mul.wide.s32 	%rd1235, %r3321, 4;
	add.s64 	%rd1236, %rd4, %rd1235;
	ld.global.u32 	%r3322, [%rd1236];
	setp.eq.s32 	%p723, %r3322, -1;
	selp.u32 	%r3323, 1, 0, %p723;
	add.s32 	%r3324, %r3320, %r3323;
	ld.global.u32 	%r3325, [%rd1230+12];
	mul.wide.s32 	%rd1237, %r3325, 4;
	add.s64 	%rd1238, %rd4, %rd1237;
	ld.global.u32 	%r3326, [%rd1238];
	setp.eq.s32 	%p724, %r3326, -1;
	selp.u32 	%r3327, 1, 0, %p724;
	add.s32 	%r3328, %r3324, %r3327;
	ld.global.u32 	%r3329, [%rd1230+16];
	mul.wide.s32 	%rd1239, %r3329, 4;
	add.s64 	%rd1240, %rd4, %rd1239;
	ld.global.u32 	%r3330, [%rd1240];
	setp.eq.s32 	%p725, %r3330, -1;
	selp.u32 	%r3331, 1, 0, %p725;
	add.s32 	%r3332, %r3328, %r3331;
	ld.global.u32 	%r3333, [%rd1230+20];
	mul.wide.s32 	%rd1241, %r3333, 4;
	add.s64 	%rd1242, %rd4, %rd1241;
	ld.global.u32 	%r3334, [%rd1242];
	setp.eq.s32 	%p726, %r3334, -1;
	selp.u32 	%r3335, 1, 0, %p726;
	add.s32 	%r3336, %r3332, %r3335;
	ld.global.u32 	%r3337, [%rd1230+24];
	mul.wide.s32 	%rd1243, %r3337, 4;
	add.s64 	%rd1244, %rd4, %rd1243;
	ld.global.u32 	%r3338, [%rd1244];
	setp.eq.s32 	%p727, %r3338, -1;
	selp.u32 	%r3339, 1, 0, %p727;
	add.s32 	%r3340, %r3336, %r3339;
	ld.global.u32 	%r3341, [%rd1230+28];
	mul.wide.s32 	%rd1245, %r3341, 4;
	add.s64 	%rd1246, %rd4, %rd1245;
	ld.global.u32 	%r3342, [%rd1246];
	setp.eq.s32 	%p728, %r3342, -1;
	selp.u32 	%r3343, 1, 0, %p728;
	add.s32 	%r3344, %r3340, %r3343;
	ld.global.u32 	%r3345, [%rd1230+32];
	mul.wide.s32 	%rd1247, %r3345, 4;
	add.s64 	%rd1248, %rd4, %rd1247;
	ld.global.u32 	%r3346, [%rd1248];
	setp.eq.s32 	%p729, %r3346, -1;
	selp.u32 	%r3347, 1, 0, %p729;
	add.s32 	%r3348, %r3344, %r3347;
	ld.global.u32 	%r3349, [%rd1230+36];
	mul.wide.s32 	%rd1249, %r3349, 4;
	add.s64 	%rd1250, %rd4, %rd1249;
	ld.global.u32 	%r3350, [%rd1250];
	setp.eq.s32 	%p730, %r3350, -1;
	selp.u32 	%r3351, 1, 0, %p730;
	add.s32 	%r3352, %r3348, %r3351;
	ld.global.u32 	%r3353, [%rd1230+40];
	mul.wide.s32 	%rd1251, %r3353, 4;
	add.s64 	%rd1252, %rd4, %rd1251;
	ld.global.u32 	%r3354, [%rd1252];
	setp.eq.s32 	%p731, %r3354, -1;
	selp.u32 	%r3355, 1, 0, %p731;
	add.s32 	%r3356, %r3352, %r3355;
	ld.global.u32 	%r3357, [%rd1230+44];
	mul.wide.s32 	%rd1253, %r3357, 4;
	add.s64 	%rd1254, %rd4, %rd1253;
	ld.global.u32 	%r3358, [%rd1254];
	setp.eq.s32 	%p732, %r3358, -1;
	selp.u32 	%r3359, 1, 0, %p732;
	add.s32 	%r3360, %r3356, %r3359;
	ld.global.u32 	%r3361, [%rd1230+48];
	mul.wide.s32 	%rd1255, %r3361, 4;
	add.s64 	%rd1256, %rd4, %rd1255;
	ld.global.u32 	%r3362, [%rd1256];
	setp.eq.s32 	%p733, %r3362, -1;
	selp.u32 	%r3363, 1, 0, %p733;
	add.s32 	%r3364, %r3360, %r3363;
	ld.global.u32 	%r3365, [%rd1230+52];
	mul.wide.s32 	%rd1257, %r3365, 4;
	add.s64 	%rd1258, %rd4, %rd1257;
	ld.global.u32 	%r3366, [%rd1258];
	setp.eq.s32 	%p734, %r3366, -1;
	selp.u32 	%r3367, 1, 0, %p734;
	add.s32 	%r3368, %r3364, %r3367;
	ld.global.u32 	%r3369, [%rd1230+56];
	mul.wide.s32 	%rd1259, %r3369, 4;
	add.s64 	%rd1260, %rd4, %rd1259;
	ld.global.u32 	%r3370, [%rd1260];
	setp.eq.s32 	%p735, %r3370, -1;
	selp.u32 	%r3371, 1, 0, %p735;
	add.s32 	%r3372, %r3368, %r3371;
	ld.global.u32 	%r3373, [%rd1230+60];
	mul.wide.s32 	%rd1261, %r3373, 4;
	add.s64 	%rd1262, %rd4, %rd1261;
	ld.global.u32 	%r3374, [%rd1262];
	setp.eq.s32 	%p736, %r3374, -1;
	selp.u32 	%r3375, 1, 0, %p736;
	add.s32 	%r6074, %r3372, %r3375;
	add.s32 	%r6066, %r6066, 16;
	add.s32 	%r6064, %r6064, 16;
	setp.ne.s32 	%p737, %r6064, %r599;
	@%p737 bra 	$L__BB39_306;
$L__BB39_307:
	setp.eq.s32 	%p738, %r598, 0;
	@%p738 bra 	$L__BB39_317;
	and.b32  	%r609, %r597, 7;
	setp.lt.u32 	%p739, %r598, 8;
	@%p739 bra 	$L__BB39_310;
	mul.wide.s32 	%rd1263, %r6066, 4;
	add.s64 	%rd1264, %rd3, %rd1263;
	ld.global.u32 	%r3377, [%rd1264];
	mul.wide.s32 	%rd1265, %r3377, 4;
	add.s64 	%rd1266, %rd4, %rd1265;
	ld.global.u32 	%r3378, [%rd1266];
	setp.eq.s32 	%p740, %r3378, -1;
	selp.u32 	%r3379, 1, 0, %p740;
	add.s32 	%r3380, %r6074, %r3379;
	ld.global.u32 	%r3381, [%rd1264+4];
	mul.wide.s32 	%rd1267, %r3381, 4;
	add.s64 	%rd1268, %rd4, %rd1267;
	ld.global.u32 	%r3382, [%rd1268];
	setp.eq.s32 	%p741, %r3382, -1;
	selp.u32 	%r3383, 1, 0, %p741;
	add.s32 	%r3384, %r3380, %r3383;
	ld.global.u32 	%r3385, [%rd1264+8];
	mul.wide.s32 	%rd1269, %r3385, 4;
	add.s64 	%rd1270, %rd4, %rd1269;
	ld.global.u32 	%r3386, [%rd1270];
	setp.eq.s32 	%p742, %r3386, -1;
	selp.u32 	%r3387, 1, 0, %p742;
	add.s32 	%r3388, %r3384, %r3387;
	ld.global.u32 	%r3389, [%rd1264+12];
	mul.wide.s32 	%rd1271, %r3389, 4;
	add.s64 	%rd1272, %rd4, %rd1271;
	ld.global.u32 	%r3390, [%rd1272];
	setp.eq.s32 	%p743, %r3390, -1;
	selp.u32 	%r3391, 1, 0, %p743;
	add.s32 	%r3392, %r3388, %r3391;
	ld.global.u32 	%r3393, [%rd1264+16];
	mul.wide.s32 	%rd1273, %r3393, 4;
	add.s64 	%rd1274, %rd4, %rd1273;
	ld.global.u32 	%r3394, [%rd1274];
	setp.eq.s32 	%p744, %r3394, -1;
	selp.u32 	%r3395, 1, 0, %p744;
	add.s32 	%r3396, %r3392, %r3395;
	ld.global.u32 	%r3397, [%rd1264+20];
	mul.wide.s32 	%rd1275, %r3397, 4;
	add.s64 	%rd1276, %rd4, %rd1275;
	ld.global.u32 	%r3398, [%rd1276];
	setp.eq.s32 	%p745, %r3398, -1;
	selp.u32 	%r3399, 1, 0, %p745;
	add.s32 	%r3400, %r3396, %r3399;
	ld.global.u32 	%r3401, [%rd1264+24];
	mul.wide.s32 	%rd1277, %r3401, 4;
	add.s64 	%rd1278, %rd4, %rd1277;
	ld.global.u32 	%r3402, [%rd1278];
	setp.eq.s32 	%p746, %r3402, -1;
	selp.u32 	%r3403, 1, 0, %p746;
	add.s32 	%r3404, %r3400, %r3403;
	ld.global.u32 	%r3405, [%rd1264+28];
	mul.wide.s32 	%rd1279, %r3405, 4;
	add.s64 	%rd1280, %rd4, %rd1279;
	ld.global.u32 	%r3406, [%rd1280];
	setp.eq.s32 	%p747, %r3406, -1;
	selp.u32 	%r3407, 1, 0, %p747;
	add.s32 	%r6074, %r3404, %r3407;
	add.s32 	%r6066, %r6066, 8;
$L__BB39_310:
	setp.eq.s32 	%p748, %r609, 0;
	@%p748 bra 	$L__BB39_317;
	and.b32  	%r615, %r597, 3;
	setp.lt.u32 	%p749, %r609, 4;
	@%p749 bra 	$L__BB39_313;
	mul.wide.s32 	%rd1281, %r6066, 4;
	add.s64 	%rd1282, %rd3, %rd1281;
	ld.global.u32 	%r3409, [%rd1282];
	mul.wide.s32 	%rd1283, %r3409, 4;
	add.s64 	%rd1284, %rd4, %rd1283;
	ld.global.u32 	%r3410, [%rd1284];
	setp.eq.s32 	%p750, %r3410, -1;
	selp.u32 	%r3411, 1, 0, %p750;
	add.s32 	%r3412, %r6074, %r3411;
	ld.global.u32 	%r3413, [%rd1282+4];
	mul.wide.s32 	%rd1285, %r3413, 4;
	add.s64 	%rd1286, %rd4, %rd1285;
	ld.global.u32 	%r3414, [%rd1286];
	setp.eq.s32 	%p751, %r3414, -1;
	selp.u32 	%r3415, 1, 0, %p751;
	add.s32 	%r3416, %r3412, %r3415;
	ld.global.u32 	%r3417, [%rd1282+8];
	mul.wide.s32 	%rd1287, %r3417, 4;
	add.s64 	%rd1288, %rd4, %rd1287;
	ld.global.u32 	%r3418, [%rd1288];
	setp.eq.s32 	%p752, %r3418, -1;
	selp.u32 	%r3419, 1, 0, %p752;
	add.s32 	%r3420, %r3416, %r3419;
	ld.global.u32 	%r3421, [%rd1282+12];
	mul.wide.s32 	%rd1289, %r3421, 4;
	add.s64 	%rd1290, %rd4, %rd1289;
	ld.global.u32 	%r3422, [%rd1290];
	setp.eq.s32 	%p753, %r3422, -1;
	selp.u32 	%r3423, 1, 0, %p753;
	add.s32 	%r6074, %r3420, %r3423;
	add.s32 	%r6066, %r6066, 4;
$L__BB39_313:
	setp.eq.s32 	%p754, %r615, 0;
	@%p754 bra 	$L__BB39_317;
	mul.wide.s32 	%rd1291, %r6066, 4;
	add.s64 	%rd33, %rd3, %rd1291;
	ld.global.u32 	%r3424, [%rd33];
	mul.wide.s32 	%rd1292, %r3424, 4;
	add.s64 	%rd1293, %rd4, %rd1292;
	ld.global.u32 	%r3425, [%rd1293];
	setp.eq.s32 	%p755, %r3425, -1;
	selp.u32 	%r3426, 1, 0, %p755;
	add.s32 	%r6074, %r6074, %r3426;
	setp.eq.s32 	%p756, %r615, 1;
	@%p756 bra 	$L__BB39_317;
	ld.global.u32 	%r3427, [%rd33+4];
	mul.wide.s32 	%rd1294, %r3427, 4;
	add.s64 	%rd1295, %rd4, %rd1294;
	ld.global.u32 	%r3428, [%rd1295];
	setp.eq.s32 	%p757, %r3428, -1;
	selp.u32 	%r3429, 1, 0, %p757;
	add.s32 	%r6074, %r6074, %r3429;
	setp.eq.s32 	%p758, %r615, 2;
	@%p758 bra 	$L__BB39_317;
	ld.global.u32 	%r3430, [%rd33+8];
	mul.wide.s32 	%rd1296, %r3430, 4;
	add.s64 	%rd1297, %rd4, %rd1296;
	ld.global.u32 	%r3431, [%rd1297];
	setp.eq.s32 	%p759, %r3431, -1;
	selp.u32 	%r3432, 1, 0, %p759;
	add.s32 	%r6074, %r6074, %r3432;
$L__BB39_317:
	ld.global.u32 	%r3434, [%rd30+2048];
	setp.ne.s32 	%p760, %r3434, -1;
	mov.b32 	%r6087, 0;
	@%p760 bra 	$L__BB39_332;
	ld.global.u32 	%r6079, [%rd31+2048];
	ld.global.u32 	%r626, [%rd31+2052];
	setp.ge.s32 	%p761, %r6079, %r626;
	@%p761 bra 	$L__BB39_332;
	add.s32 	%r3438, %r6079, 1;
	max.s32 	%r3439, %r626, %r3438;
	sub.s32 	%r627, %r3439, %r6079;
	and.b32  	%r628, %r627, 15;
	sub.s32 	%r3440, %r6079, %r3439;
	setp.gt.u32 	%p762, %r3440, -16;
	mov.b32 	%r6087, 0;
	@%p762 bra 	$L__BB39_322;
	and.b32  	%r629, %r627, -16;
	mov.b32 	%r6087, 0;
	mov.u32 	%r6077, %r6087;
$L__BB39_321:
	.pragma "nounroll";
	mul.wide.s32 	%rd1298, %r6079, 4;
	add.s64 	%rd1299, %rd3, %rd1298;
	ld.global.u32 	%r3442, [%rd1299];
	mul.wide.s32 	%rd1300, %r3442, 4;
	add.s64 	%rd1301, %rd4, %rd1300;
	ld.global.u32 	%r3443, [%rd1301];
	setp.eq.s32 	%p763, %r3443, -1;
	selp.u32 	%r3444, 1, 0, %p763;
	add.s32 	%r3445, %r6087, %r3444;
	ld.global.u32 	%r3446, [%rd1299+4];
	mul.wide.s32 	%rd1302, %r3446, 4;
	add.s64 	%rd1303, %rd4, %rd1302;
	ld.global.u32 	%r3447, [%rd1303];
	setp.eq.s32 	%p764, %r3447, -1;
	selp.u32 	%r3448, 1, 0, %p764;
	add.s32 	%r3449, %r3445, %r3448;
	ld.global.u32 	%r3450, [%rd1299+8];
	mul.wide.s32 	%rd1304, %r3450, 4;
	add.s64 	%rd1305, %rd4, %rd1304;
	ld.global.u32 	%r3451, [%rd1305];
	setp.eq.s32 	%p765, %r3451, -1;
	selp.u32 	%r3452, 1, 0, %p765;
	add.s32 	%r3453, %r3449, %r3452;
	ld.global.u32 	%r3454, [%rd1299+12];
	mul.wide.s32 	%rd1306, %r3454, 4;
	add.s64 	%rd1307, %rd4, %rd1306;
	ld.global.u32 	%r3455, [%rd1307];
	setp.eq.s32 	%p766, %r3455, -1;
	selp.u32 	%r3456, 1, 0, %p766;
	add.s32 	%r3457, %r3453, %r3456;
	ld.global.u32 	%r3458, [%rd1299+16];
	mul.wide.s32 	%rd1308, %r3458, 4;
	add.s64 	%rd1309, %rd4, %rd1308;
	ld.global.u32 	%r3459, [%rd1309];
	setp.eq.s32 	%p767, %r3459, -1;
	selp.u32 	%r3460, 1, 0, %p767;
	add.s32 	%r3461, %r3457, %r3460;
	ld.global.u32 	%r3462, [%rd1299+20];
	mul.wide.s32 	%rd1310, %r3462, 4;
	add.s64 	%rd1311, %rd4, %rd1310;
	ld.global.u32 	%r3463, [%rd1311];
	setp.eq.s32 	%p768, %r3463, -1;
	selp.u32 	%r3464, 1, 0, %p768;
	add.s32 	%r3465, %r3461, %r3464;
	ld.global.u32 	%r3466, [%rd1299+24];
	mul.wide.s32 	%rd1312, %r3466, 4;
	add.s64 	%rd1313, %rd4, %rd1312;
	ld.global.u32 	%r3467, [%rd1313];
	setp.eq.s32 	%p769, %r3467, -1;
	selp.u32 	%r3468, 1, 0, %p769;
	add.s32 	%r3469, %r3465, %r3468;
	ld.global.u32 	%r3470, [%rd1299+28];
	mul.wide.s32 	%rd1314, %r3470, 4;
	add.s64 	%rd1315, %rd4, %rd1314;
	ld.global.u32 	%r3471, [%rd1315];
	setp.eq.s32 	%p770, %r3471, -1;
	selp.u32 	%r3472, 1, 0, %p770;
	add.s32 	%r3473, %r3469, %r3472;
	ld.global.u32 	%r3474, [%rd1299+32];
	mul.wide.s32 	%rd1316, %r3474, 4;
	add.s64 	%rd1317, %rd4, %rd1316;
	ld.global.u32 	%r3475, [%rd1317];
	setp.eq.s32 	%p771, %r3475, -1;
	selp.u32 	%r3476, 1, 0, %p771;
	add.s32 	%r3477, %r3473, %r3476;
	ld.global.u32 	%r3478, [%rd1299+36];
	mul.wide.s32 	%rd1318, %r3478, 4;
	add.s64 	%rd1319, %rd4, %rd1318;
	ld.global.u32 	%r3479, [%rd1319];
	setp.eq.s32 	%p772, %r3479, -1;
	selp.u32 	%r3480, 1, 0, %p772;
	add.s32 	%r3481, %r3477, %r3480;
	ld.global.u32 	%r3482, [%rd1299+40];
	mul.wide.s32 	%rd1320, %r3482, 4;
	add.s64 	%rd1321, %rd4, %rd1320;
	ld.global.u32 	%r3483, [%rd1321];
	setp.eq.s32 	%p773, %r3483, -1;
	selp.u32 	%r3484, 1, 0, %p773;
	add.s32 	%r3485, %r3481, %r3484;
	ld.global.u32 	%r3486, [%rd1299+44];
	mul.wide.s32 	%rd1322, %r3486, 4;
	add.s64 	%rd1323, %rd4, %rd1322;
	ld.global.u32 	%r3487, [%rd1323];
	setp.eq.s32 	%p774, %r3487, -1;
	selp.u32 	%r3488, 1, 0, %p774;
	add.s32 	%r3489, %r3485, %r3488;
	ld.global.u32 	%r3490, [%rd1299+48];
	mul.wide.s32 	%rd1324, %r3490, 4;
	add.s64 	%rd1325, %rd4, %rd1324;
	ld.global.u32 	%r3491, [%rd1325];
	setp.eq.s32 	%p775, %r3491, -1;
	selp.u32 	%r3492, 1, 0, %p775;
	add.s32 	%r3493, %r3489, %r3492;
	ld.global.u32 	%r3494, [%rd1299+52];
	mul.wide.s32 	%rd1326, %r3494, 4;
	add.s64 	%rd1327, %rd4, %rd1326;
	ld.global.u32 	%r3495, [%rd1327];
	setp.eq.s32 	%p776, %r3495, -1;
	selp.u32 	%r3496, 1, 0, %p776;
	add.s32 	%r3497, %r3493, %r3496;
	ld.global.u32 	%r3498, [%rd1299+56];
	mul.wide.s32 	%rd1328, %r3498, 4;
	add.s64 	%rd1329, %rd4, %rd1328;
	ld.global.u32 	%r3499, [%rd1329];
	setp.eq.s32 	%p777, %r3499, -1;
	selp.u32 	%r3500, 1, 0, %p777;
	add.s32 	%r3501, %r3497, %r3500;
	ld.global.u32 	%r3502, [%rd1299+60];
	mul.wide.s32 	%rd1330, %r3502, 4;
	add.s64 	%rd1331, %rd4, %rd1330;
	ld.global.u32 	%r3503, [%rd1331];
	setp.eq.s32 	%p778, %r3503, -1;
	selp.u32 	%r3504, 1, 0, %p778;
	add.s32 	%r6087, %r3501, %r3504;
	add.s32 	%r6079, %r6079, 16;
	add.s32 	%r6077, %r6077, 16;
	setp.ne.s32 	%p779, %r6077, %r629;
	@%p779 bra 	$L__BB39_321;
$L__BB39_322:
	setp.eq.s32 	%p780, %r628, 0;
	@%p780 bra 	$L__BB39_332;
	and.b32  	%r639, %r627, 7;
	setp.lt.u32 	%p781, %r628, 8;
	@%p781 bra 	$L__BB39_325;
	mul.wide.s32 	%rd1332, %r6079, 4;
	add.s64 	%rd1333, %rd3, %rd1332;
	ld.global.u32 	%r3506, [%rd1333];
	mul.wide.s32 	%rd1334, %r3506, 4;
	add.s64 	%rd1335, %rd4, %rd1334;
	ld.global.u32 	%r3507, [%rd1335];
	setp.eq.s32 	%p782, %r3507, -1;
	selp.u32 	%r3508, 1, 0, %p782;
	add.s32 	%r3509, %r6087, %r3508;
	ld.global.u32 	%r3510, [%rd1333+4];
	mul.wide.s32 	%rd1336, %r3510, 4;
	add.s64 	%rd1337, %rd4, %rd1336;
	ld.global.u32 	%r3511, [%rd1337];
	setp.eq.s32 	%p783, %r3511, -1;
	selp.u32 	%r3512, 1, 0, %p783;
	add.s32 	%r3513, %r3509, %r3512;
	ld.global.u32 	%r3514, [%rd1333+8];
	mul.wide.s32 	%rd1338, %r3514, 4;
	add.s64 	%rd1339, %rd4, %rd1338;
	ld.global.u32 	%r3515, [%rd1339];
	setp.eq.s32 	%p784, %r3515, -1;
	selp.u32 	%r3516, 1, 0, %p784;
	add.s32 	%r3517, %r3513, %r3516;
	ld.global.u32 	%r3518, [%rd1333+12];
	mul.wide.s32 	%rd1340, %r3518, 4;
	add.s64 	%rd1341, %rd4, %rd1340;
	ld.global.u32 	%r3519, [%rd1341];
	setp.eq.s32 	%p785, %r3519, -1;
	selp.u32 	%r3520, 1, 0, %p785;
	add.s32 	%r3521, %r3517, %r3520;
	ld.global.u32 	%r3522, [%rd1333+16];
	mul.wide.s32 	%rd1342, %r3522, 4;
	add.s64 	%rd1343, %rd4, %rd1342;
	ld.global.u32 	%r3523, [%rd1343];
	setp.eq.s32 	%p786, %r3523, -1;
	selp.u32 	%r3524, 1, 0, %p786;
	add.s32 	%r3525, %r3521, %r3524;
	ld.global.u32 	%r3526, [%rd1333+20];
	mul.wide.s32 	%rd1344, %r3526, 4;
	add.s64 	%rd1345, %rd4, %rd1344;
	ld.global.u32 	%r3527, [%rd1345];
	setp.eq.s32 	%p787, %r3527, -1;
	selp.u32 	%r3528, 1, 0, %p787;
	add.s32 	%r3529, %r3525, %r3528;
	ld.global.u32 	%r3530, [%rd1333+24];
	mul.wide.s32 	%rd1346, %r3530, 4;
	add.s64 	%rd1347, %rd4, %rd1346;
	ld.global.u32 	%r3531, [%rd1347];
	setp.eq.s32 	%p788, %r3531, -1;
	selp.u32 	%r3532, 1, 0, %p788;
	add.s32 	%r3533, %r3529, %r3532;
	ld.global.u32 	%r3534, [%rd1333+28];
	mul.wide.s32 	%rd1348, %r3534, 4;
	add.s64 	%rd1349, %rd4, %rd1348;
	ld.global.u32 	%r3535, [%rd1349];
	setp.eq.s32 	%p789, %r3535, -1;
	selp.u32 	%r3536, 1, 0, %p789;
	add.s32 	%r6087, %r3533, %r3536;
	add.s32 	%r6079, %r6079, 8;
$L__BB39_325:
	setp.eq.s32 	%p790, %r639, 0;
	@%p790 bra 	$L__BB39_332;
	and.b32  	%r645, %r627, 3;
	setp.lt.u32 	%p791, %r639, 4;
	@%p791 bra 	$L__BB39_328;
	mul.wide.s32 	%rd1350, %r6079, 4;
	add.s64 	%rd1351, %rd3, %rd1350;
	ld.global.u32 	%r3538, [%rd1351];
	mul.wide.s32 	%rd1352, %r3538, 4;
	add.s64 	%rd1353, %rd4, %rd1352;
	ld.global.u32 	%r3539, [%rd1353];
	setp.eq.s32 	%p792, %r3539, -1;
	selp.u32 	%r3540, 1, 0, %p792;
	add.s32 	%r3541, %r6087, %r3540;
	ld.global.u32 	%r3542, [%rd1351+4];
	mul.wide.s32 	%rd1354, %r3542, 4;
	add.s64 	%rd1355, %rd4, %rd1354;
	ld.global.u32 	%r3543, [%rd1355];
	setp.eq.s32 	%p793, %r3543, -1;
	selp.u32 	%r3544, 1, 0, %p793;
	add.s32 	%r3545, %r3541, %r3544;
	ld.global.u32 	%r3546, [%rd1351+8];
	mul.wide.s32 	%rd1356, %r3546, 4;
	add.s64 	%rd1357, %rd4, %rd1356;
	ld.global.u32 	%r3547, [%rd1357];
	setp.eq.s32 	%p794, %r3547, -1;
	selp.u32 	%r3548, 1, 0, %p794;
	add.s32 	%r3549, %r3545, %r3548;
	ld.global.u32 	%r3550, [%rd1351+12];
	mul.wide.s32 	%rd1358, %r3550, 4;
	add.s64 	%rd1359, %rd4, %rd1358;
	ld.global.u32 	%r3551, [%rd1359];
	setp.eq.s32 	%p795, %r3551, -1;
	selp.u32 	%r3552, 1, 0, %p795;
	add.s32 	%r6087, %r3549, %r3552;
	add.s32 	%r6079, %r6079, 4;
$L__BB39_328:
	setp.eq.s32 	%p796, %r645, 0;
	@%p796 bra 	$L__BB39_332;
	mul.wide.s32 	%rd1360, %r6079, 4;
	add.s64 	%rd34, %rd3, %rd1360;
	ld.global.u32 	%r3553, [%rd34];
	mul.wide.s32 	%rd1361, %r3553, 4;
	add.s64 	%rd1362, %rd4, %rd1361;
	ld.global.u32 	%r3554, [%rd1362];
	setp.eq.s32 	%p797, %r3554, -1;
	selp.u32 	%r3555, 1, 0, %p797;
	add.s32 	%r6087, %r6087, %r3555;
	setp.eq.s32 	%p798, %r645, 1;
	@%p798 bra 	$L__BB39_332;
	ld.global.u32 	%r3556, [%rd34+4];
	mul.wide.s32 	%rd1363, %r3556, 4;
	add.s64 	%rd1364, %rd4, %rd1363;
	ld.global.u32 	%r3557, [%rd1364];
	setp.eq.s32 	%p799, %r3557, -1;
	selp.u32 	%r3558, 1, 0, %p799;
	add.s32 	%r6087, %r6087, %r3558;
	setp.eq.s32 	%p800, %r645, 2;
	@%p800 bra 	$L__BB39_332;
	ld.global.u32 	%r3559, [%rd34+8];
	mul.wide.s32 	%rd1365, %r3559, 4;
	add.s64 	%rd1366, %rd4, %rd1365;
	ld.global.u32 	%r3560, [%rd1366];
	setp.eq.s32 	%p801, %r3560, -1;
	selp.u32 	%r3561, 1, 0, %p801;
	add.s32 	%r6087, %r6087, %r3561;
$L__BB39_332:
	ld.global.u32 	%r3563, [%rd30+3072];
	setp.ne.s32 	%p802, %r3563, -1;
	mov.b32 	%r6100, 0;
	@%p802 bra 	$L__BB39_347;
	ld.global.u32 	%r6092, [%rd31+3072];
	ld.global.u32 	%r656, [%rd31+3076];
	setp.ge.s32 	%p803, %r6092, %r656;
	@%p803 bra 	$L__BB39_347;
	add.s32 	%r3567, %r6092, 1;
	max.s32 	%r3568, %r656, %r3567;
	sub.s32 	%r657, %r3568, %r6092;
	and.b32  	%r658, %r657, 15;
	sub.s32 	%r3569, %r6092, %r3568;
	setp.gt.u32 	%p804, %r3569, -16;
	mov.b32 	%r6100, 0;
	@%p804 bra 	$L__BB39_337;
	and.b32  	%r659, %r657, -16;
	mov.b32 	%r6100, 0;
	mov.u32 	%r6090, %r6100;
$L__BB39_336:
	.pragma "nounroll";
	mul.wide.s32 	%rd1367, %r6092, 4;
	add.s64 	%rd1368, %rd3, %rd1367;
	ld.global.u32 	%r3571, [%rd1368];
	mul.wide.s32 	%rd1369, %r3571, 4;
	add.s64 	%rd1370, %rd4, %rd1369;
	ld.global.u32 	%r3572, [%rd1370];
	setp.eq.s32 	%p805, %r3572, -1;
	selp.u32 	%r3573, 1, 0, %p805;
	add.s32 	%r3574, %r6100, %r3573;
	ld.global.u32 	%r3575, [%rd1368+4];
	mul.wide.s32 	%rd1371, %r3575, 4;
	add.s64 	%rd1372, %rd4, %rd1371;
	ld.global.u32 	%r3576, [%rd1372];
	setp.eq.s32 	%p806, %r3576, -1;
	selp.u32 	%r3577, 1, 0, %p806;
	add.s32 	%r3578, %r3574, %r3577;
	ld.global.u32 	%r3579, [%rd1368+8];
	mul.wide.s32 	%rd1373, %r3579, 4;
	add.s64 	%rd1374, %rd4, %rd1373;
	ld.global.u32 	%r3580, [%rd1374];
	setp.eq.s32 	%p807, %r3580, -1;
	selp.u32 	%r3581, 1, 0, %p807;
	add.s32 	%r3582, %r3578, %r3581;
	ld.global.u32 	%r3583, [%rd1368+12];
	mul.wide.s32 	%rd1375, %r3583, 4;
	add.s64 	%rd1376, %rd4, %rd1375;
	ld.global.u32 	%r3584, [%rd1376];
	setp.eq.s32 	%p808, %r3584, -1;
	selp.u32 	%r3585, 1, 0, %p808;
	add.s32 	%r3586, %r3582, %r3585;
	ld.global.u32 	%r3587, [%rd1368+16];
	mul.wide.s32 	%rd1377, %r3587, 4;
	add.s64 	%rd1378, %rd4, %rd1377;
	ld.global.u32 	%r3588, [%rd1378];
	setp.eq.s32 	%p809, %r3588, -1;
	selp.u32 	%r3589, 1, 0, %p809;
	add.s32 	%r3590, %r3586, %r3589;
	ld.global.u32 	%r3591, [%rd1368+20];
	mul.wide.s32 	%rd1379, %r3591, 4;
	add.s64 	%rd1380, %rd4, %rd1379;
	ld.global.u32 	%r3592, [%rd1380];
	setp.eq.s32 	%p810, %r3592, -1;
	selp.u32 	%r3593, 1, 0, %p810;
	add.s32 	%r3594, %r3590, %r3593;
	ld.global.u32 	%r3595, [%rd1368+24];
	mul.wide.s32 	%rd1381, %r3595, 4;
	add.s64 	%rd1382, %rd4, %rd1381;
	ld.global.u32 	%r3596, [%rd1382];
	setp.eq.s32 	%p811, %r3596, -1;
	selp.u32 	%r3597, 1, 0, %p811;
	add.s32 	%r3598, %r3594, %r3597;
	ld.global.u32 	%r3599, [%rd1368+28];
	mul.wide.s32 	%rd1383, %r3599, 4;
	add.s64 	%rd1384, %rd4, %rd1383;
	ld.global.u32 	%r3600, [%rd1384];
	setp.eq.s32 	%p812, %r3600, -1;
	selp.u32 	%r3601, 1, 0, %p812;
	add.s32 	%r3602, %r3598, %r3601;
	ld.global.u32 	%r3603, [%rd1368+32];
	mul.wide.s32 	%rd1385, %r3603, 4;
	add.s64 	%rd1386, %rd4, %rd1385;
	ld.global.u32 	%r3604, [%rd1386];
	setp.eq.s32 	%p813, %r3604, -1;
	selp.u32 	%r3605, 1, 0, %p813;
	add.s32 	%r3606, %r3602, %r3605;
	ld.global.u32 	%r3607, [%rd1368+36];
	mul.wide.s32 	%rd1387, %r3607, 4;
	add.s64 	%rd1388, %rd4, %rd1387;
	ld.global.u32 	%r3608, [%rd1388];
	setp.eq.s32 	%p814, %r3608, -1;
	selp.u32 	%r3609, 1, 0, %p814;
	add.s32 	%r3610, %r3606, %r3609;
	ld.global.u32 	%r3611, [%rd1368+40];
	mul.wide.s32 	%rd1389, %r3611, 4;
	add.s64 	%rd1390, %rd4, %rd1389;
	ld.global.u32 	%r3612, [%rd1390];
	setp.eq.s32 	%p815, %r3612, -1;
	selp.u32 	%r3613, 1, 0, %p815;
	add.s32 	%r3614, %r3610, %r3613;
	ld.global.u32 	%r3615, [%rd1368+44];
	mul.wide.s32 	%rd1391, %r3615, 4;
	add.s64 	%rd1392, %rd4, %rd1391;
	ld.global.u32 	%r3616, [%rd1392];
	setp.eq.s32 	%p816, %r3616, -1;
	selp.u32 	%r3617, 1, 0, %p816;
	add.s32 	%r3618, %r3614, %r3617;
	ld.global.u32 	%r3619, [%rd1368+48];
	mul.wide.s32 	%rd1393, %r3619, 4;
	add.s64 	%rd1394, %rd4, %rd1393;
	ld.global.u32 	%r3620, [%rd1394];
	setp.eq.s32 	%p817, %r3620, -1;
	selp.u32 	%r3621, 1, 0, %p817;
	add.s32 	%r3622, %r3618, %r3621;
	ld.global.u32 	%r3623, [%rd1368+52];
	mul.wide.s32 	%rd1395, %r3623, 4;
	add.s64 	%rd1396, %rd4, %rd1395;
	ld.global.u32 	%r3624, [%rd1396];
	setp.eq.s32 	%p818, %r3624, -1;
	selp.u32 	%r3625, 1, 0, %p818;
	add.s32 	%r3626, %r3622, %r3625;
	ld.global.u32 	%r3627, [%rd1368+56];
	mul.wide.s32 	%rd1397, %r3627, 4;
	add.s64 	%rd1398, %rd4, %rd1397;
	ld.global.u32 	%r3628, [%rd1398];
	setp.eq.s32 	%p819, %r3628, -1;
	selp.u32 	%r3629, 1, 0, %p819;
	add.s32 	%r3630, %r3626, %r3629;
	ld.global.u32 	%r3631, [%rd1368+60];
	mul.wide.s32 	%rd1399, %r3631, 4;
	add.s64 	%rd1400, %rd4, %rd1399;
	ld.global.u32 	%r3632, [%rd1400];
	setp.eq.s32 	%p820, %r3632, -1;
	selp.u32 	%r3633, 1, 0, %p820;
	add.s32 	%r6100, %r3630, %r3633;
	add.s32 	%r6092, %r6092, 16;
	add.s32 	%r6090, %r6090, 16;
	setp.ne.s32 	%p821, %r6090, %r659;
	@%p821 bra 	$L__BB39_336;
$L__BB39_337:
	setp.eq.s32 	%p822, %r658, 0;
	@%p822 bra 	$L__BB39_347;
	and.b32  	%r669, %r657, 7;
	setp.lt.u32 	%p823, %r658, 8;
	@%p823 bra 	$L__BB39_340;
	mul.wide.s32 	%rd1401, %r6092, 4;
	add.s64 	%rd1402, %rd3, %rd1401;
	ld.global.u32 	%r3635, [%rd1402];
	mul.wide.s32 	%rd1403, %r3635, 4;
	add.s64 	%rd1404, %rd4, %rd1403;
	ld.global.u32 	%r3636, [%rd1404];
	setp.eq.s32 	%p824, %r3636, -1;
	selp.u32 	%r3637, 1, 0, %p824;
	add.s32 	%r3638, %r6100, %r3637;
	ld.global.u32 	%r3639, [%rd1402+4];
	mul.wide.s32 	%rd1405, %r3639, 4;
	add.s64 	%rd1406, %rd4, %rd1405;
	ld.global.u32 	%r3640, [%rd1406];
	setp.eq.s32 	%p825, %r3640, -1;
	selp.u32 	%r3641, 1, 0, %p825;
	add.s32 	%r3642, %r3638, %r3641;
	ld.global.u32 	%r3643, [%rd1402+8];
	mul.wide.s32 	%rd1407, %r3643, 4;
	add.s64 	%rd1408, %rd4, %rd1407;
	ld.global.u32 	%r3644, [%rd1408];
	setp.eq.s32 	%p826, %r3644, -1;
	selp.u32 	%r3645, 1, 0, %p826;
	add.s32 	%r3646, %r3642, %r3645;
	ld.global.u32 	%r3647, [%rd1402+12];
	mul.wide.s32 	%rd1409, %r3647, 4;
	add.s64 	%rd1410, %rd4, %rd1409;
	ld.global.u32 	%r3648, [%rd1410];
	setp.eq.s32 	%p827, %r3648, -1;
	selp.u32 	%r3649, 1, 0, %p827;
	add.s32 	%r3650, %r3646, %r3649;
	ld.global.u32 	%r3651, [%rd1402+16];
	mul.wide.s32 	%rd1411, %r3651, 4;
	add.s64 	%rd1412, %rd4, %rd1411;
	ld.global.u32 	%r3652, [%rd1412];
	setp.eq.s32 	%p828, %r3652, -1;
	selp.u32 	%r3653, 1, 0, %p828;
	add.s32 	%r3654, %r3650, %r3653;
	ld.global.u32 	%r3655, [%rd1402+20];
	mul.wide.s32 	%rd1413, %r3655, 4;
	add.s64 	%rd1414, %rd4, %rd1413;
	ld.global.u32 	%r3656, [%rd1414];
	setp.eq.s32 	%p829, %r3656, -1;
	selp.u32 	%r3657, 1, 0, %p829;
	add.s32 	%r3658, %r3654, %r3657;
	ld.global.u32 	%r3659, [%rd1402+24];
	mul.wide.s32 	%rd1415, %r3659, 4;
	add.s64 	%rd1416, %rd4, %rd1415;
	ld.global.u32 	%r3660, [%rd1416];
	setp.eq.s32 	%p830, %r3660, -1;
	selp.u32 	%r3661, 1, 0, %p830;
	add.s32 	%r3662, %r3658, %r3661;
	ld.global.u32 	%r3663, [%rd1402+28];
	mul.wide.s32 	%rd1417, %r3663, 4;
	add.s64 	%rd1418, %rd4, %rd1417;
	ld.global.u32 	%r3664, [%rd1418];
	setp.eq.s32 	%p831, %r3664, -1;
	selp.u32 	%r3665, 1, 0, %p831;
	add.s32 	%r6100, %r3662, %r3665;
	add.s32 	%r6092, %r6092, 8;
$L__BB39_340:
	setp.eq.s32 	%p832, %r669, 0;
	@%p832 bra 	$L__BB39_347;
	and.b32  	%r675, %r657, 3;
	setp.lt.u32 	%p833, %r669, 4;
	@%p833 bra 	$L__BB39_343;
	mul.wide.s32 	%rd1419, %r6092, 4;
	add.s64 	%rd1420, %rd3, %rd1419;
	ld.global.u32 	%r3667, [%rd1420];
	mul.wide.s32 	%rd1421, %r3667, 4;
	add.s64 	%rd1422, %rd4, %rd1421;
	ld.global.u32 	%r3668, [%rd1422];
	setp.eq.s32 	%p834, %r3668, -1;
	selp.u32 	%r3669, 1, 0, %p834;
	add.s32 	%r3670, %r6100, %r3669;
	ld.global.u32 	%r3671, [%rd1420+4];
	mul.wide.s32 	%rd1423, %r3671, 4;
	add.s64 	%rd1424, %rd4, %rd1423;
	ld.global.u32 	%r3672, [%rd1424];
	setp.eq.s32 	%p835, %r3672, -1;
	selp.u32 	%r3673, 1, 0, %p835;
	add.s32 	%r3674, %r3670, %r3673;
	ld.global.u32 	%r3675, [%rd1420+8];
	mul.wide.s32 	%rd1425, %r3675, 4;
	add.s64 	%rd1426, %rd4, %rd1425;
	ld.global.u32 	%r3676, [%rd1426];
	setp.eq.s32 	%p836, %r3676, -1;
	selp.u32 	%r3677, 1, 0, %p836;
	add.s32 	%r3678, %r3674, %r3677;
	ld.global.u32 	%r3679, [%rd1420+12];
	mul.wide.s32 	%rd1427, %r3679, 4;
	add.s64 	%rd1428, %rd4, %rd1427;
	ld.global.u32 	%r3680, [%rd1428];
	setp.eq.s32 	%p837, %r3680, -1;
	selp.u32 	%r3681, 1, 0, %p837;
	add.s32 	%r6100, %r3678, %r3681;
	add.s32 	%r6092, %r6092, 4;
$L__BB39_343:
	setp.eq.s32 	%p838, %r675, 0;
	@%p838 bra 	$L__BB39_347;
	mul.wide.s32 	%rd1429, %r6092, 4;
	add.s64 	%rd35, %rd3, %rd1429;
	ld.global.u32 	%r3682, [%rd35];
	mul.wide.s32 	%rd1430, %r3682, 4;
	add.s64 	%rd1431, %rd4, %rd1430;
	ld.global.u32 	%r3683, [%rd1431];
	setp.eq.s32 	%p839, %r3683, -1;
	selp.u32 	%r3684, 1, 0, %p839;
	add.s32 	%r6100, %r6100, %r3684;
	setp.eq.s32 	%p840, %r675, 1;
	@%p840 bra 	$L__BB39_347;
	ld.global.u32 	%r3685, [%rd35+4];
	mul.wide.s32 	%rd1432, %r3685, 4;
	add.s64 	%rd1433, %rd4, %rd1432;
	ld.global.u32 	%r3686, [%rd1433];
	setp.eq.s32 	%p841, %r3686, -1;
	selp.u32 	%r3687, 1, 0, %p841;
	add.s32 	%r6100, %r6100, %r3687;
	setp.eq.s32 	%p842, %r675, 2;
	@%p842 bra 	$L__BB39_347;
	ld.global.u32 	%r3688, [%rd35+8];
	mul.wide.s32 	%rd1434, %r3688, 4;
	add.s64 	%rd1435, %rd4, %rd1434;
	ld.global.u32 	%r3689, [%rd1435];
	setp.eq.s32 	%p843, %r3689, -1;
	selp.u32 	%r3690, 1, 0, %p843;
	add.s32 	%r6100, %r6100, %r3690;
$L__BB39_347:
	ld.global.u32 	%r3692, [%rd30+4096];
	setp.ne.s32 	%p844, %r3692, -1;
	mov.b32 	%r6113, 0;
	@%p844 bra 	$L__BB39_362;
	ld.global.u32 	%r6105, [%rd31+4096];
	ld.global.u32 	%r686, [%rd31+4100];
	setp.ge.s32 	%p845, %r6105, %r686;
	@%p845 bra 	$L__BB39_362;
	add.s32 	%r3696, %r6105, 1;
	max.s32 	%r3697, %r686, %r3696;
	sub.s32 	%r687, %r3697, %r6105;
	and.b32  	%r688, %r687, 15;
	sub.s32 	%r3698, %r6105, %r3697;
	setp.gt.u32 	%p846, %r3698, -16;
	mov.b32 	%r6113, 0;
	@%p846 bra 	$L__BB39_352;
	and.b32  	%r689, %r687, -16;
	mov.b32 	%r6113, 0;
	mov.u32 	%r6103, %r6113;
$L__BB39_351:
	.pragma "nounroll";
	mul.wide.s32 	%rd1436, %r6105, 4;
	add.s64 	%rd1437, %rd3, %rd1436;
	ld.global.u32 	%r3700, [%rd1437];
	mul.wide.s32 	%rd1438, %r3700, 4;
	add.s64 	%rd1439, %rd4, %rd1438;
	ld.global.u32 	%r3701, [%rd1439];
	setp.eq.s32 	%p847, %r3701, -1;
	selp.u32 	%r3702, 1, 0, %p847;
	add.s32 	%r3703, %r6113, %r3702;
	ld.global.u32 	%r3704, [%rd1437+4];
	mul.wide.s32 	%rd1440, %r3704, 4;
	add.s64 	%rd1441, %rd4, %rd1440;
	ld.global.u32 	%r3705, [%rd1441];
	setp.eq.s32 	%p848, %r3705, -1;
	selp.u32 	%r3706, 1, 0, %p848;
	add.s32 	%r3707, %r3703, %r3706;
	ld.global.u32 	%r3708, [%rd1437+8];
	mul.wide.s32 	%rd1442, %r3708, 4;
	add.s64 	%rd1443, %rd4, %rd1442;
	ld.global.u32 	%r3709, [%rd1443];
	setp.eq.s32 	%p849, %r3709, -1;
	selp.u32 	%r3710, 1, 0, %p849;
	add.s32 	%r3711, %r3707, %r3710;
	ld.global.u32 	%r3712, [%rd1437+12];
	mul.wide.s32 	%rd1444, %r3712, 4;
	add.s64 	%rd1445, %rd4, %rd1444;
	ld.global.u32 	%r3713, [%rd1445];
	setp.eq.s32 	%p850, %r3713, -1;
	selp.u32 	%r3714, 1, 0, %p850;
	add.s32 	%r3715, %r3711, %r3714;
	ld.global.u32 	%r3716, [%rd1437+16];
	mul.wide.s32 	%rd1446, %r3716, 4;
	add.s64 	%rd1447, %rd4, %rd1446;
	ld.global.u32 	%r3717, [%rd1447];
	setp.eq.s32 	%p851, %r3717, -1;
	selp.u32 	%r3718, 1, 0, %p851;
	add.s32 	%r3719, %r3715, %r3718;
	ld.global.u32 	%r3720, [%rd1437+20];
	mul.wide.s32 	%rd1448, %r3720, 4;
	add.s64 	%rd1449, %rd4, %rd1448;
	ld.global.u32 	%r3721, [%rd1449];
	setp.eq.s32 	%p852, %r3721, -1;
	selp.u32 	%r3722, 1, 0, %p852;
	add.s32 	%r3723, %r3719, %r3722;
	ld.global.u32 	%r3724, [%rd1437+24];
	mul.wide.s32 	%rd1450, %r3724, 4;
	add.s64 	%rd1451, %rd4, %rd1450;
	ld.global.u32 	%r3725, [%rd1451];
	setp.eq.s32 	%p853, %r3725, -1;
	selp.u32 	%r3726, 1, 0, %p853;
	add.s32 	%r3727, %r3723, %r3726;
	ld.global.u32 	%r3728, [%rd1437+28];
	mul.wide.s32 	%rd1452, %r3728, 4;
	add.s64 	%rd1453, %rd4, %rd1452;
	ld.global.u32 	%r3729, [%rd1453];
	setp.eq.s32 	%p854, %r3729, -1;
	selp.u32 	%r3730, 1, 0, %p854;
	add.s32 	%r3731, %r3727, %r3730;
	ld.global.u32 	%r3732, [%rd1437+32];
	mul.wide.s32 	%rd1454, %r3732, 4;
	add.s64 	%rd1455, %rd4, %rd1454;
	ld.global.u32 	%r3733, [%rd1455];
	setp.eq.s32 	%p855, %r3733, -1;
	selp.u32 	%r3734, 1, 0, %p855;
	add.s32 	%r3735, %r3731, %r3734;
	ld.global.u32 	%r3736, [%rd1437+36];
	mul.wide.s32 	%rd1456, %r3736, 4;
	add.s64 	%rd1457, %rd4, %rd1456;
	ld.global.u32 	%r3737, [%rd1457];
	setp.eq.s32 	%p856, %r3737, -1;
	selp.u32 	%r3738, 1, 0, %p856;
	add.s32 	%r3739, %r3735, %r3738;
	ld.global.u32 	%r3740, [%rd1437+40];
	mul.wide.s32 	%rd1458, %r3740, 4;
	add.s64 	%rd1459, %rd4, %rd1458;
	ld.global.u32 	%r3741, [%rd1459];
	setp.eq.s32 	%p857, %r3741, -1;
	selp.u32 	%r3742, 1, 0, %p857;
	add.s32 	%r3743, %r3739, %r3742;
	ld.global.u32 	%r3744, [%rd1437+44];
	mul.wide.s32 	%rd1460, %r3744, 4;
	add.s64 	%rd1461, %rd4, %rd1460;
	ld.global.u32 	%r3745, [%rd1461];
	setp.eq.s32 	%p858, %r3745, -1;
	selp.u32 	%r3746, 1, 0, %p858;
	add.s32 	%r3747, %r3743, %r3746;
	ld.global.u32 	%r3748, [%rd1437+48];
	mul.wide.s32 	%rd1462, %r3748, 4;
	add.s64 	%rd1463, %rd4, %rd1462;
	ld.global.u32 	%r3749, [%rd1463];
	setp.eq.s32 	%p859, %r3749, -1;
	selp.u32 	%r3750, 1, 0, %p859;
	add.s32 	%r3751, %r3747, %r3750;
	ld.global.u32 	%r3752, [%rd1437+52];
	mul.wide.s32 	%rd1464, %r3752, 4;
	add.s64 	%rd1465, %rd4, %rd1464;
	ld.global.u32 	%r3753, [%rd1465];
	setp.eq.s32 	%p860, %r3753, -1;
	selp.u32 	%r3754, 1, 0, %p860;
	add.s32 	%r3755, %r3751, %r3754;
	ld.global.u32 	%r3756, [%rd1437+56];
	mul.wide.s32 	%rd1466, %r3756, 4;
	add.s64 	%rd1467, %rd4, %rd1466;
	ld.global.u32 	%r3757, [%rd1467];
	setp.eq.s32 	%p861, %r3757, -1;
	selp.u32 	%r3758, 1, 0, %p861;
	add.s32 	%r3759, %r3755, %r3758;
	ld.global.u32 	%r3760, [%rd1437+60];
	mul.wide.s32 	%rd1468, %r3760, 4;
	add.s64 	%rd1469, %rd4, %rd1468;
	ld.global.u32 	%r3761, [%rd1469];
	setp.eq.s32 	%p862, %r3761, -1;
	selp.u32 	%r3762, 1, 0, %p862;
	add.s32 	%r6113, %r3759, %r3762;
	add.s32 	%r6105, %r6105, 16;
	add.s32 	%r6103, %r6103, 16;
	setp.ne.s32 	%p863, %r6103, %r689;
	@%p863 bra 	$L__BB39_351;
$L__BB39_352:
	setp.eq.s32 	%p864, %r688, 0;
	@%p864 bra 	$L__BB39_362;
	and.b32  	%r699, %r687, 7;
	setp.lt.u32 	%p865, %r688, 8;
	@%p865 bra 	$L__BB39_355;
	mul.wide.s32 	%rd1470, %r6105, 4;
	add.s64 	%rd1471, %rd3, %rd1470;
	ld.global.u32 	%r3764, [%rd1471];
	mul.wide.s32 	%rd1472, %r3764, 4;
	add.s64 	%rd1473, %rd4, %rd1472;
	ld.global.u32 	%r3765, [%rd1473];
	setp.eq.s32 	%p866, %r3765, -1;
	selp.u32 	%r3766, 1, 0, %p866;
	add.s32 	%r3767, %r6113, %r3766;
	ld.global.u32 	%r3768, [%rd1471+4];
	mul.wide.s32 	%rd1474, %r3768, 4;
	add.s64 	%rd1475, %rd4, %rd1474;
	ld.global.u32 	%r3769, [%rd1475];
	setp.eq.s32 	%p867, %r3769, -1;
	selp.u32 	%r3770, 1, 0, %p867;
	add.s32 	%r3771, %r3767, %r3770;
	ld.global.u32 	%r3772, [%rd1471+8];
	mul.wide.s32 	%rd1476, %r3772, 4;
	add.s64 	%rd1477, %rd4, %rd1476;
	ld.global.u32 	%r3773, [%rd1477];
	setp.eq.s32 	%p868, %r3773, -1;
	selp.u32 	%r3774, 1, 0, %p868;
	add.s32 	%r3775, %r3771, %r3774;
	ld.global.u32 	%r3776, [%rd1471+12];
	mul.wide.s32 	%rd1478, %r3776, 4;
	add.s64 	%rd1479, %rd4, %rd1478;
	ld.global.u32 	%r3777, [%rd1479];
	setp.eq.s32 	%p869, %r3777, -1;
	selp.u32 	%r3778, 1, 0, %p869;
	add.s32 	%r3779, %r3775, %r3778;
	ld.global.u32 	%r3780, [%rd1471+16];
	mul.wide.s32 	%rd1480, %r3780, 4;
	add.s64 	%rd1481, %rd4, %rd1480;
	ld.global.u32 	%r3781, [%rd1481];
	setp.eq.s32 	%p870, %r3781, -1;
	selp.u32 	%r3782, 1, 0, %p870;
	add.s32 	%r3783, %r3779, %r3782;
	ld.global.u32 	%r3784, [%rd1471+20];
	mul.wide.s32 	%rd1482, %r3784, 4;
	add.s64 	%rd1483, %rd4, %rd1482;
	ld.global.u32 	%r3785, [%rd1483];
	setp.eq.s32 	%p871, %r3785, -1;
	selp.u32 	%r3786, 1, 0, %p871;
	add.s32 	%r3787, %r3783, %r3786;
	ld.global.u32 	%r3788, [%rd1471+24];
	mul.wide.s32 	%rd1484, %r3788, 4;
	add.s64 	%rd1485, %rd4, %rd1484;
	ld.global.u32 	%r3789, [%rd1485];
	setp.eq.s32 	%p872, %r3789, -1;
	selp.u32 	%r3790, 1, 0, %p872;
	add.s32 	%r3791, %r3787, %r3790;
	ld.global.u32 	%r3792, [%rd1471+28];
	mul.wide.s32 	%rd1486, %r3792, 4;
	add.s64 	%rd1487, %rd4, %rd1486;
	ld.global.u32 	%r3793, [%rd1487];
	setp.eq.s32 	%p873, %r3793, -1;
	selp.u32 	%r3794, 1, 0, %p873;
	add.s32 	%r6113, %r3791, %r3794;
	add.s32 	%r6105, %r6105, 8;
$L__BB39_355:
	setp.eq.s32 	%p874, %r699, 0;
	@%p874 bra 	$L__BB39_362;
	and.b32  	%r705, %r687, 3;
	setp.lt.u32 	%p875, %r699, 4;
	@%p875 bra 	$L__BB39_358;
	mul.wide.s32 	%rd1488, %r6105, 4;
	add.s64 	%rd1489, %rd3, %rd1488;
	ld.global.u32 	%r3796, [%rd1489];
	mul.wide.s32 	%rd1490, %r3796, 4;
	add.s64 	%rd1491, %rd4, %rd1490;
	ld.global.u32 	%r3797, [%rd1491];
	setp.eq.s32 	%p876, %r3797, -1;
	selp.u32 	%r3798, 1, 0, %p876;
	add.s32 	%r3799, %r6113, %r3798;
	ld.global.u32 	%r3800, [%rd1489+4];
	mul.wide.s32 	%rd1492, %r3800, 4;
	add.s64 	%rd1493, %rd4, %rd1492;
	ld.global.u32 	%r3801, [%rd1493];
	setp.eq.s32 	%p877, %r3801, -1;
	selp.u32 	%r3802, 1, 0, %p877;
	add.s32 	%r3803, %r3799, %r3802;
	ld.global.u32 	%r3804, [%rd1489+8];
	mul.wide.s32 	%rd1494, %r3804, 4;
	add.s64 	%rd1495, %rd4, %rd1494;
	ld.global.u32 	%r3805, [%rd1495];
	setp.eq.s32 	%p878, %r3805, -1;
	selp.u32 	%r3806, 1, 0, %p878;
	add.s32 	%r3807, %r3803, %r3806;
	ld.global.u32 	%r3808, [%rd1489+12];
	mul.wide.s32 	%rd1496, %r3808, 4;
	add.s64 	%rd1497, %rd4, %rd1496;
	ld.global.u32 	%r3809, [%rd1497];
	setp.eq.s32 	%p879, %r3809, -1;
	selp.u32 	%r3810, 1, 0, %p879;
	add.s32 	%r6113, %r3807, %r3810;
	add.s32 	%r6105, %r6105, 4;
$L__BB39_358:
	setp.eq.s32 	%p880, %r705, 0;
	@%p880 bra 	$L__BB39_362;
	mul.wide.s32 	%rd1498, %r6105, 4;
	add.s64 	%rd36, %rd3, %rd1498;
	ld.global.u32 	%r3811, [%rd36];
	mul.wide.s32 	%rd1499, %r3811, 4;
	add.s64 	%rd1500, %rd4, %rd1499;
	ld.global.u32 	%r3812, [%rd1500];
	setp.eq.s32 	%p881, %r3812, -1;
	selp.u32 	%r3813, 1, 0, %p881;
	add.s32 	%r6113, %r6113, %r3813;
	setp.eq.s32 	%p882, %r705, 1;
	@%p882 bra 	$L__BB39_362;
	ld.global.u32 	%r3814, [%rd36+4];
	mul.wide.s32 	%rd1501, %r3814, 4;
	add.s64 	%rd1502, %rd4, %rd1501;
	ld.global.u32 	%r3815, [%rd1502];
	setp.eq.s32 	%p883, %r3815, -1;
	selp.u32 	%r3816, 1, 0, %p883;
	add.s32 	%r6113, %r6113, %r3816;
	setp.eq.s32 	%p884, %r705, 2;
	@%p884 bra 	$L__BB39_362;
	ld.global.u32 	%r3817, [%rd36+8];
	mul.wide.s32 	%rd1503, %r3817, 4;
	add.s64 	%rd1504, %rd4, %rd1503;
	ld.global.u32 	%r3818, [%rd1504];
	setp.eq.s32 	%p885, %r3818, -1;
	selp.u32 	%r3819, 1, 0, %p885;
	add.s32 	%r6113, %r6113, %r3819;
$L__BB39_362:
	ld.global.u32 	%r3821, [%rd30+5120];
	setp.ne.s32 	%p886, %r3821, -1;
	mov.b32 	%r6126, 0;
	@%p886 bra 	$L__BB39_377;
	ld.global.u32 	%r6118, [%rd31+5120];
	ld.global.u32 	%r716, [%rd31+5124];
	setp.ge.s32 	%p887, %r6118, %r716;
	@%p887 bra 	$L__BB39_377;
	add.s32 	%r3825, %r6118, 1;
	max.s32 	%r3826, %r716, %r3825;
	sub.s32 	%r717, %r3826, %r6118;
	and.b32  	%r718, %r717, 15;
	sub.s32 	%r3827, %r6118, %r3826;
	setp.gt.u32 	%p888, %r3827, -16;
	mov.b32 	%r6126, 0;
	@%p888 bra 	$L__BB39_367;
	and.b32  	%r719, %r717, -16;
	mov.b32 	%r6126, 0;
	mov.u32 	%r6116, %r6126;
$L__BB39_366:
	.pragma "nounroll";
	mul.wide.s32 	%rd1505, %r6118, 4;
	add.s64 	%rd1506, %rd3, %rd1505;
	ld.global.u32 	%r3829, [%rd1506];
	mul.wide.s32 	%rd1507, %r3829, 4;
	add.s64 	%rd1508, %rd4, %rd1507;
	ld.global.u32 	%r3830, [%rd1508];
	setp.eq.s32 	%p889, %r3830, -1;
	selp.u32 	%r3831, 1, 0, %p889;
	add.s32 	%r3832, %r6126, %r3831;
	ld.global.u32 	%r3833, [%rd1506+4];
	mul.wide.s32 	%rd1509, %r3833, 4;
	add.s64 	%rd1510, %rd4, %rd1509;
	ld.global.u32 	%r3834, [%rd1510];
	setp.eq.s32 	%p890, %r3834, -1;
	selp.u32 	%r3835, 1, 0, %p890;
	add.s32 	%r3836, %r3832, %r3835;
	ld.global.u32 	%r3837, [%rd1506+8];
	mul.wide.s32 	%rd1511, %r3837, 4;
	add.s64 	%rd1512, %rd4, %rd1511;
	ld.global.u32 	%r3838, [%rd1512];
	setp.eq.s32 	%p891, %r3838, -1;
	selp.u32 	%r3839, 1, 0, %p891;
	add.s32 	%r3840, %r3836, %r3839;
	ld.global.u32 	%r3841, [%rd1506+12];
	mul.wide.s32 	%rd1513, %r3841, 4;
	add.s64 	%rd1514, %rd4, %rd1513;
	ld.global.u32 	%r3842, [%rd1514];
	setp.eq.s32 	%p892, %r3842, -1;
	selp.u32 	%r3843, 1, 0, %p892;
	add.s32 	%r3844, %r3840, %r3843;
	ld.global.u32 	%r3845, [%rd1506+16];
	mul.wide.s32 	%rd1515, %r3845, 4;
	add.s64 	%rd1516, %rd4, %rd1515;
	ld.global.u32 	%r3846, [%rd1516];
	setp.eq.s32 	%p893, %r3846, -1;
	selp.u32 	%r3847, 1, 0, %p893;
	add.s32 	%r3848, %r3844, %r3847;
	ld.global.u32 	%r3849, [%rd1506+20];
	mul.wide.s32 	%rd1517, %r3849, 4;
	add.s64 	%rd1518, %rd4, %rd1517;
	ld.global.u32 	%r3850, [%rd1518];
	setp.eq.s32 	%p894, %r3850, -1;
	selp.u32 	%r3851, 1, 0, %p894;
	add.s32 	%r3852, %r3848, %r3851;
	ld.global.u32 	%r3853, [%rd1506+24];
	mul.wide.s32 	%rd1519, %r3853, 4;
	add.s64 	%rd1520, %rd4, %rd1519;
	ld.global.u32 	%r3854, [%rd1520];
	setp.eq.s32 	%p895, %r3854, -1;
	selp.u32 	%r3855, 1, 0, %p895;
	add.s32 	%r3856, %r3852, %r3855;
	ld.global.u32 	%r3857, [%rd1506+28];
	mul.wide.s32 	%rd1521, %r3857, 4;
	add.s64 	%rd1522, %rd4, %rd1521;
	ld.global.u32 	%r3858, [%rd1522];
	setp.eq.s32 	%p896, %r3858, -1;
	selp.u32 	%r3859, 1, 0, %p896;
	add.s32 	%r3860, %r3856, %r3859;
	ld.global.u32 	%r3861, [%rd1506+32];
	mul.wide.s32 	%rd1523, %r3861, 4;
	add.s64 	%rd1524, %rd4, %rd1523;
	ld.global.u32 	%r3862, [%rd1524];
	setp.eq.s32 	%p897, %r3862, -1;
	selp.u32 	%r3863, 1, 0, %p897;
	add.s32 	%r3864, %r3860, %r3863;
	ld.global.u32 	%r3865, [%rd1506+36];
	mul.wide.s32 	%rd1525, %r3865, 4;
	add.s64 	%rd1526, %rd4, %rd1525;
	ld.global.u32 	%r3866, [%rd1526];
	setp.eq.s32 	%p898, %r3866, -1;
	selp.u32 	%r3867, 1, 0, %p898;
	add.s32 	%r3868, %r3864, %r3867;
	ld.global.u32 	%r3869, [%rd1506+40];
	mul.wide.s32 	%rd1527, %r3869, 4;
	add.s64 	%rd1528, %rd4, %rd1527;
	ld.global.u32 	%r3870, [%rd1528];
	setp.eq.s32 	%p899, %r3870, -1;
	selp.u32 	%r3871, 1, 0, %p899;
	add.s32 	%r3872, %r3868, %r3871;
	ld.global.u32 	%r3873, [%rd1506+44];
	mul.wide.s32 	%rd1529, %r3873, 4;
	add.s64 	%rd1530, %rd4, %rd1529;
	ld.global.u32 	%r3874, [%rd1530];
	setp.eq.s32 	%p900, %r3874, -1;
	selp.u32 	%r3875, 1, 0, %p900;
	add.s32 	%r3876, %r3872, %r3875;
	ld.global.u32 	%r3877, [%rd1506+48];
	mul.wide.s32 	%rd1531, %r3877, 4;
	add.s64 	%rd1532, %rd4, %rd1531;
	ld.global.u32 	%r3878, [%rd1532];
	setp.eq.s32 	%p901, %r3878, -1;
	selp.u32 	%r3879, 1, 0, %p901;
	add.s32 	%r3880, %r3876, %r3879;
	ld.global.u32 	%r3881, [%rd1506+52];
	mul.wide.s32 	%rd1533, %r3881, 4;
	add.s64 	%rd1534, %rd4, %rd1533;
	ld.global.u32 	%r3882, [%rd1534];
	setp.eq.s32 	%p902, %r3882, -1;
	selp.u32 	%r3883, 1, 0, %p902;
	add.s32 	%r3884, %r3880, %r3883;
	ld.global.u32 	%r3885, [%rd1506+56];
	mul.wide.s32 	%rd1535, %r3885, 4;
	add.s64 	%rd1536, %rd4, %rd1535;
	ld.global.u32 	%r3886, [%rd1536];
	setp.eq.s32 	%p903, %r3886, -1;
	selp.u32 	%r3887, 1, 0, %p903;
	add.s32 	%r3888, %r3884, %r3887;
	ld.global.u32 	%r3889, [%rd1506+60];
	mul.wide.s32 	%rd1537, %r3889, 4;
	add.s64 	%rd1538, %rd4, %rd1537;
	ld.global.u32 	%r3890, [%rd1538];
	setp.eq.s32 	%p904, %r3890, -1;
	selp.u32 	%r3891, 1, 0, %p904;
	add.s32 	%r6126, %r3888, %r3891;
	add.s32 	%r6118, %r6118, 16;
	add.s32 	%r6116, %r6116, 16;
	setp.ne.s32 	%p905, %r6116, %r719;
	@%p905 bra 	$L__BB39_366;
$L__BB39_367:
	setp.eq.s32 	%p906, %r718, 0;
	@%p906 bra 	$L__BB39_377;
	and.b32  	%r729, %r717, 7;
	setp.lt.u32 	%p907, %r718, 8;
	@%p907 bra 	$L__BB39_370;
	mul.wide.s32 	%rd1539, %r6118, 4;
	add.s64 	%rd1540, %rd3, %rd1539;
	ld.global.u32 	%r3893, [%rd1540];
	mul.wide.s32 	%rd1541, %r3893, 4;
	add.s64 	%rd1542, %rd4, %rd1541;
	ld.global.u32 	%r3894, [%rd1542];
	setp.eq.s32 	%p908, %r3894, -1;
	selp.u32 	%r3895, 1, 0, %p908;
	add.s32 	%r3896, %r6126, %r3895;
	ld.global.u32 	%r3897, [%rd1540+4];
	mul.wide.s32 	%rd1543, %r3897, 4;
	add.s64 	%rd1544, %rd4, %rd1543;
	ld.global.u32 	%r3898, [%rd1544];
	setp.eq.s32 	%p909, %r3898, -1;
	selp.u32 	%r3899, 1, 0, %p909;
	add.s32 	%r3900, %r3896, %r3899;
	ld.global.u32 	%r3901, [%rd1540+8];
	mul.wide.s32 	%rd1545, %r3901, 4;
	add.s64 	%rd1546, %rd4, %rd1545;
	ld.global.u32 	%r3902, [%rd1546];
	setp.eq.s32 	%p910, %r3902, -1;
	selp.u32 	%r3903, 1, 0, %p910;
	add.s32 	%r3904, %r3900, %r3903;
	ld.global.u32 	%r3905, [%rd1540+12];
	mul.wide.s32 	%rd1547, %r3905, 4;
	add.s64 	%rd1548, %rd4, %rd1547;
	ld.global.u32 	%r3906, [%rd1548];
	setp.eq.s32 	%p911, %r3906, -1;
	selp.u32 	%r3907, 1, 0, %p911;
	add.s32 	%r3908, %r3904, %r3907;
	ld.global.u32 	%r3909, [%rd1540+16];
	mul.wide.s32 	%rd1549, %r3909, 4;
	add.s64 	%rd1550, %rd4, %rd1549;
	ld.global.u32 	%r3910, [%rd1550];
	setp.eq.s32 	%p912, %r3910, -1;
	selp.u32 	%r3911, 1, 0, %p912;
	add.s32 	%r3912, %r3908, %r3911;
	ld.global.u32 	%r3913, [%rd1540+20];
	mul.wide.s32 	%rd1551, %r3913, 4;
	add.s64 	%rd1552, %rd4, %rd1551;
	ld.global.u32 	%r3914, [%rd1552];
	setp.eq.s32 	%p913, %r3914, -1;
	selp.u32 	%r3915, 1, 0, %p913;
	add.s32 	%r3916, %r3912, %r3915;
	ld.global.u32 	%r3917, [%rd1540+24];
	mul.wide.s32 	%rd1553, %r3917, 4;
	add.s64 	%rd1554, %rd4, %rd1553;
	ld.global.u32 	%r3918, [%rd1554];
	setp.eq.s32 	%p914, %r3918, -1;
	selp.u32 	%r3919, 1, 0, %p914;
	add.s32 	%r3920, %r3916, %r3919;
	ld.global.u32 	%r3921, [%rd1540+28];
	mul.wide.s32 	%rd1555, %r3921, 4;
	add.s64 	%rd1556, %rd4, %rd1555;
	ld.global.u32 	%r3922, [%rd1556];
	setp.eq.s32 	%p915, %r3922, -1;
	selp.u32 	%r3923, 1, 0, %p915;
	add.s32 	%r6126, %r3920, %r3923;
	add.s32 	%r6118, %r6118, 8;
$L__BB39_370:
	setp.eq.s32 	%p916, %r729, 0;
	@%p916 bra 	$L__BB39_377;
	and.b32  	%r735, %r717, 3;
	setp.lt.u32 	%p917, %r729, 4;
	@%p917 bra 	$L__BB39_373;
	mul.wide.s32 	%rd1557, %r6118, 4;
	add.s64 	%rd1558, %rd3, %rd1557;
	ld.global.u32 	%r3925, [%rd1558];
	mul.wide.s32 	%rd1559, %r3925, 4;
	add.s64 	%rd1560, %rd4, %rd1559;
	ld.global.u32 	%r3926, [%rd1560];
	setp.eq.s32 	%p918, %r3926, -1;
	selp.u32 	%r3927, 1, 0, %p918;
	add.s32 	%r3928, %r6126, %r3927;
	ld.global.u32 	%r3929, [%rd1558+4];
	mul.wide.s32 	%rd1561, %r3929, 4;
	add.s64 	%rd1562, %rd4, %rd1561;
	ld.global.u32 	%r3930, [%rd1562];
	setp.eq.s32 	%p919, %r3930, -1;
	selp.u32 	%r3931, 1, 0, %p919;
	add.s32 	%r3932, %r3928, %r3931;
	ld.global.u32 	%r3933, [%rd1558+8];
	mul.wide.s32 	%rd1563, %r3933, 4;
	add.s64 	%rd1564, %rd4, %rd1563;
	ld.global.u32 	%r3934, [%rd1564];
	setp.eq.s32 	%p920, %r3934, -1;
	selp.u32 	%r3935, 1, 0, %p920;
	add.s32 	%r3936, %r3932, %r3935;
	ld.global.u32 	%r3937, [%rd1558+12];
	mul.wide.s32 	%rd1565, %r3937, 4;
	add.s64 	%rd1566, %rd4, %rd1565;
	ld.global.u32 	%r3938, [%rd1566];
	setp.eq.s32 	%p921, %r3938, -1;
	selp.u32 	%r3939, 1, 0, %p921;
	add.s32 	%r6126, %r3936, %r3939;
	add.s32 	%r6118, %r6118, 4;
$L__BB39_373:
	setp.eq.s32 	%p922, %r735, 0;
	@%p922 bra 	$L__BB39_377;
	mul.wide.s32 	%rd1567, %r6118, 4;
	add.s64 	%rd37, %rd3, %rd1567;
	ld.global.u32 	%r3940, [%rd37];
	mul.wide.s32 	%rd1568, %r3940, 4;
	add.s64 	%rd1569, %rd4, %rd1568;
	ld.global.u32 	%r3941, [%rd1569];
	setp.eq.s32 	%p923, %r3941, -1;
	selp.u32 	%r3942, 1, 0, %p923;
	add.s32 	%r6126, %r6126, %r3942;
	setp.eq.s32 	%p924, %r735, 1;
	@%p924 bra 	$L__BB39_377;
	ld.global.u32 	%r3943, [%rd37+4];
	mul.wide.s32 	%rd1570, %r3943, 4;
	add.s64 	%rd1571, %rd4, %rd1570;
	ld.global.u32 	%r3944, [%rd1571];
	setp.eq.s32 	%p925, %r3944, -1;
	selp.u32 	%r3945, 1, 0, %p925;
	add.s32 	%r6126, %r6126, %r3945;
	setp.eq.s32 	%p926, %r735, 2;
	@%p926 bra 	$L__BB39_377;
	ld.global.u32 	%r3946, [%rd37+8];
	mul.wide.s32 	%rd1572, %r3946, 4;
	add.s64 	%rd1573, %rd4, %rd1572;
	ld.global.u32 	%r3947, [%rd1573];
	setp.eq.s32 	%p927, %r3947, -1;
	selp.u32 	%r3948, 1, 0, %p927;
	add.s32 	%r6126, %r6126, %r3948;
$L__BB39_377:
	ld.global.u32 	%r3950, [%rd30+6144];
	setp.ne.s32 	%p928, %r3950, -1;
	mov.b32 	%r6139, 0;
	@%p928 bra 	$L__BB39_392;
	ld.global.u32 	%r6131, [%rd31+6144];
	ld.global.u32 	%r746, [%rd31+6148];
	setp.ge.s32 	%p929, %r6131, %r746;
	@%p929 bra 	$L__BB39_392;
	add.s32 	%r3954, %r6131, 1;
	max.s32 	%r3955, %r746, %r3954;
	sub.s32 	%r747, %r3955, %r6131;
	and.b32  	%r748, %r747, 15;
	sub.s32 	%r3956, %r6131, %r3955;
	setp.gt.u32 	%p930, %r3956, -16;
	mov.b32 	%r6139, 0;
	@%p930 bra 	$L__BB39_382;
	and.b32  	%r749, %r747, -16;
	mov.b32 	%r6139, 0;
	mov.u32 	%r6129, %r6139;
$L__BB39_381:
	.pragma "nounroll";
	mul.wide.s32 	%rd1574, %r6131, 4;
	add.s64 	%rd1575, %rd3, %rd1574;
	ld.global.u32 	%r3958, [%rd1575];
	mul.wide.s32 	%rd1576, %r3958, 4;
	add.s64 	%rd1577, %rd4, %rd1576;
	ld.global.u32 	%r3959, [%rd1577];
	setp.eq.s32 	%p931, %r3959, -1;
	selp.u32 	%r3960, 1, 0, %p931;
	add.s32 	%r3961, %r6139, %r3960;
	ld.global.u32 	%r3962, [%rd1575+4];
	mul.wide.s32 	%rd1578, %r3962, 4;
	add.s64 	%rd1579, %rd4, %rd1578;
	ld.global.u32 	%r3963, [%rd1579];
	setp.eq.s32 	%p932, %r3963, -1;
	selp.u32 	%r3964, 1, 0, %p932;
	add.s32 	%r3965, %r3961, %r3964;
	ld.global.u32 	%r3966, [%rd1575+8];
	mul.wide.s32 	%rd1580, %r3966, 4;
	add.s64 	%rd1581, %rd4, %rd1580;
	ld.global.u32 	%r3967, [%rd1581];
	setp.eq.s32 	%p933, %r3967, -1;
	selp.u32 	%r3968, 1, 0, %p933;
	add.s32 	%r3969, %r3965, %r3968;
	ld.global.u32 	%r3970, [%rd1575+12];
	mul.wide.s32 	%rd1582, %r3970, 4;
	add.s64 	%rd1583, %rd4, %rd1582;
	ld.global.u32 	%r3971, [%rd1583];
	setp.eq.s32 	%p934, %r3971, -1;
	selp.u32 	%r3972, 1, 0, %p934;
	add.s32 	%r3973, %r3969, %r3972;
	ld.global.u32 	%r3974, [%rd1575+16];
	mul.wide.s32 	%rd1584, %r3974, 4;
	add.s64 	%rd1585, %rd4, %rd1584;
	ld.global.u32 	%r3975, [%rd1585];
	setp.eq.s32 	%p935, %r3975, -1;
	selp.u32 	%r3976, 1, 0, %p935;
	add.s32 	%r3977, %r3973, %r3976;
	ld.global.u32 	%r3978, [%rd1575+20];
	mul.wide.s32 	%rd1586, %r3978, 4;
	add.s64 	%rd1587, %rd4, %rd1586;
	ld.global.u32 	%r3979, [%rd1587];
	setp.eq.s32 	%p936, %r3979, -1;
	selp.u32 	%r3980, 1, 0, %p936;
	add.s32 	%r3981, %r3977, %r3980;
	ld.global.u32 	%r3982, [%rd1575+24];
	mul.wide.s32 	%rd1588, %r3982, 4;
	add.s64 	%rd1589, %rd4, %rd1588;
	ld.global.u32 	%r3983, [%rd1589];
	setp.eq.s32 	%p937, %r3983, -1;
	selp.u32 	%r3984, 1, 0, %p937;
	add.s32 	%r3985, %r3981, %r3984;
	ld.global.u32 	%r3986, [%rd1575+28];
	mul.wide.s32 	%rd1590, %r3986, 4;
	add.s64 	%rd1591, %rd4, %rd1590;
	ld.global.u32 	%r3987, [%rd1591];
	setp.eq.s32 	%p938, %r3987, -1;
	selp.u32 	%r3988, 1, 0, %p938;
	add.s32 	%r3989, %r3985, %r3988;
	ld.global.u32 	%r3990, [%rd1575+32];
	mul.wide.s32 	%rd1592, %r3990, 4;
	add.s64 	%rd1593, %rd4, %rd1592;
	ld.global.u32 	%r3991, [%rd1593];
	setp.eq.s32 	%p939, %r3991, -1;
	selp.u32 	%r3992, 1, 0, %p939;
	add.s32 	%r3993, %r3989, %r3992;
	ld.global.u32 	%r3994, [%rd1575+36];
	mul.wide.s32 	%rd1594, %r3994, 4;
	add.s64 	%rd1595, %rd4, %rd1594;
	ld.global.u32 	%r3995, [%rd1595];
	setp.eq.s32 	%p940, %r3995, -1;
	selp.u32 	%r3996, 1, 0, %p940;
	add.s32 	%r3997, %r3993, %r3996;
	ld.global.u32 	%r3998, [%rd1575+40];
	mul.wide.s32 	%rd1596, %r3998, 4;
	add.s64 	%rd1597, %rd4, %rd1596;
	ld.global.u32 	%r3999, [%rd1597];
	setp.eq.s32 	%p941, %r3999, -1;
	selp.u32 	%r4000, 1, 0, %p941;
	add.s32 	%r4001, %r3997, %r4000;
	ld.global.u32 	%r4002, [%rd1575+44];
	mul.wide.s32 	%rd1598, %r4002, 4;
	add.s64 	%rd1599, %rd4, %rd1598;
	ld.global.u32 	%r4003, [%rd1599];
	setp.eq.s32 	%p942, %r4003, -1;
	selp.u32 	%r4004, 1, 0, %p942;
	add.s32 	%r4005, %r4001, %r4004;
	ld.global.u32 	%r4006, [%rd1575+48];
	mul.wide.s32 	%rd1600, %r4006, 4;
	add.s64 	%rd1601, %rd4, %rd1600;
	ld.global.u32 	%r4007, [%rd1601];
	setp.eq.s32 	%p943, %r4007, -1;
	selp.u32 	%r4008, 1, 0, %p943;
	add.s32 	%r4009, %r4005, %r4008;
	ld.global.u32 	%r4010, [%rd1575+52];
	mul.wide.s32 	%rd1602, %r4010, 4;
	add.s64 	%rd1603, %rd4, %rd1602;
	ld.global.u32 	%r4011, [%rd1603];
	setp.eq.s32 	%p944, %r4011, -1;
	selp.u32 	%r4012, 1, 0, %p944;
	add.s32 	%r4013, %r4009, %r4012;
	ld.global.u32 	%r4014, [%rd1575+56];
	mul.wide.s32 	%rd1604, %r4014, 4;
	add.s64 	%rd1605, %rd4, %rd1604;
	ld.global.u32 	%r4015, [%rd1605];
	setp.eq.s32 	%p945, %r4015, -1;
	selp.u32 	%r4016, 1, 0, %p945;
	add.s32 	%r4017, %r4013, %r4016;
	ld.global.u32 	%r4018, [%rd1575+60];
	mul.wide.s32 	%rd1606, %r4018, 4;
	add.s64 	%rd1607, %rd4, %rd1606;
	ld.global.u32 	%r4019, [%rd1607];
	setp.eq.s32 	%p946, %r4019, -1;
	selp.u32 	%r4020, 1, 0, %p946;
	add.s32 	%r6139, %r4017, %r4020;
	add.s32 	%r6131, %r6131, 16;
	add.s32 	%r6129, %r6129, 16;
	setp.ne.s32 	%p947, %r6129, %r749;
	@%p947 bra 	$L__BB39_381;
$L__BB39_382:
	setp.eq.s32 	%p948, %r748, 0;
	@%p948 bra 	$L__BB39_392;
	and.b32  	%r759, %r747, 7;
	setp.lt.u32 	%p949, %r748, 8;
	@%p949 bra 	$L__BB39_385;
	mul.wide.s32 	%rd1608, %r6131, 4;
	add.s64 	%rd1609, %rd3, %rd1608;
	ld.global.u32 	%r4022, [%rd1609];
	mul.wide.s32 	%rd1610, %r4022, 4;
	add.s64 	%rd1611, %rd4, %rd1610;
	ld.global.u32 	%r4023, [%rd1611];
	setp.eq.s32 	%p950, %r4023, -1;
	selp.u32 	%r4024, 1, 0, %p950;
	add.s32 	%r4025, %r6139, %r4024;
	ld.global.u32 	%r4026, [%rd1609+4];
	mul.wide.s32 	%rd1612, %r4026, 4;
	add.s64 	%rd1613, %rd4, %rd1612;
	ld.global.u32 	%r4027, [%rd1613];
	setp.eq.s32 	%p951, %r4027, -1;
	selp.u32 	%r4028, 1, 0, %p951;
	add.s32 	%r4029, %r4025, %r4028;
	ld.global.u32 	%r4030, [%rd1609+8];
	mul.wide.s32 	%rd1614, %r4030, 4;
	add.s64 	%rd1615, %rd4, %rd1614;
	ld.global.u32 	%r4031, [%rd1615];
	setp.eq.s32 	%p952, %r4031, -1;
	selp.u32 	%r4032, 1, 0, %p952;
	add.s32 	%r4033, %r4029, %r4032;
	ld.global.u32 	%r4034, [%rd1609+12];
	mul.wide.s32 	%rd1616, %r4034, 4;
	add.s64 	%rd1617, %rd4, %rd1616;
	ld.global.u32 	%r4035, [%rd1617];
	setp.eq.s32 	%p953, %r4035, -1;
	selp.u32 	%r4036, 1, 0, %p953;
	add.s32 	%r4037, %r4033, %r4036;
	ld.global.u32 	%r4038, [%rd1609+16];
	mul.wide.s32 	%rd1618, %r4038, 4;
	add.s64 	%rd1619, %rd4, %rd1618;
	ld.global.u32 	%r4039, [%rd1619];
	setp.eq.s32 	%p954, %r4039, -1;
	selp.u32 	%r4040, 1, 0, %p954;
	add.s32 	%r4041, %r4037, %r4040;
	ld.global.u32 	%r4042, [%rd1609+20];
	mul.wide.s32 	%rd1620, %r4042, 4;
	add.s64 	%rd1621, %rd4, %rd1620;
	ld.global.u32 	%r4043, [%rd1621];
	setp.eq.s32 	%p955, %r4043, -1;
	selp.u32 	%r4044, 1, 0, %p955;
	add.s32 	%r4045, %r4041, %r4044;
	ld.global.u32 	%r4046, [%rd1609+24];
	mul.wide.s32 	%rd1622, %r4046, 4;
	add.s64 	%rd1623, %rd4, %rd1622;
	ld.global.u32 	%r4047, [%rd1623];
	setp.eq.s32 	%p956, %r4047, -1;
	selp.u32 	%r4048, 1, 0, %p956;
	add.s32 	%r4049, %r4045, %r4048;
	ld.global.u32 	%r4050, [%rd1609+28];
	mul.wide.s32 	%rd1624, %r4050, 4;
	add.s64 	%rd1625, %rd4, %rd1624;
	ld.global.u32 	%r4051, [%rd1625];
	setp.eq.s32 	%p957, %r4051, -1;
	selp.u32 	%r4052, 1, 0, %p957;
	add.s32 	%r6139, %r4049, %r4052;
	add.s32 	%r6131, %r6131, 8;
$L__BB39_385:
	setp.eq.s32 	%p958, %r759, 0;
	@%p958 bra 	$L__BB39_392;
	and.b32  	%r765, %r747, 3;
	setp.lt.u32 	%p959, %r759, 4;
	@%p959 bra 	$L__BB39_388;
	mul.wide.s32 	%rd1626, %r6131, 4;
	add.s64 	%rd1627, %rd3, %rd1626;
	ld.global.u32 	%r4054, [%rd1627];
	mul.wide.s32 	%rd1628, %r4054, 4;
	add.s64 	%rd1629, %rd4, %rd1628;
	ld.global.u32 	%r4055, [%rd1629];
	setp.eq.s32 	%p960, %r4055, -1;
	selp.u32 	%r4056, 1, 0, %p960;
	add.s32 	%r4057, %r6139, %r4056;
	ld.global.u32 	%r4058, [%rd1627+4];
	mul.wide.s32 	%rd1630, %r4058, 4;
	add.s64 	%rd1631, %rd4, %rd1630;
	ld.global.u32 	%r4059, [%rd1631];
	setp.eq.s32 	%p961, %r4059, -1;
	selp.u32 	%r4060, 1, 0, %p961;
	add.s32 	%r4061, %r4057, %r4060;
	ld.global.u32 	%r4062, [%rd1627+8];
	mul.wide.s32 	%rd1632, %r4062, 4;
	add.s64 	%rd1633, %rd4, %rd1632;
	ld.global.u32 	%r4063, [%rd1633];
	setp.eq.s32 	%p962, %r4063, -1;
	selp.u32 	%r4064, 1, 0, %p962;
	add.s32 	%r4065, %r4061, %r4064;
	ld.global.u32 	%r4066, [%rd1627+12];
	mul.wide.s32 	%rd1634, %r4066, 4;
	add.s64 	%rd1635, %rd4, %rd1634;
	ld.global.u32 	%r4067, [%rd1635];
	setp.eq.s32 	%p963, %r4067, -1;
	selp.u32 	%r4068, 1, 0, %p963;
	add.s32 	%r6139, %r4065, %r4068;
	add.s32 	%r6131, %r6131, 4;
$L__BB39_388:
	setp.eq.s32 	%p964, %r765, 0;
	@%p964 bra 	$L__BB39_392;
	mul.wide.s32 	%rd1636, %r6131, 4;
	add.s64 	%rd38, %rd3, %rd1636;
	ld.global.u32 	%r4069, [%rd38];
	mul.wide.s32 	%rd1637, %r4069, 4;
	add.s64 	%rd1638, %rd4, %rd1637;
	ld.global.u32 	%r4070, [%rd1638];
	setp.eq.s32 	%p965, %r4070, -1;
	selp.u32 	%r4071, 1, 0, %p965;
	add.s32 	%r6139, %r6139, %r4071;
	setp.eq.s32 	%p966, %r765, 1;
	@%p966 bra 	$L__BB39_392;
	ld.global.u32 	%r4072, [%rd38+4];
	mul.wide.s32 	%rd1639, %r4072, 4;
	add.s64 	%rd1640, %rd4, %rd1639;
	ld.global.u32 	%r4073, [%rd1640];
	setp.eq.s32 	%p967, %r4073, -1;
	selp.u32 	%r4074, 1, 0, %p967;
	add.s32 	%r6139, %r6139, %r4074;
	setp.eq.s32 	%p968, %r765, 2;
	@%p968 bra 	$L__BB39_392;
	ld.global.u32 	%r4075, [%rd38+8];
	mul.wide.s32 	%rd1641, %r4075, 4;
	add.s64 	%rd1642, %rd4, %rd1641;
	ld.global.u32 	%r4076, [%rd1642];
	setp.eq.s32 	%p969, %r4076, -1;
	selp.u32 	%r4077, 1, 0, %p969;
	add.s32 	%r6139, %r6139, %r4077;
$L__BB39_392:
	ld.global.u32 	%r4079, [%rd30+7168];
	setp.ne.s32 	%p970, %r4079, -1;
	mov.b32 	%r6152, 0;
	@%p970 bra 	$L__BB39_407;
	ld.global.u32 	%r6144, [%rd31+7168];
	ld.global.u32 	%r776, [%rd31+7172];
	setp.ge.s32 	%p971, %r6144, %r776;
	@%p971 bra 	$L__BB39_407;
	add.s32 	%r4083, %r6144, 1;
	max.s32 	%r4084, %r776, %r4083;
	sub.s32 	%r777, %r4084, %r6144;
	and.b32  	%r778, %r777, 15;
	sub.s32 	%r4085, %r6144, %r4084;
	setp.gt.u32 	%p972, %r4085, -16;
	mov.b32 	%r6152, 0;
	@%p972 bra 	$L__BB39_397;
	and.b32  	%r779, %r777, -16;
	mov.b32 	%r6152, 0;
	mov.u32 	%r6142, %r6152;
$L__BB39_396:
	.pragma "nounroll";
	mul.wide.s32 	%rd1643, %r6144, 4;
	add.s64 	%rd1644, %rd3, %rd1643;
	ld.global.u32 	%r4087, [%rd1644];
	mul.wide.s32 	%rd1645, %r4087, 4;
	add.s64 	%rd1646, %rd4, %rd1645;
	ld.global.u32 	%r4088, [%rd1646];
	setp.eq.s32 	%p973, %r4088, -1;
	selp.u32 	%r4089, 1, 0, %p973;
	add.s32 	%r4090, %r6152, %r4089;
	ld.global.u32 	%r4091, [%rd1644+4];
	mul.wide.s32 	%rd1647, %r4091, 4;
	add.s64 	%rd1648, %rd4, %rd1647;
	ld.global.u32 	%r4092, [%rd1648];
	setp.eq.s32 	%p974, %r4092, -1;
	selp.u32 	%r4093, 1, 0, %p974;
	add.s32 	%r4094, %r4090, %r4093;
	ld.global.u32 	%r4095, [%rd1644+8];
	mul.wide.s32 	%rd1649, %r4095, 4;
	add.s64 	%rd1650, %rd4, %rd1649;
	ld.global.u32 	%r4096, [%rd1650];
	setp.eq.s32 	%p975, %r4096, -1;
	selp.u32 	%r4097, 1, 0, %p975;
	add.s32 	%r4098, %r4094, %r4097;
	ld.global.u32 	%r4099, [%rd1644+12];
	mul.wide.s32 	%rd1651, %r4099, 4;
	add.s64 	%rd1652, %rd4, %rd1651;
	ld.global.u32 	%r4100, [%rd1652];
	setp.eq.s32 	%p976, %r4100, -1;
	selp.u32 	%r4101, 1, 0, %p976;
	add.s32 	%r4102, %r4098, %r4101;
	ld.global.u32 	%r4103, [%rd1644+16];
	mul.wide.s32 	%rd1653, %r4103, 4;
	add.s64 	%rd1654, %rd4, %rd1653;
	ld.global.u32 	%r4104, [%rd1654];
	setp.eq.s32 	%p977, %r4104, -1;
	selp.u32 	%r4105, 1, 0, %p977;
	add.s32 	%r4106, %r4102, %r4105;
	ld.global.u32 	%r4107, [%rd1644+20];
	mul.wide.s32 	%rd1655, %r4107, 4;
	add.s64 	%rd1656, %rd4, %rd1655;
	ld.global.u32 	%r4108, [%rd1656];
	setp.eq.s32 	%p978, %r4108, -1;
	selp.u32 	%r4109, 1, 0, %p978;
	add.s32 	%r4110, %r4106, %r4109;
	ld.global.u32 	%r4111, [%rd1644+24];
	mul.wide.s32 	%rd1657, %r4111, 4;
	add.s64 	%rd1658, %rd4, %rd1657;
	ld.global.u32 	%r4112, [%rd1658];
	setp.eq.s32 	%p979, %r4112, -1;
	selp.u32 	%r4113, 1, 0, %p979;
	add.s32 	%r4114, %r4110, %r4113;
	ld.global.u32 	%r4115, [%rd1644+28];
	mul.wide.s32 	%rd1659, %r4115, 4;
	add.s64 	%rd1660, %rd4, %rd1659;
	ld.global.u32 	%r4116, [%rd1660];
	setp.eq.s32 	%p980, %r4116, -1;
	selp.u32 	%r4117, 1, 0, %p980;
	add.s32 	%r4118, %r4114, %r4117;
	ld.global.u32 	%r4119, [%rd1644+32];
	mul.wide.s32 	%rd1661, %r4119, 4;
	add.s64 	%rd1662, %rd4, %rd1661;
	ld.global.u32 	%r4120, [%rd1662];
	setp.eq.s32 	%p981, %r4120, -1;
	selp.u32 	%r4121, 1, 0, %p981;
	add.s32 	%r4122, %r4118, %r4121;
	ld.global.u32 	%r4123, [%rd1644+36];
	mul.wide.s32 	%rd1663, %r4123, 4;
	add.s64 	%rd1664, %rd4, %rd1663;
	ld.global.u32 	%r4124, [%rd1664];
	setp.eq.s32 	%p982, %r4124, -1;
	selp.u32 	%r4125, 1, 0, %p982;
	add.s32 	%r4126, %r4122, %r4125;
	ld.global.u32 	%r4127, [%rd1644+40];
	mul.wide.s32 	%rd1665, %r4127, 4;
	add.s64 	%rd1666, %rd4, %rd1665;
	ld.global.u32 	%r4128, [%rd1666];
	setp.eq.s32 	%p983, %r4128, -1;
	selp.u32 	%r4129, 1, 0, %p983;
	add.s32 	%r4130, %r4126, %r4129;
	ld.global.u32 	%r4131, [%rd1644+44];
	mul.wide.s32 	%rd1667, %r4131, 4;
	add.s64 	%rd1668, %rd4, %rd1667;
	ld.global.u32 	%r4132, [%rd1668];
	setp.eq.s32 	%p984, %r4132, -1;
	selp.u32 	%r4133, 1, 0, %p984;
	add.s32 	%r4134, %r4130, %r4133;
	ld.global.u32 	%r4135, [%rd1644+48];
	mul.wide.s32 	%rd1669, %r4135, 4;
	add.s64 	%rd1670, %rd4, %rd1669;
	ld.global.u32 	%r4136, [%rd1670];
	setp.eq.s32 	%p985, %r4136, -1;
	selp.u32 	%r4137, 1, 0, %p985;
	add.s32 	%r4138, %r4134, %r4137;
	ld.global.u32 	%r4139, [%rd1644+52];
	mul.wide.s32 	%rd1671, %r4139, 4;
	add.s64 	%rd1672, %rd4, %rd1671;
	ld.global.u32 	%r4140, [%rd1672];
	setp.eq.s32 	%p986, %r4140, -1;
	selp.u32 	%r4141, 1, 0, %p986;
	add.s32 	%r4142, %r4138, %r4141;
	ld.global.u32 	%r4143, [%rd1644+56];
	mul.wide.s32 	%rd1673, %r4143, 4;
	add.s64 	%rd1674, %rd4, %rd1673;
	ld.global.u32 	%r4144, [%rd1674];
	setp.eq.s32 	%p987, %r4144, -1;
	selp.u32 	%r4145, 1, 0, %p987;
	add.s32 	%r4146, %r4142, %r4145;
	ld.global.u32 	%r4147, [%rd1644+60];
	mul.wide.s32 	%rd1675, %r4147, 4;
	add.s64 	%rd1676, %rd4, %rd1675;
	ld.global.u32 	%r4148, [%rd1676];
	setp.eq.s32 	%p988, %r4148, -1;
	selp.u32 	%r4149, 1, 0, %p988;
	add.s32 	%r6152, %r4146, %r4149;
	add.s32 	%r6144, %r6144, 16;
	add.s32 	%r6142, %r6142, 16;
	setp.ne.s32 	%p989, %r6142, %r779;
	@%p989 bra 	$L__BB39_396;
$L__BB39_397:
	setp.eq.s32 	%p990, %r778, 0;
	@%p990 bra 	$L__BB39_407;
	and.b32  	%r789, %r777, 7;
	setp.lt.u32 	%p991, %r778, 8;
	@%p991 bra 	$L__BB39_400;
	mul.wide.s32 	%rd1677, %r6144, 4;
	add.s64 	%rd1678, %rd3, %rd1677;
	ld.global.u32 	%r4151, [%rd1678];
	mul.wide.s32 	%rd1679, %r4151, 4;
	add.s64 	%rd1680, %rd4, %rd1679;
	ld.global.u32 	%r4152, [%rd1680];
	setp.eq.s32 	%p992, %r4152, -1;
	selp.u32 	%r4153, 1, 0, %p992;
	add.s32 	%r4154, %r6152, %r4153;
	ld.global.u32 	%r4155, [%rd1678+4];
	mul.wide.s32 	%rd1681, %r4155, 4;
	add.s64 	%rd1682, %rd4, %rd1681;
	ld.global.u32 	%r4156, [%rd1682];
	setp.eq.s32 	%p993, %r4156, -1;
	selp.u32 	%r4157, 1, 0, %p993;
	add.s32 	%r4158, %r4154, %r4157;
	ld.global.u32 	%r4159, [%rd1678+8];
	mul.wide.s32 	%rd1683, %r4159, 4;
	add.s64 	%rd1684, %rd4, %rd1683;
	ld.global.u32 	%r4160, [%rd1684];
	setp.eq.s32 	%p994, %r4160, -1;
	selp.u32 	%r4161, 1, 0, %p994;
	add.s32 	%r4162, %r4158, %r4161;
	ld.global.u32 	%r4163, [%rd1678+12];
	mul.wide.s32 	%rd1685, %r4163, 4;
	add.s64 	%rd1686, %rd4, %rd1685;
	ld.global.u32 	%r4164, [%rd1686];
	setp.eq.s32 	%p995, %r4164, -1;
	selp.u32 	%r4165, 1, 0, %p995;
	add.s32 	%r4166, %r4162, %r4165;
	ld.global.u32 	%r4167, [%rd1678+16];
	mul.wide.s32 	%rd1687, %r4167, 4;
	add.s64 	%rd1688, %rd4, %rd1687;
	ld.global.u32 	%r4168, [%rd1688];
	setp.eq.s32 	%p996, %r4168, -1;
	selp.u32 	%r4169, 1, 0, %p996;
	add.s32 	%r4170, %r4166, %r4169;
	ld.global.u32 	%r4171, [%rd1678+20];
	mul.wide.s32 	%rd1689, %r4171, 4;
	add.s64 	%rd1690, %rd4, %rd1689;
	ld.global.u32 	%r4172, [%rd1690];
	setp.eq.s32 	%p997, %r4172, -1;
	selp.u32 	%r4173, 1, 0, %p997;
	add.s32 	%r4174, %r4170, %r4173;
	ld.global.u32 	%r4175, [%rd1678+24];
	mul.wide.s32 	%rd1691, %r4175, 4;
	add.s64 	%rd1692, %rd4, %rd1691;
	ld.global.u32 	%r4176, [%rd1692];
	setp.eq.s32 	%p998, %r4176, -1;
	selp.u32 	%r4177, 1, 0, %p998;
	add.s32 	%r4178, %r4174, %r4177;
	ld.global.u32 	%r4179, [%rd1678+28];
	mul.wide.s32 	%rd1693, %r4179, 4;
	add.s64 	%rd1694, %rd4, %rd1693;
	ld.global.u32 	%r4180, [%rd1694];
	setp.eq.s32 	%p999, %r4180, -1;
	selp.u32 	%r4181, 1, 0, %p999;
	add.s32 	%r6152, %r4178, %r4181;
	add.s32 	%r6144, %r6144, 8;
$L__BB39_400:
	setp.eq.s32 	%p1000, %r789, 0;
	@%p1000 bra 	$L__BB39_407;
	and.b32  	%r795, %r777, 3;
	setp.lt.u32 	%p1001, %r789, 4;
	@%p1001 bra 	$L__BB39_403;
	mul.wide.s32 	%rd1695, %r6144, 4;
	add.s64 	%rd1696, %rd3, %rd1695;
	ld.global.u32 	%r4183, [%rd1696];
	mul.wide.s32 	%rd1697, %r4183, 4;
	add.s64 	%rd1698, %rd4, %rd1697;
	ld.global.u32 	%r4184, [%rd1698];
	setp.eq.s32 	%p1002, %r4184, -1;
	selp.u32 	%r4185, 1, 0, %p1002;
	add.s32 	%r4186, %r6152, %r4185;
	ld.global.u32 	%r4187, [%rd1696+4];
	mul.wide.s32 	%rd1699, %r4187, 4;
	add.s64 	%rd1700, %rd4, %rd1699;
	ld.global.u32 	%r4188, [%rd1700];
	setp.eq.s32 	%p1003, %r4188, -1;
	selp.u32 	%r4189, 1, 0, %p1003;
	add.s32 	%r4190, %r4186, %r4189;
	ld.global.u32 	%r4191, [%rd1696+8];
	mul.wide.s32 	%rd1701, %r4191, 4;
	add.s64 	%rd1702, %rd4, %rd1701;
	ld.global.u32 	%r4192, [%rd1702];
	setp.eq.s32 	%p1004, %r4192, -1;
	selp.u32 	%r4193, 1, 0, %p1004;
	add.s32 	%r4194, %r4190, %r4193;
	ld.global.u32 	%r4195, [%rd1696+12];
	mul.wide.s32 	%rd1703, %r4195, 4;
	add.s64 	%rd1704, %rd4, %rd1703;
	ld.global.u32 	%r4196, [%rd1704];
	setp.eq.s32 	%p1005, %r4196, -1;
	selp.u32 	%r4197, 1, 0, %p1005;
	add.s32 	%r6152, %r4194, %r4197;
	add.s32 	%r6144, %r6144, 4;
$L__BB39_403:
	setp.eq.s32 	%p1006, %r795, 0;
	@%p1006 bra 	$L__BB39_407;
	mul.wide.s32 	%rd1705, %r6144, 4;
	add.s64 	%rd39, %rd3, %rd1705;
	ld.global.u32 	%r4198, [%rd39];
	mul.wide.s32 	%rd1706, %r4198, 4;
	add.s64 	%rd1707, %rd4, %rd1706;
	ld.global.u32 	%r4199, [%rd1707];
	setp.eq.s32 	%p1007, %r4199, -1;
	selp.u32 	%r4200, 1, 0, %p1007;
	add.s32 	%r6152, %r6152, %r4200;
	setp.eq.s32 	%p1008, %r795, 1;
	@%p1008 bra 	$L__BB39_407;
	ld.global.u32 	%r4201, [%rd39+4];
	mul.wide.s32 	%rd1708, %r4201, 4;
	add.s64 	%rd1709, %rd4, %rd1708;
	ld.global.u32 	%r4202, [%rd1709];
	setp.eq.s32 	%p1009, %r4202, -1;
	selp.u32 	%r4203, 1, 0, %p1009;
	add.s32 	%r6152, %r6152, %r4203;
	setp.eq.s32 	%p1010, %r795, 2;
	@%p1010 bra 	$L__BB39_407;
	ld.global.u32 	%r4204, [%rd39+8];
	mul.wide.s32 	%rd1710, %r4204, 4;
	add.s64 	%rd1711, %rd4, %rd1710;
	ld.global.u32 	%r4205, [%rd1711];
	setp.eq.s32 	%p1011, %r4205, -1;
	selp.u32 	%r4206, 1, 0, %p1011;
	add.s32 	%r6152, %r6152, %r4206;
$L__BB39_407:
	ld.global.u32 	%r4208, [%rd30+8192];
	setp.ne.s32 	%p1012, %r4208, -1;
	mov.b32 	%r6165, 0;
	@%p1012 bra 	$L__BB39_422;
	ld.global.u32 	%r6157, [%rd31+8192];
	ld.global.u32 	%r806, [%rd31+8196];
	setp.ge.s32 	%p1013, %r6157, %r806;
	@%p1013 bra 	$L__BB39_422;
	add.s32 	%r4212, %r6157, 1;
	max.s32 	%r4213, %r806, %r4212;
	sub.s32 	%r807, %r4213, %r6157;
	and.b32  	%r808, %r807, 15;
	sub.s32 	%r4214, %r6157, %r4213;
	setp.gt.u32 	%p1014, %r4214, -16;
	mov.b32 	%r6165, 0;
	@%p1014 bra 	$L__BB39_412;
	and.b32  	%r809, %r807, -16;
	mov.b32 	%r6165, 0;
	mov.u32 	%r6155, %r6165;
$L__BB39_411:
	.pragma "nounroll";
	mul.wide.s32 	%rd1712, %r6157, 4;
	add.s64 	%rd1713, %rd3, %rd1712;
	ld.global.u32 	%r4216, [%rd1713];
	mul.wide.s32 	%rd1714, %r4216, 4;
	add.s64 	%rd1715, %rd4, %rd1714;
	ld.global.u32 	%r4217, [%rd1715];
	setp.eq.s32 	%p1015, %r4217, -1;
	selp.u32 	%r4218, 1, 0, %p1015;
	add.s32 	%r4219, %r6165, %r4218;
	ld.global.u32 	%r4220, [%rd1713+4];
	mul.wide.s32 	%rd1716, %r4220, 4;
	add.s64 	%rd1717, %rd4, %rd1716;
	ld.global.u32 	%r4221, [%rd1717];
	setp.eq.s32 	%p1016, %r4221, -1;
	selp.u32 	%r4222, 1, 0, %p1016;
	add.s32 	%r4223, %r4219, %r4222;
	ld.global.u32 	%r4224, [%rd1713+8];
	mul.wide.s32 	%rd1718, %r4224, 4;
	add.s64 	%rd1719, %rd4, %rd1718;
	ld.global.u32 	%r4225, [%rd1719];
	setp.eq.s32 	%p1017, %r4225, -1;
	selp.u32 	%r4226, 1, 0, %p1017;
	add.s32 	%r4227, %r4223, %r4226;
	ld.global.u32 	%r4228, [%rd1713+12];
	mul.wide.s32 	%rd1720, %r4228, 4;
	add.s64 	%rd1721, %rd4, %rd1720;
	ld.global.u32 	%r4229, [%rd1721];
	setp.eq.s32 	%p1018, %r4229, -1;
	selp.u32 	%r4230, 1, 0, %p1018;
	add.s32 	%r4231, %r4227, %r4230;
	ld.global.u32 	%r4232, [%rd1713+16];
	mul.wide.s32 	%rd1722, %r4232, 4;
	add.s64 	%rd1723, %rd4, %rd1722;
	ld.global.u32 	%r4233, [%rd1723];
	setp.eq.s32 	%p1019, %r4233, -1;
	selp.u32 	%r4234, 1, 0, %p1019;
	add.s32 	%r4235, %r4231, %r4234;
	ld.global.u32 	%r4236, [%rd1713+20];
	mul.wide.s32 	%rd1724, %r4236, 4;
	add.s64 	%rd1725, %rd4, %rd1724;
	ld.global.u32 	%r4237, [%rd1725];
	setp.eq.s32 	%p1020, %r4237, -1;
	selp.u32 	%r4238, 1, 0, %p1020;
	add.s32 	%r4239, %r4235, %r4238;
	ld.global.u32 	%r4240, [%rd1713+24];
	mul.wide.s32 	%rd1726, %r4240, 4;
	add.s64 	%rd1727, %rd4, %rd1726;
	ld.global.u32 	%r4241, [%rd1727];
	setp.eq.s32 	%p1021, %r4241, -1;
	selp.u32 	%r4242, 1, 0, %p1021;
	add.s32 	%r4243, %r4239, %r4242;
	ld.global.u32 	%r4244, [%rd1713+28];
	mul.wide.s32 	%rd1728, %r4244, 4;
	add.s64 	%rd1729, %rd4, %rd1728;
	ld.global.u32 	%r4245, [%rd1729];
	setp.eq.s32 	%p1022, %r4245, -1;
	selp.u32 	%r4246, 1, 0, %p1022;
	add.s32 	%r4247, %r4243, %r4246;
	ld.global.u32 	%r4248, [%rd1713+32];
	mul.wide.s32 	%rd1730, %r4248, 4;
	add.s64 	%rd1731, %rd4, %rd1730;
	ld.global.u32 	%r4249, [%rd1731];
	setp.eq.s32 	%p1023, %r4249, -1;
	selp.u32 	%r4250, 1, 0, %p1023;
	add.s32 	%r4251, %r4247, %r4250;
	ld.global.u32 	%r4252, [%rd1713+36];
	mul.wide.s32 	%rd1732, %r4252, 4;
	add.s64 	%rd1733, %rd4, %rd1732;
	ld.global.u32 	%r4253, [%rd1733];
	setp.eq.s32 	%p1024, %r4253, -1;
	selp.u32 	%r4254, 1, 0, %p1024;
	add.s32 	%r4255, %r4251, %r4254;
	ld.global.u32 	%r4256, [%rd1713+40];
	mul.wide.s32 	%rd1734, %r4256, 4;
	add.s64 	%rd1735, %rd4, %rd1734;
	ld.global.u32 	%r4257, [%rd1735];
	setp.eq.s32 	%p1025, %r4257, -1;
	selp.u32 	%r4258, 1, 0, %p1025;
	add.s32 	%r4259, %r4255, %r4258;
	ld.global.u32 	%r4260, [%rd1713+44];
	mul.wide.s32 	%rd1736, %r4260, 4;
	add.s64 	%rd1737, %rd4, %rd1736;
	ld.global.u32 	%r4261, [%rd1737];
	setp.eq.s32 	%p1026, %r4261, -1;
	selp.u32 	%r4262, 1, 0, %p1026;
	add.s32 	%r4263, %r4259, %r4262;
	ld.global.u32 	%r4264, [%rd1713+48];
	mul.wide.s32 	%rd1738, %r4264, 4;
	add.s64 	%rd1739, %rd4, %rd1738;
	ld.global.u32 	%r4265, [%rd1739];
	setp.eq.s32 	%p1027, %r4265, -1;
	selp.u32 	%r4266, 1, 0, %p1027;
	add.s32 	%r4267, %r4263, %r4266;
	ld.global.u32 	%r4268, [%rd1713+52];
	mul.wide.s32 	%rd1740, %r4268, 4;
	add.s64 	%rd1741, %rd4, %rd1740;
	ld.global.u32 	%r4269, [%rd1741];
	setp.eq.s32 	%p1028, %r4269, -1;
	selp.u32 	%r4270, 1, 0, %p1028;
	add.s32 	%r4271, %r4267, %r4270;
	ld.global.u32 	%r4272, [%rd1713+56];
	mul.wide.s32 	%rd1742, %r4272, 4;
	add.s64 	%rd1743, %rd4, %rd1742;
	ld.global.u32 	%r4273, [%rd1743];
	setp.eq.s32 	%p1029, %r4273, -1;
	selp.u32 	%r4274, 1, 0, %p1029;
	add.s32 	%r4275, %r4271, %r4274;
	ld.global.u32 	%r4276, [%rd1713+60];
	mul.wide.s32 	%rd1744, %r4276, 4;
	add.s64 	%rd1745, %rd4, %rd1744;
	ld.global.u32 	%r4277, [%rd1745];
	setp.eq.s32 	%p1030, %r4277, -1;
	selp.u32 	%r4278, 1, 0, %p1030;
	add.s32 	%r6165, %r4275, %r4278;
	add.s32 	%r6157, %r6157, 16;
	add.s32 	%r6155, %r6155, 16;
	setp.ne.s32 	%p1031, %r6155, %r809;
	@%p1031 bra 	$L__BB39_411;
$L__BB39_412:
	setp.eq.s32 	%p1032, %r808, 0;
	@%p1032 bra 	$L__BB39_422;
	and.b32  	%r819, %r807, 7;
	setp.lt.u32 	%p1033, %r808, 8;
	@%p1033 bra 	$L__BB39_415;
	mul.wide.s32 	%rd1746, %r6157, 4;
	add.s64 	%rd1747, %rd3, %rd1746;
	ld.global.u32 	%r4280, [%rd1747];
	mul.wide.s32 	%rd1748, %r4280, 4;
	add.s64 	%rd1749, %rd4, %rd1748;
	ld.global.u32 	%r4281, [%rd1749];
	setp.eq.s32 	%p1034, %r4281, -1;
	selp.u32 	%r4282, 1, 0, %p1034;
	add.s32 	%r4283, %r6165, %r4282;
	ld.global.u32 	%r4284, [%rd1747+4];
	mul.wide.s32 	%rd1750, %r4284, 4;
	add.s64 	%rd1751, %rd4, %rd1750;
	ld.global.u32 	%r4285, [%rd1751];
	setp.eq.s32 	%p1035, %r4285, -1;
	selp.u32 	%r4286, 1, 0, %p1035;
	add.s32 	%r4287, %r4283, %r4286;
	ld.global.u32 	%r4288, [%rd1747+8];
	mul.wide.s32 	%rd1752, %r4288, 4;
	add.s64 	%rd1753, %rd4, %rd1752;
	ld.global.u32 	%r4289, [%rd1753];
	setp.eq.s32 	%p1036, %r4289, -1;
	selp.u32 	%r4290, 1, 0, %p1036;
	add.s32 	%r4291, %r4287, %r4290;
	ld.global.u32 	%r4292, [%rd1747+12];
	mul.wide.s32 	%rd1754, %r4292, 4;
	add.s64 	%rd1755, %rd4, %rd1754;
	ld.global.u32 	%r4293, [%rd1755];
	setp.eq.s32 	%p1037, %r4293, -1;
	selp.u32 	%r4294, 1, 0, %p1037;
	add.s32 	%r4295, %r4291, %r4294;
	ld.global.u32 	%r4296, [%rd1747+16];
	mul.wide.s32 	%rd1756, %r4296, 4;
	add.s64 	%rd1757, %rd4, %rd1756;
	ld.global.u32 	%r4297, [%rd1757];
	setp.eq.s32 	%p1038, %r4297, -1;
	selp.u32 	%r4298, 1, 0, %p1038;
	add.s32 	%r4299, %r4295, %r4298;
	ld.global.u32 	%r4300, [%rd1747+20];
	mul.wide.s32 	%rd1758, %r4300, 4;
	add.s64 	%rd1759, %rd4, %rd1758;
	ld.global.u32 	%r4301, [%rd1759];
	setp.eq.s32 	%p1039, %r4301, -1;
	selp.u32 	%r4302, 1, 0, %p1039;
	add.s32 	%r4303, %r4299, %r4302;
	ld.global.u32 	%r4304, [%rd1747+24];
	mul.wide.s32 	%rd1760, %r4304, 4;
	add.s64 	%rd1761, %rd4, %rd1760;
	ld.global.u32 	%r4305, [%rd1761];
	setp.eq.s32 	%p1040, %r4305, -1;
	selp.u32 	%r4306, 1, 0, %p1040;
	add.s32 	%r4307, %r4303, %r4306;
	ld.global.u32 	%r4308, [%rd1747+28];
	mul.wide.s32 	%rd1762, %r4308, 4;
	add.s64 	%rd1763, %rd4, %rd1762;
	ld.global.u32 	%r4309, [%rd1763];
	setp.eq.s32 	%p1041, %r4309, -1;
	selp.u32 	%r4310, 1, 0, %p1041;
	add.s32 	%r6165, %r4307, %r4310;
	add.s32 	%r6157, %r6157, 8;
$L__BB39_415:
	setp.eq.s32 	%p1042, %r819, 0;
	@%p1042 bra 	$L__BB39_422;
	and.b32  	%r825, %r807, 3;
	setp.lt.u32 	%p1043, %r819, 4;
	@%p1043 bra 	$L__BB39_418;
	mul.wide.s32 	%rd1764, %r6157, 4;
	add.s64 	%rd1765, %rd3, %rd1764;
	ld.global.u32 	%r4312, [%rd1765];
	mul.wide.s32 	%rd1766, %r4312, 4;
	add.s64 	%rd1767, %rd4, %rd1766;
	ld.global.u32 	%r4313, [%rd1767];
	setp.eq.s32 	%p1044, %r4313, -1;
	selp.u32 	%r4314, 1, 0, %p1044;
	add.s32 	%r4315, %r6165, %r4314;
	ld.global.u32 	%r4316, [%rd1765+4];
	mul.wide.s32 	%rd1768, %r4316, 4;
	add.s64 	%rd1769, %rd4, %rd1768;
	ld.global.u32 	%r4317, [%rd1769];
	setp.eq.s32 	%p1045, %r4317, -1;
	selp.u32 	%r4318, 1, 0, %p1045;
	add.s32 	%r4319, %r4315, %r4318;
	ld.global.u32 	%r4320, [%rd1765+8];
	mul.wide.s32 	%rd1770, %r4320, 4;
	add.s64 	%rd1771, %rd4, %rd1770;
	ld.global.u32 	%r4321, [%rd1771];
	setp.eq.s32 	%p1046, %r4321, -1;
	selp.u32 	%r4322, 1, 0, %p1046;
	add.s32 	%r4323, %r4319, %r4322;
	ld.global.u32 	%r4324, [%rd1765+12];
	mul.wide.s32 	%rd1772, %r4324, 4;
	add.s64 	%rd1773, %rd4, %rd1772;
	ld.global.u32 	%r4325, [%rd1773];
	setp.eq.s32 	%p1047, %r4325, -1;
	selp.u32 	%r4326, 1, 0, %p1047;
	add.s32 	%r6165, %r4323, %r4326;
	add.s32 	%r6157, %r6157, 4;
$L__BB39_418:
	setp.eq.s32 	%p1048, %r825, 0;
	@%p1048 bra 	$L__BB39_422;
	mul.wide.s32 	%rd1774, %r6157, 4;
	add.s64 	%rd40, %rd3, %rd1774;
	ld.global.u32 	%r4327, [%rd40];
	mul.wide.s32 	%rd1775, %r4327, 4;
	add.s64 	%rd1776, %rd4, %rd1775;
	ld.global.u32 	%r4328, [%rd1776];
	setp.eq.s32 	%p1049, %r4328, -1;
	selp.u32 	%r4329, 1, 0, %p1049;
	add.s32 	%r6165, %r6165, %r4329;
	setp.eq.s32 	%p1050, %r825, 1;
	@%p1050 bra 	$L__BB39_422;
	ld.global.u32 	%r4330, [%rd40+4];
	mul.wide.s32 	%rd1777, %r4330, 4;
	add.s64 	%rd1778, %rd4, %rd1777;
	ld.global.u32 	%r4331, [%rd1778];
	setp.eq.s32 	%p1051, %r4331, -1;
	selp.u32 	%r4332, 1, 0, %p1051;
	add.s32 	%r6165, %r6165, %r4332;
	setp.eq.s32 	%p1052, %r825, 2;
	@%p1052 bra 	$L__BB39_422;
	ld.global.u32 	%r4333, [%rd40+8];
	mul.wide.s32 	%rd1779, %r4333, 4;
	add.s64 	%rd1780, %rd4, %rd1779;
	ld.global.u32 	%r4334, [%rd1780];
	setp.eq.s32 	%p1053, %r4334, -1;
	selp.u32 	%r4335, 1, 0, %p1053;
	add.s32 	%r6165, %r6165, %r4335;
$L__BB39_422:
	ld.global.u32 	%r4337, [%rd30+9216];
	setp.ne.s32 	%p1054, %r4337, -1;
	mov.b32 	%r6178, 0;
	@%p1054 bra 	$L__BB39_437;
	ld.global.u32 	%r6170, [%rd31+9216];
	ld.global.u32 	%r836, [%rd31+9220];
	setp.ge.s32 	%p1055, %r6170, %r836;
	@%p1055 bra 	$L__BB39_437;
	add.s32 	%r4341, %r6170, 1;
	max.s32 	%r4342, %r836, %r4341;
	sub.s32 	%r837, %r4342, %r6170;
	and.b32  	%r838, %r837, 15;
	sub.s32 	%r4343, %r6170, %r4342;
	setp.gt.u32 	%p1056, %r4343, -16;
	mov.b32 	%r6178, 0;
	@%p1056 bra 	$L__BB39_427;
	and.b32  	%r839, %r837, -16;
	mov.b32 	%r6178, 0;
	mov.u32 	%r6168, %r6178;
$L__BB39_426:
	.pragma "nounroll";
	mul.wide.s32 	%rd1781, %r6170, 4;
	add.s64 	%rd1782, %rd3, %rd1781;
	ld.global.u32 	%r4345, [%rd1782];
	mul.wide.s32 	%rd1783, %r4345, 4;
	add.s64 	%rd1784, %rd4, %rd1783;
	ld.global.u32 	%r4346, [%rd1784];
	setp.eq.s32 	%p1057, %r4346, -1;
	selp.u32 	%r4347, 1, 0, %p1057;
	add.s32 	%r4348, %r6178, %r4347;
	ld.global.u32 	%r4349, [%rd1782+4];
	mul.wide.s32 	%rd1785, %r4349, 4;
	add.s64 	%rd1786, %rd4, %rd1785;
	ld.global.u32 	%r4350, [%rd1786];
	setp.eq.s32 	%p1058, %r4350, -1;
	selp.u32 	%r4351, 1, 0, %p1058;
	add.s32 	%r4352, %r4348, %r4351;
	ld.global.u32 	%r4353, [%rd1782+8];
	mul.wide.s32 	%rd1787, %r4353, 4;
	add.s64 	%rd1788, %rd4, %rd1787;
	ld.global.u32 	%r4354, [%rd1788];
	setp.eq.s32 	%p1059, %r4354, -1;
	selp.u32 	%r4355, 1, 0, %p1059;
	add.s32 	%r4356, %r4352, %r4355;
	ld.global.u32 	%r4357, [%rd1782+12];
	mul.wide.s32 	%rd1789, %r4357, 4;
	add.s64 	%rd1790, %rd4, %rd1789;
	ld.global.u32 	%r4358, [%rd1790];
	setp.eq.s32 	%p1060, %r4358, -1;
	selp.u32 	%r4359, 1, 0, %p1060;
	add.s32 	%r4360, %r4356, %r4359;
	ld.global.u32 	%r4361, [%rd1782+16];
	mul.wide.s32 	%rd1791, %r4361, 4;
	add.s64 	%rd1792, %rd4, %rd1791;
	ld.global.u32 	%r4362, [%rd1792];
	setp.eq.s32 	%p1061, %r4362, -1;
	selp.u32 	%r4363, 1, 0, %p1061;
	add.s32 	%r4364, %r4360, %r4363;
	ld.global.u32 	%r4365, [%rd1782+20];
	mul.wide.s32 	%rd1793, %r4365, 4;
	add.s64 	%rd1794, %rd4, %rd1793;
	ld.global.u32 	%r4366, [%rd1794];
	setp.eq.s32 	%p1062, %r4366, -1;
	selp.u32 	%r4367, 1, 0, %p1062;
	add.s32 	%r4368, %r4364, %r4367;
	ld.global.u32 	%r4369, [%rd1782+24];
	mul.wide.s32 	%rd1795, %r4369, 4;
	add.s64 	%rd1796, %rd4, %rd1795;
	ld.global.u32 	%r4370, [%rd1796];
	setp.eq.s32 	%p1063, %r4370, -1;
	selp.u32 	%r4371, 1, 0, %p1063;
	add.s32 	%r4372, %r4368, %r4371;
	ld.global.u32 	%r4373, [%rd1782+28];
	mul.wide.s32 	%rd1797, %r4373, 4;
	add.s64 	%rd1798, %rd4, %rd1797;
	ld.global.u32 	%r4374, [%rd1798];
	setp.eq.s32 	%p1064, %r4374, -1;
	selp.u32 	%r4375, 1, 0, %p1064;
	add.s32 	%r4376, %r4372, %r4375;
	ld.global.u32 	%r4377, [%rd1782+32];
	mul.wide.s32 	%rd1799, %r4377, 4;
	add.s64 	%rd1800, %rd4, %rd1799;
	ld.global.u32 	%r4378, [%rd1800];
	setp.eq.s32 	%p1065, %r4378, -1;
	selp.u32 	%r4379, 1, 0, %p1065;
	add.s32 	%r4380, %r4376, %r4379;
	ld.global.u32 	%r4381, [%rd1782+36];
	mul.wide.s32 	%rd1801, %r4381, 4;
	add.s64 	%rd1802, %rd4, %rd1801;
	ld.global.u32 	%r4382, [%rd1802];
	setp.eq.s32 	%p1066, %r4382, -1;
	selp.u32 	%r4383, 1, 0, %p1066;
	add.s32 	%r4384, %r4380, %r4383;
	ld.global.u32 	%r4385, [%rd1782+40];
	mul.wide.s32 	%rd1803, %r4385, 4;
	add.s64 	%rd1804, %rd4, %rd1803;
	ld.global.u32 	%r4386, [%rd1804];
	setp.eq.s32 	%p1067, %r4386, -1;
	selp.u32 	%r4387, 1, 0, %p1067;
	add.s32 	%r4388, %r4384, %r4387;
	ld.global.u32 	%r4389, [%rd1782+44];
	mul.wide.s32 	%rd1805, %r4389, 4;
	add.s64 	%rd1806, %rd4, %rd1805;
	ld.global.u32 	%r4390, [%rd1806];
	setp.eq.s32 	%p1068, %r4390, -1;
	selp.u32 	%r4391, 1, 0, %p1068;
	add.s32 	%r4392, %r4388, %r4391;
	ld.global.u32 	%r4393, [%rd1782+48];
	mul.wide.s32 	%rd1807, %r4393, 4;
	add.s64 	%rd1808, %rd4, %rd1807;
	ld.global.u32 	%r4394, [%rd1808];
	setp.eq.s32 	%p1069, %r4394, -1;
	selp.u32 	%r4395, 1, 0, %p1069;
	add.s32 	%r4396, %r4392, %r4395;
	ld.global.u32 	%r4397, [%rd1782+52];
	mul.wide.s32 	%rd1809, %r4397, 4;
	add.s64 	%rd1810, %rd4, %rd1809;
	ld.global.u32 	%r4398, [%rd1810];
	setp.eq.s32 	%p1070, %r4398, -1;
	selp.u32 	%r4399, 1, 0, %p1070;
	add.s32 	%r4400, %r4396, %r4399;
	ld.global.u32 	%r4401, [%rd1782+56];
	mul.wide.s32 	%rd1811, %r4401, 4;
	add.s64 	%rd1812, %rd4, %rd1811;
	ld.global.u32 	%r4402, [%rd1812];
	setp.eq.s32 	%p1071, %r4402, -1;
	selp.u32 	%r4403, 1, 0, %p1071;
	add.s32 	%r4404, %r4400, %r4403;
	ld.global.u32 	%r4405, [%rd1782+60];
	mul.wide.s32 	%rd1813, %r4405, 4;
	add.s64 	%rd1814, %rd4, %rd1813;
	ld.global.u32 	%r4406, [%rd1814];
	setp.eq.s32 	%p1072, %r4406, -1;
	selp.u32 	%r4407, 1, 0, %p1072;
	add.s32 	%r6178, %r4404, %r4407;
	add.s32 	%r6170, %r6170, 16;
	add.s32 	%r6168, %r6168, 16;
	setp.ne.s32 	%p1073, %r6168, %r839;
	@%p1073 bra 	$L__BB39_426;
$L__BB39_427:
	setp.eq.s32 	%p1074, %r838, 0;
	@%p1074 bra 	$L__BB39_437;
	and.b32  	%r849, %r837, 7;
	setp.lt.u32 	%p1075, %r838, 8;
	@%p1075 bra 	$L__BB39_430;
	mul.wide.s32 	%rd1815, %r6170, 4;
	add.s64 	%rd1816, %rd3, %rd1815;
	ld.global.u32 	%r4409, [%rd1816];
	mul.wide.s32 	%rd1817, %r4409, 4;
	add.s64 	%rd1818, %rd4, %rd1817;
	ld.global.u32 	%r4410, [%rd1818];
	setp.eq.s32 	%p1076, %r4410, -1;
	selp.u32 	%r4411, 1, 0, %p1076;
	add.s32 	%r4412, %r6178, %r4411;
	ld.global.u32 	%r4413, [%rd1816+4];
	mul.wide.s32 	%rd1819, %r4413, 4;
	add.s64 	%rd1820, %rd4, %rd1819;
	ld.global.u32 	%r4414, [%rd1820];
	setp.eq.s32 	%p1077, %r4414, -1;
	selp.u32 	%r4415, 1, 0, %p1077;
	add.s32 	%r4416, %r4412, %r4415;
	ld.global.u32 	%r4417, [%rd1816+8];
	mul.wide.s32 	%rd1821, %r4417, 4;
	add.s64 	%rd1822, %rd4, %rd1821;
	ld.global.u32 	%r4418, [%rd1822];
	setp.eq.s32 	%p1078, %r4418, -1;
	selp.u32 	%r4419, 1, 0, %p1078;
	add.s32 	%r4420, %r4416, %r4419;
	ld.global.u32 	%r4421, [%rd1816+12];
	mul.wide.s32 	%rd1823, %r4421, 4;
	add.s64 	%rd1824, %rd4, %rd1823;
	ld.global.u32 	%r4422, [%rd1824];
	setp.eq.s32 	%p1079, %r4422, -1;
	selp.u32 	%r4423, 1, 0, %p1079;
	add.s32 	%r4424, %r4420, %r4423;
	ld.global.u32 	%r4425, [%rd1816+16];
	mul.wide.s32 	%rd1825, %r4425, 4;
	add.s64 	%rd1826, %rd4, %rd1825;
	ld.global.u32 	%r4426, [%rd1826];
	setp.eq.s32 	%p1080, %r4426, -1;
	selp.u32 	%r4427, 1, 0, %p1080;
	add.s32 	%r4428, %r4424, %r4427;
	ld.global.u32 	%r4429, [%rd1816+20];
	mul.wide.s32 	%rd1827, %r4429, 4;
	add.s64 	%rd1828, %rd4, %rd1827;
	ld.global.u32 	%r4430, [%rd1828];
	setp.eq.s32 	%p1081, %r4430, -1;
	selp.u32 	%r4431, 1, 0, %p1081;
	add.s32 	%r4432, %r4428, %r4431;
	ld.global.u32 	%r4433, [%rd1816+24];
	mul.wide.s32 	%rd1829, %r4433, 4;
	add.s64 	%rd1830, %rd4, %rd1829;
	ld.global.u32 	%r4434, [%rd1830];
	setp.eq.s32 	%p1082, %r4434, -1;
	selp.u32 	%r4435, 1, 0, %p1082;
	add.s32 	%r4436, %r4432, %r4435;
	ld.global.u32 	%r4437, [%rd1816+28];
	mul.wide.s32 	%rd1831, %r4437, 4;
	add.s64 	%rd1832, %rd4, %rd1831;
	ld.global.u32 	%r4438, [%rd1832];
	setp.eq.s32 	%p1083, %r4438, -1;
	selp.u32 	%r4439, 1, 0, %p1083;
	add.s32 	%r6178, %r4436, %r4439;
	add.s32 	%r6170, %r6170, 8;
$L__BB39_430:
	setp.eq.s32 	%p1084, %r849, 0;
	@%p1084 bra 	$L__BB39_437;
	and.b32  	%r855, %r837, 3;
	setp.lt.u32 	%p1085, %r849, 4;
	@%p1085 bra 	$L__BB39_433;
	mul.wide.s32 	%rd1833, %r6170, 4;
	add.s64 	%rd1834, %rd3, %rd1833;
	ld.global.u32 	%r4441, [%rd1834];
	mul.wide.s32 	%rd1835, %r4441, 4;
	add.s64 	%rd1836, %rd4, %rd1835;
	ld.global.u32 	%r4442, [%rd1836];
	setp.eq.s32 	%p1086, %r4442, -1;
	selp.u32 	%r4443, 1, 0, %p1086;
	add.s32 	%r4444, %r6178, %r4443;
	ld.global.u32 	%r4445, [%rd1834+4];
	mul.wide.s32 	%rd1837, %r4445, 4;
	add.s64 	%rd1838, %rd4, %rd1837;
	ld.global.u32 	%r4446, [%rd1838];
	setp.eq.s32 	%p1087, %r4446, -1;
	selp.u32 	%r4447, 1, 0, %p1087;
	add.s32 	%r4448, %r4444, %r4447;
	ld.global.u32 	%r4449, [%rd1834+8];
	mul.wide.s32 	%rd1839, %r4449, 4;
	add.s64 	%rd1840, %rd4, %rd1839;
	ld.global.u32 	%r4450, [%rd1840];
	setp.eq.s32 	%p1088, %r4450, -1;
	selp.u32 	%r4451, 1, 0, %p1088;
	add.s32 	%r4452, %r4448, %r4451;
	ld.global.u32 	%r4453, [%rd1834+12];
	mul.wide.s32 	%rd1841, %r4453, 4;
	add.s64 	%rd1842, %rd4, %rd1841;
	ld.global.u32 	%r4454, [%rd1842];
	setp.eq.s32 	%p1089, %r4454, -1;
	selp.u32 	%r4455, 1, 0, %p1089;
	add.s32 	%r6178, %r4452, %r4455;
	add.s32 	%r6170, %r6170, 4;
$L__BB39_433:
	setp.eq.s32 	%p1090, %r855, 0;
	@%p1090 bra 	$L__BB39_437;
	mul.wide.s32 	%rd1843, %r6170, 4;
	add.s64 	%rd41, %rd3, %rd1843;
	ld.global.u32 	%r4456, [%rd41];
	mul.wide.s32 	%rd1844, %r4456, 4;
	add.s64 	%rd1845, %rd4, %rd1844;
	ld.global.u32 	%r4457, [%rd1845];
	setp.eq.s32 	%p1091, %r4457, -1;
	selp.u32 	%r4458, 1, 0, %p1091;
	add.s32 	%r6178, %r6178, %r4458;
	setp.eq.s32 	%p1092, %r855, 1;
	@%p1092 bra 	$L__BB39_437;
	ld.global.u32 	%r4459, [%rd41+4];
	mul.wide.s32 	%rd1846, %r4459, 4;
	add.s64 	%rd1847, %rd4, %rd1846;
	ld.global.u32 	%r4460, [%rd1847];
	setp.eq.s32 	%p1093, %r4460, -1;
	selp.u32 	%r4461, 1, 0, %p1093;
	add.s32 	%r6178, %r6178, %r4461;
	setp.eq.s32 	%p1094, %r855, 2;
	@%p1094 bra 	$L__BB39_437;
	ld.global.u32 	%r4462, [%rd41+8];
	mul.wide.s32 	%rd1848, %r4462, 4;
	add.s64 	%rd1849, %rd4, %rd1848;
	ld.global.u32 	%r4463, [%rd1849];
	setp.eq.s32 	%p1095, %r4463, -1;
	selp.u32 	%r4464, 1, 0, %p1095;
	add.s32 	%r6178, %r6178, %r4464;
$L__BB39_437:
	ld.global.u32 	%r4466, [%rd30+10240];
	setp.ne.s32 	%p1096, %r4466, -1;
	mov.b32 	%r6191, 0;
	@%p1096 bra 	$L__BB39_452;
	ld.global.u32 	%r6183, [%rd31+10240];
	ld.global.u32 	%r866, [%rd31+10244];
	setp.ge.s32 	%p1097, %r6183, %r866;
	@%p1097 bra 	$L__BB39_452;
	add.s32 	%r4470, %r6183, 1;
	max.s32 	%r4471, %r866, %r4470;
	sub.s32 	%r867, %r4471, %r6183;
	and.b32  	%r868, %r867, 15;
	sub.s32 	%r4472, %r6183, %r4471;
	setp.gt.u32 	%p1098, %r4472, -16;
	mov.b32 	%r6191, 0;
	@%p1098 bra 	$L__BB39_442;
	and.b32  	%r869, %r867, -16;
	mov.b32 	%r6191, 0;
	mov.u32 	%r6181, %r6191;
$L__BB39_441:
	.pragma "nounroll";
	mul.wide.s32 	%rd1850, %r6183, 4;
	add.s64 	%rd1851, %rd3, %rd1850;
	ld.global.u32 	%r4474, [%rd1851];
	mul.wide.s32 	%rd1852, %r4474, 4;
	add.s64 	%rd1853, %rd4, %rd1852;
	ld.global.u32 	%r4475, [%rd1853];
	setp.eq.s32 	%p1099, %r4475, -1;
	selp.u32 	%r4476, 1, 0, %p1099;
	add.s32 	%r4477, %r6191, %r4476;
	ld.global.u32 	%r4478, [%rd1851+4];
	mul.wide.s32 	%rd1854, %r4478, 4;
	add.s64 	%rd1855, %rd4, %rd1854;
	ld.global.u32 	%r4479, [%rd1855];
	setp.eq.s32 	%p1100, %r4479, -1;
	selp.u32 	%r4480, 1, 0, %p1100;
	add.s32 	%r4481, %r4477, %r4480;
	ld.global.u32 	%r4482, [%rd1851+8];
	mul.wide.s32 	%rd1856, %r4482, 4;
	add.s64 	%rd1857, %rd4, %rd1856;
	ld.global.u32 	%r4483, [%rd1857];
	setp.eq.s32 	%p1101, %r4483, -1;
	selp.u32 	%r4484, 1, 0, %p1101;
	add.s32 	%r4485, %r4481, %r4484;
	ld.global.u32 	%r4486, [%rd1851+12];
	mul.wide.s32 	%rd1858, %r4486, 4;
	add.s64 	%rd1859, %rd4, %rd1858;
	ld.global.u32 	%r4487, [%rd1859];
	setp.eq.s32 	%p1102, %r4487, -1;
	selp.u32 	%r4488, 1, 0, %p1102;
	add.s32 	%r4489, %r4485, %r4488;
	ld.global.u32 	%r4490, [%rd1851+16];
	mul.wide.s32 	%rd1860, %r4490, 4;
	add.s64 	%rd1861, %rd4, %rd1860;
	ld.global.u32 	%r4491, [%rd1861];
	setp.eq.s32 	%p1103, %r4491, -1;
	selp.u32 	%r4492, 1, 0, %p1103;
	add.s32 	%r4493, %r4489, %r4492;
	ld.global.u32 	%r4494, [%rd1851+20];
	mul.wide.s32 	%rd1862, %r4494, 4;
	add.s64 	%rd1863, %rd4, %rd1862;
	ld.global.u32 	%r4495, [%rd1863];
	setp.eq.s32 	%p1104, %r4495, -1;
	selp.u32 	%r4496, 1, 0, %p1104;
	add.s32 	%r4497, %r4493, %r4496;
	ld.global.u32 	%r4498, [%rd1851+24];
	mul.wide.s32 	%rd1864, %r4498, 4;
	add.s64 	%rd1865, %rd4, %rd1864;
	ld.global.u32 	%r4499, [%rd1865];
	setp.eq.s32 	%p1105, %r4499, -1;
	selp.u32 	%r4500, 1, 0, %p1105;
	add.s32 	%r4501, %r4497, %r4500;
	ld.global.u32 	%r4502, [%rd1851+28];
	mul.wide.s32 	%rd1866, %r4502, 4;
	add.s64 	%rd1867, %rd4, %rd1866;
	ld.global.u32 	%r4503, [%rd1867];
	setp.eq.s32 	%p1106, %r4503, -1;
	selp.u32 	%r4504, 1, 0, %p1106;
	add.s32 	%r4505, %r4501, %r4504;
	ld.global.u32 	%r4506, [%rd1851+32];
	mul.wide.s32 	%rd1868, %r4506, 4;
	add.s64 	%rd1869, %rd4, %rd1868;
	ld.global.u32 	%r4507, [%rd1869];
	setp.eq.s32 	%p1107, %r4507, -1;
	selp.u32 	%r4508, 1, 0, %p1107;
	add.s32 	%r4509, %r4505, %r4508;
	ld.global.u32 	%r4510, [%rd1851+36];
	mul.wide.s32 	%rd1870, %r4510, 4;
	add.s64 	%rd1871, %rd4, %rd1870;
	ld.global.u32 	%r4511, [%rd1871];
	setp.eq.s32 	%p1108, %r4511, -1;
	selp.u32 	%r4512, 1, 0, %p1108;
	add.s32 	%r4513, %r4509, %r4512;
	ld.global.u32 	%r4514, [%rd1851+40];
	mul.wide.s32 	%rd1872, %r4514, 4;
	add.s64 	%rd1873, %rd4, %rd1872;
	ld.global.u32 	%r4515, [%rd1873];
	setp.eq.s32 	%p1109, %r4515, -1;
	selp.u32 	%r4516, 1, 0, %p1109;
	add.s32 	%r4517, %r4513, %r4516;
	ld.global.u32 	%r4518, [%rd1851+44];
	mul.wide.s32 	%rd1874, %r4518, 4;
	add.s64 	%rd1875, %rd4, %rd1874;
	ld.global.u32 	%r4519, [%rd1875];
	setp.eq.s32 	%p1110, %r4519, -1;
	selp.u32 	%r4520, 1, 0, %p1110;
	add.s32 	%r4521, %r4517, %r4520;
	ld.global.u32 	%r4522, [%rd1851+48];
	mul.wide.s32 	%rd1876, %r4522, 4;
	add.s64 	%rd1877, %rd4, %rd1876;
	ld.global.u32 	%r4523, [%rd1877];
	setp.eq.s32 	%p1111, %r4523, -1;
	selp.u32 	%r4524, 1, 0, %p1111;
	add.s32 	%r4525, %r4521, %r4524;
	ld.global.u32 	%r4526, [%rd1851+52];
	mul.wide.s32 	%rd1878, %r4526, 4;
	add.s64 	%rd1879, %rd4, %rd1878;
	ld.global.u32 	%r4527, [%rd1879];
	setp.eq.s32 	%p1112, %r4527, -1;
	selp.u32 	%r4528, 1, 0, %p1112;
	add.s32 	%r4529, %r4525, %r4528;
	ld.global.u32 	%r4530, [%rd1851+56];
	mul.wide.s32 	%rd1880, %r4530, 4;
	add.s64 	%rd1881, %rd4, %rd1880;
	ld.global.u32 	%r4531, [%rd1881];
	setp.eq.s32 	%p1113, %r4531, -1;
	selp.u32 	%r4532, 1, 0, %p1113;
	add.s32 	%r4533, %r4529, %r4532;
	ld.global.u32 	%r4534, [%rd1851+60];
	mul.wide.s32 	%rd1882, %r4534, 4;
	add.s64 	%rd1883, %rd4, %rd1882;
	ld.global.u32 	%r4535, [%rd1883];
	setp.eq.s32 	%p1114, %r4535, -1;
	selp.u32 	%r4536, 1, 0, %p1114;
	add.s32 	%r6191, %r4533, %r4536;
	add.s32 	%r6183, %r6183, 16;
	add.s32 	%r6181, %r6181, 16;
	setp.ne.s32 	%p1115, %r6181, %r869;
	@%p1115 bra 	$L__BB39_441;
$L__BB39_442:
	setp.eq.s32 	%p1116, %r868, 0;
	@%p1116 bra 	$L__BB39_452;
	and.b32  	%r879, %r867, 7;
	setp.lt.u32 	%p1117, %r868, 8;
	@%p1117 bra 	$L__BB39_445;
	mul.wide.s32 	%rd1884, %r6183, 4;
	add.s64 	%rd1885, %rd3, %rd1884;
	ld.global.u32 	%r4538, [%rd1885];
	mul.wide.s32 	%rd1886, %r4538, 4;
	add.s64 	%rd1887, %rd4, %rd1886;
	ld.global.u32 	%r4539, [%rd1887];
	setp.eq.s32 	%p1118, %r4539, -1;
	selp.u32 	%r4540, 1, 0, %p1118;
	add.s32 	%r4541, %r6191, %r4540;
	ld.global.u32 	%r4542, [%rd1885+4];
	mul.wide.s32 	%rd1888, %r4542, 4;
	add.s64 	%rd1889, %rd4, %rd1888;
	ld.global.u32 	%r4543, [%rd1889];
	setp.eq.s32 	%p1119, %r4543, -1;
	selp.u32 	%r4544, 1, 0, %p1119;
	add.s32 	%r4545, %r4541, %r4544;
	ld.global.u32 	%r4546, [%rd1885+8];
	mul.wide.s32 	%rd1890, %r4546, 4;
	add.s64 	%rd1891, %rd4, %rd1890;
	ld.global.u32 	%r4547, [%rd1891];
	setp.eq.s32 	%p1120, %r4547, -1;
	selp.u32 	%r4548, 1, 0, %p1120;
	add.s32 	%r4549, %r4545, %r4548;
	ld.global.u32 	%r4550, [%rd1885+12];
	mul.wide.s32 	%rd1892, %r4550, 4;
	add.s64 	%rd1893, %rd4, %rd1892;
	ld.global.u32 	%r4551, [%rd1893];
	setp.eq.s32 	%p1121, %r4551, -1;
	selp.u32 	%r4552, 1, 0, %p1121;
	add.s32 	%r4553, %r4549, %r4552;
	ld.global.u32 	%r4554, [%rd1885+16];
	mul.wide.s32 	%rd1894, %r4554, 4;
	add.s64 	%rd1895, %rd4, %rd1894;
	ld.global.u32 	%r4555, [%rd1895];
	setp.eq.s32 	%p1122, %r4555, -1;
	selp.u32 	%r4556, 1, 0, %p1122;
	add.s32 	%r4557, %r4553, %r4556;
	ld.global.u32 	%r4558, [%rd1885+20];
	mul.wide.s32 	%rd1896, %r4558, 4;
	add.s64 	%rd1897, %rd4, %rd1896;
	ld.global.u32 	%r4559, [%rd1897];
	setp.eq.s32 	%p1123, %r4559, -1;
	selp.u32 	%r4560, 1, 0, %p1123;
	add.s32 	%r4561, %r4557, %r4560;
	ld.global.u32 	%r4562, [%rd1885+24];
	mul.wide.s32 	%rd1898, %r4562, 4;
	add.s64 	%rd1899, %rd4, %rd1898;
	ld.global.u32 	%r4563, [%rd1899];
	setp.eq.s32 	%p1124, %r4563, -1;
	selp.u32 	%r4564, 1, 0, %p1124;
	add.s32 	%r4565, %r4561, %r4564;
	ld.global.u32 	%r4566, [%rd1885+28];
	mul.wide.s32 	%rd1900, %r4566, 4;
	add.s64 	%rd1901, %rd4, %rd1900;
	ld.global.u32 	%r4567, [%rd1901];
	setp.eq.s32 	%p1125, %r4567, -1;
	selp.u32 	%r4568, 1, 0, %p1125;
	add.s32 	%r6191, %r4565, %r4568;
	add.s32 	%r6183, %r6183, 8;
$L__BB39_445:
	setp.eq.s32 	%p1126, %r879, 0;
	@%p1126 bra 	$L__BB39_452;
	and.b32  	%r885, %r867, 3;
	setp.lt.u32 	%p1127, %r879, 4;
	@%p1127 bra 	$L__BB39_448;
	mul.wide.s32 	%rd1902, %r6183, 4;
	add.s64 	%rd1903, %rd3, %rd1902;
	ld.global.u32 	%r4570, [%rd1903];
	mul.wide.s32 	%rd1904, %r4570, 4;
	add.s64 	%rd1905, %rd4, %rd1904;
	ld.global.u32 	%r4571, [%rd1905];
	setp.eq.s32 	%p1128, %r4571, -1;
	selp.u32 	%r4572, 1, 0, %p1128;
	add.s32 	%r4573, %r6191, %r4572;
	ld.global.u32 	%r4574, [%rd1903+4];
	mul.wide.s32 	%rd1906, %r4574, 4;
	add.s64 	%rd1907, %rd4, %rd1906;
	ld.global.u32 	%r4575, [%rd1907];
	setp.eq.s32 	%p1129, %r4575, -1;
	selp.u32 	%r4576, 1, 0, %p1129;
	add.s32 	%r4577, %r4573, %r4576;
	ld.global.u32 	%r4578, [%rd1903+8];
	mul.wide.s32 	%rd1908, %r4578, 4;
	add.s64 	%rd1909, %rd4, %rd1908;
	ld.global.u32 	%r4579, [%rd1909];
	setp.eq.s32 	%p1130, %r4579, -1;
	selp.u32 	%r4580, 1, 0, %p1130;
	add.s32 	%r4581, %r4577, %r4580;
	ld.global.u32 	%r4582, [%rd1903+12];
	mul.wide.s32 	%rd1910, %r4582, 4;
	add.s64 	%rd1911, %rd4, %rd1910;
	ld.global.u32 	%r4583, [%rd1911];
	setp.eq.s32 	%p1131, %r4583, -1;
	selp.u32 	%r4584, 1, 0, %p1131;
	add.s32 	%r6191, %r4581, %r4584;
	add.s32 	%r6183, %r6183, 4;
$L__BB39_448:
	setp.eq.s32 	%p1132, %r885, 0;
	@%p1132 bra 	$L__BB39_452;
	mul.wide.s32 	%rd1912, %r6183, 4;
	add.s64 	%rd42, %rd3, %rd1912;
	ld.global.u32 	%r4585, [%rd42];
	mul.wide.s32 	%rd1913, %r4585, 4;
	add.s64 	%rd1914, %rd4, %rd1913;
	ld.global.u32 	%r4586, [%rd1914];
	setp.eq.s32 	%p1133, %r4586, -1;
	selp.u32 	%r4587, 1, 0, %p1133;
	add.s32 	%r6191, %r6191, %r4587;
	setp.eq.s32 	%p1134, %r885, 1;
	@%p1134 bra 	$L__BB39_452;
	ld.global.u32 	%r4588, [%rd42+4];
	mul.wide.s32 	%rd1915, %r4588, 4;
	add.s64 	%rd1916, %rd4, %rd1915;
	ld.global.u32 	%r4589, [%rd1916];
	setp.eq.s32 	%p1135, %r4589, -1;
	selp.u32 	%r4590, 1, 0, %p1135;
	add.s32 	%r6191, %r6191, %r4590;
	setp.eq.s32 	%p1136, %r885, 2;
	@%p1136 bra 	$L__BB39_452;
	ld.global.u32 	%r4591, [%rd42+8];
	mul.wide.s32 	%rd1917, %r4591, 4;
	add.s64 	%rd1918, %rd4, %rd1917;
	ld.global.u32 	%r4592, [%rd1918];
	setp.eq.s32 	%p1137, %r4592, -1;
	selp.u32 	%r4593, 1, 0, %p1137;
	add.s32 	%r6191, %r6191, %r4593;
$L__BB39_452:
	ld.global.u32 	%r4595, [%rd30+11264];
	setp.ne.s32 	%p1138, %r4595, -1;
	mov.b32 	%r6204, 0;
	@%p1138 bra 	$L__BB39_467;
	ld.global.u32 	%r6196, [%rd31+11264];
	ld.global.u32 	%r896, [%rd31+11268];
	setp.ge.s32 	%p1139, %r6196, %r896;
	@%p1139 bra 	$L__BB39_467;
	add.s32 	%r4599, %r6196, 1;
	max.s32 	%r4600, %r896, %r4599;
	sub.s32 	%r897, %r4600, %r6196;
	and.b32  	%r898, %r897, 15;
	sub.s32 	%r4601, %r6196, %r4600;
	setp.gt.u32 	%p1140, %r4601, -16;
	mov.b32 	%r6204, 0;
	@%p1140 bra 	$L__BB39_457;
	and.b32  	%r899, %r897, -16;
	mov.b32 	%r6204, 0;
	mov.u32 	%r6194, %r6204;
$L__BB39_456:
	.pragma "nounroll";
	mul.wide.s32 	%rd1919, %r6196, 4;
	add.s64 	%rd1920, %rd3, %rd1919;
	ld.global.u32 	%r4603, [%rd1920];
	mul.wide.s32 	%rd1921, %r4603, 4;
	add.s64 	%rd1922, %rd4, %rd1921;
	ld.global.u32 	%r4604, [%rd1922];
	setp.eq.s32 	%p1141, %r4604, -1;
	selp.u32 	%r4605, 1, 0, %p1141;
	add.s32 	%r4606, %r6204, %r4605;
	ld.global.u32 	%r4607, [%rd1920+4];
	mul.wide.s32 	%rd1923, %r4607, 4;
	add.s64 	%rd1924, %rd4, %rd1923;
	ld.global.u32 	%r4608, [%rd1924];
	setp.eq.s32 	%p1142, %r4608, -1;
	selp.u32 	%r4609, 1, 0, %p1142;
	add.s32 	%r4610, %r4606, %r4609;
	ld.global.u32 	%r4611, [%rd1920+8];
	mul.wide.s32 	%rd1925, %r4611, 4;
	add.s64 	%rd1926, %rd4, %rd1925;
	ld.global.u32 	%r4612, [%rd1926];
	setp.eq.s32 	%p1143, %r4612, -1;
	selp.u32 	%r4613, 1, 0, %p1143;
	add.s32 	%r4614, %r4610, %r4613;
	ld.global.u32 	%r4615, [%rd1920+12];
	mul.wide.s32 	%rd1927, %r4615, 4;
	add.s64 	%rd1928, %rd4, %rd1927;
	ld.global.u32 	%r4616, [%rd1928];
	setp.eq.s32 	%p1144, %r4616, -1;
	selp.u32 	%r4617, 1, 0, %p1144;
	add.s32 	%r4618, %r4614, %r4617;
	ld.global.u32 	%r4619, [%rd1920+16];
	mul.wide.s32 	%rd1929, %r4619, 4;
	add.s64 	%rd1930, %rd4, %rd1929;
	ld.global.u32 	%r4620, [%rd1930];
	setp.eq.s32 	%p1145, %r4620, -1;
	selp.u32 	%r4621, 1, 0, %p1145;
	add.s32 	%r4622, %r4618, %r4621;
	ld.global.u32 	%r4623, [%rd1920+20];
	mul.wide.s32 	%rd1931, %r4623, 4;
	add.s64 	%rd1932, %rd4, %rd1931;
	ld.global.u32 	%r4624, [%rd1932];
	setp.eq.s32 	%p1146, %r4624, -1;
	selp.u32 	%r4625, 1, 0, %p1146;
	add.s32 	%r4626, %r4622, %r4625;
	ld.global.u32 	%r4627, [%rd1920+24];
	mul.wide.s32 	%rd1933, %r4627, 4;
	add.s64 	%rd1934, %rd4, %rd1933;
	ld.global.u32 	%r4628, [%rd1934];
	setp.eq.s32 	%p1147, %r4628, -1;
	selp.u32 	%r4629, 1, 0, %p1147;
	add.s32 	%r4630, %r4626, %r4629;
	ld.global.u32 	%r4631, [%rd1920+28];
	mul.wide.s32 	%rd1935, %r4631, 4;
	add.s64 	%rd1936, %rd4, %rd1935;
	ld.global.u32 	%r4632, [%rd1936];
	setp.eq.s32 	%p1148, %r4632, -1;
	selp.u32 	%r4633, 1, 0, %p1148;
	add.s32 	%r4634, %r4630, %r4633;
	ld.global.u32 	%r4635, [%rd1920+32];
	mul.wide.s32 	%rd1937, %r4635, 4;
	add.s64 	%rd1938, %rd4, %rd1937;
	ld.global.u32 	%r4636, [%rd1938];
	setp.eq.s32 	%p1149, %r4636, -1;
	selp.u32 	%r4637, 1, 0, %p1149;
	add.s32 	%r4638, %r4634, %r4637;
	ld.global.u32 	%r4639, [%rd1920+36];
	mul.wide.s32 	%rd1939, %r4639, 4;
	add.s64 	%rd1940, %rd4, %rd1939;
	ld.global.u32 	%r4640, [%rd1940];
	setp.eq.s32 	%p1150, %r4640, -1;
	selp.u32 	%r4641, 1, 0, %p1150;
	add.s32 	%r4642, %r4638, %r4641;
	ld.global.u32 	%r4643, [%rd1920+40];
	mul.wide.s32 	%rd1941, %r4643, 4;
	add.s64 	%rd1942, %rd4, %rd1941;
	ld.global.u32 	%r4644, [%rd1942];
	setp.eq.s32 	%p1151, %r4644, -1;
	selp.u32 	%r4645, 1, 0, %p1151;
	add.s32 	%r4646, %r4642, %r4645;
	ld.global.u32 	%r4647, [%rd1920+44];
	mul.wide.s32 	%rd1943, %r4647, 4;
	add.s64 	%rd1944, %rd4, %rd1943;
	ld.global.u32 	%r4648, [%rd1944];
	setp.eq.s32 	%p1152, %r4648, -1;
	selp.u32 	%r4649, 1, 0, %p1152;
	add.s32 	%r4650, %r4646, %r4649;
	ld.global.u32 	%r4651, [%rd1920+48];
	mul.wide.s32 	%rd1945, %r4651, 4;
	add.s64 	%rd1946, %rd4, %rd1945;
	ld.global.u32 	%r4652, [%rd1946];
	setp.eq.s32 	%p1153, %r4652, -1;
	selp.u32 	%r4653, 1, 0, %p1153;
	add.s32 	%r4654, %r4650, %r4653;
	ld.global.u32 	%r4655, [%rd1920+52];
	mul.wide.s32 	%rd1947, %r4655, 4;
	add.s64 	%rd1948, %rd4, %rd1947;
	ld.global.u32 	%r4656, [%rd1948];
	setp.eq.s32 	%p1154, %r4656, -1;
	selp.u32 	%r4657, 1, 0, %p1154;
	add.s32 	%r4658, %r4654, %r4657;
	ld.global.u32 	%r4659, [%rd1920+56];
	mul.wide.s32 	%rd1949, %r4659, 4;
	add.s64 	%rd1950, %rd4, %rd1949;
	ld.global.u32 	%r4660, [%rd1950];
	setp.eq.s32 	%p1155, %r4660, -1;
	selp.u32 	%r4661, 1, 0, %p1155;
	add.s32 	%r4662, %r4658, %r4661;
	ld.global.u32 	%r4663, [%rd1920+60];
	mul.wide.s32 	%rd1951, %r4663, 4;
	add.s64 	%rd1952, %rd4, %rd1951;
	ld.global.u32 	%r4664, [%rd1952];
	setp.eq.s32 	%p1156, %r4664, -1;
	selp.u32 	%r4665, 1, 0, %p1156;
	add.s32 	%r6204, %r4662, %r4665;
	add.s32 	%r6196, %r6196, 16;
	add.s32 	%r6194, %r6194, 16;
	setp.ne.s32 	%p1157, %r6194, %r899;
	@%p1157 bra 	$L__BB39_456;
$L__BB39_457:
	setp.eq.s32 	%p1158, %r898, 0;
	@%p1158 bra 	$L__BB39_467;
	and.b32  	%r909, %r897, 7;
	setp.lt.u32 	%p1159, %r898, 8;
	@%p1159 bra 	$L__BB39_460;
	mul.wide.s32 	%rd1953, %r6196, 4;
	add.s64 	%rd1954, %rd3, %rd1953;
	ld.global.u32 	%r4667, [%rd1954];
	mul.wide.s32 	%rd1955, %r4667, 4;
	add.s64 	%rd1956, %rd4, %rd1955;
	ld.global.u32 	%r4668, [%rd1956];
	setp.eq.s32 	%p1160, %r4668, -1;
	selp.u32 	%r4669, 1, 0, %p1160;
	add.s32 	%r4670, %r6204, %r4669;
	ld.global.u32 	%r4671, [%rd1954+4];
	mul.wide.s32 	%rd1957, %r4671, 4;
	add.s64 	%rd1958, %rd4, %rd1957;
	ld.global.u32 	%r4672, [%rd1958];
	setp.eq.s32 	%p1161, %r4672, -1;
	selp.u32 	%r4673, 1, 0, %p1161;
	add.s32 	%r4674, %r4670, %r4673;
	ld.global.u32 	%r4675, [%rd1954+8];
	mul.wide.s32 	%rd1959, %r4675, 4;
	add.s64 	%rd1960, %rd4, %rd1959;
	ld.global.u32 	%r4676, [%rd1960];
	setp.eq.s32 	%p1162, %r4676, -1;
	selp.u32 	%r4677, 1, 0, %p1162;
	add.s32 	%r4678, %r4674, %r4677;
	ld.global.u32 	%r4679, [%rd1954+12];
	mul.wide.s32 	%rd1961, %r4679, 4;
	add.s64 	%rd1962, %rd4, %rd1961;
	ld.global.u32 	%r4680, [%rd1962];
	setp.eq.s32 	%p1163, %r4680, -1;
	selp.u32 	%r4681, 1, 0, %p1163;
	add.s32 	%r4682, %r4678, %r4681;
	ld.global.u32 	%r4683, [%rd1954+16];
	mul.wide.s32 	%rd1963, %r4683, 4;
	add.s64 	%rd1964, %rd4, %rd1963;
	ld.global.u32 	%r4684, [%rd1964];
	setp.eq.s32 	%p1164, %r4684, -1;
	selp.u32 	%r4685, 1, 0, %p1164;
	add.s32 	%r4686, %r4682, %r4685;
	ld.global.u32 	%r4687, [%rd1954+20];
	mul.wide.s32 	%rd1965, %r4687, 4;
	add.s64 	%rd1966, %rd4, %rd1965;
	ld.global.u32 	%r4688, [%rd1966];
	setp.eq.s32 	%p1165, %r4688, -1;
	selp.u32 	%r4689, 1, 0, %p1165;
	add.s32 	%r4690, %r4686, %r4689;
	ld.global.u32 	%r4691, [%rd1954+24];
	mul.wide.s32 	%rd1967, %r4691, 4;
	add.s64 	%rd1968, %rd4, %rd1967;
	ld.global.u32 	%r4692, [%rd1968];
	setp.eq.s32 	%p1166, %r4692, -1;
	selp.u32 	%r4693, 1, 0, %p1166;
	add.s32 	%r4694, %r4690, %r4693;
	ld.global.u32 	%r4695, [%rd1954+28];
	mul.wide.s32 	%rd1969, %r4695, 4;
	add.s64 	%rd1970, %rd4, %rd1969;
	ld.global.u32 	%r4696, [%rd1970];
	setp.eq.s32 	%p1167, %r4696, -1;
	selp.u32 	%r4697, 1, 0, %p1167;
	add.s32 	%r6204, %r4694, %r4697;
	add.s32 	%r6196, %r6196, 8;
$L__BB39_460:
	setp.eq.s32 	%p1168, %r909, 0;
	@%p1168 bra 	$L__BB39_467;
	and.b32  	%r915, %r897, 3;
	setp.lt.u32 	%p1169, %r909, 4;
	@%p1169 bra 	$L__BB39_463;
	mul.wide.s32 	%rd1971, %r6196, 4;
	add.s64 	%rd1972, %rd3, %rd1971;
	ld.global.u32 	%r4699, [%rd1972];
	mul.wide.s32 	%rd1973, %r4699, 4;
	add.s64 	%rd1974, %rd4, %rd1973;
	ld.global.u32 	%r4700, [%rd1974];
	setp.eq.s32 	%p1170, %r4700, -1;
	selp.u32 	%r4701, 1, 0, %p1170;
	add.s32 	%r4702, %r6204, %r4701;
	ld.global.u32 	%r4703, [%rd1972+4];
	mul.wide.s32 	%rd1975, %r4703, 4;
	add.s64 	%rd1976, %rd4, %rd1975;
	ld.global.u32 	%r4704, [%rd1976];
	setp.eq.s32 	%p1171, %r4704, -1;
	selp.u32 	%r4705, 1, 0, %p1171;
	add.s32 	%r4706, %r4702, %r4705;
	ld.global.u32 	%r4707, [%rd1972+8];
	mul.wide.s32 	%rd1977, %r4707, 4;
	add.s64 	%rd1978, %rd4, %rd1977;
	ld.global.u32 	%r4708, [%rd1978];
	setp.eq.s32 	%p1172, %r4708, -1;
	selp.u32 	%r4709, 1, 0, %p1172;
	add.s32 	%r4710, %r4706, %r4709;
	ld.global.u32 	%r4711, [%rd1972+12];
	mul.wide.s32 	%rd1979, %r4711, 4;
	add.s64 	%rd1980, %rd4, %rd1979;
	ld.global.u32 	%r4712, [%rd1980];
	setp.eq.s32 	%p1173, %r4712, -1;
	selp.u32 	%r4713, 1, 0, %p1173;
	add.s32 	%r6204, %r4710, %r4713;
	add.s32 	%r6196, %r6196, 4;
$L__BB39_463:
	setp.eq.s32 	%p1174, %r915, 0;
	@%p1174 bra 	$L__BB39_467;
	mul.wide.s32 	%rd1981, %r6196, 4;
	add.s64 	%rd43, %rd3, %rd1981;
	ld.global.u32 	%r4714, [%rd43];
	mul.wide.s32 	%rd1982, %r4714, 4;
	add.s64 	%rd1983, %rd4, %rd1982;
	ld.global.u32 	%r4715, [%rd1983];
	setp.eq.s32 	%p1175, %r4715, -1;
	selp.u32 	%r4716, 1, 0, %p1175;
	add.s32 	%r6204, %r6204, %r4716;
	setp.eq.s32 	%p1176, %r915, 1;
	@%p1176 bra 	$L__BB39_467;
	ld.global.u32 	%r4717, [%rd43+4];
	mul.wide.s32 	%rd1984, %r4717, 4;
	add.s64 	%rd1985, %rd4, %rd1984;
	ld.global.u32 	%r4718, [%rd1985];
	setp.eq.s32 	%p1177, %r4718, -1;
	selp.u32 	%r4719, 1, 0, %p1177;
	add.s32 	%r6204, %r6204, %r4719;
	setp.eq.s32 	%p1178, %r915, 2;
	@%p1178 bra 	$L__BB39_467;
	ld.global.u32 	%r4720, [%rd43+8];
	mul.wide.s32 	%rd1986, %r4720, 4;
	add.s64 	%rd1987, %rd4, %rd1986;
	ld.global.u32 	%r4721, [%rd1987];
	setp.eq.s32 	%p1179, %r4721, -1;
	selp.u32 	%r4722, 1, 0, %p1179;
	add.s32 	%r6204, %r6204, %r4722;
$L__BB39_467:
	ld.global.u32 	%r4724, [%rd30+12288];
	setp.ne.s32 	%p1180, %r4724, -1;
	mov.b32 	%r6217, 0;
	@%p1180 bra 	$L__BB39_482;
	ld.global.u32 	%r6209, [%rd31+12288];
	ld.global.u32 	%r926, [%rd31+12292];
	setp.ge.s32 	%p1181, %r6209, %r926;
	@%p1181 bra 	$L__BB39_482;
	add.s32 	%r4728, %r6209, 1;
	max.s32 	%r4729, %r926, %r4728;
	sub.s32 	%r927, %r4729, %r6209;
	and.b32  	%r928, %r927, 15;
	sub.s32 	%r4730, %r6209, %r4729;
	setp.gt.u32 	%p1182, %r4730, -16;
	mov.b32 	%r6217, 0;
	@%p1182 bra 	$L__BB39_472;
	and.b32  	%r929, %r927, -16;
	mov.b32 	%r6217, 0;
	mov.u32 	%r6207, %r6217;
$L__BB39_471:
	.pragma "nounroll";
	mul.wide.s32 	%rd1988, %r6209, 4;
	add.s64 	%rd1989, %rd3, %rd1988;
	ld.global.u32 	%r4732, [%rd1989];
	mul.wide.s32 	%rd1990, %r4732, 4;
	add.s64 	%rd1991, %rd4, %rd1990;
	ld.global.u32 	%r4733, [%rd1991];
	setp.eq.s32 	%p1183, %r4733, -1;
	selp.u32 	%r4734, 1, 0, %p1183;
	add.s32 	%r4735, %r6217, %r4734;
	ld.global.u32 	%r4736, [%rd1989+4];
	mul.wide.s32 	%rd1992, %r4736, 4;
	add.s64 	%rd1993, %rd4, %rd1992;
	ld.global.u32 	%r4737, [%rd1993];
	setp.eq.s32 	%p1184, %r4737, -1;
	selp.u32 	%r4738, 1, 0, %p1184;
	add.s32 	%r4739, %r4735, %r4738;
	ld.global.u32 	%r4740, [%rd1989+8];
	mul.wide.s32 	%rd1994, %r4740, 4;
	add.s64 	%rd1995, %rd4, %rd1994;
	ld.global.u32 	%r4741, [%rd1995];
	setp.eq.s32 	%p1185, %r4741, -1;
	selp.u32 	%r4742, 1, 0, %p1185;
	add.s32 	%r4743, %r4739, %r4742;
	ld.global.u32 	%r4744, [%rd1989+12];
	mul.wide.s32 	%rd1996, %r4744, 4;
	add.s64 	%rd1997, %rd4, %rd1996;
	ld.global.u32 	%r4745, [%rd1997];
	setp.eq.s32 	%p1186, %r4745, -1;
	selp.u32 	%r4746, 1, 0, %p1186;
	add.s32 	%r4747, %r4743, %r4746;
	ld.global.u32 	%r4748, [%rd1989+16];
	mul.wide.s32 	%rd1998, %r4748, 4;
	add.s64 	%rd1999, %rd4, %rd1998;
	ld.global.u32 	%r4749, [%rd1999];
	setp.eq.s32 	%p1187, %r4749, -1;
	selp.u32 	%r4750, 1, 0, %p1187;
	add.s32 	%r4751, %r4747, %r4750;
	ld.global.u32 	%r4752, [%rd1989+20];
	mul.wide.s32 	%rd2000, %r4752, 4;
	add.s64 	%rd2001, %rd4, %rd2000;
	ld.global.u32 	%r4753, [%rd2001];
	setp.eq.s32 	%p1188, %r4753, -1;
	selp.u32 	%r4754, 1, 0, %p1188;
	add.s32 	%r4755, %r4751, %r4754;
	ld.global.u32 	%r4756, [%rd1989+24];
	mul.wide.s32 	%rd2002, %r4756, 4;
	add.s64 	%rd2003, %rd4, %rd2002;
	ld.global.u32 	%r4757, [%rd2003];
	setp.eq.s32 	%p1189, %r4757, -1;
	selp.u32 	%r4758, 1, 0, %p1189;
	add.s32 	%r4759, %r4755, %r4758;
	ld.global.u32 	%r4760, [%rd1989+28];
	mul.wide.s32 	%rd2004, %r4760, 4;
	add.s64 	%rd2005, %rd4, %rd2004;
	ld.global.u32 	%r4761, [%rd2005];
	setp.eq.s32 	%p1190, %r4761, -1;
	selp.u32 	%r4762, 1, 0, %p1190;
	add.s32 	%r4763, %r4759, %r4762;
	ld.global.u32 	%r4764, [%rd1989+32];
	mul.wide.s32 	%rd2006, %r4764, 4;
	add.s64 	%rd2007, %rd4, %rd2006;
	ld.global.u32 	%r4765, [%rd2007];
	setp.eq.s32 	%p1191, %r4765, -1;
	selp.u32 	%r4766, 1, 0, %p1191;
	add.s32 	%r4767, %r4763, %r4766;
	ld.global.u32 	%r4768, [%rd1989+36];
	mul.wide.s32 	%rd2008, %r4768, 4;
	add.s64 	%rd2009, %rd4, %rd2008;
	ld.global.u32 	%r4769, [%rd2009];
	setp.eq.s32 	%p1192, %r4769, -1;
	selp.u32 	%r4770, 1, 0, %p1192;
	add.s32 	%r4771, %r4767, %r4770;
	ld.global.u32 	%r4772, [%rd1989+40];
	mul.wide.s32 	%rd2010, %r4772, 4;
	add.s64 	%rd2011, %rd4, %rd2010;
	ld.global.u32 	%r4773, [%rd2011];
	setp.eq.s32 	%p1193, %r4773, -1;
	selp.u32 	%r4774, 1, 0, %p1193;
	add.s32 	%r4775, %r4771, %r4774;
	ld.global.u32 	%r4776, [%rd1989+44];
	mul.wide.s32 	%rd2012, %r4776, 4;
	add.s64 	%rd2013, %rd4, %rd2012;
	ld.global.u32 	%r4777, [%rd2013];
	setp.eq.s32 	%p1194, %r4777, -1;
	selp.u32 	%r4778, 1, 0, %p1194;
	add.s32 	%r4779, %r4775, %r4778;
	ld.global.u32 	%r4780, [%rd1989+48];
	mul.wide.s32 	%rd2014, %r4780, 4;
	add.s64 	%rd2015, %rd4, %rd2014;
	ld.global.u32 	%r4781, [%rd2015];
	setp.eq.s32 	%p1195, %r4781, -1;
	selp.u32 	%r4782, 1, 0, %p1195;
	add.s32 	%r4783, %r4779, %r4782;
	ld.global.u32 	%r4784, [%rd1989+52];
	mul.wide.s32 	%rd2016, %r4784, 4;
	add.s64 	%rd2017, %rd4, %rd2016;
	ld.global.u32 	%r4785, [%rd2017];
	setp.eq.s32 	%p1196, %r4785, -1;
	selp.u32 	%r4786, 1, 0, %p1196;
	add.s32 	%r4787, %r4783, %r4786;
	ld.global.u32 	%r4788, [%rd1989+56];
	mul.wide.s32 	%rd2018, %r4788, 4;
	add.s64 	%rd2019, %rd4, %rd2018;
	ld.global.u32 	%r4789, [%rd2019];
	setp.eq.s32 	%p1197, %r4789, -1;
	selp.u32 	%r4790, 1, 0, %p1197;
	add.s32 	%r4791, %r4787, %r4790;
	ld.global.u32 	%r4792, [%rd1989+60];
	mul.wide.s32 	%rd2020, %r4792, 4;
	add.s64 	%rd2021, %rd4, %rd2020;
	ld.global.u32 	%r4793, [%rd2021];
	setp.eq.s32 	%p1198, %r4793, -1;
	selp.u32 	%r4794, 1, 0, %p1198;
	add.s32 	%r6217, %r4791, %r4794;
	add.s32 	%r6209, %r6209, 16;
	add.s32 	%r6207, %r6207, 16;
	setp.ne.s32 	%p1199, %r6207, %r929;
	@%p1199 bra 	$L__BB39_471;
$L__BB39_472:
	setp.eq.s32 	%p1200, %r928, 0;
	@%p1200 bra 	$L__BB39_482;
	and.b32  	%r939, %r927, 7;
	setp.lt.u32 	%p1201, %r928, 8;
	@%p1201 bra 	$L__BB39_475;
	mul.wide.s32 	%rd2022, %r6209, 4;
	add.s64 	%rd2023, %rd3, %rd2022;
	ld.global.u32 	%r4796, [%rd2023];
	mul.wide.s32 	%rd2024, %r4796, 4;
	add.s64 	%rd2025, %rd4, %rd2024;
	ld.global.u32 	%r4797, [%rd2025];
	setp.eq.s32 	%p1202, %r4797, -1;
	selp.u32 	%r4798, 1, 0, %p1202;
	add.s32 	%r4799, %r6217, %r4798;
	ld.global.u32 	%r4800, [%rd2023+4];
	mul.wide.s32 	%rd2026, %r4800, 4;
	add.s64 	%rd2027, %rd4, %rd2026;
	ld.global.u32 	%r4801, [%rd2027];
	setp.eq.s32 	%p1203, %r4801, -1;
	selp.u32 	%r4802, 1, 0, %p1203;
	add.s32 	%r4803, %r4799, %r4802;
	ld.global.u32 	%r4804, [%rd2023+8];
	mul.wide.s32 	%rd2028, %r4804, 4;
	add.s64 	%rd2029, %rd4, %rd2028;
	ld.global.u32 	%r4805, [%rd2029];
	setp.eq.s32 	%p1204, %r4805, -1;
	selp.u32 	%r4806, 1, 0, %p1204;
	add.s32 	%r4807, %r4803, %r4806;
	ld.global.u32 	%r4808, [%rd2023+12];
	mul.wide.s32 	%rd2030, %r4808, 4;
	add.s64 	%rd2031, %rd4, %rd2030;
	ld.global.u32 	%r4809, [%rd2031];
	setp.eq.s32 	%p1205, %r4809, -1;
	selp.u32 	%r4810, 1, 0, %p1205;
	add.s32 	%r4811, %r4807, %r4810;
	ld.global.u32 	%r4812, [%rd2023+16];
	mul.wide.s32 	%rd2032, %r4812, 4;
	add.s64 	%rd2033, %rd4, %rd2032;
	ld.global.u32 	%r4813, [%rd2033];
	setp.eq.s32 	%p1206, %r4813, -1;
	selp.u32 	%r4814, 1, 0, %p1206;
	add.s32 	%r4815, %r4811, %r4814;
	ld.global.u32 	%r4816, [%rd2023+20];
	mul.wide.s32 	%rd2034, %r4816, 4;
	add.s64 	%rd2035, %rd4, %rd2034;
	ld.global.u32 	%r4817, [%rd2035];
	setp.eq.s32 	%p1207, %r4817, -1;
	selp.u32 	%r4818, 1, 0, %p1207;
	add.s32 	%r4819, %r4815, %r4818;
	ld.global.u32 	%r4820, [%rd2023+24];
	mul.wide.s32 	%rd2036, %r4820, 4;
	add.s64 	%rd2037, %rd4, %rd2036;
	ld.global.u32 	%r4821, [%rd2037];
	setp.eq.s32 	%p1208, %r4821, -1;
	selp.u32 	%r4822, 1, 0, %p1208;
	add.s32 	%r4823, %r4819, %r4822;
	ld.global.u32 	%r4824, [%rd2023+28];
	mul.wide.s32 	%rd2038, %r4824, 4;
	add.s64 	%rd2039, %rd4, %rd2038;
	ld.global.u32 	%r4825, [%rd2039];
	setp.eq.s32 	%p1209, %r4825, -1;
	selp.u32 	%r4826, 1, 0, %p1209;
	add.s32 	%r6217, %r4823, %r4826;
	add.s32 	%r6209, %r6209, 8;
$L__BB39_475:
	setp.eq.s32 	%p1210, %r939, 0;
	@%p1210 bra 	$L__BB39_482;
	and.b32  	%r945, %r927, 3;
	setp.lt.u32 	%p1211, %r939, 4;
	@%p1211 bra 	$L__BB39_478;
	mul.wide.s32 	%rd2040, %r6209, 4;
	add.s64 	%rd2041, %rd3, %rd2040;
	ld.global.u32 	%r4828, [%rd2041];
	mul.wide.s32 	%rd2042, %r4828, 4;
	add.s64 	%rd2043, %rd4, %rd2042;
	ld.global.u32 	%r4829, [%rd2043];
	setp.eq.s32 	%p1212, %r4829, -1;
	selp.u32 	%r4830, 1, 0, %p1212;
	add.s32 	%r4831, %r6217, %r4830;
	ld.global.u32 	%r4832, [%rd2041+4];
	mul.wide.s32 	%rd2044, %r4832, 4;
	add.s64 	%rd2045, %rd4, %rd2044;
	ld.global.u32 	%r4833, [%rd2045];
	setp.eq.s32 	%p1213, %r4833, -1;
	selp.u32 	%r4834, 1, 0, %p1213;
	add.s32 	%r4835, %r4831, %r4834;
	ld.global.u32 	%r4836, [%rd2041+8];
	mul.wide.s32 	%rd2046, %r4836, 4;
	add.s64 	%rd2047, %rd4, %rd2046;
	ld.global.u32 	%r4837, [%rd2047];
	setp.eq.s32 	%p1214, %r4837, -1;
	selp.u32 	%r4838, 1, 0, %p1214;
	add.s32 	%r4839, %r4835, %r4838;
	ld.global.u32 	%r4840, [%rd2041+12];
	mul.wide.s32 	%rd2048, %r4840, 4;
	add.s64 	%rd2049, %rd4, %rd2048;
	ld.global.u32 	%r4841, [%rd2049];
	setp.eq.s32 	%p1215, %r4841, -1;
	selp.u32 	%r4842, 1, 0, %p1215;
	add.s32 	%r6217, %r4839, %r4842;
	add.s32 	%r6209, %r6209, 4;
$L__BB39_478:
	setp.eq.s32 	%p1216, %r945, 0;
	@%p1216 bra 	$L__BB39_482;
	mul.wide.s32 	%rd2050, %r6209, 4;
	add.s64 	%rd44, %rd3, %rd2050;
	ld.global.u32 	%r4843, [%rd44];
	mul.wide.s32 	%rd2051, %r4843, 4;
	add.s64 	%rd2052, %rd4, %rd2051;
	ld.global.u32 	%r4844, [%rd2052];
	setp.eq.s32 	%p1217, %r4844, -1;
	selp.u32 	%r4845, 1, 0, %p1217;
	add.s32 	%r6217, %r6217, %r4845;
	setp.eq.s32 	%p1218, %r945, 1;
	@%p1218 bra 	$L__BB39_482;
	ld.global.u32 	%r4846, [%rd44+4];
	mul.wide.s32 	%rd2053, %r4846, 4;
	add.s64 	%rd2054, %rd4, %rd2053;
	ld.global.u32 	%r4847, [%rd2054];
	setp.eq.s32 	%p1219, %r4847, -1;
	selp.u32 	%r4848, 1, 0, %p1219;
	add.s32 	%r6217, %r6217, %r4848;
	setp.eq.s32 	%p1220, %r945, 2;
	@%p1220 bra 	$L__BB39_482;
	ld.global.u32 	%r4849, [%rd44+8];
	mul.wide.s32 	%rd2055, %r4849, 4;
	add.s64 	%rd2056, %rd4, %rd2055;
	ld.global.u32 	%r4850, [%rd2056];
	setp.eq.s32 	%p1221, %r4850, -1;
	selp.u32 	%r4851, 1, 0, %p1221;
	add.s32 	%r6217, %r6217, %r4851;
$L__BB39_482:
	ld.global.u32 	%r4853, [%rd30+13312];
	setp.ne.s32 	%p1222, %r4853, -1;
	mov.b32 	%r6230, 0;
	@%p1222 bra 	$L__BB39_497;
	ld.global.u32 	%r6222, [%rd31+13312];
	ld.global.u32 	%r956, [%rd31+13316];
	setp.ge.s32 	%p1223, %r6222, %r956;
	@%p1223 bra 	$L__BB39_497;
	add.s32 	%r4857, %r6222, 1;
	max.s32 	%r4858, %r956, %r4857;
	sub.s32 	%r957, %r4858, %r6222;
	and.b32  	%r958, %r957, 15;
	sub.s32 	%r4859, %r6222, %r4858;
	setp.gt.u32 	%p1224, %r4859, -16;
	mov.b32 	%r6230, 0;
	@%p1224 bra 	$L__BB39_487;
	and.b32  	%r959, %r957, -16;
	mov.b32 	%r6230, 0;
	mov.u32 	%r6220, %r6230;
$L__BB39_486:
	.pragma "nounroll";
	mul.wide.s32 	%rd2057, %r6222, 4;
	add.s64 	%rd2058, %rd3, %rd2057;
	ld.global.u32 	%r4861, [%rd2058];
	mul.wide.s32 	%rd2059, %r4861, 4;
	add.s64 	%rd2060, %rd4, %rd2059;
	ld.global.u32 	%r4862, [%rd2060];
	setp.eq.s32 	%p1225, %r4862, -1;
	selp.u32 	%r4863, 1, 0, %p1225;
	add.s32 	%r4864, %r6230, %r4863;
	ld.global.u32 	%r4865, [%rd2058+4];
	mul.wide.s32 	%rd2061, %r4865, 4;
	add.s64 	%rd2062, %rd4, %rd2061;
	ld.global.u32 	%r4866, [%rd2062];
	setp.eq.s32 	%p1226, %r4866, -1;
	selp.u32 	%r4867, 1, 0, %p1226;
	add.s32 	%r4868, %r4864, %r4867;
	ld.global.u32 	%r4869, [%rd2058+8];
	mul.wide.s32 	%rd2063, %r4869, 4;
	add.s64 	%rd2064, %rd4, %rd2063;
	ld.global.u32 	%r4870, [%rd2064];
	setp.eq.s32 	%p1227, %r4870, -1;
	selp.u32 	%r4871, 1, 0, %p1227;
	add.s32 	%r4872, %r4868, %r4871;
	ld.global.u32 	%r4873, [%rd2058+12];
	mul.wide.s32 	%rd2065, %r4873, 4;
	add.s64 	%rd2066, %rd4, %rd2065;
	ld.global.u32 	%r4874, [%rd2066];
	setp.eq.s32 	%p1228, %r4874, -1;
	selp.u32 	%r4875, 1, 0, %p1228;
	add.s32 	%r4876, %r4872, %r4875;
	ld.global.u32 	%r4877, [%rd2058+16];
	mul.wide.s32 	%rd2067, %r4877, 4;
	add.s64 	%rd2068, %rd4, %rd2067;
	ld.global.u32 	%r4878, [%rd2068];
	setp.eq.s32 	%p1229, %r4878, -1;
	selp.u32 	%r4879, 1, 0, %p1229;
	add.s32 	%r4880, %r4876, %r4879;
	ld.global.u32 	%r4881, [%rd2058+20];
	mul.wide.s32 	%rd2069, %r4881, 4;
	add.s64 	%rd2070, %rd4, %rd2069;
	ld.global.u32 	%r4882, [%rd2070];
	setp.eq.s32 	%p1230, %r4882, -1;
	selp.u32 	%r4883, 1, 0, %p1230;
	add.s32 	%r4884, %r4880, %r4883;
	ld.global.u32 	%r4885, [%rd2058+24];
	mul.wide.s32 	%rd2071, %r4885, 4;
	add.s64 	%rd2072, %rd4, %rd2071;
	ld.global.u32 	%r4886, [%rd2072];
	setp.eq.s32 	%p1231, %r4886, -1;
	selp.u32 	%r4887, 1, 0, %p1231;
	add.s32 	%r4888, %r4884, %r4887;
	ld.global.u32 	%r4889, [%rd2058+28];
	mul.wide.s32 	%rd2073, %r4889, 4;
	add.s64 	%rd2074, %rd4, %rd2073;
	ld.global.u32 	%r4890, [%rd2074];
	setp.eq.s32 	%p1232, %r4890, -1;
	selp.u32 	%r4891, 1, 0, %p1232;
	add.s32 	%r4892, %r4888, %r4891;
	ld.global.u32 	%r4893, [%rd2058+32];
	mul.wide.s32 	%rd2075, %r4893, 4;
	add.s64 	%rd2076, %rd4, %rd2075;
	ld.global.u32 	%r4894, [%rd2076];
	setp.eq.s32 	%p1233, %r4894, -1;
	selp.u32 	%r4895, 1, 0, %p1233;
	add.s32 	%r4896, %r4892, %r4895;
	ld.global.u32 	%r4897, [%rd2058+36];
	mul.wide.s32 	%rd2077, %r4897, 4;
	add.s64 	%rd2078, %rd4, %rd2077;
	ld.global.u32 	%r4898, [%rd2078];
	setp.eq.s32 	%p1234, %r4898, -1;
	selp.u32 	%r4899, 1, 0, %p1234;
	add.s32 	%r4900, %r4896, %r4899;
	ld.global.u32 	%r4901, [%rd2058+40];
	mul.wide.s32 	%rd2079, %r4901, 4;
	add.s64 	%rd2080, %rd4, %rd2079;
	ld.global.u32 	%r4902, [%rd2080];
	setp.eq.s32 	%p1235, %r4902, -1;
	selp.u32 	%r4903, 1, 0, %p1235;
	add.s32 	%r4904, %r4900, %r4903;
	ld.global.u32 	%r4905, [%rd2058+44];
	mul.wide.s32 	%rd2081, %r4905, 4;
	add.s64 	%rd2082, %rd4, %rd2081;
	ld.global.u32 	%r4906, [%rd2082];
	setp.eq.s32 	%p1236, %r4906, -1;
	selp.u32 	%r4907, 1, 0, %p1236;
	add.s32 	%r4908, %r4904, %r4907;
	ld.global.u32 	%r4909, [%rd2058+48];
	mul.wide.s32 	%rd2083, %r4909, 4;
	add.s64 	%rd2084, %rd4, %rd2083;
	ld.global.u32 	%r4910, [%rd2084];
	setp.eq.s32 	%p1237, %r4910, -1;
	selp.u32 	%r4911, 1, 0, %p1237;
	add.s32 	%r4912, %r4908, %r4911;
	ld.global.u32 	%r4913, [%rd2058+52];
	mul.wide.s32 	%rd2085, %r4913, 4;
	add.s64 	%rd2086, %rd4, %rd2085;
	ld.global.u32 	%r4914, [%rd2086];
	setp.eq.s32 	%p1238, %r4914, -1;
	selp.u32 	%r4915, 1, 0, %p1238;
	add.s32 	%r4916, %r4912, %r4915;
	ld.global.u32 	%r4917, [%rd2058+56];
	mul.wide.s32 	%rd2087, %r4917, 4;
	add.s64 	%rd2088, %rd4, %rd2087;
	ld.global.u32 	%r4918, [%rd2088];
	setp.eq.s32 	%p1239, %r4918, -1;
	selp.u32 	%r4919, 1, 0, %p1239;
	add.s32 	%r4920, %r4916, %r4919;
	ld.global.u32 	%r4921, [%rd2058+60];
	mul.wide.s32 	%rd2089, %r4921, 4;
	add.s64 	%rd2090, %rd4, %rd2089;
	ld.global.u32 	%r4922, [%rd2090];
	setp.eq.s32 	%p1240, %r4922, -1;
	selp.u32 	%r4923, 1, 0, %p1240;
	add.s32 	%r6230, %r4920, %r4923;
	add.s32 	%r6222, %r6222, 16;
	add.s32 	%r6220, %r6220, 16;
	setp.ne.s32 	%p1241, %r6220, %r959;
	@%p1241 bra 	$L__BB39_486;
$L__BB39_487:
	setp.eq.s32 	%p1242, %r958, 0;
	@%p1242 bra 	$L__BB39_497;
	and.b32  	%r969, %r957, 7;
	setp.lt.u32 	%p1243, %r958, 8;
	@%p1243 bra 	$L__BB39_490;
	mul.wide.s32 	%rd2091, %r6222, 4;
	add.s64 	%rd2092, %rd3, %rd2091;
	ld.global.u32 	%r4925, [%rd2092];
	mul.wide.s32 	%rd2093, %r4925, 4;
	add.s64 	%rd2094, %rd4, %rd2093;
	ld.global.u32 	%r4926, [%rd2094];
	setp.eq.s32 	%p1244, %r4926, -1;
	selp.u32 	%r4927, 1, 0, %p1244;
	add.s32 	%r4928, %r6230, %r4927;
	ld.global.u32 	%r4929, [%rd2092+4];
	mul.wide.s32 	%rd2095, %r4929, 4;
	add.s64 	%rd2096, %rd4, %rd2095;
	ld.global.u32 	%r4930, [%rd2096];
	setp.eq.s32 	%p1245, %r4930, -1;
	selp.u32 	%r4931, 1, 0, %p1245;
	add.s32 	%r4932, %r4928, %r4931;
	ld.global.u32 	%r4933, [%rd2092+8];
	mul.wide.s32 	%rd2097, %r4933, 4;
	add.s64 	%rd2098, %rd4, %rd2097;
	ld.global.u32 	%r4934, [%rd2098];
	setp.eq.s32 	%p1246, %r4934, -1;
	selp.u32 	%r4935, 1, 0, %p1246;
	add.s32 	%r4936, %r4932, %r4935;
	ld.global.u32 	%r4937, [%rd2092+12];
	mul.wide.s32 	%rd2099, %r4937, 4;
	add.s64 	%rd2100, %rd4, %rd2099;
	ld.global.u32 	%r4938, [%rd2100];
	setp.eq.s32 	%p1247, %r4938, -1;
	selp.u32 	%r4939, 1, 0, %p1247;
	add.s32 	%r4940, %r4936, %r4939;
	ld.global.u32 	%r4941, [%rd2092+16];
	mul.wide.s32 	%rd2101, %r4941, 4;
	add.s64 	%rd2102, %rd4, %rd2101;
	ld.global.u32 	%r4942, [%rd2102];
	setp.eq.s32 	%p1248, %r4942, -1;
	selp.u32 	%r4943, 1, 0, %p1248;
	add.s32 	%r4944, %r4940, %r4943;
	ld.global.u32 	%r4945, [%rd2092+20];
	mul.wide.s32 	%rd2103, %r4945, 4;
	add.s64 	%rd2104, %rd4, %rd2103;
	ld.global.u32 	%r4946, [%rd2104];
	setp.eq.s32 	%p1249, %r4946, -1;
	selp.u32 	%r4947, 1, 0, %p1249;
	add.s32 	%r4948, %r4944, %r4947;
	ld.global.u32 	%r4949, [%rd2092+24];
	mul.wide.s32 	%rd2105, %r4949, 4;
	add.s64 	%rd2106, %rd4, %rd2105;
	ld.global.u32 	%r4950, [%rd2106];
	setp.eq.s32 	%p1250, %r4950, -1;
	selp.u32 	%r4951, 1, 0, %p1250;
	add.s32 	%r4952, %r4948, %r4951;
	ld.global.u32 	%r4953, [%rd2092+28];
	mul.wide.s32 	%rd2107, %r4953, 4;
	add.s64 	%rd2108, %rd4, %rd2107;
	ld.global.u32 	%r4954, [%rd2108];
	setp.eq.s32 	%p1251, %r4954, -1;
	selp.u32 	%r4955, 1, 0, %p1251;
	add.s32 	%r6230, %r4952, %r4955;
	add.s32 	%r6222, %r6222, 8;
$L__BB39_490:
	setp.eq.s32 	%p1252, %r969, 0;
	@%p1252 bra 	$L__BB39_497;
	and.b32  	%r975, %r957, 3;
	setp.lt.u32 	%p1253, %r969, 4;
	@%p1253 bra 	$L__BB39_493;
	mul.wide.s32 	%rd2109, %r6222, 4;
	add.s64 	%rd2110, %rd3, %rd2109;
	ld.global.u32 	%r4957, [%rd2110];
	mul.wide.s32 	%rd2111, %r4957, 4;
	add.s64 	%rd2112, %rd4, %rd2111;
	ld.global.u32 	%r4958, [%rd2112];
	setp.eq.s32 	%p1254, %r4958, -1;
	selp.u32 	%r4959, 1, 0, %p1254;
	add.s32 	%r4960, %r6230, %r4959;
	ld.global.u32 	%r4961, [%rd2110+4];
	mul.wide.s32 	%rd2113, %r4961, 4;
	add.s64 	%rd2114, %rd4, %rd2113;
	ld.global.u32 	%r4962, [%rd2114];
	setp.eq.s32 	%p1255, %r4962, -1;
	selp.u32 	%r4963, 1, 0, %p1255;
	add.s32 	%r4964, %r4960, %r4963;
	ld.global.u32 	%r4965, [%rd2110+8];
	mul.wide.s32 	%rd2115, %r4965, 4;
	add.s64 	%rd2116, %rd4, %rd2115;
	ld.global.u32 	%r4966, [%rd2116];
	setp.eq.s32 	%p1256, %r4966, -1;
	selp.u32 	%r4967, 1, 0, %p1256;
	add.s32 	%r4968, %r4964, %r4967;
	ld.global.u32 	%r4969, [%rd2110+12];
	mul.wide.s32 	%rd2117, %r4969, 4;
	add.s64 	%rd2118, %rd4, %rd2117;
	ld.global.u32 	%r4970, [%rd2118];
	setp.eq.s32 	%p1257, %r4970, -1;
	selp.u32 	%r4971, 1, 0, %p1257;
	add.s32 	%r6230, %r4968, %r4971;
	add.s32 	%r6222, %r6222, 4;
$L__BB39_493:
	setp.eq.s32 	%p1258, %r975, 0;
	@%p1258 bra 	$L__BB39_497;
	mul.wide.s32 	%rd2119, %r6222, 4;
	add.s64 	%rd45, %rd3, %rd2119;
	ld.global.u32 	%r4972, [%rd45];
	mul.wide.s32 	%rd2120, %r4972, 4;
	add.s64 	%rd2121, %rd4, %rd2120;
	ld.global.u32 	%r4973, [%rd2121];
	setp.eq.s32 	%p1259, %r4973, -1;
	selp.u32 	%r4974, 1, 0, %p1259;
	add.s32 	%r6230, %r6230, %r4974;
	setp.eq.s32 	%p1260, %r975, 1;
	@%p1260 bra 	$L__BB39_497;
	ld.global.u32 	%r4975, [%rd45+4];
	mul.wide.s32 	%rd2122, %r4975, 4;
	add.s64 	%rd2123, %rd4, %rd2122;
	ld.global.u32 	%r4976, [%rd2123];
	setp.eq.s32 	%p1261, %r4976, -1;
	selp.u32 	%r4977, 1, 0, %p1261;
	add.s32 	%r6230, %r6230, %r4977;
	setp.eq.s32 	%p1262, %r975, 2;
	@%p1262 bra 	$L__BB39_497;
	ld.global.u32 	%r4978, [%rd45+8];
	mul.wide.s32 	%rd2124, %r4978, 4;
	add.s64 	%rd2125, %rd4, %rd2124;
	ld.global.u32 	%r4979, [%rd2125];
	setp.eq.s32 	%p1263, %r4979, -1;
	selp.u32 	%r4980, 1, 0, %p1263;
	add.s32 	%r6230, %r6230, %r4980;
$L__BB39_497:
	ld.global.u32 	%r4982, [%rd30+14336];
	setp.ne.s32 	%p1264, %r4982, -1;
	mov.b32 	%r6243, 0;
	@%p1264 bra 	$L__BB39_512;
	ld.global.u32 	%r6235, [%rd31+14336];
	ld.global.u32 	%r986, [%rd31+14340];
	setp.ge.s32 	%p1265, %r6235, %r986;
	@%p1265 bra 	$L__BB39_512;
	add.s32 	%r4986, %r6235, 1;
	max.s32 	%r4987, %r986, %r4986;
	sub.s32 	%r987, %r4987, %r6235;
	and.b32  	%r988, %r987, 15;
	sub.s32 	%r4988, %r6235, %r4987;
	setp.gt.u32 	%p1266, %r4988, -16;
	mov.b32 	%r6243, 0;
	@%p1266 bra 	$L__BB39_502;
	and.b32  	%r989, %r987, -16;
	mov.b32 	%r6243, 0;
	mov.u32 	%r6233, %r6243;
$L__BB39_501:
	.pragma "nounroll";
	mul.wide.s32 	%rd2126, %r6235, 4;
	add.s64 	%rd2127, %rd3, %rd2126;
	ld.global.u32 	%r4990, [%rd2127];
	mul.wide.s32 	%rd2128, %r4990, 4;
	add.s64 	%rd2129, %rd4, %rd2128;
	ld.global.u32 	%r4991, [%rd2129];
	setp.eq.s32 	%p1267, %r4991, -1;
	selp.u32 	%r4992, 1, 0, %p1267;
	add.s32 	%r4993, %r6243, %r4992;
	ld.global.u32 	%r4994, [%rd2127+4];
	mul.wide.s32 	%rd2130, %r4994, 4;
	add.s64 	%rd2131, %rd4, %rd2130;
	ld.global.u32 	%r4995, [%rd2131];
	setp.eq.s32 	%p1268, %r4995, -1;
	selp.u32 	%r4996, 1, 0, %p1268;
	add.s32 	%r4997, %r4993, %r4996;
	ld.global.u32 	%r4998, [%rd2127+8];
	mul.wide.s32 	%rd2132, %r4998, 4;
	add.s64 	%rd2133, %rd4, %rd2132;
	ld.global.u32 	%r4999, [%rd2133];
	setp.eq.s32 	%p1269, %r4999, -1;
	selp.u32 	%r5000, 1, 0, %p1269;
	add.s32 	%r5001, %r4997, %r5000;
	ld.global.u32 	%r5002, [%rd2127+12];
	mul.wide.s32 	%rd2134, %r5002, 4;
	add.s64 	%rd2135, %rd4, %rd2134;
	ld.global.u32 	%r5003, [%rd2135];
	setp.eq.s32 	%p1270, %r5003, -1;
	selp.u32 	%r5004, 1, 0, %p1270;
	add.s32 	%r5005, %r5001, %r5004;
	ld.global.u32 	%r5006, [%rd2127+16];
	mul.wide.s32 	%rd2136, %r5006, 4;
	add.s64 	%rd2137, %rd4, %rd2136;
	ld.global.u32 	%r5007, [%rd2137];
	setp.eq.s32 	%p1271, %r5007, -1;
	selp.u32 	%r5008, 1, 0, %p1271;
	add.s32 	%r5009, %r5005, %r5008;
	ld.global.u32 	%r5010, [%rd2127+20];
	mul.wide.s32 	%rd2138, %r5010, 4;
	add.s64 	%rd2139, %rd4, %rd2138;
	ld.global.u32 	%r5011, [%rd2139];
	setp.eq.s32 	%p1272, %r5011, -1;
	selp.u32 	%r5012, 1, 0, %p1272;
	add.s32 	%r5013, %r5009, %r5012;
	ld.global.u32 	%r5014, [%rd2127+24];
	mul.wide.s32 	%rd2140, %r5014, 4;
	add.s64 	%rd2141, %rd4, %rd2140;
	ld.global.u32 	%r5015, [%rd2141];
	setp.eq.s32 	%p1273, %r5015, -1;
	selp.u32 	%r5016, 1, 0, %p1273;
	add.s32 	%r5017, %r5013, %r5016;
	ld.global.u32 	%r5018, [%rd2127+28];
	mul.wide.s32 	%rd2142, %r5018, 4;
	add.s64 	%rd2143, %rd4, %rd2142;
	ld.global.u32 	%r5019, [%rd2143];
	setp.eq.s32 	%p1274, %r5019, -1;
	selp.u32 	%r5020, 1, 0, %p1274;
	add.s32 	%r5021, %r5017, %r5020;
	ld.global.u32 	%r5022, [%rd2127+32];
	mul.wide.s32 	%rd2144, %r5022, 4;
	add.s64 	%rd2145, %rd4, %rd2144;
	ld.global.u32 	%r5023, [%rd2145];
	setp.eq.s32 	%p1275, %r5023, -1;
	selp.u32 	%r5024, 1, 0, %p1275;
	add.s32 	%r5025, %r5021, %r5024;
	ld.global.u32 	%r5026, [%rd2127+36];
	mul.wide.s32 	%rd2146, %r5026, 4;
	add.s64 	%rd2147, %rd4, %rd2146;
	ld.global.u32 	%r5027, [%rd2147];
	setp.eq.s32 	%p1276, %r5027, -1;
	selp.u32 	%r5028, 1, 0, %p1276;
	add.s32 	%r5029, %r5025, %r5028;
	ld.global.u32 	%r5030, [%rd2127+40];
	mul.wide.s32 	%rd2148, %r5030, 4;
	add.s64 	%rd2149, %rd4, %rd2148;
	ld.global.u32 	%r5031, [%rd2149];
	setp.eq.s32 	%p1277, %r5031, -1;
	selp.u32 	%r5032, 1, 0, %p1277;
	add.s32 	%r5033, %r5029, %r5032;
	ld.global.u32 	%r5034, [%rd2127+44];
	mul.wide.s32 	%rd2150, %r5034, 4;
	add.s64 	%rd2151, %rd4, %rd2150;
	ld.global.u32 	%r5035, [%rd2151];
	setp.eq.s32 	%p1278, %r5035, -1;
	selp.u32 	%r5036, 1, 0, %p1278;
	add.s32 	%r5037, %r5033, %r5036;
	ld.global.u32 	%r5038, [%rd2127+48];
	mul.wide.s32 	%rd2152, %r5038, 4;
	add.s64 	%rd2153, %rd4, %rd2152;
	ld.global.u32 	%r5039, [%rd2153];
	setp.eq.s32 	%p1279, %r5039, -1;
	selp.u32 	%r5040, 1, 0, %p1279;
	add.s32 	%r5041, %r5037, %r5040;
	ld.global.u32 	%r5042, [%rd2127+52];
	mul.wide.s32 	%rd2154, %r5042, 4;
	add.s64 	%rd2155, %rd4, %rd2154;
	ld.global.u32 	%r5043, [%rd2155];
	setp.eq.s32 	%p1280, %r5043, -1;
	selp.u32 	%r5044, 1, 0, %p1280;
	add.s32 	%r5045, %r5041, %r5044;
	ld.global.u32 	%r5046, [%rd2127+56];
	mul.wide.s32 	%rd2156, %r5046, 4;
	add.s64 	%rd2157, %rd4, %rd2156;
	ld.global.u32 	%r5047, [%rd2157];
	setp.eq.s32 	%p1281, %r5047, -1;
	selp.u32 	%r5048, 1, 0, %p1281;
	add.s32 	%r5049, %r5045, %r5048;
	ld.global.u32 	%r5050, [%rd2127+60];
	mul.wide.s32 	%rd2158, %r5050, 4;
	add.s64 	%rd2159, %rd4, %rd2158;
	ld.global.u32 	%r5051, [%rd2159];
	setp.eq.s32 	%p1282, %r5051, -1;
	selp.u32 	%r5052, 1, 0, %p1282;
	add.s32 	%r6243, %r5049, %r5052;
	add.s32 	%r6235, %r6235, 16;
	add.s32 	%r6233, %r6233, 16;
	setp.ne.s32 	%p1283, %r6233, %r989;
	@%p1283 bra 	$L__BB39_501;
$L__BB39_502:
	setp.eq.s32 	%p1284, %r988, 0;
	@%p1284 bra 	$L__BB39_512;
	and.b32  	%r999, %r987, 7;
	setp.lt.u32 	%p1285, %r988, 8;
	@%p1285 bra 	$L__BB39_505;
	mul.wide.s32 	%rd2160, %r6235, 4;
	add.s64 	%rd2161, %rd3, %rd2160;
	ld.global.u32 	%r5054, [%rd2161];
	mul.wide.s32 	%rd2162, %r5054, 4;
	add.s64 	%rd2163, %rd4, %rd2162;
	ld.global.u32 	%r5055, [%rd2163];
	setp.eq.s32 	%p1286, %r5055, -1;
	selp.u32 	%r5056, 1, 0, %p1286;
	add.s32 	%r5057, %r6243, %r5056;
	ld.global.u32 	%r5058, [%rd2161+4];
	mul.wide.s32 	%rd2164, %r5058, 4;
	add.s64 	%rd2165, %rd4, %rd2164;
	ld.global.u32 	%r5059, [%rd2165];
	setp.eq.s32 	%p1287, %r5059, -1;
	selp.u32 	%r5060, 1, 0, %p1287;
	add.s32 	%r5061, %r5057, %r5060;
	ld.global.u32 	%r5062, [%rd2161+8];
	mul.wide.s32 	%rd2166, %r5062, 4;
	add.s64 	%rd2167, %rd4, %rd2166;
	ld.global.u32 	%r5063, [%rd2167];
	setp.eq.s32 	%p1288, %r5063, -1;
	selp.u32 	%r5064, 1, 0, %p1288;
	add.s32 	%r5065, %r5061, %r5064;
	ld.global.u32 	%r5066, [%rd2161+12];
	mul.wide.s32 	%rd2168, %r5066, 4;
	add.s64 	%rd2169, %rd4, %rd2168;
	ld.global.u32 	%r5067, [%rd2169];
	setp.eq.s32 	%p1289, %r5067, -1;
	selp.u32 	%r5068, 1, 0, %p1289;
	add.s32 	%r5069, %r5065, %r5068;
	ld.global.u32 	%r5070, [%rd2161+16];
	mul.wide.s32 	%rd2170, %r5070, 4;
	add.s64 	%rd2171, %rd4, %rd2170;
	ld.global.u32 	%r5071, [%rd2171];
	setp.eq.s32 	%p1290, %r5071, -1;
	selp.u32 	%r5072, 1, 0, %p1290;
	add.s32 	%r5073, %r5069, %r5072;
	ld.global.u32 	%r5074, [%rd2161+20];
	mul.wide.s32 	%rd2172, %r5074, 4;
	add.s64 	%rd2173, %rd4, %rd2172;
	ld.global.u32 	%r5075, [%rd2173];
	setp.eq.s32 	%p1291, %r5075, -1;
	selp.u32 	%r5076, 1, 0, %p1291;
	add.s32 	%r5077, %r5073, %r5076;
	ld.global.u32 	%r5078, [%rd2161+24];
	mul.wide.s32 	%rd2174, %r5078, 4;
	add.s64 	%rd2175, %rd4, %rd2174;
	ld.global.u32 	%r5079, [%rd2175];
	setp.eq.s32 	%p1292, %r5079, -1;
	selp.u32 	%r5080, 1, 0, %p1292;
	add.s32 	%r5081, %r5077, %r5080;
	ld.global.u32 	%r5082, [%rd2161+28];
	mul.wide.s32 	%rd2176, %r5082, 4;
	add.s64 	%rd2177, %rd4, %rd2176;
	ld.global.u32 	%r5083, [%rd2177];
	setp.eq.s32 	%p1293, %r5083, -1;
	selp.u32 	%r5084, 1, 0, %p1293;
	add.s32 	%r6243, %r5081, %r5084;
	add.s32 	%r6235, %r6235, 8;
$L__BB39_505:
	setp.eq.s32 	%p1294, %r999, 0;
	@%p1294 bra 	$L__BB39_512;
	and.b32  	%r1005, %r987, 3;
	setp.lt.u32 	%p1295, %r999, 4;
	@%p1295 bra 	$L__BB39_508;
	mul.wide.s32 	%rd2178, %r6235, 4;
	add.s64 	%rd2179, %rd3, %rd2178;
	ld.global.u32 	%r5086, [%rd2179];
	mul.wide.s32 	%rd2180, %r5086, 4;
	add.s64 	%rd2181, %rd4, %rd2180;
	ld.global.u32 	%r5087, [%rd2181];
	setp.eq.s32 	%p1296, %r5087, -1;
	selp.u32 	%r5088, 1, 0, %p1296;
	add.s32 	%r5089, %r6243, %r5088;
	ld.global.u32 	%r5090, [%rd2179+4];
	mul.wide.s32 	%rd2182, %r5090, 4;
	add.s64 	%rd2183, %rd4, %rd2182;
	ld.global.u32 	%r5091, [%rd2183];
	setp.eq.s32 	%p1297, %r5091, -1;
	selp.u32 	%r5092, 1, 0, %p1297;
	add.s32 	%r5093, %r5089, %r5092;
	ld.global.u32 	%r5094, [%rd2179+8];
	mul.wide.s32 	%rd2184, %r5094, 4;
	add.s64 	%rd2185, %rd4, %rd2184;
	ld.global.u32 	%r5095, [%rd2185];
	setp.eq.s32 	%p1298, %r5095, -1;
	selp.u32 	%r5096, 1, 0, %p1298;
	add.s32 	%r5097, %r5093, %r5096;
	ld.global.u32 	%r5098, [%rd2179+12];
	mul.wide.s32 	%rd2186, %r5098, 4;
	add.s64 	%rd2187, %rd4, %rd2186;
	ld.global.u32 	%r5099, [%rd2187];
	setp.eq.s32 	%p1299, %r5099, -1;
	selp.u32 	%r5100, 1, 0, %p1299;
	add.s32 	%r6243, %r5097, %r5100;
	add.s32 	%r6235, %r6235, 4;
$L__BB39_508:
	setp.eq.s32 	%p1300, %r1005, 0;
	@%p1300 bra 	$L__BB39_512;
	mul.wide.s32 	%rd2188, %r6235, 4;
	add.s64 	%rd46, %rd3, %rd2188;
	ld.global.u32 	%r5101, [%rd46];
	mul.wide.s32 	%rd2189, %r5101, 4;
	add.s64 	%rd2190, %rd4, %rd2189;
	ld.global.u32 	%r5102, [%rd2190];
	setp.eq.s32 	%p1301, %r5102, -1;
	selp.u32 	%r5103, 1, 0, %p1301;
	add.s32 	%r6243, %r6243, %r5103;
	setp.eq.s32 	%p1302, %r1005, 1;
	@%p1302 bra 	$L__BB39_512;
	ld.global.u32 	%r5104, [%rd46+4];
	mul.wide.s32 	%rd2191, %r5104, 4;
	add.s64 	%rd2192, %rd4, %rd2191;
	ld.global.u32 	%r5105, [%rd2192];
	setp.eq.s32 	%p1303, %r5105, -1;
	selp.u32 	%r5106, 1, 0, %p1303;
	add.s32 	%r6243, %r6243, %r5106;
	setp.eq.s32 	%p1304, %r1005, 2;
	@%p1304 bra 	$L__BB39_512;
	ld.global.u32 	%r5107, [%rd46+8];
	mul.wide.s32 	%rd2193, %r5107, 4;
	add.s64 	%rd2194, %rd4, %rd2193;
	ld.global.u32 	%r5108, [%rd2194];
	setp.eq.s32 	%p1305, %r5108, -1;
	selp.u32 	%r5109, 1, 0, %p1305;
	add.s32 	%r6243, %r6243, %r5109;
$L__BB39_512:
	ld.global.u32 	%r5111, [%rd30+15360];
	setp.ne.s32 	%p1306, %r5111, -1;
	mov.b32 	%r6256, 0;
	@%p1306 bra 	$L__BB39_527;
	ld.global.u32 	%r6248, [%rd31+15360];
	ld.global.u32 	%r1016, [%rd31+15364];
	setp.ge.s32 	%p1307, %r6248, %r1016;
	@%p1307 bra 	$L__BB39_527;
	add.s32 	%r5115, %r6248, 1;
	max.s32 	%r5116, %r1016, %r5115;
	sub.s32 	%r1017, %r5116, %r6248;
	and.b32  	%r1018, %r1017, 15;
	sub.s32 	%r5117, %r6248, %r5116;
	setp.gt.u32 	%p1308, %r5117, -16;
	mov.b32 	%r6256, 0;
	@%p1308 bra 	$L__BB39_517;
	and.b32  	%r1019, %r1017, -16;
	mov.b32 	%r6256, 0;
	mov.u32 	%r6246, %r6256;
$L__BB39_516:
	.pragma "nounroll";
	mul.wide.s32 	%rd2195, %r6248, 4;
	add.s64 	%rd2196, %rd3, %rd2195;
	ld.global.u32 	%r5119, [%rd2196];
	mul.wide.s32 	%rd2197, %r5119, 4;
	add.s64 	%rd2198, %rd4, %rd2197;
	ld.global.u32 	%r5120, [%rd2198];
	setp.eq.s32 	%p1309, %r5120, -1;
	selp.u32 	%r5121, 1, 0, %p1309;
	add.s32 	%r5122, %r6256, %r5121;
	ld.global.u32 	%r5123, [%rd2196+4];
	mul.wide.s32 	%rd2199, %r5123, 4;
	add.s64 	%rd2200, %rd4, %rd2199;
	ld.global.u32 	%r5124, [%rd2200];
	setp.eq.s32 	%p1310, %r5124, -1;
	selp.u32 	%r5125, 1, 0, %p1310;
	add.s32 	%r5126, %r5122, %r5125;
	ld.global.u32 	%r5127, [%rd2196+8];
	mul.wide.s32 	%rd2201, %r5127, 4;
	add.s64 	%rd2202, %rd4, %rd2201;
	ld.global.u32 	%r5128, [%rd2202];
	setp.eq.s32 	%p1311, %r5128, -1;
	selp.u32 	%r5129, 1, 0, %p1311;
	add.s32 	%r5130, %r5126, %r5129;
	ld.global.u32 	%r5131, [%rd2196+12];
	mul.wide.s32 	%rd2203, %r5131, 4;
	add.s64 	%rd2204, %rd4, %rd2203;
	ld.global.u32 	%r5132, [%rd2204];
	setp.eq.s32 	%p1312, %r5132, -1;
	selp.u32 	%r5133, 1, 0, %p1312;
	add.s32 	%r5134, %r5130, %r5133;
	ld.global.u32 	%r5135, [%rd2196+16];
	mul.wide.s32 	%rd2205, %r5135, 4;
	add.s64 	%rd2206, %rd4, %rd2205;
	ld.global.u32 	%r5136, [%rd2206];
	setp.eq.s32 	%p1313, %r5136, -1;
	selp.u32 	%r5137, 1, 0, %p1313;
	add.s32 	%r5138, %r5134, %r5137;
	ld.global.u32 	%r5139, [%rd2196+20];
	mul.wide.s32 	%rd2207, %r5139, 4;
	add.s64 	%rd2208, %rd4, %rd2207;
	ld.global.u32 	%r5140, [%rd2208];
	setp.eq.s32 	%p1314, %r5140, -1;
	selp.u32 	%r5141, 1, 0, %p1314;
	add.s32 	%r5142, %r5138, %r5141;
	ld.global.u32 	%r5143, [%rd2196+24];
	mul.wide.s32 	%rd2209, %r5143, 4;
	add.s64 	%rd2210, %rd4, %rd2209;
	ld.global.u32 	%r5144, [%rd2210];
	setp.eq.s32 	%p1315, %r5144, -1;
	selp.u32 	%r5145, 1, 0, %p1315;
	add.s32 	%r5146, %r5142, %r5145;
	ld.global.u32 	%r5147, [%rd2196+28];
	mul.wide.s32 	%rd2211, %r5147, 4;
	add.s64 	%rd2212, %rd4, %rd2211;
	ld.global.u32 	%r5148, [%rd2212];
	setp.eq.s32 	%p1316, %r5148, -1;
	selp.u32 	%r5149, 1, 0, %p1316;
	add.s32 	%r5150, %r5146, %r5149;
	ld.global.u32 	%r5151, [%rd2196+32];
	mul.wide.s32 	%rd2213, %r5151, 4;
	add.s64 	%rd2214, %rd4, %rd2213;
	ld.global.u32 	%r5152, [%rd2214];
	setp.eq.s32 	%p1317, %r5152, -1;
	selp.u32 	%r5153, 1, 0, %p1317;
	add.s32 	%r5154, %r5150, %r5153;
	ld.global.u32 	%r5155, [%rd2196+36];
	mul.wide.s32 	%rd2215, %r5155, 4;
	add.s64 	%rd2216, %rd4, %rd2215;
	ld.global.u32 	%r5156, [%rd2216];
	setp.eq.s32 	%p1318, %r5156, -1;
	selp.u32 	%r5157, 1, 0, %p1318;
	add.s32 	%r5158, %r5154, %r5157;
	ld.global.u32 	%r5159, [%rd2196+40];
	mul.wide.s32 	%rd2217, %r5159, 4;
	add.s64 	%rd2218, %rd4, %rd2217;
	ld.global.u32 	%r5160, [%rd2218];
	setp.eq.s32 	%p1319, %r5160, -1;
	selp.u32 	%r5161, 1, 0, %p1319;
	add.s32 	%r5162, %r5158, %r5161;
	ld.global.u32 	%r5163, [%rd2196+44];
	mul.wide.s32 	%rd2219, %r5163, 4;
	add.s64 	%rd2220, %rd4, %rd2219;
	ld.global.u32 	%r5164, [%rd2220];
	setp.eq.s32 	%p1320, %r5164, -1;
	selp.u32 	%r5165, 1, 0, %p1320;
	add.s32 	%r5166, %r5162, %r5165;
	ld.global.u32 	%r5167, [%rd2196+48];
	mul.wide.s32 	%rd2221, %r5167, 4;
	add.s64 	%rd2222, %rd4, %rd2221;
	ld.global.u32 	%r5168, [%rd2222];
	setp.eq.s32 	%p1321, %r5168, -1;
	selp.u32 	%r5169, 1, 0, %p1321;
	add.s32 	%r5170, %r5166, %r5169;
	ld.global.u32 	%r5171, [%rd2196+52];
	mul.wide.s32 	%rd2223, %r5171, 4;
	add.s64 	%rd2224, %rd4, %rd2223;
	ld.global.u32 	%r5172, [%rd2224];
	setp.eq.s32 	%p1322, %r5172, -1;
	selp.u32 	%r5173, 1, 0, %p1322;
	add.s32 	%r5174, %r5170, %r5173;
	ld.global.u32 	%r5175, [%rd2196+56];
	mul.wide.s32 	%rd2225, %r5175, 4;
	add.s64 	%rd2226, %rd4, %rd2225;
	ld.global.u32 	%r5176, [%rd2226];
	setp.eq.s32 	%p1323, %r5176, -1;
	selp.u32 	%r5177, 1, 0, %p1323;
	add.s32 	%r5178, %r5174, %r5177;
	ld.global.u32 	%r5179, [%rd2196+60];
	mul.wide.s32 	%rd2227, %r5179, 4;
	add.s64 	%rd2228, %rd4, %rd2227;
	ld.global.u32 	%r5180, [%rd2228];
	setp.eq.s32 	%p1324, %r5180, -1;
	selp.u32 	%r5181, 1, 0, %p1324;
	add.s32 	%r6256, %r5178, %r5181;
	add.s32 	%r6248, %r6248, 16;
	add.s32 	%r6246, %r6246, 16;
	setp.ne.s32 	%p1325, %r6246, %r1019;
	@%p1325 bra 	$L__BB39_516;
$L__BB39_517:
	setp.eq.s32 	%p1326, %r1018, 0;
	@%p1326 bra 	$L__BB39_527;
	and.b32  	%r1029, %r1017, 7;
	setp.lt.u32 	%p1327, %r1018, 8;
	@%p1327 bra 	$L__BB39_520;
	mul.wide.s32 	%rd2229, %r6248, 4;
	add.s64 	%rd2230, %rd3, %rd2229;
	ld.global.u32 	%r5183, [%rd2230];
	mul.wide.s32 	%rd2231, %r5183, 4;
	add.s64 	%rd2232, %rd4, %rd2231;
	ld.global.u32 	%r5184, [%rd2232];
	setp.eq.s32 	%p1328, %r5184, -1;
	selp.u32 	%r5185, 1, 0, %p1328;
	add.s32 	%r5186, %r6256, %r5185;
	ld.global.u32 	%r5187, [%rd2230+4];
	mul.wide.s32 	%rd2233, %r5187, 4;
	add.s64 	%rd2234, %rd4, %rd2233;
	ld.global.u32 	%r5188, [%rd2234];
	setp.eq.s32 	%p1329, %r5188, -1;
	selp.u32 	%r5189, 1, 0, %p1329;
	add.s32 	%r5190, %r5186, %r5189;
	ld.global.u32 	%r5191, [%rd2230+8];
	mul.wide.s32 	%rd2235, %r5191, 4;
	add.s64 	%rd2236, %rd4, %rd2235;
	ld.global.u32 	%r5192, [%rd2236];
	setp.eq.s32 	%p1330, %r5192, -1;
	selp.u32 	%r5193, 1, 0, %p1330;
	add.s32 	%r5194, %r5190, %r5193;
	ld.global.u32 	%r5195, [%rd2230+12];
	mul.wide.s32 	%rd2237, %r5195, 4;
	add.s64 	%rd2238, %rd4, %rd2237;
	ld.global.u32 	%r5196, [%rd2238];
	setp.eq.s32 	%p1331, %r5196, -1;
	selp.u32 	%r5197, 1, 0, %p1331;
	add.s32 	%r5198, %r5194, %r5197;
	ld.global.u32 	%r5199, [%rd2230+16];
	mul.wide.s32 	%rd2239, %r5199, 4;
	add.s64 	%rd2240, %rd4, %rd2239;
	ld.global.u32 	%r5200, [%rd2240];
	setp.eq.s32 	%p1332, %r5200, -1;
	selp.u32 	%r5201, 1, 0, %p1332;
	add.s32 	%r5202, %r5198, %r5201;
	ld.global.u32 	%r5203, [%rd2230+20];
	mul.wide.s32 	%rd2241, %r5203, 4;
	add.s64 	%rd2242, %rd4, %rd2241;
	ld.global.u32 	%r5204, [%rd2242];
	setp.eq.s32 	%p1333, %r5204, -1;
	selp.u32 	%r5205, 1, 0, %p1333;
	add.s32 	%r5206, %r5202, %r5205;
	ld.global.u32 	%r5207, [%rd2230+24];
	mul.wide.s32 	%rd2243, %r5207, 4;
	add.s64 	%rd2244, %rd4, %rd2243;
	ld.global.u32 	%r5208, [%rd2244];
	setp.eq.s32 	%p1334, %r5208, -1;
	selp.u32 	%r5209, 1, 0, %p1334;
	add.s32 	%r5210, %r5206, %r5209;
	ld.global.u32 	%r5211, [%rd2230+28];
	mul.wide.s32 	%rd2245, %r5211, 4;
	add.s64 	%rd2246, %rd4, %rd2245;
	ld.global.u32 	%r5212, [%rd2246];
	setp.eq.s32 	%p1335, %r5212, -1;
	selp.u32 	%r5213, 1, 0, %p1335;
	add.s32 	%r6256, %r5210, %r5213;
	add.s32 	%r6248, %r6248, 8;
$L__BB39_520:
	setp.eq.s32 	%p1336, %r1029, 0;
	@%p1336 bra 	$L__BB39_527;
	and.b32  	%r1035, %r1017, 3;
	setp.lt.u32 	%p1337, %r1029, 4;
	@%p1337 bra 	$L__BB39_523;
	mul.wide.s32 	%rd2247, %r6248, 4;
	add.s64 	%rd2248, %rd3, %rd2247;
	ld.global.u32 	%r5215, [%rd2248];
	mul.wide.s32 	%rd2249, %r5215, 4;
	add.s64 	%rd2250, %rd4, %rd2249;
	ld.global.u32 	%r5216, [%rd2250];
	setp.eq.s32 	%p1338, %r5216, -1;
	selp.u32 	%r5217, 1, 0, %p1338;
	add.s32 	%r5218, %r6256, %r5217;
	ld.global.u32 	%r5219, [%rd2248+4];
	mul.wide.s32 	%rd2251, %r5219, 4;
	add.s64 	%rd2252, %rd4, %rd2251;
	ld.global.u32 	%r5220, [%rd2252];
	setp.eq.s32 	%p1339, %r5220, -1;
	selp.u32 	%r5221, 1, 0, %p1339;
	add.s32 	%r5222, %r5218, %r5221;
	ld.global.u32 	%r5223, [%rd2248+8];
	mul.wide.s32 	%rd2253, %r5223, 4;
	add.s64 	%rd2254, %rd4, %rd2253;
	ld.global.u32 	%r5224, [%rd2254];
	setp.eq.s32 	%p1340, %r5224, -1;
	selp.u32 	%r5225, 1, 0, %p1340;
	add.s32 	%r5226, %r5222, %r5225;
	ld.global.u32 	%r5227, [%rd2248+12];
	mul.wide.s32 	%rd2255, %r5227, 4;
	add.s64 	%rd2256, %rd4, %rd2255;
	ld.global.u32 	%r5228, [%rd2256];
	setp.eq.s32 	%p1341, %r5228, -1;
	selp.u32 	%r5229, 1, 0, %p1341;
	add.s32 	%r6256, %r5226, %r5229;
	add.s32 	%r6248, %r6248, 4;
$L__BB39_523:
	setp.eq.s32 	%p1342, %r1035, 0;
	@%p1342 bra 	$L__BB39_527;
	mul.wide.s32 	%rd2257, %r6248, 4;
	add.s64 	%rd47, %rd3, %rd2257;
	ld.global.u32 	%r5230, [%rd47];
	mul.wide.s32 	%rd2258, %r5230, 4;
	add.s64 	%rd2259, %rd4, %rd2258;
	ld.global.u32 	%r5231, [%rd2259];
	setp.eq.s32 	%p1343, %r5231, -1;
	selp.u32 	%r5232, 1, 0, %p1343;
	add.s32 	%r6256, %r6256, %r5232;
	setp.eq.s32 	%p1344, %r1035, 1;
	@%p1344 bra 	$L__BB39_527;
	ld.global.u32 	%r5233, [%rd47+4];
	mul.wide.s32 	%rd2260, %r5233, 4;
	add.s64 	%rd2261, %rd4, %rd2260;
	ld.global.u32 	%r5234, [%rd2261];
	setp.eq.s32 	%p1345, %r5234, -1;
	selp.u32 	%r5235, 1, 0, %p1345;
	add.s32 	%r6256, %r6256, %r5235;
	setp.eq.s32 	%p1346, %r1035, 2;
	@%p1346 bra 	$L__BB39_527;
	ld.global.u32 	%r5236, [%rd47+8];
	mul.wide.s32 	%rd2262, %r5236, 4;
	add.s64 	%rd2263, %rd4, %rd2262;
	ld.global.u32 	%r5237, [%rd2263];
	setp.eq.s32 	%p1347, %r5237, -1;
	selp.u32 	%r5238, 1, 0, %p1347;
	add.s32 	%r6256, %r6256, %r5238;
$L__BB39_527:
	add.s32 	%r5239, %r6061, %r6272;
	add.s32 	%r5240, %r6074, %r5239;
	add.s32 	%r5241, %r6087, %r5240;
	add.s32 	%r5242, %r6100, %r5241;
	add.s32 	%r5243, %r6113, %r5242;
	add.s32 	%r5244, %r6126, %r5243;
	add.s32 	%r5245, %r6139, %r5244;
	add.s32 	%r5246, %r6152, %r5245;
	add.s32 	%r5247, %r6165, %r5246;
	add.s32 	%r5248, %r6178, %r5247;
	add.s32 	%r5249, %r6191, %r5248;
	add.s32 	%r5250, %r6204, %r5249;
	add.s32 	%r5251, %r6217, %r5250;
	add.s32 	%r5252, %r6230, %r5251;
	add.s32 	%r5253, %r6243, %r5252;
	add.s32 	%r6272, %r6256, %r5253;
	sub.s64 	%rd2264, %rd1, %rd2484;
	setp.lt.u64 	%p1348, %rd2264, %rd5;
	@%p1348 bra 	$L__BB39_547;
	bra.uni 	$L__BB39_286;
$L__BB39_528:
	setp.le.u64 	%p1349, %rd1, %rd2484;
	@%p1349 bra 	$L__BB39_547;
	cvt.u32.u64 	%r5254, %rd2484;
	cvt.u32.u64 	%r5255, %rd1;
	sub.s32 	%r1046, %r5255, %r5254;
	setp.ge.s32 	%p1350, %r83, %r1046;
	@%p1350 bra 	$L__BB39_547;
	add.s32 	%r1047, %r1, %r5254;
	mov.u32 	%r6257, %r83;
$L__BB39_531:
	add.s32 	%r1050, %r1047, %r6257;
	mul.wide.s32 	%rd2265, %r1050, 4;
	add.s64 	%rd2266, %rd4, %rd2265;
	ld.global.u32 	%r5258, [%rd2266];
	setp.ne.s32 	%p1351, %r5258, -1;
	mov.b32 	%r6271, 0;
	@%p1351 bra 	$L__BB39_546;
	add.s64 	%rd2268, %rd2, %rd2265;
	ld.global.u32 	%r6263, [%rd2268];
	ld.global.u32 	%r1052, [%rd2268+4];
	setp.ge.s32 	%p1352, %r6263, %r1052;
	@%p1352 bra 	$L__BB39_546;
	add.s32 	%r5262, %r6263, 1;
	max.s32 	%r5263, %r1052, %r5262;
	sub.s32 	%r1053, %r5263, %r6263;
	and.b32  	%r1054, %r1053, 15;
	sub.s32 	%r5264, %r6263, %r5263;
	setp.gt.u32 	%p1353, %r5264, -16;
	mov.b32 	%r6271, 0;
	@%p1353 bra 	$L__BB39_536;
	and.b32  	%r1055, %r1053, -16;
	mov.b32 	%r6271, 0;
	mov.u32 	%r6261, %r6271;
$L__BB39_535:
	.pragma "nounroll";
	mul.wide.s32 	%rd2269, %r6263, 4;
	add.s64 	%rd2270, %rd3, %rd2269;
	ld.global.u32 	%r5266, [%rd2270];
	mul.wide.s32 	%rd2271, %r5266, 4;
	add.s64 	%rd2272, %rd4, %rd2271;
	ld.global.u32 	%r5267, [%rd2272];
	setp.eq.s32 	%p1354, %r5267, -1;
	selp.u32 	%r5268, 1, 0, %p1354;
	add.s32 	%r5269, %r6271, %r5268;
	ld.global.u32 	%r5270, [%rd2270+4];
	mul.wide.s32 	%rd2273, %r5270, 4;
	add.s64 	%rd2274, %rd4, %rd2273;
	ld.global.u32 	%r5271, [%rd2274];
	setp.eq.s32 	%p1355, %r5271, -1;
	selp.u32 	%r5272, 1, 0, %p1355;
	add.s32 	%r5273, %r5269, %r5272;
	ld.global.u32 	%r5274, [%rd2270+8];
	mul.wide.s32 	%rd2275, %r5274, 4;
	add.s64 	%rd2276, %rd4, %rd2275;
	ld.global.u32 	%r5275, [%rd2276];
	setp.eq.s32 	%p1356, %r5275, -1;
	selp.u32 	%r5276, 1, 0, %p1356;
	add.s32 	%r5277, %r5273, %r5276;
	ld.global.u32 	%r5278, [%rd2270+12];
	mul.wide.s32 	%rd2277, %r5278, 4;
	add.s64 	%rd2278, %rd4, %rd2277;
	ld.global.u32 	%r5279, [%rd2278];
	setp.eq.s32 	%p1357, %r5279, -1;
	selp.u32 	%r5280, 1, 0, %p1357;
	add.s32 	%r5281, %r5277, %r5280;
	ld.global.u32 	%r5282, [%rd2270+16];
	mul.wide.s32 	%rd2279, %r5282, 4;
	add.s64 	%rd2280, %rd4, %rd2279;
	ld.global.u32 	%r5283, [%rd2280];
	setp.eq.s32 	%p1358, %r5283, -1;
	selp.u32 	%r5284, 1, 0, %p1358;
	add.s32 	%r5285, %r5281, %r5284;
	ld.global.u32 	%r5286, [%rd2270+20];
	mul.wide.s32 	%rd2281, %r5286, 4;
	add.s64 	%rd2282, %rd4, %rd2281;
	ld.global.u32 	%r5287, [%rd2282];
	setp.eq.s32 	%p1359, %r5287, -1;
	selp.u32 	%r5288, 1, 0, %p1359;
	add.s32 	%r5289, %r5285, %r5288;
	ld.global.u32 	%r5290, [%rd2270+24];
	mul.wide.s32 	%rd2283, %r5290, 4;
	add.s64 	%rd2284, %rd4, %rd2283;
	ld.global.u32 	%r5291, [%rd2284];
	setp.eq.s32 	%p1360, %r5291, -1;
	selp.u32 	%r5292, 1, 0, %p1360;
	add.s32 	%r5293, %r5289, %r5292;
	ld.global.u32 	%r5294, [%rd2270+28];
	mul.wide.s32 	%rd2285, %r5294, 4;
	add.s64 	%rd2286, %rd4, %rd2285;
	ld.global.u32 	%r5295, [%rd2286];
	setp.eq.s32 	%p1361, %r5295, -1;
	selp.u32 	%r5296, 1, 0, %p1361;
	add.s32 	%r5297, %r5293, %r5296;
	ld.global.u32 	%r5298, [%rd2270+32];
	mul.wide.s32 	%rd2287, %r5298, 4;
	add.s64 	%rd2288, %rd4, %rd2287;
	ld.global.u32 	%r5299, [%rd2288];
	setp.eq.s32 	%p1362, %r5299, -1;
	selp.u32 	%r5300, 1, 0, %p1362;
	add.s32 	%r5301, %r5297, %r5300;
	ld.global.u32 	%r5302, [%rd2270+36];
	mul.wide.s32 	%rd2289, %r5302, 4;
	add.s64 	%rd2290, %rd4, %rd2289;
	ld.global.u32 	%r5303, [%rd2290];
	setp.eq.s32 	%p1363, %r5303, -1;
	selp.u32 	%r5304, 1, 0, %p1363;
	add.s32 	%r5305, %r5301, %r5304;
	ld.global.u32 	%r5306, [%rd2270+40];
	mul.wide.s32 	%rd2291, %r5306, 4;
	add.s64 	%rd2292, %rd4, %rd2291;
	ld.global.u32 	%r5307, [%rd2292];
	setp.eq.s32 	%p1364, %r5307, -1;
	selp.u32 	%r5308, 1, 0, %p1364;
	add.s32 	%r5309, %r5305, %r5308;
	ld.global.u32 	%r5310, [%rd2270+44];
	mul.wide.s32 	%rd2293, %r5310, 4;
	add.s64 	%rd2294, %rd4, %rd2293;
	ld.global.u32 	%r5311, [%rd2294];
	setp.eq.s32 	%p1365, %r5311, -1;
	selp.u32 	%r5312, 1, 0, %p1365;
	add.s32 	%r5313, %r5309, %r5312;
	ld.global.u32 	%r5314, [%rd2270+48];
	mul.wide.s32 	%rd2295, %r5314, 4;
	add.s64 	%rd2296, %rd4, %rd2295;
	ld.global.u32 	%r5315, [%rd2296];
	setp.eq.s32 	%p1366, %r5315, -1;
	selp.u32 	%r5316, 1, 0, %p1366;
	add.s32 	%r5317, %r5313, %r5316;
	ld.global.u32 	%r5318, [%rd2270+52];
	mul.wide.s32 	%rd2297, %r5318, 4;
	add.s64 	%rd2298, %rd4, %rd2297;
	ld.global.u32 	%r5319, [%rd2298];
	setp.eq.s32 	%p1367, %r5319, -1;
	selp.u32 	%r5320, 1, 0, %p1367;
	add.s32 	%r5321, %r5317, %r5320;
	ld.global.u32 	%r5322, [%rd2270+56];
	mul.wide.s32 	%rd2299, %r5322, 4;
	add.s64 	%rd2300, %rd4, %rd2299;
	ld.global.u32 	%r5323, [%rd2300];
	setp.eq.s32 	%p1368, %r5323, -1;
	selp.u32 	%r5324, 1, 0, %p1368;
	add.s32 	%r5325, %r5321, %r5324;
	ld.global.u32 	%r5326, [%rd2270+60];
	mul.wide.s32 	%rd2301, %r5326, 4;
	add.s64 	%rd2302, %rd4, %rd2301;
	ld.global.u32 	%r5327, [%rd2302];
	setp.eq.s32 	%p1369, %r5327, -1;
	selp.u32 	%r5328, 1, 0, %p1369;
	add.s32 	%r6271, %r5325, %r5328;
	add.s32 	%r6263, %r6263, 16;
	add.s32 	%r6261, %r6261, 16;
	setp.ne.s32 	%p1370, %r6261, %r1055;
	@%p1370 bra 	$L__BB39_535;
$L__BB39_536:
	setp.eq.s32 	%p1371, %r1054, 0;
	@%p1371 bra 	$L__BB39_546;
	and.b32  	%r1065, %r1053, 7;
	setp.lt.u32 	%p1372, %r1054, 8;
	@%p1372 bra 	$L__BB39_539;
	mul.wide.s32 	%rd2303, %r6263, 4;
	add.s64 	%rd2304, %rd3, %rd2303;
	ld.global.u32 	%r5330, [%rd2304];
	mul.wide.s32 	%rd2305, %r5330, 4;
	add.s64 	%rd2306, %rd4, %rd2305;
	ld.global.u32 	%r5331, [%rd2306];
	setp.eq.s32 	%p1373, %r5331, -1;
	selp.u32 	%r5332, 1, 0, %p1373;
	add.s32 	%r5333, %r6271, %r5332;
	ld.global.u32 	%r5334, [%rd2304+4];
	mul.wide.s32 	%rd2307, %r5334, 4;
	add.s64 	%rd2308, %rd4, %rd2307;
	ld.global.u32 	%r5335, [%rd2308];
	setp.eq.s32 	%p1374, %r5335, -1;
	selp.u32 	%r5336, 1, 0, %p1374;
	add.s32 	%r5337, %r5333, %r5336;
	ld.global.u32 	%r5338, [%rd2304+8];
	mul.wide.s32 	%rd2309, %r5338, 4;
	add.s64 	%rd2310, %rd4, %rd2309;
	ld.global.u32 	%r5339, [%rd2310];
	setp.eq.s32 	%p1375, %r5339, -1;
	selp.u32 	%r5340, 1, 0, %p1375;
	add.s32 	%r5341, %r5337, %r5340;
	ld.global.u32 	%r5342, [%rd2304+12];
	mul.wide.s32 	%rd2311, %r5342, 4;
	add.s64 	%rd2312, %rd4, %rd2311;
	ld.global.u32 	%r5343, [%rd2312];
	setp.eq.s32 	%p1376, %r5343, -1;
	selp.u32 	%r5344, 1, 0, %p1376;
	add.s32 	%r5345, %r5341, %r5344;
	ld.global.u32 	%r5346, [%rd2304+16];
	mul.wide.s32 	%rd2313, %r5346, 4;
	add.s64 	%rd2314, %rd4, %rd2313;
	ld.global.u32 	%r5347, [%rd2314];
	setp.eq.s32 	%p1377, %r5347, -1;
	selp.u32 	%r5348, 1, 0, %p1377;
	add.s32 	%r5349, %r5345, %r5348;
	ld.global.u32 	%r5350, [%rd2304+20];
	mul.wide.s32 	%rd2315, %r5350, 4;
	add.s64 	%rd2316, %rd4, %rd2315;
	ld.global.u32 	%r5351, [%rd2316];
	setp.eq.s32 	%p1378, %r5351, -1;
	selp.u32 	%r5352, 1, 0, %p1378;
	add.s32 	%r5353, %r5349, %r5352;
	ld.global.u32 	%r5354, [%rd2304+24];
	mul.wide.s32 	%rd2317, %r5354, 4;
	add.s64 	%rd2318, %rd4, %rd2317;
	ld.global.u32 	%r5355, [%rd2318];
	setp.eq.s32 	%p1379, %r5355, -1;
	selp.u32 	%r5356, 1, 0, %p1379;
	add.s32 	%r5357, %r5353, %r5356;
	ld.global.u32 	%r5358, [%rd2304+28];
	mul.wide.s32 	%rd2319, %r5358, 4;
	add.s64 	%rd2320, %rd4, %rd2319;
	ld.global.u32 	%r5359, [%rd2320];
	setp.eq.s32 	%p1380, %r5359, -1;
	selp.u32 	%r5360, 1, 0, %p1380;
	add.s32 	%r6271, %r5357, %r5360;
	add.s32 	%r6263, %r6263, 8;
$L__BB39_539:
	setp.eq.s32 	%p1381, %r1065, 0;
	@%p1381 bra 	$L__BB39_546;
	and.b32  	%r1071, %r1053, 3;
	setp.lt.u32 	%p1382, %r1065, 4;
	@%p1382 bra 	$L__BB39_542;
	mul.wide.s32 	%rd2321, %r6263, 4;
	add.s64 	%rd2322, %rd3, %rd2321;
	ld.global.u32 	%r5362, [%rd2322];
	mul.wide.s32 	%rd2323, %r5362, 4;
	add.s64 	%rd2324, %rd4, %rd2323;
	ld.global.u32 	%r5363, [%rd2324];
	setp.eq.s32 	%p1383, %r5363, -1;
	selp.u32 	%r5364, 1, 0, %p1383;
	add.s32 	%r5365, %r6271, %r5364;
	ld.global.u32 	%r5366, [%rd2322+4];
	mul.wide.s32 	%rd2325, %r5366, 4;
	add.s64 	%rd2326, %rd4, %rd2325;
	ld.global.u32 	%r5367, [%rd2326];
	setp.eq.s32 	%p1384, %r5367, -1;
	selp.u32 	%r5368, 1, 0, %p1384;
	add.s32 	%r5369, %r5365, %r5368;
	ld.global.u32 	%r5370, [%rd2322+8];
	mul.wide.s32 	%rd2327, %r5370, 4;
	add.s64 	%rd2328, %rd4, %rd2327;
	ld.global.u32 	%r5371, [%rd2328];
	setp.eq.s32 	%p1385, %r5371, -1;
	selp.u32 	%r5372, 1, 0, %p1385;
	add.s32 	%r5373, %r5369, %r5372;
	ld.global.u32 	%r5374, [%rd2322+12];
	mul.wide.s32 	%rd2329, %r5374, 4;
	add.s64 	%rd2330, %rd4, %rd2329;
	ld.global.u32 	%r5375, [%rd2330];
	setp.eq.s32 	%p1386, %r5375, -1;
	selp.u32 	%r5376, 1, 0, %p1386;
	add.s32 	%r6271, %r5373, %r5376;
	add.s32 	%r6263, %r6263, 4;
$L__BB39_542:
	setp.eq.s32 	%p1387, %r1071, 0;
	@%p1387 bra 	$L__BB39_546;
	mul.wide.s32 	%rd2331, %r6263, 4;
	add.s64 	%rd48, %rd3, %rd2331;
	ld.global.u32 	%r5377, [%rd48];
	mul.wide.s32 	%rd2332, %r5377, 4;
	add.s64 	%rd2333, %rd4, %rd2332;
	ld.global.u32 	%r5378, [%rd2333];
	setp.eq.s32 	%p1388, %r5378, -1;
	selp.u32 	%r5379, 1, 0, %p1388;
	add.s32 	%r6271, %r6271, %r5379;
	setp.eq.s32 	%p1389, %r1071, 1;
	@%p1389 bra 	$L__BB39_546;
	ld.global.u32 	%r5380, [%rd48+4];
	mul.wide.s32 	%rd2334, %r5380, 4;
	add.s64 	%rd2335, %rd4, %rd2334;
	ld.global.u32 	%r5381, [%rd2335];
	setp.eq.s32 	%p1390, %r5381, -1;
	selp.u32 	%r5382, 1, 0, %p1390;
	add.s32 	%r6271, %r6271, %r5382;
	setp.eq.s32 	%p1391, %r1071, 2;
	@%p1391 bra 	$L__BB39_546;
	ld.global.u32 	%r5383, [%rd48+8];
	mul.wide.s32 	%rd2336, %r5383, 4;
	add.s64 	%rd2337, %rd4, %rd2336;
	ld.global.u32 	%r5384, [%rd2337];
	setp.eq.s32 	%p1392, %r5384, -1;
	selp.u32 	%r5385, 1, 0, %p1392;
	add.s32 	%r6271, %r6271, %r5385;
$L__BB39_546:
	add.s32 	%r6272, %r6271, %r6272;
	add.s32 	%r6257, %r6257, 256;
	setp.lt.s32 	%p1393, %r6257, %r1046;
	@%p1393 bra 	$L__BB39_531;
$L__BB39_547:
	// begin inline asm
	mov.u32 %r5386, %laneid;
	// end inline asm
	mov.b32 	%r5389, 1;
	mov.b32 	%r5410, 31;
	mov.b32 	%r5411, -1;
	// begin inline asm
	shfl.sync.down.b32 %r5387, %r6272, %r5389, %r5410, %r5411;
	// end inline asm
	setp.gt.s32 	%p1394, %r5386, 30;
	selp.b32 	%r5412, 0, %r5387, %p1394;
	add.s32 	%r5393, %r5412, %r6272;
	mov.b32 	%r5394, 2;
	// begin inline asm
	shfl.sync.down.b32 %r5392, %r5393, %r5394, %r5410, %r5411;
	// end inline asm
	setp.gt.s32 	%p1395, %r5386, 29;
	selp.b32 	%r5413, 0, %r5392, %p1395;
	add.s32 	%r5398, %r5393, %r5413;
	mov.b32 	%r5399, 4;
	// begin inline asm
	shfl.sync.down.b32 %r5397, %r5398, %r5399, %r5410, %r5411;
	// end inline asm
	setp.gt.s32 	%p1396, %r5386, 27;
	selp.b32 	%r5414, 0, %r5397, %p1396;
	add.s32 	%r5403, %r5398, %r5414;
	mov.b32 	%r5404, 8;
	// begin inline asm
	shfl.sync.down.b32 %r5402, %r5403, %r5404, %r5410, %r5411;
	// end inline asm
	setp.gt.s32 	%p1397, %r5386, 23;
	selp.b32 	%r5415, 0, %r5402, %p1397;
	add.s32 	%r5408, %r5403, %r5415;
	mov.b32 	%r5409, 16;
	// begin inline asm
	shfl.sync.down.b32 %r5407, %r5408, %r5409, %r5410, %r5411;
	// end inline asm
	setp.gt.s32 	%p1398, %r5386, 15;
	selp.b32 	%r5416, 0, %r5407, %p1398;
	add.s32 	%r6273, %r5408, %r5416;
	setp.ne.s32 	%p1399, %r5386, 0;
	@%p1399 bra 	$L__BB39_549;
	shr.u32 	%r5417, %r83, 3;
	and.b32  	%r5418, %r5417, 124;
	mov.u32 	%r5419, _ZZN3cub18CUB_300001_SM_10006detail6reduce18DeviceReduceKernelINS2_10policy_hubIiyN4cuda3std3__44plusIiEEE10Policy1000EN6thrust24THRUST_300001_SM_1000_NS17counting_iteratorIiNSD_11use_defaultESF_SF_EEyS9_i19active_edge_counterEEvT0_PT3_T1_NS0_13GridEvenShareISL_EET2_T4_E12temp_storage;
	add.s32 	%r5420, %r5419, %r5418;
	st.shared.u32 	[%r5420+8], %r6273;
$L__BB39_549:
	bar.sync 	0;
	setp.ne.s32 	%p1400, %r83, 0;
	@%p1400 bra 	$L__BB39_551;
	ld.shared.u32 	%r5421, [_ZZN3cub18CUB_300001_SM_10006detail6reduce18DeviceReduceKernelINS2_10policy_hubIiyN4cuda3std3__44plusIiEEE10Policy1000EN6thrust24THRUST_300001_SM_1000_NS17counting_iteratorIiNSD_11use_defaultESF_SF_EEyS9_i19active_edge_counterEEvT0_PT3_T1_NS0_13GridEvenShareISL_EET2_T4_E12temp_storage+12];
	add.s32 	%r5422, %r5421, %r6273;
	ld.shared.u32 	%r5423, [_ZZN3cub18CUB_300001_SM_10006detail6reduce18DeviceReduceKernelINS2_10policy_hubIiyN4cuda3std3__44plusIiEEE10Policy1000EN6thrust24THRUST_300001_SM_1000_NS17counting_iteratorIiNSD_11use_defaultESF_SF_EEyS9_i19active_edge_counterEEvT0_PT3_T1_NS0_13GridEvenShareISL_EET2_T4_E12temp_storage+16];
	add.s32 	%r5424, %r5422, %r5423;
	ld.shared.u32 	%r5425, [_ZZN3cub18CUB_300001_SM_10006detail6reduce18DeviceReduceKernelINS2_10policy_hubIiyN4cuda3std3__44plusIiEEE10Policy1000EN6thrust24THRUST_300001_SM_1000_NS17counting_iteratorIiNSD_11use_defaultESF_SF_EEyS9_i19active_edge_counterEEvT0_PT3_T1_NS0_13GridEvenShareISL_EET2_T4_E12temp_storage+20];
	add.s32 	%r5426, %r5424, %r5425;
	ld.shared.u32 	%r5427, [_ZZN3cub18CUB_300001_SM_10006detail6reduce18DeviceReduceKernelINS2_10policy_hubIiyN4cuda3std3__44plusIiEEE10Policy1000EN6thrust24THRUST_300001_SM_1000_NS17counting_iteratorIiNSD_11use_defaultESF_SF_EEyS9_i19active_edge_counterEEvT0_PT3_T1_NS0_13GridEvenShareISL_EET2_T4_E12temp_storage+24];
	add.s32 	%r5428, %r5426, %r5427;
	ld.shared.u32 	%r5429, [_ZZN3cub18CUB_300001_SM_10006detail6reduce18DeviceReduceKernelINS2_10policy_hubIiyN4cuda3std3__44plusIiEEE10Policy1000EN6thrust24THRUST_300001_SM_1000_NS17counting_iteratorIiNSD_11use_defaultESF_SF_EEyS9_i19active_edge_counterEEvT0_PT3_T1_NS0_13GridEvenShareISL_EET2_T4_E12temp_storage+28];
	add.s32 	%r5430, %r5428, %r5429;
	ld.shared.u32 	%r5431, [_ZZN3cub18CUB_300001_SM_10006detail6reduce18DeviceReduceKernelINS2_10policy_hubIiyN4cuda3std3__44plusIiEEE10Policy1000EN6thrust24THRUST_300001_SM_1000_NS17counting_iteratorIiNSD_11use_defaultESF_SF_EEyS9_i19active_edge_counterEEvT0_PT3_T1_NS0_13GridEvenShareISL_EET2_T4_E12temp_storage+32];
	add.s32 	%r5432, %r5430, %r5431;
	ld.shared.u32 	%r5433, [_ZZN3cub18CUB_300001_SM_10006detail6reduce18DeviceReduceKernelINS2_10policy_hubIiyN4cuda3std3__44plusIiEEE10Policy1000EN6thrust24THRUST_300001_SM_1000_NS17counting_iteratorIiNSD_11use_defaultESF_SF_EEyS9_i19active_edge_counterEEvT0_PT3_T1_NS0_13GridEvenShareISL_EET2_T4_E12temp_storage+36];
	add.s32 	%r6273, %r5432, %r5433;
$L__BB39_551:
	mov.u32 	%r5805, %tid.x;
	setp.ne.s32 	%p1508, %r5805, 0;
	@%p1508 bra 	$L__BB39_553;
	cvta.to.global.u64 	%rd2481, %rd49;
	mul.wide.u32 	%rd2482, %r2, 4;
	add.s64 	%rd2483, %rd2481, %rd2482;
	st.global.u32 	[%rd2483], %r6273;
$L__BB39_553:
	ret;

}
	// .globl	_ZN3cub18CUB_300001_SM_10006detail6reduce28DeviceReduceSingleTileKernelINS2_10policy_hubIiyN4cuda3std3__44plusIiEEE10Policy1000EPiSC_iS9_iiNS7_10__identityEEEvT0_T1_T2_T3_T4_T6_
.visible .entry _ZN3cub18CUB_300001_SM_10006detail6reduce28DeviceReduceSingleTileKernelINS2_10policy_hubIiyN4cuda3std3__44plusIiEEE10Policy1000EPiSC_iS9_iiNS7_10__identityEEEvT0_T1_T2_T3_T4_T6_(
	.param .u64 .ptr .align 1 _ZN3cub18CUB_300001_SM_10006detail6reduce28DeviceReduceSingleTileKernelINS2_10policy_hubIiyN4cuda3std3__44plusIiEEE10Policy1000EPiSC_iS9_iiNS7_10__identityEEEvT0_T1_T2_T3_T4_T6__param_0,
	.param .u64 .ptr .align 1 _ZN3cub18CUB_300001_SM_10006detail6reduce28DeviceReduceSingleTileKernelINS2_10policy_hubIiyN4cuda3std3__44plusIiEEE10Policy1000EPiSC_iS9_iiNS7_10__identityEEEvT0_T1_T2_T3_T4_T6__param_1,
	.param .u32 _ZN3cub18CUB_300001_SM_10006detail6reduce28DeviceReduceSingleTileKernelINS2_10policy_hubIiyN4cuda3std3__44plusIiEEE10Policy1000EPiSC_iS9_iiNS7_10__identityEEEvT0_T1_T2_T3_T4_T6__param_2,
	.param .align 1 .b8 _ZN3cub18CUB_300001_SM_10006detail6reduce28DeviceReduceSingleTileKernelINS2_10policy_hubIiyN4cuda3std3__44plusIiEEE10Policy1000EPiSC_iS9_iiNS7_10__identityEEEvT0_T1_T2_T3_T4_T6__param_3[1],
	.param .u32 _ZN3cub18CUB_300001_SM_10006detail6reduce28DeviceReduceSingleTileKernelINS2_10policy_hubIiyN4cuda3std3__44plusIiEEE10Policy1000EPiSC_iS9_iiNS7_10__identityEEEvT0_T1_T2_T3_T4_T6__param_4,
	.param .align 1 .b8 _ZN3cub18CUB_300001_SM_10006detail6reduce28DeviceReduceSingleTileKernelINS2_10policy_hubIiyN4cuda3std3__44plusIiEEE10Policy1000EPiSC_iS9_iiNS7_10__identityEEEvT0_T1_T2_T3_T4_T6__param_5[1]
)
.maxntid 256
.minnctapersm 1
{
	.reg .pred 	%p<97>;
	.reg .b32 	%r<687>;
	.reg .b64 	%rd<125>;
	// demoted variable
	.shared .align 4 .b8 _ZZN3cub18CUB_300001_SM_10006detail6reduce28DeviceReduceSingleTileKernelINS2_10policy_hubIiyN4cuda3std3__44plusIiEEE10Policy1000EPiSC_iS9_iiNS7_10__identityEEEvT0_T1_T2_T3_T4_T6_E12temp_storage[44];
	ld.param.u64 	%rd16, [_ZN3cub18CUB_300001_SM_10006detail6reduce28DeviceReduceSingleTileKernelINS2_10policy_hubIiyN4cuda3std3__44plusIiEEE10Policy1000EPiSC_iS9_iiNS7_10__identityEEEvT0_T1_T2_T3_T4_T6__param_0];
	ld.param.u64 	%rd17, [_ZN3cub18CUB_300001_SM_10006detail6reduce28DeviceReduceSingleTileKernelINS2_10policy_hubIiyN4cuda3std3__44plusIiEEE10Policy1000EPiSC_iS9_iiNS7_10__identityEEEvT0_T1_T2_T3_T4_T6__param_1];
	ld.param.u32 	%r120, [_ZN3cub18CUB_300001_SM_10006detail6reduce28DeviceReduceSingleTileKernelINS2_10policy_hubIiyN4cuda3std3__44plusIiEEE10Policy1000EPiSC_iS9_iiNS7_10__identityEEEvT0_T1_T2_T3_T4_T6__param_2];
	ld.param.u32 	%r121, [_ZN3cub18CUB_300001_SM_10006detail6reduce28DeviceReduceSingleTileKernelINS2_10policy_hubIiyN4cuda3std3__44plusIiEEE10Policy1000EPiSC_iS9_iiNS7_10__identityEEEvT0_T1_T2_T3_T4_T6__param_4];
	cvta.to.global.u64 	%rd1, %rd17;
	setp.ne.s32 	%p1, %r120, 0;
	@%p1 bra 	$L__BB40_3;
	mov.u32 	%r633, %tid.x;
	setp.ne.s32 	%p96, %r633, 0;
	@%p96 bra 	$L__BB40_74;
	st.global.u32 	[%rd1], %r121;
	bra.uni 	$L__BB40_74;
$L__BB40_3:
	and.b64  	%rd18, %rd16, 15;
	setp.ne.s64 	%p2, %rd18, 0;
	@%p2 bra 	$L__BB40_38;
	setp.gt.s32 	%p49, %r120, 4095;
	@%p49 bra 	$L__BB40_22;
	mov.u32 	%r1, %tid.x;
	setp.ge.s32 	%p66, %r1, %r120;
	mov.b32 	%r644, 0;
	mov.u32 	%r639, %r1;
	@%p66 bra 	$L__BB40_7;
	mul.wide.u32 	%rd113, %r1, 4;
	add.s64 	%rd112, %rd16, %rd113;
	// begin inline asm
	ld.global.nc.u32 %r644, [%rd112];
	// end inline asm
	add.s32 	%r639, %r1, 256;
$L__BB40_7:
	setp.ge.s32 	%p67, %r639, %r120;
	@%p67 bra 	$L__BB40_13;
	not.b32 	%r507, %r639;
	add.s32 	%r6, %r120, %r507;
	and.b32  	%r508, %r6, 768;
	setp.eq.s32 	%p68, %r508, 768;
	@%p68 bra 	$L__BB40_11;
	mul.wide.u32 	%rd114, %r639, 4;
	add.s64 	%rd121, %rd16, %rd114;
	shr.u32 	%r509, %r6, 8;
	add.s32 	%r510, %r509, 1;
	and.b32  	%r511, %r510, 3;
	neg.s32 	%r636, %r511;
$L__BB40_10:
	.pragma "nounroll";
	// begin inline asm
	ld.global.nc.u32 %r512, [%rd121];
	// end inline asm
	add.s32 	%r644, %r512, %r644;
	add.s32 	%r639, %r639, 256;
	add.s64 	%rd121, %rd121, 1024;
	add.s32 	%r636, %r636, 1;
	setp.ne.s32 	%p69, %r636, 0;
	@%p69 bra 	$L__BB40_10;
$L__BB40_11:
	setp.lt.u32 	%p70, %r6, 768;
	@%p70 bra 	$L__BB40_13;
$L__BB40_12:
	mul.wide.s32 	%rd120, %r639, 4;
	add.s64 	%rd116, %rd16, %rd120;
	// begin inline asm
	ld.global.nc.u32 %r513, [%rd116];
	// end inline asm
	add.s32 	%r517, %r513, %r644;
	add.s64 	%rd117, %rd116, 1024;
	// begin inline asm
	ld.global.nc.u32 %r514, [%rd117];
	// end inline asm
	add.s32 	%r518, %r514, %r517;
	add.s64 	%rd118, %rd116, 2048;
	// begin inline asm
	ld.global.nc.u32 %r515, [%rd118];
	// end inline asm
	add.s32 	%r519, %r515, %r518;
	add.s64 	%rd119, %rd116, 3072;
	// begin inline asm
	ld.global.nc.u32 %r516, [%rd119];
	// end inline asm
	add.s32 	%r644, %r516, %r519;
	add.s32 	%r639, %r639, 1024;
	setp.lt.s32 	%p71, %r639, %r120;
	@%p71 bra 	$L__BB40_12;
$L__BB40_13:
	setp.lt.s32 	%p72, %r120, 256;
	@%p72 bra 	$L__BB40_18;
	// begin inline asm
	mov.u32 %r583, %laneid;
	// end inline asm
	mov.b32 	%r586, 1;
	mov.b32 	%r607, 31;
	mov.b32 	%r608, -1;
	// begin inline asm
	shfl.sync.down.b32 %r584, %r644, %r586, %r607, %r608;
	// end inline asm
	setp.gt.s32 	%p88, %r583, 30;
	selp.b32 	%r609, 0, %r584, %p88;
	add.s32 	%r590, %r609, %r644;
	mov.b32 	%r591, 2;
	// begin inline asm
	shfl.sync.down.b32 %r589, %r590, %r591, %r607, %r608;
	// end inline asm
	setp.gt.s32 	%p89, %r583, 29;
	selp.b32 	%r610, 0, %r589, %p89;
	add.s32 	%r595, %r590, %r610;
	mov.b32 	%r596, 4;
	// begin inline asm
	shfl.sync.down.b32 %r594, %r595, %r596, %r607, %r608;
	// end inline asm
	setp.gt.s32 	%p90, %r583, 27;
	selp.b32 	%r611, 0, %r594, %p90;
	add.s32 	%r600, %r595, %r611;
	mov.b32 	%r601, 8;
	// begin inline asm
	shfl.sync.down.b32 %r599, %r600, %r601, %r607, %r608;
	// end inline asm
	setp.gt.s32 	%p91, %r583, 23;
	selp.b32 	%r612, 0, %r599, %p91;
	add.s32 	%r605, %r600, %r612;
	mov.b32 	%r606, 16;
	// begin inline asm
	shfl.sync.down.b32 %r604, %r605, %r606, %r607, %r608;
	// end inline asm
	setp.gt.s32 	%p92, %r583, 15;
	selp.b32 	%r613, 0, %r604, %p92;
	add.s32 	%r686, %r605, %r613;
	setp.ne.s32 	%p93, %r583, 0;
	@%p93 bra 	$L__BB40_16;
	shr.u32 	%r614, %r1, 3;
	and.b32  	%r615, %r614, 124;
	mov.u32 	%r616, _ZZN3cub18CUB_300001_SM_10006detail6reduce28DeviceReduceSingleTileKernelINS2_10policy_hubIiyN4cuda3std3__44plusIiEEE10Policy1000EPiSC_iS9_iiNS7_10__identityEEEvT0_T1_T2_T3_T4_T6_E12temp_storage;
	add.s32 	%r617, %r616, %r615;
	st.shared.u32 	[%r617+8], %r686;
$L__BB40_16:
	bar.sync 	0;
	setp.ne.s32 	%p94, %r1, 0;
	@%p94 bra 	$L__BB40_72;
	ld.shared.u32 	%r618, [_ZZN3cub18CUB_300001_SM_10006detail6reduce28DeviceReduceSingleTileKernelINS2_10policy_hubIiyN4cuda3std3__44plusIiEEE10Policy1000EPiSC_iS9_iiNS7_10__identityEEEvT0_T1_T2_T3_T4_T6_E12temp_storage+12];
	add.s32 	%r619, %r618, %r686;
	ld.shared.u32 	%r620, [_ZZN3cub18CUB_300001_SM_10006detail6reduce28DeviceReduceSingleTileKernelINS2_10policy_hubIiyN4cuda3std3__44plusIiEEE10Policy1000EPiSC_iS9_iiNS7_10__identityEEEvT0_T1_T2_T3_T4_T6_E12temp_storage+16];
	add.s32 	%r621, %r619, %r620;
	ld.shared.u32 	%r622, [_ZZN3cub18CUB_300001_SM_10006detail6reduce28DeviceReduceSingleTileKernelINS2_10policy_hubIiyN4cuda3std3__44plusIiEEE10Policy1000EPiSC_iS9_iiNS7_10__identityEEEvT0_T1_T2_T3_T4_T6_E12temp_storage+20];
	add.s32 	%r623, %r621, %r622;
	ld.shared.u32 	%r624, [_ZZN3cub18CUB_300001_SM_10006detail6reduce28DeviceReduceSingleTileKernelINS2_10policy_hubIiyN4cuda3std3__44plusIiEEE10Policy1000EPiSC_iS9_iiNS7_10__identityEEEvT0_T1_T2_T3_T4_T6_E12temp_storage+24];
	add.s32 	%r625, %r623, %r624;
	ld.shared.u32 	%r626, [_ZZN3cub18CUB_300001_SM_10006detail6reduce28DeviceReduceSingleTileKernelINS2_10policy_hubIiyN4cuda3std3__44plusIiEEE10Policy1000EPiSC_iS9_iiNS7_10__identityEEEvT0_T1_T2_T3_T4_T6_E12temp_storage+28];
	add.s32 	%r627, %r625, %r626;
	ld.shared.u32 	%r628, [_ZZN3cub18CUB_300001_SM_10006detail6reduce28DeviceReduceSingleTileKernelINS2_10policy_hubIiyN4cuda3std3__44plusIiEEE10Policy1000EPiSC_iS9_iiNS7_10__identityEEEvT0_T1_T2_T3_T4_T6_E12temp_storage+32];
	add.s32 	%r629, %r627, %r628;
	ld.shared.u32 	%r630, [_ZZN3cub18CUB_300001_SM_10006detail6reduce28DeviceReduceSingleTileKernelINS2_10policy_hubIiyN4cuda3std3__44plusIiEEE10Policy1000EPiSC_iS9_iiNS7_10__identityEEEvT0_T1_T2_T3_T4_T6_E12temp_storage+36];
	add.s32 	%r686, %r629, %r630;
	bra.uni 	$L__BB40_72;
$L__BB40_18:
	// begin inline asm
	mov.u32 %r520, %laneid;
	// end inline asm
	and.b32  	%r546, %r1, 992;
	add.s32 	%r547, %r546, 32;
	setp.gt.s32 	%p73, %r547, %r120;
	not.b32 	%r548, %r546;
	add.s32 	%r549, %r120, %r548;
	selp.b32 	%r544, %r549, 31, %p73;
	mov.b32 	%r523, 1;
	mov.b32 	%r545, -1;
	// begin inline asm
	shfl.sync.down.b32 %r521, %r644, %r523, %r544, %r545;
	// end inline asm
	setp.lt.s32 	%p74, %r520, %r544;
	selp.b32 	%r550, %r521, 0, %p74;
	add.s32 	%r527, %r550, %r644;
	mov.b32 	%r528, 2;
	// begin inline asm
	shfl.sync.down.b32 %r526, %r527, %r528, %r544, %r545;
	// end inline asm
	add.s32 	%r551, %r520, 2;
	setp.gt.s32 	%p75, %r551, %r544;
	selp.b32 	%r552, 0, %r526, %p75;
	add.s32 	%r532, %r527, %r552;
	mov.b32 	%r533, 4;
	// begin inline asm
	shfl.sync.down.b32 %r531, %r532, %r533, %r544, %r545;
	// end inline asm
	add.s32 	%r553, %r520, 4;
	setp.gt.s32 	%p76, %r553, %r544;
	selp.b32 	%r554, 0, %r531, %p76;
	add.s32 	%r537, %r532, %r554;
	mov.b32 	%r538, 8;
	// begin inline asm
	shfl.sync.down.b32 %r536, %r537, %r538, %r544, %r545;
	// end inline asm
	add.s32 	%r555, %r520, 8;
	setp.gt.s32 	%p77, %r555, %r544;
	selp.b32 	%r556, 0, %r536, %p77;
	add.s32 	%r542, %r537, %r556;
	mov.b32 	%r543, 16;
	// begin inline asm
	shfl.sync.down.b32 %r541, %r542, %r543, %r544, %r545;
	// end inline asm
	add.s32 	%r557, %r520, 16;
	setp.gt.s32 	%p78, %r557, %r544;
	selp.b32 	%r558, 0, %r541, %p78;
	add.s32 	%r686, %r542, %r558;
	setp.ne.s32 	%p79, %r520, 0;
	@%p79 bra 	$L__BB40_20;
	shr.u32 	%r559, %r1, 3;
	and.b32  	%r560, %r559, 124;
	mov.u32 	%r561, _ZZN3cub18CUB_300001_SM_10006detail6reduce28DeviceReduceSingleTileKernelINS2_10policy_hubIiyN4cuda3std3__44plusIiEEE10Policy1000EPiSC_iS9_iiNS7_10__identityEEEvT0_T1_T2_T3_T4_T6_E12temp_storage;
	add.s32 	%r562, %r561, %r560;
	st.shared.u32 	[%r562+8], %r686;
$L__BB40_20:
	bar.sync 	0;
	setp.ne.s32 	%p80, %r1, 0;
	@%p80 bra 	$L__BB40_72;
	setp.gt.s32 	%p81, %r120, 32;
	ld.shared.u32 	%r563, [_ZZN3cub18CUB_300001_SM_10006detail6reduce28DeviceReduceSingleTileKernelINS2_10policy_hubIiyN4cuda3std3__44plusIiEEE10Policy1000EPiSC_iS9_iiNS7_10__identityEEEvT0_T1_T2_T3_T4_T6_E12temp_storage+12];
	selp.b32 	%r564, %r563, 0, %p81;
	add.s32 	%r565, %r564, %r686;
	setp.gt.s32 	%p82, %r120, 64;
	ld.shared.u32 	%r566, [_ZZN3cub18CUB_300001_SM_10006detail6reduce28DeviceReduceSingleTileKernelINS2_10policy_hubIiyN4cuda3std3__44plusIiEEE10Policy1000EPiSC_iS9_iiNS7_10__identityEEEvT0_T1_T2_T3_T4_T6_E12temp_storage+16];
	selp.b32 	%r567, %r566, 0, %p82;
	add.s32 	%r568, %r565, %r567;
	setp.gt.s32 	%p83, %r120, 96;
	ld.shared.u32 	%r569, [_ZZN3cub18CUB_300001_SM_10006detail6reduce28DeviceReduceSingleTileKernelINS2_10policy_hubIiyN4cuda3std3__44plusIiEEE10Policy1000EPiSC_iS9_iiNS7_10__identityEEEvT0_T1_T2_T3_T4_T6_E12temp_storage+20];
	selp.b32 	%r570, %r569, 0, %p83;
	add.s32 	%r571, %r568, %r570;
	setp.gt.s32 	%p84, %r120, 128;
	ld.shared.u32 	%r572, [_ZZN3cub18CUB_300001_SM_10006detail6reduce28DeviceReduceSingleTileKernelINS2_10policy_hubIiyN4cuda3std3__44plusIiEEE10Policy1000EPiSC_iS9_iiNS7_10__identityEEEvT0_T1_T2_T3_T4_T6_E12temp_storage+24];
	selp.b32 	%r573, %r572, 0, %p84;
	add.s32 	%r574, %r571, %r573;
	setp.gt.s32 	%p85, %r120, 160;
	ld.shared.u32 	%r575, [_ZZN3cub18CUB_300001_SM_10006detail6reduce28DeviceReduceSingleTileKernelINS2_10policy_hubIiyN4cuda3std3__44plusIiEEE10Policy1000EPiSC_iS9_iiNS7_10__identityEEEvT0_T1_T2_T3_T4_T6_E12temp_storage+28];
	selp.b32 	%r576, %r575, 0, %p85;
	add.s32 	%r577, %r574, %r576;
	setp.gt.s32 	%p86, %r120, 192;
	ld.shared.u32 	%r578, [_ZZN3cub18CUB_300001_SM_10006detail6reduce28DeviceReduceSingleTileKernelINS2_10policy_hubIiyN4cuda3std3__44plusIiEEE10Policy1000EPiSC_iS9_iiNS7_10__identityEEEvT0_T1_T2_T3_T4_T6_E12temp_storage+32];
	selp.b32 	%r579, %r578, 0, %p86;
	add.s32 	%r580, %r577, %r579;
	setp.gt.s32 	%p87, %r120, 224;
	ld.shared.u32 	%r581, [_ZZN3cub18CUB_300001_SM_10006detail6reduce28DeviceReduceSingleTileKernelINS2_10policy_hubIiyN4cuda3std3__44plusIiEEE10Policy1000EPiSC_iS9_iiNS7_10__identityEEEvT0_T1_T2_T3_T4_T6_E12temp_storage+36];
	selp.b32 	%r582, %r581, 0, %p87;
	add.s32 	%r686, %r580, %r582;
	bra.uni 	$L__BB40_72;
$L__BB40_22:
	mov.u32 	%r26, %tid.x;
	shl.b32 	%r377, %r26, 2;
	mul.wide.u32 	%rd86, %r377, 4;
	add.s64 	%rd76, %rd16, %rd86;
	// begin inline asm
	ld.global.nc.v2.u64 {%rd74, %rd75}, [%rd76];
	// end inline asm
	mov.b64 	{%r378, %r379}, %rd75;
	mov.b64 	{%r380, %r381}, %rd74;
	add.s64 	%rd79, %rd76, 4096;
	// begin inline asm
	ld.global.nc.v2.u64 {%rd77, %rd78}, [%rd79];
	// end inline asm
	mov.b64 	{%r382, %r383}, %rd78;
	mov.b64 	{%r384, %r385}, %rd77;
	add.s64 	%rd82, %rd76, 8192;
	// begin inline asm
	ld.global.nc.v2.u64 {%rd80, %rd81}, [%rd82];
	// end inline asm
	mov.b64 	{%r386, %r387}, %rd81;
	mov.b64 	{%r388, %r389}, %rd80;
	add.s64 	%rd85, %rd76, 12288;
	// begin inline asm
	ld.global.nc.v2.u64 {%rd83, %rd84}, [%rd85];
	// end inline asm
	mov.b64 	{%r390, %r391}, %rd84;
	mov.b64 	{%r392, %r393}, %rd83;
	add.s32 	%r394, %r381, %r380;
	add.s32 	%r395, %r378, %r394;
	add.s32 	%r396, %r379, %r395;
	add.s32 	%r397, %r384, %r396;
	add.s32 	%r398, %r385, %r397;
	add.s32 	%r399, %r382, %r398;
	add.s32 	%r400, %r383, %r399;
	add.s32 	%r401, %r388, %r400;
	add.s32 	%r402, %r389, %r401;
	add.s32 	%r403, %r386, %r402;
	add.s32 	%r404, %r387, %r403;
	add.s32 	%r405, %r392, %r404;
	add.s32 	%r406, %r393, %r405;
	add.s32 	%r407, %r390, %r406;
	add.s32 	%r659, %r391, %r407;
	setp.lt.u32 	%p50, %r120, 8192;
	mov.b32 	%r648, 4096;
	@%p50 bra 	$L__BB40_26;
	add.s32 	%r28, %r120, -4096;
	mov.b32 	%r648, 4096;
$L__BB40_24:
	mul.wide.s32 	%rd99, %r648, 4;
	add.s64 	%rd89, %rd76, %rd99;
	// begin inline asm
	ld.global.nc.v2.u64 {%rd87, %rd88}, [%rd89];
	// end inline asm
	mov.b64 	{%r409, %r410}, %rd88;
	mov.b64 	{%r411, %r412}, %rd87;
	add.s64 	%rd92, %rd89, 4096;
	// begin inline asm
	ld.global.nc.v2.u64 {%rd90, %rd91}, [%rd92];
	// end inline asm
	mov.b64 	{%r413, %r414}, %rd91;
	mov.b64 	{%r415, %r416}, %rd90;
	add.s64 	%rd95, %rd89, 8192;
	// begin inline asm
	ld.global.nc.v2.u64 {%rd93, %rd94}, [%rd95];
	// end inline asm
	mov.b64 	{%r417, %r418}, %rd94;
	mov.b64 	{%r419, %r420}, %rd93;
	add.s64 	%rd98, %rd89, 12288;
	// begin inline asm
	ld.global.nc.v2.u64 {%rd96, %rd97}, [%rd98];
	// end inline asm
	mov.b64 	{%r421, %r422}, %rd97;
	mov.b64 	{%r423, %r424}, %rd96;
	add.s32 	%r425, %r411, %r659;
	add.s32 	%r426, %r412, %r425;
	add.s32 	%r427, %r409, %r426;
	add.s32 	%r428, %r410, %r427;
	add.s32 	%r429, %r415, %r428;
	add.s32 	%r430, %r416, %r429;
	add.s32 	%r431, %r413, %r430;
	add.s32 	%r432, %r414, %r431;
	add.s32 	%r433, %r419, %r432;
	add.s32 	%r434, %r420, %r433;
	add.s32 	%r435, %r417, %r434;
	add.s32 	%r436, %r418, %r435;
	add.s32 	%r437, %r423, %r436;
	add.s32 	%r438, %r424, %r437;
	add.s32 	%r439, %r421, %r438;
	add.s32 	%r659, %r422, %r439;
	sub.s32 	%r440, %r120, %r648;
	setp.lt.s32 	%p51, %r440, 4096;
	@%p51 bra 	$L__BB40_34;
	add.s32 	%r648, %r648, 4096;
	setp.le.s32 	%p52, %r648, %r28;
	@%p52 bra 	$L__BB40_24;
$L__BB40_26:
	setp.le.s32 	%p53, %r120, %r648;
	@%p53 bra 	$L__BB40_34;
	sub.s32 	%r35, %r120, %r648;
	setp.ge.s32 	%p54, %r26, %r35;
	@%p54 bra 	$L__BB40_34;
	not.b32 	%r442, %r26;
	add.s32 	%r443, %r120, %r442;
	sub.s32 	%r36, %r443, %r648;
	and.b32  	%r444, %r36, 768;
	setp.eq.s32 	%p55, %r444, 768;
	mov.u32 	%r653, %r26;
	@%p55 bra 	$L__BB40_31;
	add.s32 	%r650, %r26, %r648;
	shr.u32 	%r445, %r36, 8;
	add.s32 	%r446, %r445, 1;
	and.b32  	%r447, %r446, 3;
	neg.s32 	%r649, %r447;
	mov.u32 	%r653, %r26;
$L__BB40_30:
	.pragma "nounroll";
	mul.wide.u32 	%rd101, %r650, 4;
	add.s64 	%rd100, %rd16, %rd101;
	// begin inline asm
	ld.global.nc.u32 %r448, [%rd100];
	// end inline asm
	add.s32 	%r659, %r448, %r659;
	add.s32 	%r653, %r653, 256;
	add.s32 	%r650, %r650, 256;
	add.s32 	%r649, %r649, 1;
	setp.ne.s32 	%p56, %r649, 0;
	@%p56 bra 	$L__BB40_30;
$L__BB40_31:
	setp.lt.u32 	%p57, %r36, 768;
	@%p57 bra 	$L__BB40_34;
	cvt.u64.u32 	%rd102, %r653;
	cvt.u64.u32 	%rd103, %r648;
	add.s64 	%rd104, %rd102, %rd103;
	shl.b64 	%rd105, %rd104, 2;
	add.s64 	%rd106, %rd105, %rd16;
	add.s64 	%rd122, %rd106, 2048;
	add.s32 	%r656, %r653, %r648;
$L__BB40_33:
	mul.wide.u32 	%rd111, %r656, 4;
	add.s64 	%rd107, %rd16, %rd111;
	// begin inline asm
	ld.global.nc.u32 %r449, [%rd107];
	// end inline asm
	add.s32 	%r453, %r449, %r659;
	add.s64 	%rd108, %rd122, -1024;
	// begin inline asm
	ld.global.nc.u32 %r450, [%rd108];
	// end inline asm
	add.s32 	%r454, %r450, %r453;
	// begin inline asm
	ld.global.nc.u32 %r451, [%rd122];
	// end inline asm
	add.s32 	%r455, %r451, %r454;
	add.s64 	%rd110, %rd122, 1024;
	// begin inline asm
	ld.global.nc.u32 %r452, [%rd110];
	// end inline asm
	add.s32 	%r659, %r452, %r455;
	add.s32 	%r653, %r653, 1024;
	add.s64 	%rd122, %rd122, 4096;
	add.s32 	%r656, %r656, 1024;
	setp.lt.s32 	%p58, %r653, %r35;
	@%p58 bra 	$L__BB40_33;
$L__BB40_34:
	// begin inline asm
	mov.u32 %r456, %laneid;
	// end inline asm
	mov.b32 	%r459, 1;
	mov.b32 	%r480, 31;
	mov.b32 	%r481, -1;
	// begin inline asm
	shfl.sync.down.b32 %r457, %r659, %r459, %r480, %r481;
	// end inline asm
	setp.gt.s32 	%p59, %r456, 30;
	selp.b32 	%r482, 0, %r457, %p59;
	add.s32 	%r463, %r482, %r659;
	mov.b32 	%r464, 2;
	// begin inline asm
	shfl.sync.down.b32 %r462, %r463, %r464, %r480, %r481;
	// end inline asm
	setp.gt.s32 	%p60, %r456, 29;
	selp.b32 	%r483, 0, %r462, %p60;
	add.s32 	%r468, %r463, %r483;
	mov.b32 	%r469, 4;
	// begin inline asm
	shfl.sync.down.b32 %r467, %r468, %r469, %r480, %r481;
	// end inline asm
	setp.gt.s32 	%p61, %r456, 27;
	selp.b32 	%r484, 0, %r467, %p61;
	add.s32 	%r473, %r468, %r484;
	mov.b32 	%r474, 8;
	// begin inline asm
	shfl.sync.down.b32 %r472, %r473, %r474, %r480, %r481;
	// end inline asm
	setp.gt.s32 	%p62, %r456, 23;
	selp.b32 	%r485, 0, %r472, %p62;
	add.s32 	%r478, %r473, %r485;
	mov.b32 	%r479, 16;
	// begin inline asm
	shfl.sync.down.b32 %r477, %r478, %r479, %r480, %r481;
	// end inline asm
	setp.gt.s32 	%p63, %r456, 15;
	selp.b32 	%r486, 0, %r477, %p63;
	add.s32 	%r686, %r478, %r486;
	setp.ne.s32 	%p64, %r456, 0;
	@%p64 bra 	$L__BB40_36;
	shr.u32 	%r487, %r26, 3;
	and.b32  	%r488, %r487, 124;
	mov.u32 	%r489, _ZZN3cub18CUB_300001_SM_10006detail6reduce28DeviceReduceSingleTileKernelINS2_10policy_hubIiyN4cuda3std3__44plusIiEEE10Policy1000EPiSC_iS9_iiNS7_10__identityEEEvT0_T1_T2_T3_T4_T6_E12temp_storage;
	add.s32 	%r490, %r489, %r488;
	st.shared.u32 	[%r490+8], %r686;
$L__BB40_36:
	bar.sync 	0;
	setp.ne.s32 	%p65, %r26, 0;
	@%p65 bra 	$L__BB40_72;
	ld.shared.u32 	%r491, [_ZZN3cub18CUB_300001_SM_10006detail6reduce28DeviceReduceSingleTileKernelINS2_10policy_hubIiyN4cuda3std3__44plusIiEEE10Policy1000EPiSC_iS9_iiNS7_10__identityEEEvT0_T1_T2_T3_T4_T6_E12temp_storage+12];
	add.s32 	%r492, %r491, %r686;
	ld.shared.u32 	%r493, [_ZZN3cub18CUB_300001_SM_10006detail6reduce28DeviceReduceSingleTileKernelINS2_10policy_hubIiyN4cuda3std3__44plusIiEEE10Policy1000EPiSC_iS9_iiNS7_10__identityEEEvT0_T1_T2_T3_T4_T6_E12temp_storage+16];
	add.s32 	%r494, %r492, %r493;
	ld.shared.u32 	%r495, [_ZZN3cub18CUB_300001_SM_10006detail6reduce28DeviceReduceSingleTileKernelINS2_10policy_hubIiyN4cuda3std3__44plusIiEEE10Policy1000EPiSC_iS9_iiNS7_10__identityEEEvT0_T1_T2_T3_T4_T6_E12temp_storage+20];
	add.s32 	%r496, %r494, %r495;
	ld.shared.u32 	%r497, [_ZZN3cub18CUB_300001_SM_10006detail6reduce28DeviceReduceSingleTileKernelINS2_10policy_hubIiyN4cuda3std3__44plusIiEEE10Policy1000EPiSC_iS9_iiNS7_10__identityEEEvT0_T1_T2_T3_T4_T6_E12temp_storage+24];
	add.s32 	%r498, %r496, %r497;
	ld.shared.u32 	%r499, [_ZZN3cub18CUB_300001_SM_10006detail6reduce28DeviceReduceSingleTileKernelINS2_10policy_hubIiyN4cuda3std3__44plusIiEEE10Policy1000EPiSC_iS9_iiNS7_10__identityEEEvT0_T1_T2_T3_T4_T6_E12temp_storage+28];
	add.s32 	%r500, %r498, %r499;
	ld.shared.u32 	%r501, [_ZZN3cub18CUB_300001_SM_10006detail6reduce28DeviceReduceSingleTileKernelINS2_10policy_hubIiyN4cuda3std3__44plusIiEEE10Policy1000EPiSC_iS9_iiNS7_10__identityEEEvT0_T1_T2_T3_T4_T6_E12temp_storage+32];
	add.s32 	%r502, %r500, %r501;
	ld.shared.u32 	%r503, [_ZZN3cub18CUB_300001_SM_10006detail6reduce28DeviceReduceSingleTileKernelINS2_10policy_hubIiyN4cuda3std3__44plusIiEEE10Policy1000EPiSC_iS9_iiNS7_10__identityEEEvT0_T1_T2_T3_T4_T6_E12temp_storage+36];
	add.s32 	%r686, %r502, %r503;
	bra.uni 	$L__BB40_72;
$L__BB40_38:
	setp.gt.s32 	%p3, %r120, 4095;
	@%p3 bra 	$L__BB40_56;
	mov.u32 	%r60, %tid.x;
	setp.ge.s32 	%p20, %r60, %r120;
	mov.b32 	%r670, 0;
	mov.u32 	%r665, %r60;
	@%p20 bra 	$L__BB40_41;
	mul.wide.u32 	%rd66, %r60, 4;
	add.s64 	%rd65, %rd16, %rd66;
	// begin inline asm
	ld.global.nc.u32 %r670, [%rd65];
	// end inline asm
	add.s32 	%r665, %r60, 256;
$L__BB40_41:
	setp.ge.s32 	%p21, %r665, %r120;
	@%p21 bra 	$L__BB40_47;
	not.b32 	%r252, %r665;
	add.s32 	%r65, %r120, %r252;
	and.b32  	%r253, %r65, 768;
	setp.eq.s32 	%p22, %r253, 768;
	@%p22 bra 	$L__BB40_45;
	mul.wide.u32 	%rd67, %r665, 4;
	add.s64 	%rd123, %rd16, %rd67;
	shr.u32 	%r254, %r65, 8;
	add.s32 	%r255, %r254, 1;
	and.b32  	%r256, %r255, 3;
	neg.s32 	%r662, %r256;
$L__BB40_44:
	.pragma "nounroll";
	// begin inline asm
	ld.global.nc.u32 %r257, [%rd123];
	// end inline asm
	add.s32 	%r670, %r257, %r670;
	add.s32 	%r665, %r665, 256;
	add.s64 	%rd123, %rd123, 1024;
	add.s32 	%r662, %r662, 1;
	setp.ne.s32 	%p23, %r662, 0;
	@%p23 bra 	$L__BB40_44;
$L__BB40_45:
	setp.lt.u32 	%p24, %r65, 768;
	@%p24 bra 	$L__BB40_47;
$L__BB40_46:
	mul.wide.s32 	%rd73, %r665, 4;
	add.s64 	%rd69, %rd16, %rd73;
	// begin inline asm
	ld.global.nc.u32 %r258, [%rd69];
	// end inline asm
	add.s32 	%r262, %r258, %r670;
	add.s64 	%rd70, %rd69, 1024;
	// begin inline asm
	ld.global.nc.u32 %r259, [%rd70];
	// end inline asm
	add.s32 	%r263, %r259, %r262;
	add.s64 	%rd71, %rd69, 2048;
	// begin inline asm
	ld.global.nc.u32 %r260, [%rd71];
	// end inline asm
	add.s32 	%r264, %r260, %r263;
	add.s64 	%rd72, %rd69, 3072;
	// begin inline asm
	ld.global.nc.u32 %r261, [%rd72];
	// end inline asm
	add.s32 	%r670, %r261, %r264;
	add.s32 	%r665, %r665, 1024;
	setp.lt.s32 	%p25, %r665, %r120;
	@%p25 bra 	$L__BB40_46;
$L__BB40_47:
	setp.lt.s32 	%p26, %r120, 256;
	@%p26 bra 	$L__BB40_52;
	// begin inline asm
	mov.u32 %r328, %laneid;
	// end inline asm
	mov.b32 	%r331, 1;
	mov.b32 	%r352, 31;
	mov.b32 	%r353, -1;
	// begin inline asm
	shfl.sync.down.b32 %r329, %r670, %r331, %r352, %r353;
	// end inline asm
	setp.gt.s32 	%p42, %r328, 30;
	selp.b32 	%r354, 0, %r329, %p42;
	add.s32 	%r335, %r354, %r670;
	mov.b32 	%r336, 2;
	// begin inline asm
	shfl.sync.down.b32 %r334, %r335, %r336, %r352, %r353;
	// end inline asm
	setp.gt.s32 	%p43, %r328, 29;
	selp.b32 	%r355, 0, %r334, %p43;
	add.s32 	%r340, %r335, %r355;
	mov.b32 	%r341, 4;
	// begin inline asm
	shfl.sync.down.b32 %r339, %r340, %r341, %r352, %r353;
	// end inline asm
	setp.gt.s32 	%p44, %r328, 27;
	selp.b32 	%r356, 0, %r339, %p44;
	add.s32 	%r345, %r340, %r356;
	mov.b32 	%r346, 8;
	// begin inline asm
	shfl.sync.down.b32 %r344, %r345, %r346, %r352, %r353;
	// end inline asm
	setp.gt.s32 	%p45, %r328, 23;
	selp.b32 	%r357, 0, %r344, %p45;
	add.s32 	%r350, %r345, %r357;
	mov.b32 	%r351, 16;
	// begin inline asm
	shfl.sync.down.b32 %r349, %r350, %r351, %r352, %r353;
	// end inline asm
	setp.gt.s32 	%p46, %r328, 15;
	selp.b32 	%r358, 0, %r349, %p46;
	add.s32 	%r686, %r350, %r358;
	setp.ne.s32 	%p47, %r328, 0;
	@%p47 bra 	$L__BB40_50;
	shr.u32 	%r359, %r60, 3;
	and.b32  	%r360, %r359, 124;
	mov.u32 	%r361, _ZZN3cub18CUB_300001_SM_10006detail6reduce28DeviceReduceSingleTileKernelINS2_10policy_hubIiyN4cuda3std3__44plusIiEEE10Policy1000EPiSC_iS9_iiNS7_10__identityEEEvT0_T1_T2_T3_T4_T6_E12temp_storage;
	add.s32 	%r362, %r361, %r360;
	st.shared.u32 	[%r362+8], %r686;
$L__BB40_50:
	bar.sync 	0;
	setp.ne.s32 	%p48, %r60, 0;
	@%p48 bra 	$L__BB40_72;
	ld.shared.u32 	%r363, [_ZZN3cub18CUB_300001_SM_10006detail6reduce28DeviceReduceSingleTileKernelINS2_10policy_hubIiyN4cuda3std3__44plusIiEEE10Policy1000EPiSC_iS9_iiNS7_10__identityEEEvT0_T1_T2_T3_T4_T6_E12temp_storage+12];
	add.s32 	%r364, %r363, %r686;
	ld.shared.u32 	%r365, [_ZZN3cub18CUB_300001_SM_10006detail6reduce28DeviceReduceSingleTileKernelINS2_10policy_hubIiyN4cuda3std3__44plusIiEEE10Policy1000EPiSC_iS9_iiNS7_10__identityEEEvT0_T1_T2_T3_T4_T6_E12temp_storage+16];
	add.s32 	%r366, %r364, %r365;
	ld.shared.u32 	%r367, [_ZZN3cub18CUB_300001_SM_10006detail6reduce28DeviceReduceSingleTileKernelINS2_10policy_hubIiyN4cuda3std3__44plusIiEEE10Policy1000EPiSC_iS9_iiNS7_10__identityEEEvT0_T1_T2_T3_T4_T6_E12temp_storage+20];
	add.s32 	%r368, %r366, %r367;
	ld.shared.u32 	%r369, [_ZZN3cub18CUB_300001_SM_10006detail6reduce28DeviceReduceSingleTileKernelINS2_10policy_hubIiyN4cuda3std3__44plusIiEEE10Policy1000EPiSC_iS9_iiNS7_10__identityEEEvT0_T1_T2_T3_T4_T6_E12temp_storage+24];
	add.s32 	%r370, %r368, %r369;
	ld.shared.u32 	%r371, [_ZZN3cub18CUB_300001_SM_10006detail6reduce28DeviceReduceSingleTileKernelINS2_10policy_hubIiyN4cuda3std3__44plusIiEEE10Policy1000EPiSC_iS9_iiNS7_10__identityEEEvT0_T1_T2_T3_T4_T6_E12temp_storage+28];
	add.s32 	%r372, %r370, %r371;
	ld.shared.u32 	%r373, [_ZZN3cub18CUB_300001_SM_10006detail6reduce28DeviceReduceSingleTileKernelINS2_10policy_hubIiyN4cuda3std3__44plusIiEEE10Policy1000EPiSC_iS9_iiNS7_10__identityEEEvT0_T1_T2_T3_T4_T6_E12temp_storage+32];
	add.s32 	%r374, %r372, %r373;
	ld.shared.u32 	%r375, [_ZZN3cub18CUB_300001_SM_10006detail6reduce28DeviceReduceSingleTileKernelINS2_10policy_hubIiyN4cuda3std3__44plusIiEEE10Policy1000EPiSC_iS9_iiNS7_10__identityEEEvT0_T1_T2_T3_T4_T6_E12temp_storage+36];
	add.s32 	%r686, %r374, %r375;
	bra.uni 	$L__BB40_72;
$L__BB40_52:
	// begin inline asm
	mov.u32 %r265, %laneid;
	// end inline asm
	and.b32  	%r291, %r60, 992;
	add.s32 	%r292, %r291, 32;
	setp.gt.s32 	%p27, %r292, %r120;
	not.b32 	%r293, %r291;
	add.s32 	%r294, %r120, %r293;
	selp.b32 	%r289, %r294, 31, %p27;
	mov.b32 	%r268, 1;
	mov.b32 	%r290, -1;
	// begin inline asm
	shfl.sync.down.b32 %r266, %r670, %r268, %r289, %r290;
	// end inline asm
	setp.lt.s32 	%p28, %r265, %r289;
	selp.b32 	%r295, %r266, 0, %p28;
	add.s32 	%r272, %r295, %r670;
	mov.b32 	%r273, 2;
	// begin inline asm
	shfl.sync.down.b32 %r271, %r272, %r273, %r289, %r290;
	// end inline asm
	add.s32 	%r296, %r265, 2;
	setp.gt.s32 	%p29, %r296, %r289;
	selp.b32 	%r297, 0, %r271, %p29;
	add.s32 	%r277, %r272, %r297;
	mov.b32 	%r278, 4;
	// begin inline asm
	shfl.sync.down.b32 %r276, %r277, %r278, %r289, %r290;
	// end inline asm
	add.s32 	%r298, %r265, 4;
	setp.gt.s32 	%p30, %r298, %r289;
	selp.b32 	%r299, 0, %r276, %p30;
	add.s32 	%r282, %r277, %r299;
	mov.b32 	%r283, 8;
	// begin inline asm
	shfl.sync.down.b32 %r281, %r282, %r283, %r289, %r290;
	// end inline asm
	add.s32 	%r300, %r265, 8;
	setp.gt.s32 	%p31, %r300, %r289;
	selp.b32 	%r301, 0, %r281, %p31;
	add.s32 	%r287, %r282, %r301;
	mov.b32 	%r288, 16;
	// begin inline asm
	shfl.sync.down.b32 %r286, %r287, %r288, %r289, %r290;
	// end inline asm
	add.s32 	%r302, %r265, 16;
	setp.gt.s32 	%p32, %r302, %r289;
	selp.b32 	%r303, 0, %r286, %p32;
	add.s32 	%r686, %r287, %r303;
	setp.ne.s32 	%p33, %r265, 0;
	@%p33 bra 	$L__BB40_54;
	shr.u32 	%r304, %r60, 3;
	and.b32  	%r305, %r304, 124;
	mov.u32 	%r306, _ZZN3cub18CUB_300001_SM_10006detail6reduce28DeviceReduceSingleTileKernelINS2_10policy_hubIiyN4cuda3std3__44plusIiEEE10Policy1000EPiSC_iS9_iiNS7_10__identityEEEvT0_T1_T2_T3_T4_T6_E12temp_storage;
	add.s32 	%r307, %r306, %r305;
	st.shared.u32 	[%r307+8], %r686;
$L__BB40_54:
	bar.sync 	0;
	setp.ne.s32 	%p34, %r60, 0;
	@%p34 bra 	$L__BB40_72;
	setp.gt.s32 	%p35, %r120, 32;
	ld.shared.u32 	%r308, [_ZZN3cub18CUB_300001_SM_10006detail6reduce28DeviceReduceSingleTileKernelINS2_10policy_hubIiyN4cuda3std3__44plusIiEEE10Policy1000EPiSC_iS9_iiNS7_10__identityEEEvT0_T1_T2_T3_T4_T6_E12temp_storage+12];
	selp.b32 	%r309, %r308, 0, %p35;
	add.s32 	%r310, %r309, %r686;
	setp.gt.s32 	%p36, %r120, 64;
	ld.shared.u32 	%r311, [_ZZN3cub18CUB_300001_SM_10006detail6reduce28DeviceReduceSingleTileKernelINS2_10policy_hubIiyN4cuda3std3__44plusIiEEE10Policy1000EPiSC_iS9_iiNS7_10__identityEEEvT0_T1_T2_T3_T4_T6_E12temp_storage+16];
	selp.b32 	%r312, %r311, 0, %p36;
	add.s32 	%r313, %r310, %r312;
	setp.gt.s32 	%p37, %r120, 96;
	ld.shared.u32 	%r314, [_ZZN3cub18CUB_300001_SM_10006detail6reduce28DeviceReduceSingleTileKernelINS2_10policy_hubIiyN4cuda3std3__44plusIiEEE10Policy1000EPiSC_iS9_iiNS7_10__identityEEEvT0_T1_T2_T3_T4_T6_E12temp_storage+20];
	selp.b32 	%r315, %r314, 0, %p37;
	add.s32 	%r316, %r313, %r315;
	setp.gt.s32 	%p38, %r120, 128;
	ld.shared.u32 	%r317, [_ZZN3cub18CUB_300001_SM_10006detail6reduce28DeviceReduceSingleTileKernelINS2_10policy_hubIiyN4cuda3std3__44plusIiEEE10Policy1000EPiSC_iS9_iiNS7_10__identityEEEvT0_T1_T2_T3_T4_T6_E12temp_storage+24];
	selp.b32 	%r318, %r317, 0, %p38;
	add.s32 	%r319, %r316, %r318;
	setp.gt.s32 	%p39, %r120, 160;
	ld.shared.u32 	%r320, [_ZZN3cub18CUB_300001_SM_10006detail6reduce28DeviceReduceSingleTileKernelINS2_10policy_hubIiyN4cuda3std3__44plusIiEEE10Policy1000EPiSC_iS9_iiNS7_10__identityEEEvT0_T1_T2_T3_T4_T6_E12temp_storage+28];
	selp.b32 	%r321, %r320, 0, %p39;
	add.s32 	%r322, %r319, %r321;
	setp.gt.s32 	%p40, %r120, 192;
	ld.shared.u32 	%r323, [_ZZN3cub18CUB_300001_SM_10006detail6reduce28DeviceReduceSingleTileKernelINS2_10policy_hubIiyN4cuda3std3__44plusIiEEE10Policy1000EPiSC_iS9_iiNS7_10__identityEEEvT0_T1_T2_T3_T4_T6_E12temp_storage+32];
	selp.b32 	%r324, %r323, 0, %p40;
	add.s32 	%r325, %r322, %r324;
	setp.gt.s32 	%p41, %r120, 224;
	ld.shared.u32 	%r326, [_ZZN3cub18CUB_300001_SM_10006detail6reduce28DeviceReduceSingleTileKernelINS2_10policy_hubIiyN4cuda3std3__44plusIiEEE10Policy1000EPiSC_iS9_iiNS7_10__identityEEEvT0_T1_T2_T3_T4_T6_E12temp_storage+36];
	selp.b32 	%r327, %r326, 0, %p41;
	add.s32 	%r686, %r325, %r327;
	bra.uni 	$L__BB40_72;
$L__BB40_56:
	mov.u32 	%r85, %tid.x;
	mul.wide.u32 	%rd35, %r85, 4;
	add.s64 	%rd19, %rd16, %rd35;
	// begin inline asm
	ld.global.nc.u32 %r122, [%rd19];
	// end inline asm
	add.s64 	%rd20, %rd19, 1024;
	// begin inline asm
	ld.global.nc.u32 %r123, [%rd20];
	// end inline asm
	add.s64 	%rd21, %rd19, 2048;
	// begin inline asm
	ld.global.nc.u32 %r124, [%rd21];
	// end inline asm
	add.s64 	%rd22, %rd19, 3072;
	// begin inline asm
	ld.global.nc.u32 %r125, [%rd22];
	// end inline asm
	add.s64 	%rd23, %rd19, 4096;
	// begin inline asm
	ld.global.nc.u32 %r126, [%rd23];
	// end inline asm
	add.s64 	%rd24, %rd19, 5120;
	// begin inline asm
	ld.global.nc.u32 %r127, [%rd24];
	// end inline asm
	add.s64 	%rd25, %rd19, 6144;
	// begin inline asm
	ld.global.nc.u32 %r128, [%rd25];
	// end inline asm
	add.s64 	%rd26, %rd19, 7168;
	// begin inline asm
	ld.global.nc.u32 %r129, [%rd26];
	// end inline asm
	add.s64 	%rd27, %rd19, 8192;
	// begin inline asm
	ld.global.nc.u32 %r130, [%rd27];
	// end inline asm
	add.s64 	%rd28, %rd19, 9216;
	// begin inline asm
	ld.global.nc.u32 %r131, [%rd28];
	// end inline asm
	add.s64 	%rd29, %rd19, 10240;
	// begin inline asm
	ld.global.nc.u32 %r132, [%rd29];
	// end inline asm
	add.s64 	%rd30, %rd19, 11264;
	// begin inline asm
	ld.global.nc.u32 %r133, [%rd30];
	// end inline asm
	add.s64 	%rd31, %rd19, 12288;
	// begin inline asm
	ld.global.nc.u32 %r134, [%rd31];
	// end inline asm
	add.s64 	%rd32, %rd19, 13312;
	// begin inline asm
	ld.global.nc.u32 %r135, [%rd32];
	// end inline asm
	add.s64 	%rd33, %rd19, 14336;
	// begin inline asm
	ld.global.nc.u32 %r136, [%rd33];
	// end inline asm
	add.s64 	%rd34, %rd19, 15360;
	// begin inline asm
	ld.global.nc.u32 %r137, [%rd34];
	// end inline asm
	add.s32 	%r139, %r123, %r122;
	add.s32 	%r140, %r124, %r139;
	add.s32 	%r141, %r125, %r140;
	add.s32 	%r142, %r126, %r141;
	add.s32 	%r143, %r127, %r142;
	add.s32 	%r144, %r128, %r143;
	add.s32 	%r145, %r129, %r144;
	add.s32 	%r146, %r130, %r145;
	add.s32 	%r147, %r131, %r146;
	add.s32 	%r148, %r132, %r147;
	add.s32 	%r149, %r133, %r148;
	add.s32 	%r150, %r134, %r149;
	add.s32 	%r151, %r135, %r150;
	add.s32 	%r152, %r136, %r151;
	add.s32 	%r685, %r137, %r152;
	setp.lt.u32 	%p4, %r120, 8192;
	mov.b32 	%r674, 4096;
	@%p4 bra 	$L__BB40_60;
	add.s32 	%r87, %r120, -4096;
	mov.b32 	%r674, 4096;
$L__BB40_58:
	mul.wide.s32 	%rd52, %r674, 4;
	add.s64 	%rd36, %rd19, %rd52;
	// begin inline asm
	ld.global.nc.u32 %r154, [%rd36];
	// end inline asm
	add.s64 	%rd37, %rd36, 1024;
	// begin inline asm
	ld.global.nc.u32 %r155, [%rd37];
	// end inline asm
	add.s64 	%rd38, %rd36, 2048;
	// begin inline asm
	ld.global.nc.u32 %r156, [%rd38];
	// end inline asm
	add.s64 	%rd39, %rd36, 3072;
	// begin inline asm
	ld.global.nc.u32 %r157, [%rd39];
	// end inline asm
	add.s64 	%rd40, %rd36, 4096;
	// begin inline asm
	ld.global.nc.u32 %r158, [%rd40];
	// end inline asm
	add.s64 	%rd41, %rd36, 5120;
	// begin inline asm
	ld.global.nc.u32 %r159, [%rd41];
	// end inline asm
	add.s64 	%rd42, %rd36, 6144;
	// begin inline asm
	ld.global.nc.u32 %r160, [%rd42];
	// end inline asm
	add.s64 	%rd43, %rd36, 7168;
	// begin inline asm
	ld.global.nc.u32 %r161, [%rd43];
	// end inline asm
	add.s64 	%rd44, %rd36, 8192;
	// begin inline asm
	ld.global.nc.u32 %r162, [%rd44];
	// end inline asm
	add.s64 	%rd45, %rd36, 9216;
	// begin inline asm
	ld.global.nc.u32 %r163, [%rd45];
	// end inline asm
	add.s64 	%rd46, %rd36, 10240;
	// begin inline asm
	ld.global.nc.u32 %r164, [%rd46];
	// end inline asm
	add.s64 	%rd47, %rd36, 11264;
	// begin inline asm
	ld.global.nc.u32 %r165, [%rd47];
	// end inline asm
	add.s64 	%rd48, %rd36, 12288;
	// begin inline asm
	ld.global.nc.u32 %r166, [%rd48];
	// end inline asm
	add.s64 	%rd49, %rd36, 13312;
	// begin inline asm
	ld.global.nc.u32 %r167, [%rd49];
	// end inline asm
	add.s64 	%rd50, %rd36, 14336;
	// begin inline asm
	ld.global.nc.u32 %r168, [%rd50];
	// end inline asm
	add.s64 	%rd51, %rd36, 15360;
	// begin inline asm
	ld.global.nc.u32 %r169, [%rd51];
	// end inline asm
	add.s32 	%r170, %r154, %r685;
	add.s32 	%r171, %r155, %r170;
	add.s32 	%r172, %r156, %r171;
	add.s32 	%r173, %r157, %r172;
	add.s32 	%r174, %r158, %r173;
	add.s32 	%r175, %r159, %r174;
	add.s32 	%r176, %r160, %r175;
	add.s32 	%r177, %r161, %r176;
	add.s32 	%r178, %r162, %r177;
	add.s32 	%r179, %r163, %r178;
	add.s32 	%r180, %r164, %r179;
	add.s32 	%r181, %r165, %r180;
	add.s32 	%r182, %r166, %r181;
	add.s32 	%r183, %r167, %r182;
	add.s32 	%r184, %r168, %r183;
	add.s32 	%r685, %r169, %r184;
	sub.s32 	%r185, %r120, %r674;
	setp.lt.s32 	%p5, %r185, 4096;
	@%p5 bra 	$L__BB40_68;
	add.s32 	%r674, %r674, 4096;
	setp.le.s32 	%p6, %r674, %r87;
	@%p6 bra 	$L__BB40_58;
$L__BB40_60:
	setp.le.s32 	%p7, %r120, %r674;
	@%p7 bra 	$L__BB40_68;
	sub.s32 	%r94, %r120, %r674;
	setp.ge.s32 	%p8, %r85, %r94;
	@%p8 bra 	$L__BB40_68;
	not.b32 	%r187, %r85;
	add.s32 	%r188, %r120, %r187;
	sub.s32 	%r95, %r188, %r674;
	and.b32  	%r189, %r95, 768;
	setp.eq.s32 	%p9, %r189, 768;
	mov.u32 	%r679, %r85;
	@%p9 bra 	$L__BB40_65;
	add.s32 	%r676, %r85, %r674;
	shr.u32 	%r190, %r95, 8;
	add.s32 	%r191, %r190, 1;
	and.b32  	%r192, %r191, 3;
	neg.s32 	%r675, %r192;
	mov.u32 	%r679, %r85;
$L__BB40_64:
	.pragma "nounroll";
	mul.wide.u32 	%rd54, %r676, 4;
	add.s64 	%rd53, %rd16, %rd54;
	// begin inline asm
	ld.global.nc.u32 %r193, [%rd53];
	// end inline asm
	add.s32 	%r685, %r193, %r685;
	add.s32 	%r679, %r679, 256;
	add.s32 	%r676, %r676, 256;
	add.s32 	%r675, %r675, 1;
	setp.ne.s32 	%p10, %r675, 0;
	@%p10 bra 	$L__BB40_64;
$L__BB40_65:
	setp.lt.u32 	%p11, %r95, 768;
	@%p11 bra 	$L__BB40_68;
	cvt.u64.u32 	%rd55, %r679;
	cvt.u64.u32 	%rd56, %r674;
	add.s64 	%rd57, %rd55, %rd56;
	shl.b64 	%rd58, %rd57, 2;
	add.s64 	%rd59, %rd58, %rd16;
	add.s64 	%rd124, %rd59, 2048;
	add.s32 	%r682, %r679, %r674;
$L__BB40_67:
	mul.wide.u32 	%rd64, %r682, 4;
	add.s64 	%rd60, %rd16, %rd64;
	// begin inline asm
	ld.global.nc.u32 %r194, [%rd60];
	// end inline asm
	add.s32 	%r198, %r194, %r685;
	add.s64 	%rd61, %rd124, -1024;
	// begin inline asm
	ld.global.nc.u32 %r195, [%rd61];
	// end inline asm
	add.s32 	%r199, %r195, %r198;
	// begin inline asm
	ld.global.nc.u32 %r196, [%rd124];
	// end inline asm
	add.s32 	%r200, %r196, %r199;
	add.s64 	%rd63, %rd124, 1024;
	// begin inline asm
	ld.global.nc.u32 %r197, [%rd63];
	// end inline asm
	add.s32 	%r685, %r197, %r200;
	add.s32 	%r679, %r679, 1024;
	add.s64 	%rd124, %rd124, 4096;
	add.s32 	%r682, %r682, 1024;
	setp.lt.s32 	%p12, %r679, %r94;
	@%p12 bra 	$L__BB40_67;
$L__BB40_68:
	// begin inline asm
	mov.u32 %r201, %laneid;
	// end inline asm
	mov.b32 	%r204, 1;
	mov.b32 	%r225, 31;
	mov.b32 	%r226, -1;
	// begin inline asm
	shfl.sync.down.b32 %r202, %r685, %r204, %r225, %r226;
	// end inline asm
	setp.gt.s32 	%p13, %r201, 30;
	selp.b32 	%r227, 0, %r202, %p13;
	add.s32 	%r208, %r227, %r685;
	mov.b32 	%r209, 2;
	// begin inline asm
	shfl.sync.down.b32 %r207, %r208, %r209, %r225, %r226;
	// end inline asm
	setp.gt.s32 	%p14, %r201, 29;
	selp.b32 	%r228, 0, %r207, %p14;
	add.s32 	%r213, %r208, %r228;
	mov.b32 	%r214, 4;
	// begin inline asm
	shfl.sync.down.b32 %r212, %r213, %r214, %r225, %r226;
	// end inline asm
	setp.gt.s32 	%p15, %r201, 27;
	selp.b32 	%r229, 0, %r212, %p15;
	add.s32 	%r218, %r213, %r229;
	mov.b32 	%r219, 8;
	// begin inline asm
	shfl.sync.down.b32 %r217, %r218, %r219, %r225, %r226;
	// end inline asm
	setp.gt.s32 	%p16, %r201, 23;
	selp.b32 	%r230, 0, %r217, %p16;
	add.s32 	%r223, %r218, %r230;
	mov.b32 	%r224, 16;
	// begin inline asm
	shfl.sync.down.b32 %r222, %r223, %r224, %r225, %r226;
	// end inline asm
	setp.gt.s32 	%p17, %r201, 15;
	selp.b32 	%r231, 0, %r222, %p17;
	add.s32 	%r686, %r223, %r231;
	setp.ne.s32 	%p18, %r201, 0;
	@%p18 bra 	$L__BB40_70;
	shr.u32 	%r232, %r85, 3;
	and.b32  	%r233, %r232, 124;
	mov.u32 	%r234, _ZZN3cub18CUB_300001_SM_10006detail6reduce28DeviceReduceSingleTileKernelINS2_10policy_hubIiyN4cuda3std3__44plusIiEEE10Policy1000EPiSC_iS9_iiNS7_10__identityEEEvT0_T1_T2_T3_T4_T6_E12temp_storage;
	add.s32 	%r235, %r234, %r233;
	st.shared.u32 	[%r235+8], %r686;
$L__BB40_70:
	bar.sync 	0;
	setp.ne.s32 	%p19, %r85, 0;
	@%p19 bra 	$L__BB40_72;
	ld.shared.u32 	%r236, [_ZZN3cub18CUB_300001_SM_10006detail6reduce28DeviceReduceSingleTileKernelINS2_10policy_hubIiyN4cuda3std3__44plusIiEEE10Policy1000EPiSC_iS9_iiNS7_10__identityEEEvT0_T1_T2_T3_T4_T6_E12temp_storage+12];
	add.s32 	%r237, %r236, %r686;
	ld.shared.u32 	%r238, [_ZZN3cub18CUB_300001_SM_10006detail6reduce28DeviceReduceSingleTileKernelINS2_10policy_hubIiyN4cuda3std3__44plusIiEEE10Policy1000EPiSC_iS9_iiNS7_10__identityEEEvT0_T1_T2_T3_T4_T6_E12temp_storage+16];
	add.s32 	%r239, %r237, %r238;
	ld.shared.u32 	%r240, [_ZZN3cub18CUB_300001_SM_10006detail6reduce28DeviceReduceSingleTileKernelINS2_10policy_hubIiyN4cuda3std3__44plusIiEEE10Policy1000EPiSC_iS9_iiNS7_10__identityEEEvT0_T1_T2_T3_T4_T6_E12temp_storage+20];
	add.s32 	%r241, %r239, %r240;
	ld.shared.u32 	%r242, [_ZZN3cub18CUB_300001_SM_10006detail6reduce28DeviceReduceSingleTileKernelINS2_10policy_hubIiyN4cuda3std3__44plusIiEEE10Policy1000EPiSC_iS9_iiNS7_10__identityEEEvT0_T1_T2_T3_T4_T6_E12temp_storage+24];
	add.s32 	%r243, %r241, %r242;
	ld.shared.u32 	%r244, [_ZZN3cub18CUB_300001_SM_10006detail6reduce28DeviceReduceSingleTileKernelINS2_10policy_hubIiyN4cuda3std3__44plusIiEEE10Policy1000EPiSC_iS9_iiNS7_10__identityEEEvT0_T1_T2_T3_T4_T6_E12temp_storage+28];
	add.s32 	%r245, %r243, %r244;
	ld.shared.u32 	%r246, [_ZZN3cub18CUB_300001_SM_10006detail6reduce28DeviceReduceSingleTileKernelINS2_10policy_hubIiyN4cuda3std3__44plusIiEEE10Policy1000EPiSC_iS9_iiNS7_10__identityEEEvT0_T1_T2_T3_T4_T6_E12temp_storage+32];
	add.s32 	%r247, %r245, %r246;
	ld.shared.u32 	%r248, [_ZZN3cub18CUB_300001_SM_10006detail6reduce28DeviceReduceSingleTileKernelINS2_10policy_hubIiyN4cuda3std3__44plusIiEEE10Policy1000EPiSC_iS9_iiNS7_10__identityEEEvT0_T1_T2_T3_T4_T6_E12temp_storage+36];
	add.s32 	%r686, %r247, %r248;
$L__BB40_72:
	mov.u32 	%r631, %tid.x;
	setp.ne.s32 	%p95, %r631, 0;
	@%p95 bra 	$L__BB40_74;
	add.s32 	%r632, %r686, %r121;
	st.global.u32 	[%rd1], %r632;
$L__BB40_74:
	ret;

}
	// .globl	_ZN3cub18CUB_300001_SM_10006detail6reduce28DeviceReduceSingleTileKernelINS2_10policy_hubIijN4cuda3__47maximumIiEEE10Policy1000EN6thrust24THRUST_300001_SM_1000_NS10device_ptrIiEEPijS8_iiNS5_3std3__410__identityEEEvT0_T1_T2_T3_T4_T6_
.visible .entry _ZN3cub18CUB_300001_SM_10006detail6reduce28DeviceReduceSingleTileKernelINS2_10policy_hubIijN4cuda3__47maximumIiEEE10Policy1000EN6thrust24THRUST_300001_SM_1000_NS10device_ptrIiEEPijS8_iiNS5_3std3__410__identityEEEvT0_T1_T2_T3_T4_T6_(
	.param .align 8 .b8 _ZN3cub18CUB_300001_SM_10006detail6reduce28DeviceReduceSingleTileKernelINS2_10policy_hubIijN4cuda3__47maximumIiEEE10Policy1000EN6thrust24THRUST_300001_SM_1000_NS10device_ptrIiEEPijS8_iiNS5_3std3__410__identityEEEvT0_T1_T2_T3_T4_T6__param_0[8],
	.param .u64 .ptr .align 1 _ZN3cub18CUB_300001_SM_10006detail6reduce28DeviceReduceSingleTileKernelINS2_10policy_hubIijN4cuda3__47maximumIiEEE10Policy1000EN6thrust24THRUST_300001_SM_1000_NS10device_ptrIiEEPijS8_iiNS5_3std3__410__identityEEEvT0_T1_T2_T3_T4_T6__param_1,
	.param .u32 _ZN3cub18CUB_300001_SM_10006detail6reduce28DeviceReduceSingleTileKernelINS2_10policy_hubIijN4cuda3__47maximumIiEEE10Policy1000EN6thrust24THRUST_300001_SM_1000_NS10device_ptrIiEEPijS8_iiNS5_3std3__410__identityEEEvT0_T1_T2_T3_T4_T6__param_2,
	.param .align 1 .b8 _ZN3cub18CUB_300001_SM_10006detail6reduce28DeviceReduceSingleTileKernelINS2_10policy_hubIijN4cuda3__47maximumIiEEE10Policy1000EN6thrust24THRUST_300001_SM_1000_NS10device_ptrIiEEPijS8_iiNS5_3std3__410__identityEEEvT0_T1_T2_T3_T4_T6__param_3[1],
	.param .u32 _ZN3cub18CUB_300001_SM_10006detail6reduce28DeviceReduceSingleTileKernelINS2_10policy_hubIijN4cuda3__47maximumIiEEE10Policy1000EN6thrust24THRUST_300001_SM_1000_NS10device_ptrIiEEPijS8_iiNS5_3std3__410__identityEEEvT0_T1_T2_T3_T4_T6__param_4,
	.param .align 1 .b8 _ZN3cub18CUB_300001_SM_10006detail6reduce28DeviceReduceSingleTileKernelINS2_10policy_hubIijN4cuda3__47maximumIiEEE10Policy1000EN6thrust24THRUST_300001_SM_1000_NS10device_ptrIiEEPijS8_iiNS5_3std3__410__identityEEEvT0_T1_T2_T3_T4_T6__param_5[1]
)
.maxntid 256
.minnctapersm 1
{
	.reg .pred 	%p<59>;
	.reg .b32 	%r<511>;
	.reg .b64 	%rd<84>;
	// demoted variable
	.shared .align 4 .b8 _ZZN3cub18CUB_300001_SM_10006detail6reduce28DeviceReduceSingleTileKernelINS2_10policy_hubIijN4cuda3__47maximumIiEEE10Policy1000EN6thrust24THRUST_300001_SM_1000_NS10device_ptrIiEEPijS8_iiNS5_3std3__410__identityEEEvT0_T1_T2_T3_T4_T6_E12temp_storage[44];
	ld.param.u64 	%rd9, [_ZN3cub18CUB_300001_SM_10006detail6reduce28DeviceReduceSingleTileKernelINS2_10policy_hubIijN4cuda3__47maximumIiEEE10Policy1000EN6thrust24THRUST_300001_SM_1000_NS10device_ptrIiEEPijS8_iiNS5_3std3__410__identityEEEvT0_T1_T2_T3_T4_T6__param_0];
	ld.param.u64 	%rd10, [_ZN3cub18CUB_300001_SM_10006detail6reduce28DeviceReduceSingleTileKernelINS2_10policy_hubIijN4cuda3__47maximumIiEEE10Policy1000EN6thrust24THRUST_300001_SM_1000_NS10device_ptrIiEEPijS8_iiNS5_3std3__410__identityEEEvT0_T1_T2_T3_T4_T6__param_1];
	ld.param.u32 	%r92, [_ZN3cub18CUB_300001_SM_10006detail6reduce28DeviceReduceSingleTileKernelINS2_10policy_hubIijN4cuda3__47maximumIiEEE10Policy1000EN6thrust24THRUST_300001_SM_1000_NS10device_ptrIiEEPijS8_iiNS5_3std3__410__identityEEEvT0_T1_T2_T3_T4_T6__param_2];
	ld.param.u32 	%r93, [_ZN3cub18CUB_300001_SM_10006detail6reduce28DeviceReduceSingleTileKernelINS2_10policy_hubIijN4cuda3__47maximumIiEEE10Policy1000EN6thrust24THRUST_300001_SM_1000_NS10device_ptrIiEEPijS8_iiNS5_3std3__410__identityEEEvT0_T1_T2_T3_T4_T6__param_4];
	cvta.to.global.u64 	%rd1, %rd10;
	setp.ne.s32 	%p1, %r92, 0;
	@%p1 bra 	$L__BB41_3;
	mov.u32 	%r471, %tid.x;
	setp.ne.s32 	%p58, %r471, 0;
	@%p58 bra 	$L__BB41_52;
	st.global.u32 	[%rd1], %r93;
	bra.uni 	$L__BB41_52;
$L__BB41_3:
	cvta.to.global.u64 	%rd2, %rd9;
	setp.gt.u32 	%p2, %r92, 4095;
	@%p2 bra 	$L__BB41_28;
	mov.u32 	%r1, %tid.x;
	setp.ge.u32 	%p24, %r1, %r92;
	mov.b32 	%r488, 0;
	mov.u32 	%r478, %r1;
	@%p24 bra 	$L__BB41_6;
	mul.wide.u32 	%rd73, %r1, 4;
	add.s64 	%rd74, %rd2, %rd73;
	ld.global.u32 	%r488, [%rd74];
	add.s32 	%r478, %r1, 256;
$L__BB41_6:
	setp.ge.u32 	%p25, %r478, %r92;
	@%p25 bra 	$L__BB41_19;
	not.b32 	%r299, %r478;
	add.s32 	%r300, %r92, %r299;
	shr.u32 	%r301, %r300, 8;
	add.s32 	%r6, %r301, 1;
	and.b32  	%r7, %r6, 15;
	setp.lt.u32 	%p26, %r300, 3840;
	@%p26 bra 	$L__BB41_10;
	and.b32  	%r302, %r6, 33554416;
	neg.s32 	%r474, %r302;
	mul.wide.u32 	%rd75, %r478, 4;
	add.s64 	%rd76, %rd75, %rd2;
	add.s64 	%rd82, %rd76, 8192;
$L__BB41_9:
	.pragma "nounroll";
	ld.global.u32 	%r303, [%rd82+-8192];
	max.s32 	%r304, %r488, %r303;
	ld.global.u32 	%r305, [%rd82+-7168];
	max.s32 	%r306, %r304, %r305;
	ld.global.u32 	%r307, [%rd82+-6144];
	max.s32 	%r308, %r306, %r307;
	ld.global.u32 	%r309, [%rd82+-5120];
	max.s32 	%r310, %r308, %r309;
	ld.global.u32 	%r311, [%rd82+-4096];
	max.s32 	%r312, %r310, %r311;
	ld.global.u32 	%r313, [%rd82+-3072];
	max.s32 	%r314, %r312, %r313;
	ld.global.u32 	%r315, [%rd82+-2048];
	max.s32 	%r316, %r314, %r315;
	ld.global.u32 	%r317, [%rd82+-1024];
	max.s32 	%r318, %r316, %r317;
	ld.global.u32 	%r319, [%rd82];
	max.s32 	%r320, %r318, %r319;
	ld.global.u32 	%r321, [%rd82+1024];
	max.s32 	%r322, %r320, %r321;
	ld.global.u32 	%r323, [%rd82+2048];
	max.s32 	%r324, %r322, %r323;
	ld.global.u32 	%r325, [%rd82+3072];
	max.s32 	%r326, %r324, %r325;
	ld.global.u32 	%r327, [%rd82+4096];
	max.s32 	%r328, %r326, %r327;
	ld.global.u32 	%r329, [%rd82+5120];
	max.s32 	%r330, %r328, %r329;
	ld.global.u32 	%r331, [%rd82+6144];
	max.s32 	%r332, %r330, %r331;
	ld.global.u32 	%r333, [%rd82+7168];
	max.s32 	%r488, %r332, %r333;
	add.s32 	%r478, %r478, 4096;
	add.s32 	%r474, %r474, 16;
	add.s64 	%rd82, %rd82, 16384;
	setp.ne.s32 	%p27, %r474, 0;
	@%p27 bra 	$L__BB41_9;
$L__BB41_10:
	setp.eq.s32 	%p28, %r7, 0;
	@%p28 bra 	$L__BB41_19;
	and.b32  	%r18, %r6, 7;
	setp.lt.u32 	%p29, %r7, 8;
	@%p29 bra 	$L__BB41_13;
	mul.wide.u32 	%rd77, %r478, 4;
	add.s64 	%rd78, %rd2, %rd77;
	ld.global.u32 	%r335, [%rd78];
	max.s32 	%r336, %r488, %r335;
	ld.global.u32 	%r337, [%rd78+1024];
	max.s32 	%r338, %r336, %r337;
	ld.global.u32 	%r339, [%rd78+2048];
	max.s32 	%r340, %r338, %r339;
	ld.global.u32 	%r341, [%rd78+3072];
	max.s32 	%r342, %r340, %r341;
	ld.global.u32 	%r343, [%rd78+4096];
	max.s32 	%r344, %r342, %r343;
	ld.global.u32 	%r345, [%rd78+5120];
	max.s32 	%r346, %r344, %r345;
	ld.global.u32 	%r347, [%rd78+6144];
	max.s32 	%r348, %r346, %r347;
	ld.global.u32 	%r349, [%rd78+7168];
	max.s32 	%r488, %r348, %r349;
	add.s32 	%r478, %r478, 2048;
$L__BB41_13:
	setp.eq.s32 	%p30, %r18, 0;
	@%p30 bra 	$L__BB41_19;
	and.b32  	%r24, %r6, 3;
	setp.lt.u32 	%p31, %r18, 4;
	@%p31 bra 	$L__BB41_16;
	mul.wide.u32 	%rd79, %r478, 4;
	add.s64 	%rd80, %rd2, %rd79;
	ld.global.u32 	%r351, [%rd80];
	max.s32 	%r352, %r488, %r351;
	ld.global.u32 	%r353, [%rd80+1024];
	max.s32 	%r354, %r352, %r353;
	ld.global.u32 	%r355, [%rd80+2048];
	max.s32 	%r356, %r354, %r355;
	ld.global.u32 	%r357, [%rd80+3072];
	max.s32 	%r488, %r356, %r357;
	add.s32 	%r478, %r478, 1024;
$L__BB41_16:
	setp.eq.s32 	%p32, %r24, 0;
	@%p32 bra 	$L__BB41_19;
	mul.wide.u32 	%rd81, %r478, 4;
	add.s64 	%rd83, %rd2, %rd81;
	neg.s32 	%r486, %r24;
$L__BB41_18:
	.pragma "nounroll";
	ld.global.u32 	%r358, [%rd83];
	max.s32 	%r488, %r488, %r358;
	add.s64 	%rd83, %rd83, 1024;
	add.s32 	%r486, %r486, 1;
	setp.ne.s32 	%p33, %r486, 0;
	@%p33 bra 	$L__BB41_18;
$L__BB41_19:
	setp.lt.u32 	%p34, %r92, 256;
	@%p34 bra 	$L__BB41_24;
	// begin inline asm
	mov.u32 %r422, %laneid;
	// end inline asm
	mov.b32 	%r425, 1;
	mov.b32 	%r446, 31;
	mov.b32 	%r447, -1;
	// begin inline asm
	shfl.sync.down.b32 %r423, %r488, %r425, %r446, %r447;
	// end inline asm
	setp.gt.s32 	%p50, %r422, 30;
	max.s32 	%r448, %r488, %r423;
	selp.b32 	%r429, %r488, %r448, %p50;
	mov.b32 	%r430, 2;
	// begin inline asm
	shfl.sync.down.b32 %r428, %r429, %r430, %r446, %r447;
	// end inline asm
	setp.gt.s32 	%p51, %r422, 29;
	max.s32 	%r449, %r429, %r428;
	selp.b32 	%r434, %r429, %r449, %p51;
	mov.b32 	%r435, 4;
	// begin inline asm
	shfl.sync.down.b32 %r433, %r434, %r435, %r446, %r447;
	// end inline asm
	setp.gt.s32 	%p52, %r422, 27;
	max.s32 	%r450, %r434, %r433;
	selp.b32 	%r439, %r434, %r450, %p52;
	mov.b32 	%r440, 8;
	// begin inline asm
	shfl.sync.down.b32 %r438, %r439, %r440, %r446, %r447;
	// end inline asm
	setp.gt.s32 	%p53, %r422, 23;
	max.s32 	%r451, %r439, %r438;
	selp.b32 	%r444, %r439, %r451, %p53;
	mov.b32 	%r445, 16;
	// begin inline asm
	shfl.sync.down.b32 %r443, %r444, %r445, %r446, %r447;
	// end inline asm
	setp.gt.s32 	%p54, %r422, 15;
	max.s32 	%r36, %r444, %r443;
	selp.b32 	%r510, %r444, %r36, %p54;
	setp.ne.s32 	%p55, %r422, 0;
	@%p55 bra 	$L__BB41_22;
	shr.u32 	%r452, %r1, 3;
	and.b32  	%r453, %r452, 124;
	mov.u32 	%r454, _ZZN3cub18CUB_300001_SM_10006detail6reduce28DeviceReduceSingleTileKernelINS2_10policy_hubIijN4cuda3__47maximumIiEEE10Policy1000EN6thrust24THRUST_300001_SM_1000_NS10device_ptrIiEEPijS8_iiNS5_3std3__410__identityEEEvT0_T1_T2_T3_T4_T6_E12temp_storage;
	add.s32 	%r455, %r454, %r453;
	st.shared.u32 	[%r455+8], %r36;
$L__BB41_22:
	bar.sync 	0;
	setp.ne.s32 	%p56, %r1, 0;
	@%p56 bra 	$L__BB41_50;
	ld.shared.u32 	%r456, [_ZZN3cub18CUB_300001_SM_10006detail6reduce28DeviceReduceSingleTileKernelINS2_10policy_hubIijN4cuda3__47maximumIiEEE10Policy1000EN6thrust24THRUST_300001_SM_1000_NS10device_ptrIiEEPijS8_iiNS5_3std3__410__identityEEEvT0_T1_T2_T3_T4_T6_E12temp_storage+12];
	max.s32 	%r457, %r510, %r456;
	ld.shared.u32 	%r458, [_ZZN3cub18CUB_300001_SM_10006detail6reduce28DeviceReduceSingleTileKernelINS2_10policy_hubIijN4cuda3__47maximumIiEEE10Policy1000EN6thrust24THRUST_300001_SM_1000_NS10device_ptrIiEEPijS8_iiNS5_3std3__410__identityEEEvT0_T1_T2_T3_T4_T6_E12temp_storage+16];
	max.s32 	%r459, %r457, %r458;
	ld.shared.u32 	%r460, [_ZZN3cub18CUB_300001_SM_10006detail6reduce28DeviceReduceSingleTileKernelINS2_10policy_hubIijN4cuda3__47maximumIiEEE10Policy1000EN6thrust24THRUST_300001_SM_1000_NS10device_ptrIiEEPijS8_iiNS5_3std3__410__identityEEEvT0_T1_T2_T3_T4_T6_E12temp_storage+20];
	max.s32 	%r461, %r459, %r460;
	ld.shared.u32 	%r462, [_ZZN3cub18CUB_300001_SM_10006detail6reduce28DeviceReduceSingleTileKernelINS2_10policy_hubIijN4cuda3__47maximumIiEEE10Policy1000EN6thrust24THRUST_300001_SM_1000_NS10device_ptrIiEEPijS8_iiNS5_3std3__410__identityEEEvT0_T1_T2_T3_T4_T6_E12temp_storage+24];
	max.s32 	%r463, %r461, %r462;
	ld.shared.u32 	%r464, [_ZZN3cub18CUB_300001_SM_10006detail6reduce28DeviceReduceSingleTileKernelINS2_10policy_hubIijN4cuda3__47maximumIiEEE10Policy1000EN6thrust24THRUST_300001_SM_1000_NS10device_ptrIiEEPijS8_iiNS5_3std3__410__identityEEEvT0_T1_T2_T3_T4_T6_E12temp_storage+28];
	max.s32 	%r465, %r463, %r464;
	ld.shared.u32 	%r466, [_ZZN3cub18CUB_300001_SM_10006detail6reduce28DeviceReduceSingleTileKernelINS2_10policy_hubIijN4cuda3__47maximumIiEEE10Policy1000EN6thrust24THRUST_300001_SM_1000_NS10device_ptrIiEEPijS8_iiNS5_3std3__410__identityEEEvT0_T1_T2_T3_T4_T6_E12temp_storage+32];
	max.s32 	%r467, %r465, %r466;
	ld.shared.u32 	%r468, [_ZZN3cub18CUB_300001_SM_10006detail6reduce28DeviceReduceSingleTileKernelINS2_10policy_hubIijN4cuda3__47maximumIiEEE10Policy1000EN6thrust24THRUST_300001_SM_1000_NS10device_ptrIiEEPijS8_iiNS5_3std3__410__identityEEEvT0_T1_T2_T3_T4_T6_E12temp_storage+36];
	max.s32 	%r510, %r467, %r468;
	bra.uni 	$L__BB41_50;
$L__BB41_24:
	// begin inline asm
	mov.u32 %r359, %laneid;
	// end inline asm
	and.b32  	%r385, %r1, 992;
	add.s32 	%r386, %r385, 32;
	setp.gt.u32 	%p35, %r386, %r92;
	not.b32 	%r387, %r385;
	add.s32 	%r388, %r92, %r387;
	selp.b32 	%r383, %r388, 31, %p35;
	mov.b32 	%r362, 1;
	mov.b32 	%r384, -1;
	// begin inline asm
	shfl.sync.down.b32 %r360, %r488, %r362, %r383, %r384;
	// end inline asm
	setp.lt.s32 	%p36, %r359, %r383;
	max.s32 	%r389, %r488, %r360;
	selp.b32 	%r366, %r389, %r488, %p36;
	mov.b32 	%r367, 2;
	// begin inline asm
	shfl.sync.down.b32 %r365, %r366, %r367, %r383, %r384;
	// end inline asm
	add.s32 	%r390, %r359, 2;
	setp.gt.s32 	%p37, %r390, %r383;
	max.s32 	%r391, %r366, %r365;
	selp.b32 	%r371, %r366, %r391, %p37;
	mov.b32 	%r372, 4;
	// begin inline asm
	shfl.sync.down.b32 %r370, %r371, %r372, %r383, %r384;
	// end inline asm
	add.s32 	%r392, %r359, 4;
	setp.gt.s32 	%p38, %r392, %r383;
	max.s32 	%r393, %r371, %r370;
	selp.b32 	%r376, %r371, %r393, %p38;
	mov.b32 	%r377, 8;
	// begin inline asm
	shfl.sync.down.b32 %r375, %r376, %r377, %r383, %r384;
	// end inline asm
	add.s32 	%r394, %r359, 8;
	setp.gt.s32 	%p39, %r394, %r383;
	max.s32 	%r395, %r376, %r375;
	selp.b32 	%r381, %r376, %r395, %p39;
	mov.b32 	%r382, 16;
	// begin inline asm
	shfl.sync.down.b32 %r380, %r381, %r382, %r383, %r384;
	// end inline asm
	add.s32 	%r396, %r359, 16;
	setp.gt.s32 	%p40, %r396, %r383;
	max.s32 	%r397, %r381, %r380;
	selp.b32 	%r510, %r381, %r397, %p40;
	setp.ne.s32 	%p41, %r359, 0;
	@%p41 bra 	$L__BB41_26;
	shr.u32 	%r398, %r1, 3;
	and.b32  	%r399, %r398, 124;
	mov.u32 	%r400, _ZZN3cub18CUB_300001_SM_10006detail6reduce28DeviceReduceSingleTileKernelINS2_10policy_hubIijN4cuda3__47maximumIiEEE10Policy1000EN6thrust24THRUST_300001_SM_1000_NS10device_ptrIiEEPijS8_iiNS5_3std3__410__identityEEEvT0_T1_T2_T3_T4_T6_E12temp_storage;
	add.s32 	%r401, %r400, %r399;
	st.shared.u32 	[%r401+8], %r510;
$L__BB41_26:
	bar.sync 	0;
	setp.ne.s32 	%p42, %r1, 0;
	@%p42 bra 	$L__BB41_50;
	setp.gt.u32 	%p43, %r92, 32;
	ld.shared.u32 	%r402, [_ZZN3cub18CUB_300001_SM_10006detail6reduce28DeviceReduceSingleTileKernelINS2_10policy_hubIijN4cuda3__47maximumIiEEE10Policy1000EN6thrust24THRUST_300001_SM_1000_NS10device_ptrIiEEPijS8_iiNS5_3std3__410__identityEEEvT0_T1_T2_T3_T4_T6_E12temp_storage+12];
	max.s32 	%r403, %r510, %r402;
	selp.b32 	%r404, %r403, %r510, %p43;
	setp.gt.u32 	%p44, %r92, 64;
	ld.shared.u32 	%r405, [_ZZN3cub18CUB_300001_SM_10006detail6reduce28DeviceReduceSingleTileKernelINS2_10policy_hubIijN4cuda3__47maximumIiEEE10Policy1000EN6thrust24THRUST_300001_SM_1000_NS10device_ptrIiEEPijS8_iiNS5_3std3__410__identityEEEvT0_T1_T2_T3_T4_T6_E12temp_storage+16];
	max.s32 	%r406, %r404, %r405;
	selp.b32 	%r407, %r406, %r404, %p44;
	setp.gt.u32 	%p45, %r92, 96;
	ld.shared.u32 	%r408, [_ZZN3cub18CUB_300001_SM_10006detail6reduce28DeviceReduceSingleTileKernelINS2_10policy_hubIijN4cuda3__47maximumIiEEE10Policy1000EN6thrust24THRUST_300001_SM_1000_NS10device_ptrIiEEPijS8_iiNS5_3std3__410__identityEEEvT0_T1_T2_T3_T4_T6_E12temp_storage+20];
	max.s32 	%r409, %r407, %r408;
	selp.b32 	%r410, %r409, %r407, %p45;
	setp.gt.u32 	%p46, %r92, 128;
	ld.shared.u32 	%r411, [_ZZN3cub18CUB_300001_SM_10006detail6reduce28DeviceReduceSingleTileKernelINS2_10policy_hubIijN4cuda3__47maximumIiEEE10Policy1000EN6thrust24THRUST_300001_SM_1000_NS10device_ptrIiEEPijS8_iiNS5_3std3__410__identityEEEvT0_T1_T2_T3_T4_T6_E12temp_storage+24];
	max.s32 	%r412, %r410, %r411;
	selp.b32 	%r413, %r412, %r410, %p46;
	setp.gt.u32 	%p47, %r92, 160;
	ld.shared.u32 	%r414, [_ZZN3cub18CUB_300001_SM_10006detail6reduce28DeviceReduceSingleTileKernelINS2_10policy_hubIijN4cuda3__47maximumIiEEE10Policy1000EN6thrust24THRUST_300001_SM_1000_NS10device_ptrIiEEPijS8_iiNS5_3std3__410__identityEEEvT0_T1_T2_T3_T4_T6_E12temp_storage+28];
	max.s32 	%r415, %r413, %r414;
	selp.b32 	%r416, %r415, %r413, %p47;
	setp.gt.u32 	%p48, %r92, 192;
	ld.shared.u32 	%r417, [_ZZN3cub18CUB_300001_SM_10006detail6reduce28DeviceReduceSingleTileKernelINS2_10policy_hubIijN4cuda3__47maximumIiEEE10Policy1000EN6thrust24THRUST_300001_SM_1000_NS10device_ptrIiEEPijS8_iiNS5_3std3__410__identityEEEvT0_T1_T2_T3_T4_T6_E12temp_storage+32];
	max.s32 	%r418, %r416, %r417;
	selp.b32 	%r419, %r418, %r416, %p48;
	setp.gt.u32 	%p49, %r92, 224;
	ld.shared.u32 	%r420, [_ZZN3cub18CUB_300001_SM_10006detail6reduce28DeviceReduceSingleTileKernelINS2_10policy_hubIijN4cuda3__47maximumIiEEE10Policy1000EN6thrust24THRUST_300001_SM_1000_NS10device_ptrIiEEPijS8_iiNS5_3std3__410__identityEEEvT0_T1_T2_T3_T4_T6_E12temp_storage+36];
	max.s32 	%r421, %r419, %r420;
	selp.b32 	%r510, %r421, %r419, %p49;
	bra.uni 	$L__BB41_50;
$L__BB41_28:
	mov.u32 	%r41, %tid.x;
	mul.wide.u32 	%rd11, %r41, 4;
	add.s64 	%rd12, %rd2, %rd11;
	ld.global.u32 	%r95, [%rd12];
	ld.global.u32 	%r96, [%rd12+1024];
	ld.global.u32 	%r97, [%rd12+2048];
	ld.global.u32 	%r98, [%rd12+3072];
	ld.global.u32 	%r99, [%rd12+4096];
	ld.global.u32 	%r100, [%rd12+5120];
	ld.global.u32 	%r101, [%rd12+6144];
	ld.global.u32 	%r102, [%rd12+7168];
	ld.global.u32 	%r103, [%rd12+8192];
	ld.global.u32 	%r104, [%rd12+9216];
	ld.global.u32 	%r105, [%rd12+10240];
	ld.global.u32 	%r106, [%rd12+11264];
	ld.global.u32 	%r107, [%rd12+12288];
	ld.global.u32 	%r108, [%rd12+13312];
	ld.global.u32 	%r109, [%rd12+14336];
	ld.global.u32 	%r110, [%rd12+15360];
	max.s32 	%r111, %r95, %r96;
	max.s32 	%r112, %r111, %r97;
	max.s32 	%r113, %r98, %r99;
	max.s32 	%r114, %r113, %r100;
	max.s32 	%r115, %r101, %r102;
	max.s32 	%r116, %r115, %r103;
	max.s32 	%r117, %r104, %r105;
	max.s32 	%r118, %r117, %r106;
	max.s32 	%r119, %r107, %r108;
	max.s32 	%r120, %r119, %r109;
	max.s32 	%r121, %r112, %r114;
	max.s32 	%r122, %r121, %r116;
	max.s32 	%r123, %r118, %r120;
	max.s32 	%r124, %r123, %r110;
	max.s32 	%r509, %r122, %r124;
	add.s32 	%r43, %r92, -4096;
	setp.lt.u32 	%p3, %r43, 4096;
	mov.b32 	%r492, 4096;
	@%p3 bra 	$L__BB41_32;
	mov.b32 	%r492, 4096;
$L__BB41_30:
	add.s32 	%r126, %r41, %r492;
	mul.wide.u32 	%rd13, %r126, 4;
	add.s64 	%rd14, %rd2, %rd13;
	ld.global.u32 	%r127, [%rd14];
	ld.global.u32 	%r128, [%rd14+1024];
	ld.global.u32 	%r129, [%rd14+2048];
	ld.global.u32 	%r130, [%rd14+3072];
	ld.global.u32 	%r131, [%rd14+4096];
	ld.global.u32 	%r132, [%rd14+5120];
	ld.global.u32 	%r133, [%rd14+6144];
	ld.global.u32 	%r134, [%rd14+7168];
	ld.global.u32 	%r135, [%rd14+8192];
	ld.global.u32 	%r136, [%rd14+9216];
	ld.global.u32 	%r137, [%rd14+10240];
	ld.global.u32 	%r138, [%rd14+11264];
	ld.global.u32 	%r139, [%rd14+12288];
	ld.global.u32 	%r140, [%rd14+13312];
	ld.global.u32 	%r141, [%rd14+14336];
	ld.global.u32 	%r142, [%rd14+15360];
	max.s32 	%r143, %r509, %r127;
	max.s32 	%r144, %r143, %r128;
	max.s32 	%r145, %r129, %r130;
	max.s32 	%r146, %r145, %r131;
	max.s32 	%r147, %r132, %r133;
	max.s32 	%r148, %r147, %r134;
	max.s32 	%r149, %r135, %r136;
	max.s32 	%r150, %r149, %r137;
	max.s32 	%r151, %r138, %r139;
	max.s32 	%r152, %r151, %r140;
	max.s32 	%r153, %r141, %r142;
	max.s32 	%r154, %r144, %r146;
	max.s32 	%r155, %r154, %r148;
	max.s32 	%r156, %r150, %r152;
	max.s32 	%r157, %r156, %r153;
	max.s32 	%r509, %r155, %r157;
	sub.s32 	%r158, %r92, %r492;
	setp.lt.u32 	%p4, %r158, 4096;
	@%p4 bra 	$L__BB41_46;
	add.s32 	%r492, %r492, 4096;
	setp.le.u32 	%p5, %r492, %r43;
	@%p5 bra 	$L__BB41_30;
$L__BB41_32:
	setp.le.u32 	%p6, %r92, %r492;
	sub.s32 	%r159, %r92, %r492;
	setp.ge.s32 	%p7, %r41, %r159;
	or.pred  	%p8, %p6, %p7;
	@%p8 bra 	$L__BB41_46;
	not.b32 	%r162, %r41;
	add.s32 	%r163, %r92, %r162;
	sub.s32 	%r164, %r163, %r492;
	shr.u32 	%r165, %r164, 8;
	add.s32 	%r50, %r165, 1;
	and.b32  	%r51, %r50, 15;
	setp.lt.u32 	%p9, %r164, 3840;
	mov.u32 	%r501, %r41;
	@%p9 bra 	$L__BB41_37;
	or.b32  	%r495, %r41, 2048;
	add.s32 	%r494, %r41, %r492;
	and.b32  	%r166, %r50, 33554416;
	neg.s32 	%r493, %r166;
$L__BB41_35:
	.pragma "nounroll";
	mul.wide.u32 	%rd15, %r494, 4;
	add.s64 	%rd16, %rd2, %rd15;
	ld.global.u32 	%r167, [%rd16];
	max.s32 	%r168, %r509, %r167;
	add.s32 	%r169, %r494, 256;
	mul.wide.u32 	%rd17, %r169, 4;
	add.s64 	%rd18, %rd2, %rd17;
	ld.global.u32 	%r170, [%rd18];
	max.s32 	%r171, %r168, %r170;
	add.s32 	%r172, %r494, 512;
	mul.wide.u32 	%rd19, %r172, 4;
	add.s64 	%rd20, %rd2, %rd19;
	ld.global.u32 	%r173, [%rd20];
	max.s32 	%r174, %r171, %r173;
	add.s32 	%r175, %r494, 768;
	mul.wide.u32 	%rd21, %r175, 4;
	add.s64 	%rd22, %rd2, %rd21;
	ld.global.u32 	%r176, [%rd22];
	max.s32 	%r177, %r174, %r176;
	add.s32 	%r178, %r494, 1024;
	mul.wide.u32 	%rd23, %r178, 4;
	add.s64 	%rd24, %rd2, %rd23;
	ld.global.u32 	%r179, [%rd24];
	max.s32 	%r180, %r177, %r179;
	add.s32 	%r181, %r494, 1280;
	mul.wide.u32 	%rd25, %r181, 4;
	add.s64 	%rd26, %rd2, %rd25;
	ld.global.u32 	%r182, [%rd26];
	max.s32 	%r183, %r180, %r182;
	add.s32 	%r184, %r494, 1536;
	mul.wide.u32 	%rd27, %r184, 4;
	add.s64 	%rd28, %rd2, %rd27;
	ld.global.u32 	%r185, [%rd28];
	max.s32 	%r186, %r183, %r185;
	add.s32 	%r187, %r494, 1792;
	mul.wide.u32 	%rd29, %r187, 4;
	add.s64 	%rd30, %rd2, %rd29;
	ld.global.u32 	%r188, [%rd30];
	max.s32 	%r189, %r186, %r188;
	add.s32 	%r190, %r494, 2048;
	mul.wide.u32 	%rd31, %r190, 4;
	add.s64 	%rd32, %rd2, %rd31;
	ld.global.u32 	%r191, [%rd32];
	max.s32 	%r192, %r189, %r191;
	add.s32 	%r193, %r494, 2304;
	mul.wide.u32 	%rd33, %r193, 4;
	add.s64 	%rd34, %rd2, %rd33;
	ld.global.u32 	%r194, [%rd34];
	max.s32 	%r195, %r192, %r194;
	add.s32 	%r196, %r494, 2560;
	mul.wide.u32 	%rd35, %r196, 4;
	add.s64 	%rd36, %rd2, %rd35;
	ld.global.u32 	%r197, [%rd36];
	max.s32 	%r198, %r195, %r197;
	add.s32 	%r199, %r494, 2816;
	mul.wide.u32 	%rd37, %r199, 4;
	add.s64 	%rd38, %rd2, %rd37;
	ld.global.u32 	%r200, [%rd38];
	max.s32 	%r201, %r198, %r200;
	add.s32 	%r202, %r494, 3072;
	mul.wide.u32 	%rd39, %r202, 4;
	add.s64 	%rd40, %rd2, %rd39;
	ld.global.u32 	%r203, [%rd40];
	max.s32 	%r204, %r201, %r203;
	add.s32 	%r205, %r494, 3328;
	mul.wide.u32 	%rd41, %r205, 4;
	add.s64 	%rd42, %rd2, %rd41;
	ld.global.u32 	%r206, [%rd42];
	max.s32 	%r207, %r204, %r206;
	add.s32 	%r208, %r494, 3584;
	mul.wide.u32 	%rd43, %r208, 4;
	add.s64 	%rd44, %rd2, %rd43;
	ld.global.u32 	%r209, [%rd44];
	max.s32 	%r210, %r207, %r209;
	add.s32 	%r211, %r494, 3840;
	mul.wide.u32 	%rd45, %r211, 4;
	add.s64 	%rd46, %rd2, %rd45;
	ld.global.u32 	%r212, [%rd46];
	max.s32 	%r509, %r210, %r212;
	add.s32 	%r495, %r495, 4096;
	add.s32 	%r494, %r494, 4096;
	add.s32 	%r493, %r493, 16;
	setp.ne.s32 	%p10, %r493, 0;
	@%p10 bra 	$L__BB41_35;
	add.s32 	%r501, %r495, -2048;
$L__BB41_37:
	setp.eq.s32 	%p11, %r51, 0;
	@%p11 bra 	$L__BB41_46;
	and.b32  	%r67, %r50, 7;
	setp.lt.u32 	%p12, %r51, 8;
	@%p12 bra 	$L__BB41_40;
	add.s32 	%r214, %r501, %r492;
	mul.wide.u32 	%rd47, %r214, 4;
	add.s64 	%rd48, %rd2, %rd47;
	ld.global.u32 	%r215, [%rd48];
	max.s32 	%r216, %r509, %r215;
	add.s32 	%r217, %r214, 256;
	mul.wide.u32 	%rd49, %r217, 4;
	add.s64 	%rd50, %rd2, %rd49;
	ld.global.u32 	%r218, [%rd50];
	max.s32 	%r219, %r216, %r218;
	add.s32 	%r220, %r214, 512;
	mul.wide.u32 	%rd51, %r220, 4;
	add.s64 	%rd52, %rd2, %rd51;
	ld.global.u32 	%r221, [%rd52];
	max.s32 	%r222, %r219, %r221;
	add.s32 	%r223, %r214, 768;
	mul.wide.u32 	%rd53, %r223, 4;
	add.s64 	%rd54, %rd2, %rd53;
	ld.global.u32 	%r224, [%rd54];
	max.s32 	%r225, %r222, %r224;
	add.s32 	%r226, %r214, 1024;
	mul.wide.u32 	%rd55, %r226, 4;
	add.s64 	%rd56, %rd2, %rd55;
	ld.global.u32 	%r227, [%rd56];
	max.s32 	%r228, %r225, %r227;
	add.s32 	%r229, %r214, 1280;
	mul.wide.u32 	%rd57, %r229, 4;
	add.s64 	%rd58, %rd2, %rd57;
	ld.global.u32 	%r230, [%rd58];
	max.s32 	%r231, %r228, %r230;
	add.s32 	%r232, %r214, 1536;
	mul.wide.u32 	%rd59, %r232, 4;
	add.s64 	%rd60, %rd2, %rd59;
	ld.global.u32 	%r233, [%rd60];
	max.s32 	%r234, %r231, %r233;
	add.s32 	%r235, %r214, 1792;
	mul.wide.u32 	%rd61, %r235, 4;
	add.s64 	%rd62, %rd2, %rd61;
	ld.global.u32 	%r236, [%rd62];
	max.s32 	%r509, %r234, %r236;
	add.s32 	%r501, %r501, 2048;
$L__BB41_40:
	setp.eq.s32 	%p13, %r67, 0;
	@%p13 bra 	$L__BB41_46;
	and.b32  	%r73, %r50, 3;
	setp.lt.u32 	%p14, %r67, 4;
	@%p14 bra 	$L__BB41_43;
	add.s32 	%r238, %r501, %r492;
	mul.wide.u32 	%rd63, %r238, 4;
	add.s64 	%rd64, %rd2, %rd63;
	ld.global.u32 	%r239, [%rd64];
	max.s32 	%r240, %r509, %r239;
	add.s32 	%r241, %r238, 256;
	mul.wide.u32 	%rd65, %r241, 4;
	add.s64 	%rd66, %rd2, %rd65;
	ld.global.u32 	%r242, [%rd66];
	max.s32 	%r243, %r240, %r242;
	add.s32 	%r244, %r238, 512;
	mul.wide.u32 	%rd67, %r244, 4;
	add.s64 	%rd68, %rd2, %rd67;
	ld.global.u32 	%r245, [%rd68];
	max.s32 	%r246, %r243, %r245;
	add.s32 	%r247, %r238, 768;
	mul.wide.u32 	%rd69, %r247, 4;
	add.s64 	%rd70, %rd2, %rd69;
	ld.global.u32 	%r248, [%rd70];
	max.s32 	%r509, %r246, %r248;
	add.s32 	%r501, %r501, 1024;
$L__BB41_43:
	setp.eq.s32 	%p15, %r73, 0;
	@%p15 bra 	$L__BB41_46;
	add.s32 	%r507, %r501, %r492;
	neg.s32 	%r506, %r73;
$L__BB41_45:
	.pragma "nounroll";
	mul.wide.u32 	%rd71, %r507, 4;
	add.s64 	%rd72, %rd2, %rd71;
	ld.global.u32 	%r249, [%rd72];
	max.s32 	%r509, %r509, %r249;
	add.s32 	%r507, %r507, 256;
	add.s32 	%r506, %r506, 1;
	setp.ne.s32 	%p16, %r506, 0;
	@%p16 bra 	$L__BB41_45;
$L__BB41_46:
	// begin inline asm
	mov.u32 %r250, %laneid;
	// end inline asm
	mov.b32 	%r253, 1;
	mov.b32 	%r274, 31;
	mov.b32 	%r275, -1;
	// begin inline asm
	shfl.sync.down.b32 %r251, %r509, %r253, %r274, %r275;
	// end inline asm
	setp.gt.s32 	%p17, %r250, 30;
	max.s32 	%r276, %r509, %r251;
	selp.b32 	%r257, %r509, %r276, %p17;
	mov.b32 	%r258, 2;
	// begin inline asm
	shfl.sync.down.b32 %r256, %r257, %r258, %r274, %r275;
	// end inline asm
	setp.gt.s32 	%p18, %r250, 29;
	max.s32 	%r277, %r257, %r256;
	selp.b32 	%r262, %r257, %r277, %p18;
	mov.b32 	%r263, 4;
	// begin inline asm
	shfl.sync.down.b32 %r261, %r262, %r263, %r274, %r275;
	// end inline asm
	setp.gt.s32 	%p19, %r250, 27;
	max.s32 	%r278, %r262, %r261;
	selp.b32 	%r267, %r262, %r278, %p19;
	mov.b32 	%r268, 8;
	// begin inline asm
	shfl.sync.down.b32 %r266, %r267, %r268, %r274, %r275;
	// end inline asm
	setp.gt.s32 	%p20, %r250, 23;
	max.s32 	%r279, %r267, %r266;
	selp.b32 	%r272, %r267, %r279, %p20;
	mov.b32 	%r273, 16;
	// begin inline asm
	shfl.sync.down.b32 %r271, %r272, %r273, %r274, %r275;
	// end inline asm
	setp.gt.s32 	%p21, %r250, 15;
	max.s32 	%r88, %r272, %r271;
	selp.b32 	%r510, %r272, %r88, %p21;
	setp.ne.s32 	%p22, %r250, 0;
	@%p22 bra 	$L__BB41_48;
	shr.u32 	%r280, %r41, 3;
	and.b32  	%r281, %r280, 124;
	mov.u32 	%r282, _ZZN3cub18CUB_300001_SM_10006detail6reduce28DeviceReduceSingleTileKernelINS2_10policy_hubIijN4cuda3__47maximumIiEEE10Policy1000EN6thrust24THRUST_300001_SM_1000_NS10device_ptrIiEEPijS8_iiNS5_3std3__410__identityEEEvT0_T1_T2_T3_T4_T6_E12temp_storage;
	add.s32 	%r283, %r282, %r281;
	st.shared.u32 	[%r283+8], %r88;
$L__BB41_48:
	bar.sync 	0;
	setp.ne.s32 	%p23, %r41, 0;
	@%p23 bra 	$L__BB41_50;
	ld.shared.u32 	%r284, [_ZZN3cub18CUB_300001_SM_10006detail6reduce28DeviceReduceSingleTileKernelINS2_10policy_hubIijN4cuda3__47maximumIiEEE10Policy1000EN6thrust24THRUST_300001_SM_1000_NS10device_ptrIiEEPijS8_iiNS5_3std3__410__identityEEEvT0_T1_T2_T3_T4_T6_E12temp_storage+12];
	max.s32 	%r285, %r510, %r284;
	ld.shared.u32 	%r286, [_ZZN3cub18CUB_300001_SM_10006detail6reduce28DeviceReduceSingleTileKernelINS2_10policy_hubIijN4cuda3__47maximumIiEEE10Policy1000EN6thrust24THRUST_300001_SM_1000_NS10device_ptrIiEEPijS8_iiNS5_3std3__410__identityEEEvT0_T1_T2_T3_T4_T6_E12temp_storage+16];
	max.s32 	%r287, %r285, %r286;
	ld.shared.u32 	%r288, [_ZZN3cub18CUB_300001_SM_10006detail6reduce28DeviceReduceSingleTileKernelINS2_10policy_hubIijN4cuda3__47maximumIiEEE10Policy1000EN6thrust24THRUST_300001_SM_1000_NS10device_ptrIiEEPijS8_iiNS5_3std3__410__identityEEEvT0_T1_T2_T3_T4_T6_E12temp_storage+20];
	max.s32 	%r289, %r287, %r288;
	ld.shared.u32 	%r290, [_ZZN3cub18CUB_300001_SM_10006detail6reduce28DeviceReduceSingleTileKernelINS2_10policy_hubIijN4cuda3__47maximumIiEEE10Policy1000EN6thrust24THRUST_300001_SM_1000_NS10device_ptrIiEEPijS8_iiNS5_3std3__410__identityEEEvT0_T1_T2_T3_T4_T6_E12temp_storage+24];
	max.s32 	%r291, %r289, %r290;
	ld.shared.u32 	%r292, [_ZZN3cub18CUB_300001_SM_10006detail6reduce28DeviceReduceSingleTileKernelINS2_10policy_hubIijN4cuda3__47maximumIiEEE10Policy1000EN6thrust24THRUST_300001_SM_1000_NS10device_ptrIiEEPijS8_iiNS5_3std3__410__identityEEEvT0_T1_T2_T3_T4_T6_E12temp_storage+28];
	max.s32 	%r293, %r291, %r292;
	ld.shared.u32 	%r294, [_ZZN3cub18CUB_300001_SM_10006detail6reduce28DeviceReduceSingleTileKernelINS2_10policy_hubIijN4cuda3__47maximumIiEEE10Policy1000EN6thrust24THRUST_300001_SM_1000_NS10device_ptrIiEEPijS8_iiNS5_3std3__410__identityEEEvT0_T1_T2_T3_T4_T6_E12temp_storage+32];
	max.s32 	%r295, %r293, %r294;
	ld.shared.u32 	%r296, [_ZZN3cub18CUB_300001_SM_10006detail6reduce28DeviceReduceSingleTileKernelINS2_10policy_hubIijN4cuda3__47maximumIiEEE10Policy1000EN6thrust24THRUST_300001_SM_1000_NS10device_ptrIiEEPijS8_iiNS5_3std3__410__identityEEEvT0_T1_T2_T3_T4_T6_E12temp_storage+36];
	max.s32 	%r510, %r295, %r296;
$L__BB41_50:
	mov.u32 	%r469, %tid.x;
	setp.ne.s32 	%p57, %r469, 0;
	@%p57 bra 	$L__BB41_52;
	max.s32 	%r470, %r93, %r510;
	st.global.u32 	[%rd1], %r470;
$L__BB41_52:
	ret;

}
	// .globl	_ZN3cub18CUB_300001_SM_10006detail6reduce18DeviceReduceKernelINS2_10policy_hubIijN4cuda3__47maximumIiEEE10Policy1000EN6thrust24THRUST_300001_SM_1000_NS10device_ptrIiEEjS8_iNS5_3std3__410__identityEEEvT0_PT3_T1_NS0_13GridEvenShareISL_EET2_T4_
.visible .entry _ZN3cub18CUB_300001_SM_10006detail6reduce18DeviceReduceKernelINS2_10policy_hubIijN4cuda3__47maximumIiEEE10Policy1000EN6thrust24THRUST_300001_SM_1000_NS10device_ptrIiEEjS8_iNS5_3std3__410__identityEEEvT0_PT3_T1_NS0_13GridEvenShareISL_EET2_T4_(
	.param .align 8 .b8 _ZN3cub18CUB_300001_SM_10006detail6reduce18DeviceReduceKernelINS2_10policy_hubIijN4cuda3__47maximumIiEEE10Policy1000EN6thrust24THRUST_300001_SM_1000_NS10device_ptrIiEEjS8_iNS5_3std3__410__identityEEEvT0_PT3_T1_NS0_13GridEvenShareISL_EET2_T4__param_0[8],
	.param .u64 .ptr .align 1 _ZN3cub18CUB_300001_SM_10006detail6reduce18DeviceReduceKernelINS2_10policy_hubIijN4cuda3__47maximumIiEEE10Policy1000EN6thrust24THRUST_300001_SM_1000_NS10device_ptrIiEEjS8_iNS5_3std3__410__identityEEEvT0_PT3_T1_NS0_13GridEvenShareISL_EET2_T4__param_1,
	.param .u32 _ZN3cub18CUB_300001_SM_10006detail6reduce18DeviceReduceKernelINS2_10policy_hubIijN4cuda3__47maximumIiEEE10Policy1000EN6thrust24THRUST_300001_SM_1000_NS10device_ptrIiEEjS8_iNS5_3std3__410__identityEEEvT0_PT3_T1_NS0_13GridEvenShareISL_EET2_T4__param_2,
	.param .align 4 .b8 _ZN3cub18CUB_300001_SM_10006detail6reduce18DeviceReduceKernelINS2_10policy_hubIijN4cuda3__47maximumIiEEE10Policy1000EN6thrust24THRUST_300001_SM_1000_NS10device_ptrIiEEjS8_iNS5_3std3__410__identityEEEvT0_PT3_T1_NS0_13GridEvenShareISL_EET2_T4__param_3[40],
	.param .align 1 .b8 _ZN3cub18CUB_300001_SM_10006detail6reduce18DeviceReduceKernelINS2_10policy_hubIijN4cuda3__47maximumIiEEE10Policy1000EN6thrust24THRUST_300001_SM_1000_NS10device_ptrIiEEjS8_iNS5_3std3__410__identityEEEvT0_PT3_T1_NS0_13GridEvenShareISL_EET2_T4__param_4[1],
	.param .align 1 .b8 _ZN3cub18CUB_300001_SM_10006detail6reduce18DeviceReduceKernelINS2_10policy_hubIijN4cuda3__47maximumIiEEE10Policy1000EN6thrust24THRUST_300001_SM_1000_NS10device_ptrIiEEjS8_iNS5_3std3__410__identityEEEvT0_PT3_T1_NS0_13GridEvenShareISL_EET2_T4__param_5[1]
)
.maxntid 256
{
	.reg .pred 	%p<57>;
	.reg .b16 	%rs<4>;
	.reg .b32 	%r<575>;
	.reg .b64 	%rd<130>;
	// demoted variable
	.shared .align 4 .b8 _ZZN3cub18CUB_300001_SM_10006detail6reduce18DeviceReduceKernelINS2_10policy_hubIijN4cuda3__47maximumIiEEE10Policy1000EN6thrust24THRUST_300001_SM_1000_NS10device_ptrIiEEjS8_iNS5_3std3__410__identityEEEvT0_PT3_T1_NS0_13GridEvenShareISL_EET2_T4_E12temp_storage[44];
	ld.param.u32 	%r1, [_ZN3cub18CUB_300001_SM_10006detail6reduce18DeviceReduceKernelINS2_10policy_hubIijN4cuda3__47maximumIiEEE10Policy1000EN6thrust24THRUST_300001_SM_1000_NS10device_ptrIiEEjS8_iNS5_3std3__410__identityEEEvT0_PT3_T1_NS0_13GridEvenShareISL_EET2_T4__param_3+20];
	ld.param.u32 	%r2, [_ZN3cub18CUB_300001_SM_10006detail6reduce18DeviceReduceKernelINS2_10policy_hubIijN4cuda3__47maximumIiEEE10Policy1000EN6thrust24THRUST_300001_SM_1000_NS10device_ptrIiEEjS8_iNS5_3std3__410__identityEEEvT0_PT3_T1_NS0_13GridEvenShareISL_EET2_T4__param_3+24];
	ld.param.u64 	%rd3, [_ZN3cub18CUB_300001_SM_10006detail6reduce18DeviceReduceKernelINS2_10policy_hubIijN4cuda3__47maximumIiEEE10Policy1000EN6thrust24THRUST_300001_SM_1000_NS10device_ptrIiEEjS8_iNS5_3std3__410__identityEEEvT0_PT3_T1_NS0_13GridEvenShareISL_EET2_T4__param_0];
	cvta.to.global.u64 	%rd1, %rd3;
	mov.u32 	%r3, %ctaid.x;
	shl.b32 	%r4, %r2, 12;
	shl.b32 	%r556, %r3, 12;
	sub.s32 	%r6, %r1, %r556;
	setp.gt.u32 	%p1, %r6, 4095;
	@%p1 bra 	$L__BB42_26;
	mov.u32 	%r7, %tid.x;
	setp.ge.u32 	%p23, %r7, %r6;
	mov.b32 	%r550, 0;
	mov.u32 	%r539, %r7;
	@%p23 bra 	$L__BB42_3;
	add.s32 	%r331, %r556, %r7;
	mul.wide.u32 	%rd66, %r331, 4;
	add.s64 	%rd67, %rd1, %rd66;
	ld.global.u32 	%r550, [%rd67];
	add.s32 	%r539, %r7, 256;
$L__BB42_3:
	setp.ge.u32 	%p24, %r539, %r6;
	@%p24 bra 	$L__BB42_17;
	not.b32 	%r333, %r539;
	add.s32 	%r334, %r1, %r333;
	sub.s32 	%r335, %r334, %r556;
	shr.u32 	%r336, %r335, 8;
	add.s32 	%r12, %r336, 1;
	and.b32  	%r13, %r12, 15;
	setp.lt.u32 	%p25, %r335, 3840;
	@%p25 bra 	$L__BB42_8;
	or.b32  	%r536, %r539, 2048;
	add.s32 	%r535, %r539, %r556;
	and.b32  	%r337, %r12, 33554416;
	neg.s32 	%r534, %r337;
$L__BB42_6:
	.pragma "nounroll";
	mul.wide.u32 	%rd68, %r535, 4;
	add.s64 	%rd69, %rd1, %rd68;
	ld.global.u32 	%r338, [%rd69];
	max.s32 	%r339, %r550, %r338;
	add.s32 	%r340, %r535, 256;
	mul.wide.u32 	%rd70, %r340, 4;
	add.s64 	%rd71, %rd1, %rd70;
	ld.global.u32 	%r341, [%rd71];
	max.s32 	%r342, %r339, %r341;
	add.s32 	%r343, %r535, 512;
	mul.wide.u32 	%rd72, %r343, 4;
	add.s64 	%rd73, %rd1, %rd72;
	ld.global.u32 	%r344, [%rd73];
	max.s32 	%r345, %r342, %r344;
	add.s32 	%r346, %r535, 768;
	mul.wide.u32 	%rd74, %r346, 4;
	add.s64 	%rd75, %rd1, %rd74;
	ld.global.u32 	%r347, [%rd75];
	max.s32 	%r348, %r345, %r347;
	add.s32 	%r349, %r535, 1024;
	mul.wide.u32 	%rd76, %r349, 4;
	add.s64 	%rd77, %rd1, %rd76;
	ld.global.u32 	%r350, [%rd77];
	max.s32 	%r351, %r348, %r350;
	add.s32 	%r352, %r535, 1280;
	mul.wide.u32 	%rd78, %r352, 4;
	add.s64 	%rd79, %rd1, %rd78;
	ld.global.u32 	%r353, [%rd79];
	max.s32 	%r354, %r351, %r353;
	add.s32 	%r355, %r535, 1536;
	mul.wide.u32 	%rd80, %r355, 4;
	add.s64 	%rd81, %rd1, %rd80;
	ld.global.u32 	%r356, [%rd81];
	max.s32 	%r357, %r354, %r356;
	add.s32 	%r358, %r535, 1792;
	mul.wide.u32 	%rd82, %r358, 4;
	add.s64 	%rd83, %rd1, %rd82;
	ld.global.u32 	%r359, [%rd83];
	max.s32 	%r360, %r357, %r359;
	add.s32 	%r361, %r535, 2048;
	mul.wide.u32 	%rd84, %r361, 4;
	add.s64 	%rd85, %rd1, %rd84;
	ld.global.u32 	%r362, [%rd85];
	max.s32 	%r363, %r360, %r362;
	add.s32 	%r364, %r535, 2304;
	mul.wide.u32 	%rd86, %r364, 4;
	add.s64 	%rd87, %rd1, %rd86;
	ld.global.u32 	%r365, [%rd87];
	max.s32 	%r366, %r363, %r365;
	add.s32 	%r367, %r535, 2560;
	mul.wide.u32 	%rd88, %r367, 4;
	add.s64 	%rd89, %rd1, %rd88;
	ld.global.u32 	%r368, [%rd89];
	max.s32 	%r369, %r366, %r368;
	add.s32 	%r370, %r535, 2816;
	mul.wide.u32 	%rd90, %r370, 4;
	add.s64 	%rd91, %rd1, %rd90;
	ld.global.u32 	%r371, [%rd91];
	max.s32 	%r372, %r369, %r371;
	add.s32 	%r373, %r535, 3072;
	mul.wide.u32 	%rd92, %r373, 4;
	add.s64 	%rd93, %rd1, %rd92;
	ld.global.u32 	%r374, [%rd93];
	max.s32 	%r375, %r372, %r374;
	add.s32 	%r376, %r535, 3328;
	mul.wide.u32 	%rd94, %r376, 4;
	add.s64 	%rd95, %rd1, %rd94;
	ld.global.u32 	%r377, [%rd95];
	max.s32 	%r378, %r375, %r377;
	add.s32 	%r379, %r535, 3584;
	mul.wide.u32 	%rd96, %r379, 4;
	add.s64 	%rd97, %rd1, %rd96;
	ld.global.u32 	%r380, [%rd97];
	max.s32 	%r381, %r378, %r380;
	add.s32 	%r382, %r535, 3840;
	mul.wide.u32 	%rd98, %r382, 4;
	add.s64 	%rd99, %rd1, %rd98;
	ld.global.u32 	%r383, [%rd99];
	max.s32 	%r550, %r381, %r383;
	add.s32 	%r536, %r536, 4096;
	add.s32 	%r535, %r535, 4096;
	add.s32 	%r534, %r534, 16;
	setp.ne.s32 	%p26, %r534, 0;
	@%p26 bra 	$L__BB42_6;
	add.s32 	%r539, %r536, -2048;
$L__BB42_8:
	setp.eq.s32 	%p27, %r13, 0;
	@%p27 bra 	$L__BB42_17;
	and.b32  	%r29, %r12, 7;
	setp.lt.u32 	%p28, %r13, 8;
	@%p28 bra 	$L__BB42_11;
	add.s32 	%r385, %r556, %r539;
	mul.wide.u32 	%rd100, %r385, 4;
	add.s64 	%rd101, %rd1, %rd100;
	ld.global.u32 	%r386, [%rd101];
	max.s32 	%r387, %r550, %r386;
	add.s32 	%r388, %r385, 256;
	mul.wide.u32 	%rd102, %r388, 4;
	add.s64 	%rd103, %rd1, %rd102;
	ld.global.u32 	%r389, [%rd103];
	max.s32 	%r390, %r387, %r389;
	add.s32 	%r391, %r385, 512;
	mul.wide.u32 	%rd104, %r391, 4;
	add.s64 	%rd105, %rd1, %rd104;
	ld.global.u32 	%r392, [%rd105];
	max.s32 	%r393, %r390, %r392;
	add.s32 	%r394, %r385, 768;
	mul.wide.u32 	%rd106, %r394, 4;
	add.s64 	%rd107, %rd1, %rd106;
	ld.global.u32 	%r395, [%rd107];
	max.s32 	%r396, %r393, %r395;
	add.s32 	%r397, %r385, 1024;
	mul.wide.u32 	%rd108, %r397, 4;
	add.s64 	%rd109, %rd1, %rd108;
	ld.global.u32 	%r398, [%rd109];
	max.s32 	%r399, %r396, %r398;
	add.s32 	%r400, %r385, 1280;
	mul.wide.u32 	%rd110, %r400, 4;
	add.s64 	%rd111, %rd1, %rd110;
	ld.global.u32 	%r401, [%rd111];
	max.s32 	%r402, %r399, %r401;
	add.s32 	%r403, %r385, 1536;
	mul.wide.u32 	%rd112, %r403, 4;
	add.s64 	%rd113, %rd1, %rd112;
	ld.global.u32 	%r404, [%rd113];
	max.s32 	%r405, %r402, %r404;
	add.s32 	%r406, %r385, 1792;
	mul.wide.u32 	%rd114, %r406, 4;
	add.s64 	%rd115, %rd1, %rd114;
	ld.global.u32 	%r407, [%rd115];
	max.s32 	%r550, %r405, %r407;
	add.s32 	%r539, %r539, 2048;
$L__BB42_11:
	setp.eq.s32 	%p29, %r29, 0;
	@%p29 bra 	$L__BB42_17;
	and.b32  	%r35, %r12, 3;
	setp.lt.u32 	%p30, %r29, 4;
	@%p30 bra 	$L__BB42_14;
	add.s32 	%r409, %r556, %r539;
	mul.wide.u32 	%rd116, %r409, 4;
	add.s64 	%rd117, %rd1, %rd116;
	ld.global.u32 	%r410, [%rd117];
	max.s32 	%r411, %r550, %r410;
	add.s32 	%r412, %r409, 256;
	mul.wide.u32 	%rd118, %r412, 4;
	add.s64 	%rd119, %rd1, %rd118;
	ld.global.u32 	%r413, [%rd119];
	max.s32 	%r414, %r411, %r413;
	add.s32 	%r415, %r409, 512;
	mul.wide.u32 	%rd120, %r415, 4;
	add.s64 	%rd121, %rd1, %rd120;
	ld.global.u32 	%r416, [%rd121];
	max.s32 	%r417, %r414, %r416;
	add.s32 	%r418, %r409, 768;
	mul.wide.u32 	%rd122, %r418, 4;
	add.s64 	%rd123, %rd1, %rd122;
	ld.global.u32 	%r419, [%rd123];
	max.s32 	%r550, %r417, %r419;
	add.s32 	%r539, %r539, 1024;
$L__BB42_14:
	setp.eq.s32 	%p31, %r35, 0;
	@%p31 bra 	$L__BB42_17;
	add.s32 	%r548, %r539, %r556;
	neg.s32 	%r547, %r35;
$L__BB42_16:
	.pragma "nounroll";
	mul.wide.u32 	%rd124, %r548, 4;
	add.s64 	%rd125, %rd1, %rd124;
	ld.global.u32 	%r420, [%rd125];
	max.s32 	%r550, %r550, %r420;
	add.s32 	%r548, %r548, 256;
	add.s32 	%r547, %r547, 1;
	setp.ne.s32 	%p32, %r547, 0;
	@%p32 bra 	$L__BB42_16;
$L__BB42_17:
	setp.lt.u32 	%p33, %r6, 256;
	@%p33 bra 	$L__BB42_22;
	// begin inline asm
	mov.u32 %r484, %laneid;
	// end inline asm
	mov.b32 	%r487, 1;
	mov.b32 	%r508, 31;
	mov.b32 	%r509, -1;
	// begin inline asm
	shfl.sync.down.b32 %r485, %r550, %r487, %r508, %r509;
	// end inline asm
	setp.gt.s32 	%p49, %r484, 30;
	max.s32 	%r510, %r550, %r485;
	selp.b32 	%r491, %r550, %r510, %p49;
	mov.b32 	%r492, 2;
	// begin inline asm
	shfl.sync.down.b32 %r490, %r491, %r492, %r508, %r509;
	// end inline asm
	setp.gt.s32 	%p50, %r484, 29;
	max.s32 	%r511, %r491, %r490;
	selp.b32 	%r496, %r491, %r511, %p50;
	mov.b32 	%r497, 4;
	// begin inline asm
	shfl.sync.down.b32 %r495, %r496, %r497, %r508, %r509;
	// end inline asm
	setp.gt.s32 	%p51, %r484, 27;
	max.s32 	%r512, %r496, %r495;
	selp.b32 	%r501, %r496, %r512, %p51;
	mov.b32 	%r502, 8;
	// begin inline asm
	shfl.sync.down.b32 %r500, %r501, %r502, %r508, %r509;
	// end inline asm
	setp.gt.s32 	%p52, %r484, 23;
	max.s32 	%r513, %r501, %r500;
	selp.b32 	%r506, %r501, %r513, %p52;
	mov.b32 	%r507, 16;
	// begin inline asm
	shfl.sync.down.b32 %r505, %r506, %r507, %r508, %r509;
	// end inline asm
	setp.gt.s32 	%p53, %r484, 15;
	max.s32 	%r50, %r506, %r505;
	selp.b32 	%r574, %r506, %r50, %p53;
	setp.ne.s32 	%p54, %r484, 0;
	@%p54 bra 	$L__BB42_20;
	shr.u32 	%r514, %r7, 3;
	and.b32  	%r515, %r514, 124;
	mov.u32 	%r516, _ZZN3cub18CUB_300001_SM_10006detail6reduce18DeviceReduceKernelINS2_10policy_hubIijN4cuda3__47maximumIiEEE10Policy1000EN6thrust24THRUST_300001_SM_1000_NS10device_ptrIiEEjS8_iNS5_3std3__410__identityEEEvT0_PT3_T1_NS0_13GridEvenShareISL_EET2_T4_E12temp_storage;
	add.s32 	%r517, %r516, %r515;
	st.shared.u32 	[%r517+8], %r50;
$L__BB42_20:
	bar.sync 	0;
	setp.ne.s32 	%p55, %r7, 0;
	@%p55 bra 	$L__BB42_48;
	ld.shared.u32 	%r518, [_ZZN3cub18CUB_300001_SM_10006detail6reduce18DeviceReduceKernelINS2_10policy_hubIijN4cuda3__47maximumIiEEE10Policy1000EN6thrust24THRUST_300001_SM_1000_NS10device_ptrIiEEjS8_iNS5_3std3__410__identityEEEvT0_PT3_T1_NS0_13GridEvenShareISL_EET2_T4_E12temp_storage+12];
	max.s32 	%r519, %r574, %r518;
	ld.shared.u32 	%r520, [_ZZN3cub18CUB_300001_SM_10006detail6reduce18DeviceReduceKernelINS2_10policy_hubIijN4cuda3__47maximumIiEEE10Policy1000EN6thrust24THRUST_300001_SM_1000_NS10device_ptrIiEEjS8_iNS5_3std3__410__identityEEEvT0_PT3_T1_NS0_13GridEvenShareISL_EET2_T4_E12temp_storage+16];
	max.s32 	%r521, %r519, %r520;
	ld.shared.u32 	%r522, [_ZZN3cub18CUB_300001_SM_10006detail6reduce18DeviceReduceKernelINS2_10policy_hubIijN4cuda3__47maximumIiEEE10Policy1000EN6thrust24THRUST_300001_SM_1000_NS10device_ptrIiEEjS8_iNS5_3std3__410__identityEEEvT0_PT3_T1_NS0_13GridEvenShareISL_EET2_T4_E12temp_storage+20];
	max.s32 	%r523, %r521, %r522;
	ld.shared.u32 	%r524, [_ZZN3cub18CUB_300001_SM_10006detail6reduce18DeviceReduceKernelINS2_10policy_hubIijN4cuda3__47maximumIiEEE10Policy1000EN6thrust24THRUST_300001_SM_1000_NS10device_ptrIiEEjS8_iNS5_3std3__410__identityEEEvT0_PT3_T1_NS0_13GridEvenShareISL_EET2_T4_E12temp_storage+24];
	max.s32 	%r525, %r523, %r524;
	ld.shared.u32 	%r526, [_ZZN3cub18CUB_300001_SM_10006detail6reduce18DeviceReduceKernelINS2_10policy_hubIijN4cuda3__47maximumIiEEE10Policy1000EN6thrust24THRUST_300001_SM_1000_NS10device_ptrIiEEjS8_iNS5_3std3__410__identityEEEvT0_PT3_T1_NS0_13GridEvenShareISL_EET2_T4_E12temp_storage+28];
	max.s32 	%r527, %r525, %r526;
	ld.shared.u32 	%r528, [_ZZN3cub18CUB_300001_SM_10006detail6reduce18DeviceReduceKernelINS2_10policy_hubIijN4cuda3__47maximumIiEEE10Policy1000EN6thrust24THRUST_300001_SM_1000_NS10device_ptrIiEEjS8_iNS5_3std3__410__identityEEEvT0_PT3_T1_NS0_13GridEvenShareISL_EET2_T4_E12temp_storage+32];
	max.s32 	%r529, %r527, %r528;
	ld.shared.u32 	%r530, [_ZZN3cub18CUB_300001_SM_10006detail6reduce18DeviceReduceKernelINS2_10policy_hubIijN4cuda3__47maximumIiEEE10Policy1000EN6thrust24THRUST_300001_SM_1000_NS10device_ptrIiEEjS8_iNS5_3std3__410__identityEEEvT0_PT3_T1_NS0_13GridEvenShareISL_EET2_T4_E12temp_storage+36];
	max.s32 	%r574, %r529, %r530;
	bra.uni 	$L__BB42_48;
$L__BB42_22:
	// begin inline asm
	mov.u32 %r421, %laneid;
	// end inline asm
	and.b32  	%r447, %r7, 992;
	add.s32 	%r448, %r447, 32;
	setp.gt.u32 	%p34, %r448, %r6;
	not.b32 	%r449, %r447;
	add.s32 	%r450, %r6, %r449;
	selp.b32 	%r445, %r450, 31, %p34;
	mov.b32 	%r424, 1;
	mov.b32 	%r446, -1;
	// begin inline asm
	shfl.sync.down.b32 %r422, %r550, %r424, %r445, %r446;
	// end inline asm
	setp.lt.s32 	%p35, %r421, %r445;
	max.s32 	%r451, %r550, %r422;
	selp.b32 	%r428, %r451, %r550, %p35;
	mov.b32 	%r429, 2;
	// begin inline asm
	shfl.sync.down.b32 %r427, %r428, %r429, %r445, %r446;
	// end inline asm
	add.s32 	%r452, %r421, 2;
	setp.gt.s32 	%p36, %r452, %r445;
	max.s32 	%r453, %r428, %r427;
	selp.b32 	%r433, %r428, %r453, %p36;
	mov.b32 	%r434, 4;
	// begin inline asm
	shfl.sync.down.b32 %r432, %r433, %r434, %r445, %r446;
	// end inline asm
	add.s32 	%r454, %r421, 4;
	setp.gt.s32 	%p37, %r454, %r445;
	max.s32 	%r455, %r433, %r432;
	selp.b32 	%r438, %r433, %r455, %p37;
	mov.b32 	%r439, 8;
	// begin inline asm
	shfl.sync.down.b32 %r437, %r438, %r439, %r445, %r446;
	// end inline asm
	add.s32 	%r456, %r421, 8;
	setp.gt.s32 	%p38, %r456, %r445;
	max.s32 	%r457, %r438, %r437;
	selp.b32 	%r443, %r438, %r457, %p38;
	mov.b32 	%r444, 16;
	// begin inline asm
	shfl.sync.down.b32 %r442, %r443, %r444, %r445, %r446;
	// end inline asm
	add.s32 	%r458, %r421, 16;
	setp.gt.s32 	%p39, %r458, %r445;
	max.s32 	%r459, %r443, %r442;
	selp.b32 	%r574, %r443, %r459, %p39;
	setp.ne.s32 	%p40, %r421, 0;
	@%p40 bra 	$L__BB42_24;
	shr.u32 	%r460, %r7, 3;
	and.b32  	%r461, %r460, 124;
	mov.u32 	%r462, _ZZN3cub18CUB_300001_SM_10006detail6reduce18DeviceReduceKernelINS2_10policy_hubIijN4cuda3__47maximumIiEEE10Policy1000EN6thrust24THRUST_300001_SM_1000_NS10device_ptrIiEEjS8_iNS5_3std3__410__identityEEEvT0_PT3_T1_NS0_13GridEvenShareISL_EET2_T4_E12temp_storage;
	add.s32 	%r463, %r462, %r461;
	st.shared.u32 	[%r463+8], %r574;
$L__BB42_24:
	bar.sync 	0;
	setp.ne.s32 	%p41, %r7, 0;
	@%p41 bra 	$L__BB42_48;
	setp.gt.u32 	%p42, %r6, 32;
	ld.shared.u32 	%r464, [_ZZN3cub18CUB_300001_SM_10006detail6reduce18DeviceReduceKernelINS2_10policy_hubIijN4cuda3__47maximumIiEEE10Policy1000EN6thrust24THRUST_300001_SM_1000_NS10device_ptrIiEEjS8_iNS5_3std3__410__identityEEEvT0_PT3_T1_NS0_13GridEvenShareISL_EET2_T4_E12temp_storage+12];
	max.s32 	%r465, %r574, %r464;
	selp.b32 	%r466, %r465, %r574, %p42;
	setp.gt.u32 	%p43, %r6, 64;
	ld.shared.u32 	%r467, [_ZZN3cub18CUB_300001_SM_10006detail6reduce18DeviceReduceKernelINS2_10policy_hubIijN4cuda3__47maximumIiEEE10Policy1000EN6thrust24THRUST_300001_SM_1000_NS10device_ptrIiEEjS8_iNS5_3std3__410__identityEEEvT0_PT3_T1_NS0_13GridEvenShareISL_EET2_T4_E12temp_storage+16];
	max.s32 	%r468, %r466, %r467;
	selp.b32 	%r469, %r468, %r466, %p43;
	setp.gt.u32 	%p44, %r6, 96;
	ld.shared.u32 	%r470, [_ZZN3cub18CUB_300001_SM_10006detail6reduce18DeviceReduceKernelINS2_10policy_hubIijN4cuda3__47maximumIiEEE10Policy1000EN6thrust24THRUST_300001_SM_1000_NS10device_ptrIiEEjS8_iNS5_3std3__410__identityEEEvT0_PT3_T1_NS0_13GridEvenShareISL_EET2_T4_E12temp_storage+20];
	max.s32 	%r471, %r469, %r470;
	selp.b32 	%r472, %r471, %r469, %p44;
	setp.gt.u32 	%p45, %r6, 128;
	ld.shared.u32 	%r473, [_ZZN3cub18CUB_300001_SM_10006detail6reduce18DeviceReduceKernelINS2_10policy_hubIijN4cuda3__47maximumIiEEE10Policy1000EN6thrust24THRUST_300001_SM_1000_NS10device_ptrIiEEjS8_iNS5_3std3__410__identityEEEvT0_PT3_T1_NS0_13GridEvenShareISL_EET2_T4_E12temp_storage+24];
	max.s32 	%r474, %r472, %r473;
	selp.b32 	%r475, %r474, %r472, %p45;
	setp.gt.u32 	%p46, %r6, 160;
	ld.shared.u32 	%r476, [_ZZN3cub18CUB_300001_SM_10006detail6reduce18DeviceReduceKernelINS2_10policy_hubIijN4cuda3__47maximumIiEEE10Policy1000EN6thrust24THRUST_300001_SM_1000_NS10device_ptrIiEEjS8_iNS5_3std3__410__identityEEEvT0_PT3_T1_NS0_13GridEvenShareISL_EET2_T4_E12temp_storage+28];
	max.s32 	%r477, %r475, %r476;
	selp.b32 	%r478, %r477, %r475, %p46;
	setp.gt.u32 	%p47, %r6, 192;
	ld.shared.u32 	%r479, [_ZZN3cub18CUB_300001_SM_10006detail6reduce18DeviceReduceKernelINS2_10policy_hubIijN4cuda3__47maximumIiEEE10Policy1000EN6thrust24THRUST_300001_SM_1000_NS10device_ptrIiEEjS8_iNS5_3std3__410__identityEEEvT0_PT3_T1_NS0_13GridEvenShareISL_EET2_T4_E12temp_storage+32];
	max.s32 	%r480, %r478, %r479;
	selp.b32 	%r481, %r480, %r478, %p47;
	setp.gt.u32 	%p48, %r6, 224;
	ld.shared.u32 	%r482, [_ZZN3cub18CUB_300001_SM_10006detail6reduce18DeviceReduceKernelINS2_10policy_hubIijN4cuda3__47maximumIiEEE10Policy1000EN6thrust24THRUST_300001_SM_1000_NS10device_ptrIiEEjS8_iNS5_3std3__410__identityEEEvT0_PT3_T1_NS0_13GridEvenShareISL_EET2_T4_E12temp_storage+36];
	max.s32 	%r483, %r481, %r482;
	selp.b32 	%r574, %r483, %r481, %p48;
	bra.uni 	$L__BB42_48;
$L__BB42_26:
	mov.u32 	%r55, %tid.x;
	add.s32 	%r112, %r55, %r556;
	mul.wide.u32 	%rd4, %r112, 4;
	add.s64 	%rd5, %rd1, %rd4;
	ld.global.u32 	%r113, [%rd5];
	ld.global.u32 	%r114, [%rd5+1024];
	ld.global.u32 	%r115, [%rd5+2048];
	ld.global.u32 	%r116, [%rd5+3072];
	ld.global.u32 	%r117, [%rd5+4096];
	ld.global.u32 	%r118, [%rd5+5120];
	ld.global.u32 	%r119, [%rd5+6144];
	ld.global.u32 	%r120, [%rd5+7168];
	ld.global.u32 	%r121, [%rd5+8192];
	ld.global.u32 	%r122, [%rd5+9216];
	ld.global.u32 	%r123, [%rd5+10240];
	ld.global.u32 	%r124, [%rd5+11264];
	ld.global.u32 	%r125, [%rd5+12288];
	ld.global.u32 	%r126, [%rd5+13312];
	ld.global.u32 	%r127, [%rd5+14336];
	ld.global.u32 	%r128, [%rd5+15360];
	max.s32 	%r129, %r113, %r114;
	max.s32 	%r130, %r129, %r115;
	max.s32 	%r131, %r116, %r117;
	max.s32 	%r132, %r131, %r118;
	max.s32 	%r133, %r119, %r120;
	max.s32 	%r134, %r133, %r121;
	max.s32 	%r135, %r122, %r123;
	max.s32 	%r136, %r135, %r124;
	max.s32 	%r137, %r125, %r126;
	max.s32 	%r138, %r137, %r127;
	max.s32 	%r139, %r130, %r132;
	max.s32 	%r140, %r139, %r134;
	max.s32 	%r141, %r136, %r138;
	max.s32 	%r142, %r141, %r128;
	max.s32 	%r573, %r140, %r142;
	setp.lt.u32 	%p2, %r6, %r4;
	@%p2 bra 	$L__BB42_44;
	add.s32 	%r57, %r4, %r556;
	not.b32 	%r144, %r55;
	add.s32 	%r145, %r144, %r1;
	sub.s32 	%r146, %r145, %r4;
	sub.s32 	%r552, %r146, %r556;
	add.s32 	%r147, %r57, %r55;
	add.s32 	%r551, %r147, 2048;
	mov.b32 	%r554, 0;
	mov.u32 	%r553, %r57;
$L__BB42_28:
	add.s32 	%r556, %r556, %r4;
	add.s32 	%r149, %r1, -4096;
	setp.gt.u32 	%p3, %r556, %r149;
	@%p3 bra 	$L__BB42_30;
	add.s32 	%r150, %r55, %r556;
	mul.wide.u32 	%rd6, %r150, 4;
	add.s64 	%rd7, %rd1, %rd6;
	ld.global.u32 	%r151, [%rd7];
	ld.global.u32 	%r152, [%rd7+1024];
	ld.global.u32 	%r153, [%rd7+2048];
	ld.global.u32 	%r154, [%rd7+3072];
	ld.global.u32 	%r155, [%rd7+4096];
	ld.global.u32 	%r156, [%rd7+5120];
	ld.global.u32 	%r157, [%rd7+6144];
	ld.global.u32 	%r158, [%rd7+7168];
	ld.global.u32 	%r159, [%rd7+8192];
	ld.global.u32 	%r160, [%rd7+9216];
	ld.global.u32 	%r161, [%rd7+10240];
	ld.global.u32 	%r162, [%rd7+11264];
	ld.global.u32 	%r163, [%rd7+12288];
	ld.global.u32 	%r164, [%rd7+13312];
	ld.global.u32 	%r165, [%rd7+14336];
	ld.global.u32 	%r166, [%rd7+15360];
	max.s32 	%r167, %r573, %r151;
	max.s32 	%r168, %r167, %r152;
	max.s32 	%r169, %r153, %r154;
	max.s32 	%r170, %r169, %r155;
	max.s32 	%r171, %r156, %r157;
	max.s32 	%r172, %r171, %r158;
	max.s32 	%r173, %r159, %r160;
	max.s32 	%r174, %r173, %r161;
	max.s32 	%r175, %r162, %r163;
	max.s32 	%r176, %r175, %r164;
	max.s32 	%r177, %r165, %r166;
	max.s32 	%r178, %r168, %r170;
	max.s32 	%r179, %r178, %r172;
	max.s32 	%r180, %r174, %r176;
	max.s32 	%r181, %r180, %r177;
	max.s32 	%r573, %r179, %r181;
	sub.s32 	%r182, %r1, %r556;
	setp.lt.u32 	%p4, %r182, %r4;
	add.s32 	%r554, %r554, 1;
	add.s32 	%r553, %r553, %r4;
	sub.s32 	%r552, %r552, %r4;
	add.s32 	%r551, %r551, %r4;
	@%p4 bra 	$L__BB42_44;
	bra.uni 	$L__BB42_28;
$L__BB42_30:
	setp.le.u32 	%p5, %r1, %r556;
	sub.s32 	%r184, %r1, %r556;
	setp.ge.s32 	%p6, %r55, %r184;
	or.pred  	%p7, %p5, %p6;
	@%p7 bra 	$L__BB42_44;
	not.b32 	%r187, %r55;
	add.s32 	%r188, %r1, %r187;
	sub.s32 	%r189, %r188, %r57;
	mul.lo.s32 	%r190, %r2, %r554;
	shl.b32 	%r191, %r190, 12;
	sub.s32 	%r192, %r189, %r191;
	shr.u32 	%r193, %r192, 8;
	add.s32 	%r72, %r193, 1;
	and.b32  	%r73, %r72, 15;
	setp.lt.u32 	%p8, %r192, 3840;
	mov.u32 	%r565, %r55;
	@%p8 bra 	$L__BB42_35;
	or.b32  	%r559, %r55, 2048;
	shr.u32 	%r194, %r552, 8;
	add.s32 	%r195, %r194, 1;
	and.b32  	%r196, %r195, 33554416;
	neg.s32 	%r557, %r196;
$L__BB42_33:
	.pragma "nounroll";
	add.s32 	%r197, %r551, -2048;
	mul.wide.u32 	%rd8, %r197, 4;
	add.s64 	%rd9, %rd1, %rd8;
	ld.global.u32 	%r198, [%rd9];
	max.s32 	%r199, %r573, %r198;
	add.s32 	%r200, %r551, -1792;
	mul.wide.u32 	%rd10, %r200, 4;
	add.s64 	%rd11, %rd1, %rd10;
	ld.global.u32 	%r201, [%rd11];
	max.s32 	%r202, %r199, %r201;
	add.s32 	%r203, %r551, -1536;
	mul.wide.u32 	%rd12, %r203, 4;
	add.s64 	%rd13, %rd1, %rd12;
	ld.global.u32 	%r204, [%rd13];
	max.s32 	%r205, %r202, %r204;
	add.s32 	%r206, %r551, -1280;
	mul.wide.u32 	%rd14, %r206, 4;
	add.s64 	%rd15, %rd1, %rd14;
	ld.global.u32 	%r207, [%rd15];
	max.s32 	%r208, %r205, %r207;
	add.s32 	%r209, %r551, -1024;
	mul.wide.u32 	%rd16, %r209, 4;
	add.s64 	%rd17, %rd1, %rd16;
	ld.global.u32 	%r210, [%rd17];
	max.s32 	%r211, %r208, %r210;
	add.s32 	%r212, %r551, -768;
	mul.wide.u32 	%rd18, %r212, 4;
	add.s64 	%rd19, %rd1, %rd18;
	ld.global.u32 	%r213, [%rd19];
	max.s32 	%r214, %r211, %r213;
	add.s32 	%r215, %r551, -512;
	mul.wide.u32 	%rd20, %r215, 4;
	add.s64 	%rd21, %rd1, %rd20;
	ld.global.u32 	%r216, [%rd21];
	max.s32 	%r217, %r214, %r216;
	add.s32 	%r218, %r551, 1792;
	add.s32 	%r219, %r551, -256;
	mul.wide.u32 	%rd22, %r219, 4;
	add.s64 	%rd23, %rd1, %rd22;
	ld.global.u32 	%r220, [%rd23];
	max.s32 	%r221, %r217, %r220;
	mul.wide.u32 	%rd24, %r551, 4;
	add.s64 	%rd25, %rd1, %rd24;
	ld.global.u32 	%r222, [%rd25];
	max.s32 	%r223, %r221, %r222;
	add.s32 	%r224, %r551, 256;
	mul.wide.u32 	%rd26, %r224, 4;
	add.s64 	%rd27, %rd1, %rd26;
	ld.global.u32 	%r225, [%rd27];
	max.s32 	%r226, %r223, %r225;
	add.s32 	%r227, %r551, 512;
	mul.wide.u32 	%rd28, %r227, 4;
	add.s64 	%rd29, %rd1, %rd28;
	ld.global.u32 	%r228, [%rd29];
	max.s32 	%r229, %r226, %r228;
	add.s32 	%r230, %r551, 768;
	mul.wide.u32 	%rd30, %r230, 4;
	add.s64 	%rd31, %rd1, %rd30;
	ld.global.u32 	%r231, [%rd31];
	max.s32 	%r232, %r229, %r231;
	add.s32 	%r233, %r551, 1024;
	mul.wide.u32 	%rd32, %r233, 4;
	add.s64 	%rd33, %rd1, %rd32;
	ld.global.u32 	%r234, [%rd33];
	max.s32 	%r235, %r232, %r234;
	add.s32 	%r236, %r551, 1280;
	mul.wide.u32 	%rd34, %r236, 4;
	add.s64 	%rd35, %rd1, %rd34;
	ld.global.u32 	%r237, [%rd35];
	max.s32 	%r238, %r235, %r237;
	add.s32 	%r239, %r551, 1536;
	mul.wide.u32 	%rd36, %r239, 4;
	add.s64 	%rd37, %rd1, %rd36;
	ld.global.u32 	%r240, [%rd37];
	max.s32 	%r241, %r238, %r240;
	mul.wide.u32 	%rd38, %r218, 4;
	add.s64 	%rd39, %rd1, %rd38;
	ld.global.u32 	%r242, [%rd39];
	max.s32 	%r573, %r241, %r242;
	add.s32 	%r559, %r559, 4096;
	add.s32 	%r551, %r551, 4096;
	add.s32 	%r557, %r557, 16;
	setp.ne.s32 	%p9, %r557, 0;
	@%p9 bra 	$L__BB42_33;
	add.s32 	%r565, %r559, -2048;
$L__BB42_35:
	setp.eq.s32 	%p10, %r73, 0;
	@%p10 bra 	$L__BB42_44;
	and.b32  	%r88, %r72, 7;
	setp.lt.u32 	%p11, %r73, 8;
	@%p11 bra 	$L__BB42_38;
	add.s32 	%r244, %r565, %r556;
	mul.wide.u32 	%rd40, %r244, 4;
	add.s64 	%rd41, %rd1, %rd40;
	ld.global.u32 	%r245, [%rd41];
	max.s32 	%r246, %r573, %r245;
	add.s32 	%r247, %r244, 256;
	mul.wide.u32 	%rd42, %r247, 4;
	add.s64 	%rd43, %rd1, %rd42;
	ld.global.u32 	%r248, [%rd43];
	max.s32 	%r249, %r246, %r248;
	add.s32 	%r250, %r244, 512;
	mul.wide.u32 	%rd44, %r250, 4;
	add.s64 	%rd45, %rd1, %rd44;
	ld.global.u32 	%r251, [%rd45];
	max.s32 	%r252, %r249, %r251;
	add.s32 	%r253, %r244, 768;
	mul.wide.u32 	%rd46, %r253, 4;
	add.s64 	%rd47, %rd1, %rd46;
	ld.global.u32 	%r254, [%rd47];
	max.s32 	%r255, %r252, %r254;
	add.s32 	%r256, %r244, 1024;
	mul.wide.u32 	%rd48, %r256, 4;
	add.s64 	%rd49, %rd1, %rd48;
	ld.global.u32 	%r257, [%rd49];
	max.s32 	%r258, %r255, %r257;
	add.s32 	%r259, %r244, 1280;
	mul.wide.u32 	%rd50, %r259, 4;
	add.s64 	%rd51, %rd1, %rd50;
	ld.global.u32 	%r260, [%rd51];
	max.s32 	%r261, %r258, %r260;
	add.s32 	%r262, %r244, 1536;
	mul.wide.u32 	%rd52, %r262, 4;
	add.s64 	%rd53, %rd1, %rd52;
	ld.global.u32 	%r263, [%rd53];
	max.s32 	%r264, %r261, %r263;
	add.s32 	%r265, %r244, 1792;
	mul.wide.u32 	%rd54, %r265, 4;
	add.s64 	%rd55, %rd1, %rd54;
	ld.global.u32 	%r266, [%rd55];
	max.s32 	%r573, %r264, %r266;
	add.s32 	%r565, %r565, 2048;
$L__BB42_38:
	setp.eq.s32 	%p12, %r88, 0;
	@%p12 bra 	$L__BB42_44;
	setp.lt.u32 	%p13, %r88, 4;
	@%p13 bra 	$L__BB42_41;
	add.s32 	%r268, %r565, %r556;
	mul.wide.u32 	%rd56, %r268, 4;
	add.s64 	%rd57, %rd1, %rd56;
	ld.global.u32 	%r269, [%rd57];
	max.s32 	%r270, %r573, %r269;
	add.s32 	%r271, %r268, 256;
	mul.wide.u32 	%rd58, %r271, 4;
	add.s64 	%rd59, %rd1, %rd58;
	ld.global.u32 	%r272, [%rd59];
	max.s32 	%r273, %r270, %r272;
	add.s32 	%r274, %r268, 512;
	mul.wide.u32 	%rd60, %r274, 4;
	add.s64 	%rd61, %rd1, %rd60;
	ld.global.u32 	%r275, [%rd61];
	max.s32 	%r276, %r273, %r275;
	add.s32 	%r277, %r268, 768;
	mul.wide.u32 	%rd62, %r277, 4;
	add.s64 	%rd63, %rd1, %rd62;
	ld.global.u32 	%r278, [%rd63];
	max.s32 	%r573, %r276, %r278;
	add.s32 	%r565, %r565, 1024;
$L__BB42_41:
	and.b32  	%r279, %r72, 3;
	setp.eq.s32 	%p14, %r279, 0;
	@%p14 bra 	$L__BB42_44;
	add.s32 	%r571, %r565, %r553;
	cvt.u16.u32 	%rs1, %r552;
	shr.u16 	%rs2, %rs1, 8;
	add.s16 	%rs3, %rs2, 1;
	cvt.u32.u16 	%r280, %rs3;
	and.b32  	%r281, %r280, 3;
	neg.s32 	%r570, %r281;
$L__BB42_43:
	.pragma "nounroll";
	mul.wide.u32 	%rd64, %r571, 4;
	add.s64 	%rd65, %rd1, %rd64;
	ld.global.u32 	%r282, [%rd65];
	max.s32 	%r573, %r573, %r282;
	add.s32 	%r571, %r571, 256;
	add.s32 	%r570, %r570, 1;
	setp.ne.s32 	%p15, %r570, 0;
	@%p15 bra 	$L__BB42_43;
$L__BB42_44:
	// begin inline asm
	mov.u32 %r283, %laneid;
	// end inline asm
	mov.b32 	%r286, 1;
	mov.b32 	%r307, 31;
	mov.b32 	%r308, -1;
	// begin inline asm
	shfl.sync.down.b32 %r284, %r573, %r286, %r307, %r308;
	// end inline asm
	setp.gt.s32 	%p16, %r283, 30;
	max.s32 	%r309, %r573, %r284;
	selp.b32 	%r290, %r573, %r309, %p16;
	mov.b32 	%r291, 2;
	// begin inline asm
	shfl.sync.down.b32 %r289, %r290, %r291, %r307, %r308;
	// end inline asm
	setp.gt.s32 	%p17, %r283, 29;
	max.s32 	%r310, %r290, %r289;
	selp.b32 	%r295, %r290, %r310, %p17;
	mov.b32 	%r296, 4;
	// begin inline asm
	shfl.sync.down.b32 %r294, %r295, %r296, %r307, %r308;
	// end inline asm
	setp.gt.s32 	%p18, %r283, 27;
	max.s32 	%r311, %r295, %r294;
	selp.b32 	%r300, %r295, %r311, %p18;
	mov.b32 	%r301, 8;
	// begin inline asm
	shfl.sync.down.b32 %r299, %r300, %r301, %r307, %r308;
	// end inline asm
	setp.gt.s32 	%p19, %r283, 23;
	max.s32 	%r312, %r300, %r299;
	selp.b32 	%r305, %r300, %r312, %p19;
	mov.b32 	%r306, 16;
	// begin inline asm
	shfl.sync.down.b32 %r304, %r305, %r306, %r307, %r308;
	// end inline asm
	setp.gt.s32 	%p20, %r283, 15;
	max.s32 	%r108, %r305, %r304;
	selp.b32 	%r574, %r305, %r108, %p20;
	setp.ne.s32 	%p21, %r283, 0;
	@%p21 bra 	$L__BB42_46;
	shr.u32 	%r313, %r55, 3;
	and.b32  	%r314, %r313, 124;
	mov.u32 	%r315, _ZZN3cub18CUB_300001_SM_10006detail6reduce18DeviceReduceKernelINS2_10policy_hubIijN4cuda3__47maximumIiEEE10Policy1000EN6thrust24THRUST_300001_SM_1000_NS10device_ptrIiEEjS8_iNS5_3std3__410__identityEEEvT0_PT3_T1_NS0_13GridEvenShareISL_EET2_T4_E12temp_storage;
	add.s32 	%r316, %r315, %r314;
	st.shared.u32 	[%r316+8], %r108;
$L__BB42_46:
	bar.sync 	0;
	setp.ne.s32 	%p22, %r55, 0;
	@%p22 bra 	$L__BB42_48;
	ld.shared.u32 	%r317, [_ZZN3cub18CUB_300001_SM_10006detail6reduce18DeviceReduceKernelINS2_10policy_hubIijN4cuda3__47maximumIiEEE10Policy1000EN6thrust24THRUST_300001_SM_1000_NS10device_ptrIiEEjS8_iNS5_3std3__410__identityEEEvT0_PT3_T1_NS0_13GridEvenShareISL_EET2_T4_E12temp_storage+12];
	max.s32 	%r318, %r574, %r317;
	ld.shared.u32 	%r319, [_ZZN3cub18CUB_300001_SM_10006detail6reduce18DeviceReduceKernelINS2_10policy_hubIijN4cuda3__47maximumIiEEE10Policy1000EN6thrust24THRUST_300001_SM_1000_NS10device_ptrIiEEjS8_iNS5_3std3__410__identityEEEvT0_PT3_T1_NS0_13GridEvenShareISL_EET2_T4_E12temp_storage+16];
	max.s32 	%r320, %r318, %r319;
	ld.shared.u32 	%r321, [_ZZN3cub18CUB_300001_SM_10006detail6reduce18DeviceReduceKernelINS2_10policy_hubIijN4cuda3__47maximumIiEEE10Policy1000EN6thrust24THRUST_300001_SM_1000_NS10device_ptrIiEEjS8_iNS5_3std3__410__identityEEEvT0_PT3_T1_NS0_13GridEvenShareISL_EET2_T4_E12temp_storage+20];
	max.s32 	%r322, %r320, %r321;
	ld.shared.u32 	%r323, [_ZZN3cub18CUB_300001_SM_10006detail6reduce18DeviceReduceKernelINS2_10policy_hubIijN4cuda3__47maximumIiEEE10Policy1000EN6thrust24THRUST_300001_SM_1000_NS10device_ptrIiEEjS8_iNS5_3std3__410__identityEEEvT0_PT3_T1_NS0_13GridEvenShareISL_EET2_T4_E12temp_storage+24];
	max.s32 	%r324, %r322, %r323;
	ld.shared.u32 	%r325, [_ZZN3cub18CUB_300001_SM_10006detail6reduce18DeviceReduceKernelINS2_10policy_hubIijN4cuda3__47maximumIiEEE10Policy1000EN6thrust24THRUST_300001_SM_1000_NS10device_ptrIiEEjS8_iNS5_3std3__410__identityEEEvT0_PT3_T1_NS0_13GridEvenShareISL_EET2_T4_E12temp_storage+28];
	max.s32 	%r326, %r324, %r325;
	ld.shared.u32 	%r327, [_ZZN3cub18CUB_300001_SM_10006detail6reduce18DeviceReduceKernelINS2_10policy_hubIijN4cuda3__47maximumIiEEE10Policy1000EN6thrust24THRUST_300001_SM_1000_NS10device_ptrIiEEjS8_iNS5_3std3__410__identityEEEvT0_PT3_T1_NS0_13GridEvenShareISL_EET2_T4_E12temp_storage+32];
	max.s32 	%r328, %r326, %r327;
	ld.shared.u32 	%r329, [_ZZN3cub18CUB_300001_SM_10006detail6reduce18DeviceReduceKernelINS2_10policy_hubIijN4cuda3__47maximumIiEEE10Policy1000EN6thrust24THRUST_300001_SM_1000_NS10device_ptrIiEEjS8_iNS5_3std3__410__identityEEEvT0_PT3_T1_NS0_13GridEvenShareISL_EET2_T4_E12temp_storage+36];
	max.s32 	%r574, %r328, %r329;
$L__BB42_48:
	mov.u32 	%r531, %tid.x;
	setp.ne.s32 	%p56, %r531, 0;
	@%p56 bra 	$L__BB42_50;
	ld.param.u64 	%rd129, [_ZN3cub18CUB_300001_SM_10006detail6reduce18DeviceReduceKernelINS2_10policy_hubIijN4cuda3__47maximumIiEEE10Policy1000EN6thrust24THRUST_300001_SM_1000_NS10device_ptrIiEEjS8_iNS5_3std3__410__identityEEEvT0_PT3_T1_NS0_13GridEvenShareISL_EET2_T4__param_1];
	cvta.to.global.u64 	%rd126, %rd129;
	mul.wide.u32 	%rd127, %r3, 4;
	add.s64 	%rd128, %rd126, %rd127;
	st.global.u32 	[%rd128], %r574;
$L__BB42_50:
	ret;

}
	// .globl	_ZN3cub18CUB_300001_SM_10006detail6reduce28DeviceReduceSingleTileKernelINS2_10policy_hubIijN4cuda3__47maximumIiEEE10Policy1000EPiSB_iS8_iiNS5_3std3__410__identityEEEvT0_T1_T2_T3_T4_T6_
.visible .entry _ZN3cub18CUB_300001_SM_10006detail6reduce28DeviceReduceSingleTileKernelINS2_10policy_hubIijN4cuda3__47maximumIiEEE10Policy1000EPiSB_iS8_iiNS5_3std3__410__identityEEEvT0_T1_T2_T3_T4_T6_(
	.param .u64 .ptr .align 1 _ZN3cub18CUB_300001_SM_10006detail6reduce28DeviceReduceSingleTileKernelINS2_10policy_hubIijN4cuda3__47maximumIiEEE10Policy1000EPiSB_iS8_iiNS5_3std3__410__identityEEEvT0_T1_T2_T3_T4_T6__param_0,
	.param .u64 .ptr .align 1 _ZN3cub18CUB_300001_SM_10006detail6reduce28DeviceReduceSingleTileKernelINS2_10policy_hubIijN4cuda3__47maximumIiEEE10Policy1000EPiSB_iS8_iiNS5_3std3__410__identityEEEvT0_T1_T2_T3_T4_T6__param_1,
	.param .u32 _ZN3cub18CUB_300001_SM_10006detail6reduce28DeviceReduceSingleTileKernelINS2_10policy_hubIijN4cuda3__47maximumIiEEE10Policy1000EPiSB_iS8_iiNS5_3std3__410__identityEEEvT0_T1_T2_T3_T4_T6__param_2,
	.param .align 1 .b8 _ZN3cub18CUB_300001_SM_10006detail6reduce28DeviceReduceSingleTileKernelINS2_10policy_hubIijN4cuda3__47maximumIiEEE10Policy1000EPiSB_iS8_iiNS5_3std3__410__identityEEEvT0_T1_T2_T3_T4_T6__param_3[1],
	.param .u32 _ZN3cub18CUB_300001_SM_10006detail6reduce28DeviceReduceSingleTileKernelINS2_10policy_hubIijN4cuda3__47maximumIiEEE10Policy1000EPiSB_iS8_iiNS5_3std3__410__identityEEEvT0_T1_T2_T3_T4_T6__param_4,
	.param .align 1 .b8 _ZN3cub18CUB_300001_SM_10006detail6reduce28DeviceReduceSingleTileKernelINS2_10policy_hubIijN4cuda3__47maximumIiEEE10Policy1000EPiSB_iS8_iiNS5_3std3__410__identityEEEvT0_T1_T2_T3_T4_T6__param_5[1]
)
.maxntid 256
.minnctapersm 1
{
	.reg .pred 	%p<97>;
	.reg .b32 	%r<687>;
	.reg .b64 	%rd<125>;
	// demoted variable
	.shared .align 4 .b8 _ZZN3cub18CUB_300001_SM_10006detail6reduce28DeviceReduceSingleTileKernelINS2_10policy_hubIijN4cuda3__47maximumIiEEE10Policy1000EPiSB_iS8_iiNS5_3std3__410__identityEEEvT0_T1_T2_T3_T4_T6_E12temp_storage[44];
	ld.param.u64 	%rd16, [_ZN3cub18CUB_300001_SM_10006detail6reduce28DeviceReduceSingleTileKernelINS2_10policy_hubIijN4cuda3__47maximumIiEEE10Policy1000EPiSB_iS8_iiNS5_3std3__410__identityEEEvT0_T1_T2_T3_T4_T6__param_0];
	ld.param.u64 	%rd17, [_ZN3cub18CUB_300001_SM_10006detail6reduce28DeviceReduceSingleTileKernelINS2_10policy_hubIijN4cuda3__47maximumIiEEE10Policy1000EPiSB_iS8_iiNS5_3std3__410__identityEEEvT0_T1_T2_T3_T4_T6__param_1];
	ld.param.u32 	%r124, [_ZN3cub18CUB_300001_SM_10006detail6reduce28DeviceReduceSingleTileKernelINS2_10policy_hubIijN4cuda3__47maximumIiEEE10Policy1000EPiSB_iS8_iiNS5_3std3__410__identityEEEvT0_T1_T2_T3_T4_T6__param_2];
	ld.param.u32 	%r125, [_ZN3cub18CUB_300001_SM_10006detail6reduce28DeviceReduceSingleTileKernelINS2_10policy_hubIijN4cuda3__47maximumIiEEE10Policy1000EPiSB_iS8_iiNS5_3std3__410__identityEEEvT0_T1_T2_T3_T4_T6__param_4];
	cvta.to.global.u64 	%rd1, %rd17;
	setp.ne.s32 	%p1, %r124, 0;
	@%p1 bra 	$L__BB43_3;
	mov.u32 	%r633, %tid.x;
	setp.ne.s32 	%p96, %r633, 0;
	@%p96 bra 	$L__BB43_74;
	st.global.u32 	[%rd1], %r125;
	bra.uni 	$L__BB43_74;
$L__BB43_3:
	and.b64  	%rd18, %rd16, 15;
	setp.ne.s64 	%p2, %rd18, 0;
	@%p2 bra 	$L__BB43_38;
	setp.gt.s32 	%p49, %r124, 4095;
	@%p49 bra 	$L__BB43_22;
	mov.u32 	%r1, %tid.x;
	setp.ge.s32 	%p66, %r1, %r124;
	mov.b32 	%r644, 0;
	mov.u32 	%r639, %r1;
	@%p66 bra 	$L__BB43_7;
	mul.wide.u32 	%rd113, %r1, 4;
	add.s64 	%rd112, %rd16, %rd113;
	// begin inline asm
	ld.global.nc.u32 %r644, [%rd112];
	// end inline asm
	add.s32 	%r639, %r1, 256;
$L__BB43_7:
	setp.ge.s32 	%p67, %r639, %r124;
	@%p67 bra 	$L__BB43_13;
	not.b32 	%r508, %r639;
	add.s32 	%r6, %r124, %r508;
	and.b32  	%r509, %r6, 768;
	setp.eq.s32 	%p68, %r509, 768;
	@%p68 bra 	$L__BB43_11;
	mul.wide.u32 	%rd114, %r639, 4;
	add.s64 	%rd121, %rd16, %rd114;
	shr.u32 	%r510, %r6, 8;
	add.s32 	%r511, %r510, 1;
	and.b32  	%r512, %r511, 3;
	neg.s32 	%r636, %r512;
$L__BB43_10:
	.pragma "nounroll";
	// begin inline asm
	ld.global.nc.u32 %r513, [%rd121];
	// end inline asm
	max.s32 	%r644, %r644, %r513;
	add.s32 	%r639, %r639, 256;
	add.s64 	%rd121, %rd121, 1024;
	add.s32 	%r636, %r636, 1;
	setp.ne.s32 	%p69, %r636, 0;
	@%p69 bra 	$L__BB43_10;
$L__BB43_11:
	setp.lt.u32 	%p70, %r6, 768;
	@%p70 bra 	$L__BB43_13;
$L__BB43_12:
	mul.wide.s32 	%rd120, %r639, 4;
	add.s64 	%rd116, %rd16, %rd120;
	// begin inline asm
	ld.global.nc.u32 %r514, [%rd116];
	// end inline asm
	max.s32 	%r518, %r644, %r514;
	add.s64 	%rd117, %rd116, 1024;
	// begin inline asm
	ld.global.nc.u32 %r515, [%rd117];
	// end inline asm
	max.s32 	%r519, %r518, %r515;
	add.s64 	%rd118, %rd116, 2048;
	// begin inline asm
	ld.global.nc.u32 %r516, [%rd118];
	// end inline asm
	max.s32 	%r520, %r519, %r516;
	add.s64 	%rd119, %rd116, 3072;
	// begin inline asm
	ld.global.nc.u32 %r517, [%rd119];
	// end inline asm
	max.s32 	%r644, %r520, %r517;
	add.s32 	%r639, %r639, 1024;
	setp.lt.s32 	%p71, %r639, %r124;
	@%p71 bra 	$L__BB43_12;
$L__BB43_13:
	setp.lt.s32 	%p72, %r124, 256;
	@%p72 bra 	$L__BB43_18;
	// begin inline asm
	mov.u32 %r584, %laneid;
	// end inline asm
	mov.b32 	%r587, 1;
	mov.b32 	%r608, 31;
	mov.b32 	%r609, -1;
	// begin inline asm
	shfl.sync.down.b32 %r585, %r644, %r587, %r608, %r609;
	// end inline asm
	setp.gt.s32 	%p88, %r584, 30;
	max.s32 	%r610, %r644, %r585;
	selp.b32 	%r591, %r644, %r610, %p88;
	mov.b32 	%r592, 2;
	// begin inline asm
	shfl.sync.down.b32 %r590, %r591, %r592, %r608, %r609;
	// end inline asm
	setp.gt.s32 	%p89, %r584, 29;
	max.s32 	%r611, %r591, %r590;
	selp.b32 	%r596, %r591, %r611, %p89;
	mov.b32 	%r597, 4;
	// begin inline asm
	shfl.sync.down.b32 %r595, %r596, %r597, %r608, %r609;
	// end inline asm
	setp.gt.s32 	%p90, %r584, 27;
	max.s32 	%r612, %r596, %r595;
	selp.b32 	%r601, %r596, %r612, %p90;
	mov.b32 	%r602, 8;
	// begin inline asm
	shfl.sync.down.b32 %r600, %r601, %r602, %r608, %r609;
	// end inline asm
	setp.gt.s32 	%p91, %r584, 23;
	max.s32 	%r613, %r601, %r600;
	selp.b32 	%r606, %r601, %r613, %p91;
	mov.b32 	%r607, 16;
	// begin inline asm
	shfl.sync.down.b32 %r605, %r606, %r607, %r608, %r609;
	// end inline asm
	setp.gt.s32 	%p92, %r584, 15;
	max.s32 	%r22, %r606, %r605;
	selp.b32 	%r686, %r606, %r22, %p92;
	setp.ne.s32 	%p93, %r584, 0;
	@%p93 bra 	$L__BB43_16;
	shr.u32 	%r614, %r1, 3;
	and.b32  	%r615, %r614, 124;
	mov.u32 	%r616, _ZZN3cub18CUB_300001_SM_10006detail6reduce28DeviceReduceSingleTileKernelINS2_10policy_hubIijN4cuda3__47maximumIiEEE10Policy1000EPiSB_iS8_iiNS5_3std3__410__identityEEEvT0_T1_T2_T3_T4_T6_E12temp_storage;
	add.s32 	%r617, %r616, %r615;
	st.shared.u32 	[%r617+8], %r22;
$L__BB43_16:
	bar.sync 	0;
	setp.ne.s32 	%p94, %r1, 0;
	@%p94 bra 	$L__BB43_72;
	ld.shared.u32 	%r618, [_ZZN3cub18CUB_300001_SM_10006detail6reduce28DeviceReduceSingleTileKernelINS2_10policy_hubIijN4cuda3__47maximumIiEEE10Policy1000EPiSB_iS8_iiNS5_3std3__410__identityEEEvT0_T1_T2_T3_T4_T6_E12temp_storage+12];
	max.s32 	%r619, %r686, %r618;
	ld.shared.u32 	%r620, [_ZZN3cub18CUB_300001_SM_10006detail6reduce28DeviceReduceSingleTileKernelINS2_10policy_hubIijN4cuda3__47maximumIiEEE10Policy1000EPiSB_iS8_iiNS5_3std3__410__identityEEEvT0_T1_T2_T3_T4_T6_E12temp_storage+16];
	max.s32 	%r621, %r619, %r620;
	ld.shared.u32 	%r622, [_ZZN3cub18CUB_300001_SM_10006detail6reduce28DeviceReduceSingleTileKernelINS2_10policy_hubIijN4cuda3__47maximumIiEEE10Policy1000EPiSB_iS8_iiNS5_3std3__410__identityEEEvT0_T1_T2_T3_T4_T6_E12temp_storage+20];
	max.s32 	%r623, %r621, %r622;
	ld.shared.u32 	%r624, [_ZZN3cub18CUB_300001_SM_10006detail6reduce28DeviceReduceSingleTileKernelINS2_10policy_hubIijN4cuda3__47maximumIiEEE10Policy1000EPiSB_iS8_iiNS5_3std3__410__identityEEEvT0_T1_T2_T3_T4_T6_E12temp_storage+24];
	max.s32 	%r625, %r623, %r624;
	ld.shared.u32 	%r626, [_ZZN3cub18CUB_300001_SM_10006detail6reduce28DeviceReduceSingleTileKernelINS2_10policy_hubIijN4cuda3__47maximumIiEEE10Policy1000EPiSB_iS8_iiNS5_3std3__410__identityEEEvT0_T1_T2_T3_T4_T6_E12temp_storage+28];
	max.s32 	%r627, %r625, %r626;
	ld.shared.u32 	%r628, [_ZZN3cub18CUB_300001_SM_10006detail6reduce28DeviceReduceSingleTileKernelINS2_10policy_hubIijN4cuda3__47maximumIiEEE10Policy1000EPiSB_iS8_iiNS5_3std3__410__identityEEEvT0_T1_T2_T3_T4_T6_E12temp_storage+32];
	max.s32 	%r629, %r627, %r628;
	ld.shared.u32 	%r630, [_ZZN3cub18CUB_300001_SM_10006detail6reduce28DeviceReduceSingleTileKernelINS2_10policy_hubIijN4cuda3__47maximumIiEEE10Policy1000EPiSB_iS8_iiNS5_3std3__410__identityEEEvT0_T1_T2_T3_T4_T6_E12temp_storage+36];
	max.s32 	%r686, %r629, %r630;
	bra.uni 	$L__BB43_72;
$L__BB43_18:
	// begin inline asm
	mov.u32 %r521, %laneid;
	// end inline asm
	and.b32  	%r547, %r1, 992;
	add.s32 	%r548, %r547, 32;
	setp.gt.s32 	%p73, %r548, %r124;
	not.b32 	%r549, %r547;
	add.s32 	%r550, %r124, %r549;
	selp.b32 	%r545, %r550, 31, %p73;
	mov.b32 	%r524, 1;
	mov.b32 	%r546, -1;
	// begin inline asm
	shfl.sync.down.b32 %r522, %r644, %r524, %r545, %r546;
	// end inline asm
	setp.lt.s32 	%p74, %r521, %r545;
	max.s32 	%r551, %r644, %r522;
	selp.b32 	%r528, %r551, %r644, %p74;
	mov.b32 	%r529, 2;
	// begin inline asm
	shfl.sync.down.b32 %r527, %r528, %r529, %r545, %r546;
	// end inline asm
	add.s32 	%r552, %r521, 2;
	setp.gt.s32 	%p75, %r552, %r545;
	max.s32 	%r553, %r528, %r527;
	selp.b32 	%r533, %r528, %r553, %p75;
	mov.b32 	%r534, 4;
	// begin inline asm
	shfl.sync.down.b32 %r532, %r533, %r534, %r545, %r546;
	// end inline asm
	add.s32 	%r554, %r521, 4;
	setp.gt.s32 	%p76, %r554, %r545;
	max.s32 	%r555, %r533, %r532;
	selp.b32 	%r538, %r533, %r555, %p76;
	mov.b32 	%r539, 8;
	// begin inline asm
	shfl.sync.down.b32 %r537, %r538, %r539, %r545, %r546;
	// end inline asm
	add.s32 	%r556, %r521, 8;
	setp.gt.s32 	%p77, %r556, %r545;
	max.s32 	%r557, %r538, %r537;
	selp.b32 	%r543, %r538, %r557, %p77;
	mov.b32 	%r544, 16;
	// begin inline asm
	shfl.sync.down.b32 %r542, %r543, %r544, %r545, %r546;
	// end inline asm
	add.s32 	%r558, %r521, 16;
	setp.gt.s32 	%p78, %r558, %r545;
	max.s32 	%r559, %r543, %r542;
	selp.b32 	%r686, %r543, %r559, %p78;
	setp.ne.s32 	%p79, %r521, 0;
	@%p79 bra 	$L__BB43_20;
	shr.u32 	%r560, %r1, 3;
	and.b32  	%r561, %r560, 124;
	mov.u32 	%r562, _ZZN3cub18CUB_300001_SM_10006detail6reduce28DeviceReduceSingleTileKernelINS2_10policy_hubIijN4cuda3__47maximumIiEEE10Policy1000EPiSB_iS8_iiNS5_3std3__410__identityEEEvT0_T1_T2_T3_T4_T6_E12temp_storage;
	add.s32 	%r563, %r562, %r561;
	st.shared.u32 	[%r563+8], %r686;
$L__BB43_20:
	bar.sync 	0;
	setp.ne.s32 	%p80, %r1, 0;
	@%p80 bra 	$L__BB43_72;
	setp.gt.s32 	%p81, %r124, 32;
	ld.shared.u32 	%r564, [_ZZN3cub18CUB_300001_SM_10006detail6reduce28DeviceReduceSingleTileKernelINS2_10policy_hubIijN4cuda3__47maximumIiEEE10Policy1000EPiSB_iS8_iiNS5_3std3__410__identityEEEvT0_T1_T2_T3_T4_T6_E12temp_storage+12];
	max.s32 	%r565, %r686, %r564;
	selp.b32 	%r566, %r565, %r686, %p81;
	setp.gt.s32 	%p82, %r124, 64;
	ld.shared.u32 	%r567, [_ZZN3cub18CUB_300001_SM_10006detail6reduce28DeviceReduceSingleTileKernelINS2_10policy_hubIijN4cuda3__47maximumIiEEE10Policy1000EPiSB_iS8_iiNS5_3std3__410__identityEEEvT0_T1_T2_T3_T4_T6_E12temp_storage+16];
	max.s32 	%r568, %r566, %r567;
	selp.b32 	%r569, %r568, %r566, %p82;
	setp.gt.s32 	%p83, %r124, 96;
	ld.shared.u32 	%r570, [_ZZN3cub18CUB_300001_SM_10006detail6reduce28DeviceReduceSingleTileKernelINS2_10policy_hubIijN4cuda3__47maximumIiEEE10Policy1000EPiSB_iS8_iiNS5_3std3__410__identityEEEvT0_T1_T2_T3_T4_T6_E12temp_storage+20];
	max.s32 	%r571, %r569, %r570;
	selp.b32 	%r572, %r571, %r569, %p83;
	setp.gt.s32 	%p84, %r124, 128;
	ld.shared.u32 	%r573, [_ZZN3cub18CUB_300001_SM_10006detail6reduce28DeviceReduceSingleTileKernelINS2_10policy_hubIijN4cuda3__47maximumIiEEE10Policy1000EPiSB_iS8_iiNS5_3std3__410__identityEEEvT0_T1_T2_T3_T4_T6_E12temp_storage+24];
	max.s32 	%r574, %r572, %r573;
	selp.b32 	%r575, %r574, %r572, %p84;
	setp.gt.s32 	%p85, %r124, 160;
	ld.shared.u32 	%r576, [_ZZN3cub18CUB_300001_SM_10006detail6reduce28DeviceReduceSingleTileKernelINS2_10policy_hubIijN4cuda3__47maximumIiEEE10Policy1000EPiSB_iS8_iiNS5_3std3__410__identityEEEvT0_T1_T2_T3_T4_T6_E12temp_storage+28];
	max.s32 	%r577, %r575, %r576;
	selp.b32 	%r578, %r577, %r575, %p85;
	setp.gt.s32 	%p86, %r124, 192;
	ld.shared.u32 	%r579, [_ZZN3cub18CUB_300001_SM_10006detail6reduce28DeviceReduceSingleTileKernelINS2_10policy_hubIijN4cuda3__47maximumIiEEE10Policy1000EPiSB_iS8_iiNS5_3std3__410__identityEEEvT0_T1_T2_T3_T4_T6_E12temp_storage+32];
	max.s32 	%r580, %r578, %r579;
	selp.b32 	%r581, %r580, %r578, %p86;
	setp.gt.s32 	%p87, %r124, 224;
	ld.shared.u32 	%r582, [_ZZN3cub18CUB_300001_SM_10006detail6reduce28DeviceReduceSingleTileKernelINS2_10policy_hubIijN4cuda3__47maximumIiEEE10Policy1000EPiSB_iS8_iiNS5_3std3__410__identityEEEvT0_T1_T2_T3_T4_T6_E12temp_storage+36];
	max.s32 	%r583, %r581, %r582;
	selp.b32 	%r686, %r583, %r581, %p87;
	bra.uni 	$L__BB43_72;
$L__BB43_22:
	mov.u32 	%r27, %tid.x;
	shl.b32 	%r379, %r27, 2;
	mul.wide.u32 	%rd86, %r379, 4;
	add.s64 	%rd76, %rd16, %rd86;
	// begin inline asm
	ld.global.nc.v2.u64 {%rd74, %rd75}, [%rd76];
	// end inline asm
	mov.b64 	{%r380, %r381}, %rd75;
	mov.b64 	{%r382, %r383}, %rd74;
	add.s64 	%rd79, %rd76, 4096;
	// begin inline asm
	ld.global.nc.v2.u64 {%rd77, %rd78}, [%rd79];
	// end inline asm
	mov.b64 	{%r384, %r385}, %rd78;
	mov.b64 	{%r386, %r387}, %rd77;
	add.s64 	%rd82, %rd76, 8192;
	// begin inline asm
	ld.global.nc.v2.u64 {%rd80, %rd81}, [%rd82];
	// end inline asm
	mov.b64 	{%r388, %r389}, %rd81;
	mov.b64 	{%r390, %r391}, %rd80;
	add.s64 	%rd85, %rd76, 12288;
	// begin inline asm
	ld.global.nc.v2.u64 {%rd83, %rd84}, [%rd85];
	// end inline asm
	mov.b64 	{%r392, %r393}, %rd84;
	mov.b64 	{%r394, %r395}, %rd83;
	max.s32 	%r396, %r382, %r383;
	max.s32 	%r397, %r396, %r380;
	max.s32 	%r398, %r381, %r386;
	max.s32 	%r399, %r398, %r387;
	max.s32 	%r400, %r384, %r385;
	max.s32 	%r401, %r400, %r390;
	max.s32 	%r402, %r391, %r388;
	max.s32 	%r403, %r402, %r389;
	max.s32 	%r404, %r394, %r395;
	max.s32 	%r405, %r404, %r392;
	max.s32 	%r406, %r397, %r399;
	max.s32 	%r407, %r406, %r401;
	max.s32 	%r408, %r403, %r405;
	max.s32 	%r409, %r408, %r393;
	max.s32 	%r659, %r407, %r409;
	setp.lt.u32 	%p50, %r124, 8192;
	mov.b32 	%r648, 4096;
	@%p50 bra 	$L__BB43_26;
	add.s32 	%r29, %r124, -4096;
	mov.b32 	%r648, 4096;
$L__BB43_24:
	mul.wide.s32 	%rd99, %r648, 4;
	add.s64 	%rd89, %rd76, %rd99;
	// begin inline asm
	ld.global.nc.v2.u64 {%rd87, %rd88}, [%rd89];
	// end inline asm
	mov.b64 	{%r411, %r412}, %rd88;
	mov.b64 	{%r413, %r414}, %rd87;
	add.s64 	%rd92, %rd89, 4096;
	// begin inline asm
	ld.global.nc.v2.u64 {%rd90, %rd91}, [%rd92];
	// end inline asm
	mov.b64 	{%r415, %r416}, %rd91;
	mov.b64 	{%r417, %r418}, %rd90;
	add.s64 	%rd95, %rd89, 8192;
	// begin inline asm
	ld.global.nc.v2.u64 {%rd93, %rd94}, [%rd95];
	// end inline asm
	mov.b64 	{%r419, %r420}, %rd94;
	mov.b64 	{%r421, %r422}, %rd93;
	add.s64 	%rd98, %rd89, 12288;
	// begin inline asm
	ld.global.nc.v2.u64 {%rd96, %rd97}, [%rd98];
	// end inline asm
	mov.b64 	{%r423, %r424}, %rd97;
	mov.b64 	{%r425, %r426}, %rd96;
	max.s32 	%r427, %r659, %r413;
	max.s32 	%r428, %r427, %r414;
	max.s32 	%r429, %r411, %r412;
	max.s32 	%r430, %r429, %r417;
	max.s32 	%r431, %r418, %r415;
	max.s32 	%r432, %r431, %r416;
	max.s32 	%r433, %r421, %r422;
	max.s32 	%r434, %r433, %r419;
	max.s32 	%r435, %r420, %r425;
	max.s32 	%r436, %r435, %r426;
	max.s32 	%r437, %r423, %r424;
	max.s32 	%r438, %r428, %r430;
	max.s32 	%r439, %r438, %r432;
	max.s32 	%r440, %r434, %r436;
	max.s32 	%r441, %r440, %r437;
	max.s32 	%r659, %r439, %r441;
	sub.s32 	%r442, %r124, %r648;
	setp.lt.s32 	%p51, %r442, 4096;
	@%p51 bra 	$L__BB43_34;
	add.s32 	%r648, %r648, 4096;
	setp.le.s32 	%p52, %r648, %r29;
	@%p52 bra 	$L__BB43_24;
$L__BB43_26:
	setp.le.s32 	%p53, %r124, %r648;
	@%p53 bra 	$L__BB43_34;
	sub.s32 	%r36, %r124, %r648;
	setp.ge.s32 	%p54, %r27, %r36;
	@%p54 bra 	$L__BB43_34;
	not.b32 	%r444, %r27;
	add.s32 	%r445, %r124, %r444;
	sub.s32 	%r37, %r445, %r648;
	and.b32  	%r446, %r37, 768;
	setp.eq.s32 	%p55, %r446, 768;
	mov.u32 	%r653, %r27;
	@%p55 bra 	$L__BB43_31;
	add.s32 	%r650, %r27, %r648;
	shr.u32 	%r447, %r37, 8;
	add.s32 	%r448, %r447, 1;
	and.b32  	%r449, %r448, 3;
	neg.s32 	%r649, %r449;
	mov.u32 	%r653, %r27;
$L__BB43_30:
	.pragma "nounroll";
	mul.wide.u32 	%rd101, %r650, 4;
	add.s64 	%rd100, %rd16, %rd101;
	// begin inline asm
	ld.global.nc.u32 %r450, [%rd100];
	// end inline asm
	max.s32 	%r659, %r659, %r450;
	add.s32 	%r653, %r653, 256;
	add.s32 	%r650, %r650, 256;
	add.s32 	%r649, %r649, 1;
	setp.ne.s32 	%p56, %r649, 0;
	@%p56 bra 	$L__BB43_30;
$L__BB43_31:
	setp.lt.u32 	%p57, %r37, 768;
	@%p57 bra 	$L__BB43_34;
	cvt.u64.u32 	%rd102, %r653;
	cvt.u64.u32 	%rd103, %r648;
	add.s64 	%rd104, %rd102, %rd103;
	shl.b64 	%rd105, %rd104, 2;
	add.s64 	%rd106, %rd105, %rd16;
	add.s64 	%rd122, %rd106, 2048;
	add.s32 	%r656, %r653, %r648;
$L__BB43_33:
	mul.wide.u32 	%rd111, %r656, 4;
	add.s64 	%rd107, %rd16, %rd111;
	// begin inline asm
	ld.global.nc.u32 %r451, [%rd107];
	// end inline asm
	max.s32 	%r455, %r659, %r451;
	add.s64 	%rd108, %rd122, -1024;
	// begin inline asm
	ld.global.nc.u32 %r452, [%rd108];
	// end inline asm
	max.s32 	%r456, %r455, %r452;
	// begin inline asm
	ld.global.nc.u32 %r453, [%rd122];
	// end inline asm
	max.s32 	%r457, %r456, %r453;
	add.s64 	%rd110, %rd122, 1024;
	// begin inline asm
	ld.global.nc.u32 %r454, [%rd110];
	// end inline asm
	max.s32 	%r659, %r457, %r454;
	add.s32 	%r653, %r653, 1024;
	add.s64 	%rd122, %rd122, 4096;
	add.s32 	%r656, %r656, 1024;
	setp.lt.s32 	%p58, %r653, %r36;
	@%p58 bra 	$L__BB43_33;
$L__BB43_34:
	// begin inline asm
	mov.u32 %r458, %laneid;
	// end inline asm
	mov.b32 	%r461, 1;
	mov.b32 	%r482, 31;
	mov.b32 	%r483, -1;
	// begin inline asm
	shfl.sync.down.b32 %r459, %r659, %r461, %r482, %r483;
	// end inline asm
	setp.gt.s32 	%p59, %r458, 30;
	max.s32 	%r484, %r659, %r459;
	selp.b32 	%r465, %r659, %r484, %p59;
	mov.b32 	%r466, 2;
	// begin inline asm
	shfl.sync.down.b32 %r464, %r465, %r466, %r482, %r483;
	// end inline asm
	setp.gt.s32 	%p60, %r458, 29;
	max.s32 	%r485, %r465, %r464;
	selp.b32 	%r470, %r465, %r485, %p60;
	mov.b32 	%r471, 4;
	// begin inline asm
	shfl.sync.down.b32 %r469, %r470, %r471, %r482, %r483;
	// end inline asm
	setp.gt.s32 	%p61, %r458, 27;
	max.s32 	%r486, %r470, %r469;
	selp.b32 	%r475, %r470, %r486, %p61;
	mov.b32 	%r476, 8;
	// begin inline asm
	shfl.sync.down.b32 %r474, %r475, %r476, %r482, %r483;
	// end inline asm
	setp.gt.s32 	%p62, %r458, 23;
	max.s32 	%r487, %r475, %r474;
	selp.b32 	%r480, %r475, %r487, %p62;
	mov.b32 	%r481, 16;
	// begin inline asm
	shfl.sync.down.b32 %r479, %r480, %r481, %r482, %r483;
	// end inline asm
	setp.gt.s32 	%p63, %r458, 15;
	max.s32 	%r59, %r480, %r479;
	selp.b32 	%r686, %r480, %r59, %p63;
	setp.ne.s32 	%p64, %r458, 0;
	@%p64 bra 	$L__BB43_36;
	shr.u32 	%r488, %r27, 3;
	and.b32  	%r489, %r488, 124;
	mov.u32 	%r490, _ZZN3cub18CUB_300001_SM_10006detail6reduce28DeviceReduceSingleTileKernelINS2_10policy_hubIijN4cuda3__47maximumIiEEE10Policy1000EPiSB_iS8_iiNS5_3std3__410__identityEEEvT0_T1_T2_T3_T4_T6_E12temp_storage;
	add.s32 	%r491, %r490, %r489;
	st.shared.u32 	[%r491+8], %r59;
$L__BB43_36:
	bar.sync 	0;
	setp.ne.s32 	%p65, %r27, 0;
	@%p65 bra 	$L__BB43_72;
	ld.shared.u32 	%r492, [_ZZN3cub18CUB_300001_SM_10006detail6reduce28DeviceReduceSingleTileKernelINS2_10policy_hubIijN4cuda3__47maximumIiEEE10Policy1000EPiSB_iS8_iiNS5_3std3__410__identityEEEvT0_T1_T2_T3_T4_T6_E12temp_storage+12];
	max.s32 	%r493, %r686, %r492;
	ld.shared.u32 	%r494, [_ZZN3cub18CUB_300001_SM_10006detail6reduce28DeviceReduceSingleTileKernelINS2_10policy_hubIijN4cuda3__47maximumIiEEE10Policy1000EPiSB_iS8_iiNS5_3std3__410__identityEEEvT0_T1_T2_T3_T4_T6_E12temp_storage+16];
	max.s32 	%r495, %r493, %r494;
	ld.shared.u32 	%r496, [_ZZN3cub18CUB_300001_SM_10006detail6reduce28DeviceReduceSingleTileKernelINS2_10policy_hubIijN4cuda3__47maximumIiEEE10Policy1000EPiSB_iS8_iiNS5_3std3__410__identityEEEvT0_T1_T2_T3_T4_T6_E12temp_storage+20];
	max.s32 	%r497, %r495, %r496;
	ld.shared.u32 	%r498, [_ZZN3cub18CUB_300001_SM_10006detail6reduce28DeviceReduceSingleTileKernelINS2_10policy_hubIijN4cuda3__47maximumIiEEE10Policy1000EPiSB_iS8_iiNS5_3std3__410__identityEEEvT0_T1_T2_T3_T4_T6_E12temp_storage+24];
	max.s32 	%r499, %r497, %r498;
	ld.shared.u32 	%r500, [_ZZN3cub18CUB_300001_SM_10006detail6reduce28DeviceReduceSingleTileKernelINS2_10policy_hubIijN4cuda3__47maximumIiEEE10Policy1000EPiSB_iS8_iiNS5_3std3__410__identityEEEvT0_T1_T2_T3_T4_T6_E12temp_storage+28];
	max.s32 	%r501, %r499, %r500;
	ld.shared.u32 	%r502, [_ZZN3cub18CUB_300001_SM_10006detail6reduce28DeviceReduceSingleTileKernelINS2_10policy_hubIijN4cuda3__47maximumIiEEE10Policy1000EPiSB_iS8_iiNS5_3std3__410__identityEEEvT0_T1_T2_T3_T4_T6_E12temp_storage+32];
	max.s32 	%r503, %r501, %r502;
	ld.shared.u32 	%r504, [_ZZN3cub18CUB_300001_SM_10006detail6reduce28DeviceReduceSingleTileKernelINS2_10policy_hubIijN4cuda3__47maximumIiEEE10Policy1000EPiSB_iS8_iiNS5_3std3__410__identityEEEvT0_T1_T2_T3_T4_T6_E12temp_storage+36];
	max.s32 	%r686, %r503, %r504;
	bra.uni 	$L__BB43_72;
$L__BB43_38:
	setp.gt.s32 	%p3, %r124, 4095;
	@%p3 bra 	$L__BB43_56;
	mov.u32 	%r62, %tid.x;
	setp.ge.s32 	%p20, %r62, %r124;
	mov.b32 	%r670, 0;
	mov.u32 	%r665, %r62;
	@%p20 bra 	$L__BB43_41;
	mul.wide.u32 	%rd66, %r62, 4;
	add.s64 	%rd65, %rd16, %rd66;
	// begin inline asm
	ld.global.nc.u32 %r670, [%rd65];
	// end inline asm
	add.s32 	%r665, %r62, 256;
$L__BB43_41:
	setp.ge.s32 	%p21, %r665, %r124;
	@%p21 bra 	$L__BB43_47;
	not.b32 	%r255, %r665;
	add.s32 	%r67, %r124, %r255;
	and.b32  	%r256, %r67, 768;
	setp.eq.s32 	%p22, %r256, 768;
	@%p22 bra 	$L__BB43_45;
	mul.wide.u32 	%rd67, %r665, 4;
	add.s64 	%rd123, %rd16, %rd67;
	shr.u32 	%r257, %r67, 8;
	add.s32 	%r258, %r257, 1;
	and.b32  	%r259, %r258, 3;
	neg.s32 	%r662, %r259;
$L__BB43_44:
	.pragma "nounroll";
	// begin inline asm
	ld.global.nc.u32 %r260, [%rd123];
	// end inline asm
	max.s32 	%r670, %r670, %r260;
	add.s32 	%r665, %r665, 256;
	add.s64 	%rd123, %rd123, 1024;
	add.s32 	%r662, %r662, 1;
	setp.ne.s32 	%p23, %r662, 0;
	@%p23 bra 	$L__BB43_44;
$L__BB43_45:
	setp.lt.u32 	%p24, %r67, 768;
	@%p24 bra 	$L__BB43_47;
$L__BB43_46:
	mul.wide.s32 	%rd73, %r665, 4;
	add.s64 	%rd69, %rd16, %rd73;
	// begin inline asm
	ld.global.nc.u32 %r261, [%rd69];
	// end inline asm
	max.s32 	%r265, %r670, %r261;
	add.s64 	%rd70, %rd69, 1024;
	// begin inline asm
	ld.global.nc.u32 %r262, [%rd70];
	// end inline asm
	max.s32 	%r266, %r265, %r262;
	add.s64 	%rd71, %rd69, 2048;
	// begin inline asm
	ld.global.nc.u32 %r263, [%rd71];
	// end inline asm
	max.s32 	%r267, %r266, %r263;
	add.s64 	%rd72, %rd69, 3072;
	// begin inline asm
	ld.global.nc.u32 %r264, [%rd72];
	// end inline asm
	max.s32 	%r670, %r267, %r264;
	add.s32 	%r665, %r665, 1024;
	setp.lt.s32 	%p25, %r665, %r124;
	@%p25 bra 	$L__BB43_46;
$L__BB43_47:
	setp.lt.s32 	%p26, %r124, 256;
	@%p26 bra 	$L__BB43_52;
	// begin inline asm
	mov.u32 %r331, %laneid;
	// end inline asm
	mov.b32 	%r334, 1;
	mov.b32 	%r355, 31;
	mov.b32 	%r356, -1;
	// begin inline asm
	shfl.sync.down.b32 %r332, %r670, %r334, %r355, %r356;
	// end inline asm
	setp.gt.s32 	%p42, %r331, 30;
	max.s32 	%r357, %r670, %r332;
	selp.b32 	%r338, %r670, %r357, %p42;
	mov.b32 	%r339, 2;
	// begin inline asm
	shfl.sync.down.b32 %r337, %r338, %r339, %r355, %r356;
	// end inline asm
	setp.gt.s32 	%p43, %r331, 29;
	max.s32 	%r358, %r338, %r337;
	selp.b32 	%r343, %r338, %r358, %p43;
	mov.b32 	%r344, 4;
	// begin inline asm
	shfl.sync.down.b32 %r342, %r343, %r344, %r355, %r356;
	// end inline asm
	setp.gt.s32 	%p44, %r331, 27;
	max.s32 	%r359, %r343, %r342;
	selp.b32 	%r348, %r343, %r359, %p44;
	mov.b32 	%r349, 8;
	// begin inline asm
	shfl.sync.down.b32 %r347, %r348, %r349, %r355, %r356;
	// end inline asm
	setp.gt.s32 	%p45, %r331, 23;
	max.s32 	%r360, %r348, %r347;
	selp.b32 	%r353, %r348, %r360, %p45;
	mov.b32 	%r354, 16;
	// begin inline asm
	shfl.sync.down.b32 %r352, %r353, %r354, %r355, %r356;
	// end inline asm
	setp.gt.s32 	%p46, %r331, 15;
	max.s32 	%r83, %r353, %r352;
	selp.b32 	%r686, %r353, %r83, %p46;
	setp.ne.s32 	%p47, %r331, 0;
	@%p47 bra 	$L__BB43_50;
	shr.u32 	%r361, %r62, 3;
	and.b32  	%r362, %r361, 124;
	mov.u32 	%r363, _ZZN3cub18CUB_300001_SM_10006detail6reduce28DeviceReduceSingleTileKernelINS2_10policy_hubIijN4cuda3__47maximumIiEEE10Policy1000EPiSB_iS8_iiNS5_3std3__410__identityEEEvT0_T1_T2_T3_T4_T6_E12temp_storage;
	add.s32 	%r364, %r363, %r362;
	st.shared.u32 	[%r364+8], %r83;
$L__BB43_50:
	bar.sync 	0;
	setp.ne.s32 	%p48, %r62, 0;
	@%p48 bra 	$L__BB43_72;
	ld.shared.u32 	%r365, [_ZZN3cub18CUB_300001_SM_10006detail6reduce28DeviceReduceSingleTileKernelINS2_10policy_hubIijN4cuda3__47maximumIiEEE10Policy1000EPiSB_iS8_iiNS5_3std3__410__identityEEEvT0_T1_T2_T3_T4_T6_E12temp_storage+12];
	max.s32 	%r366, %r686, %r365;
	ld.shared.u32 	%r367, [_ZZN3cub18CUB_300001_SM_10006detail6reduce28DeviceReduceSingleTileKernelINS2_10policy_hubIijN4cuda3__47maximumIiEEE10Policy1000EPiSB_iS8_iiNS5_3std3__410__identityEEEvT0_T1_T2_T3_T4_T6_E12temp_storage+16];
	max.s32 	%r368, %r366, %r367;
	ld.shared.u32 	%r369, [_ZZN3cub18CUB_300001_SM_10006detail6reduce28DeviceReduceSingleTileKernelINS2_10policy_hubIijN4cuda3__47maximumIiEEE10Policy1000EPiSB_iS8_iiNS5_3std3__410__identityEEEvT0_T1_T2_T3_T4_T6_E12temp_storage+20];
	max.s32 	%r370, %r368, %r369;
	ld.shared.u32 	%r371, [_ZZN3cub18CUB_300001_SM_10006detail6reduce28DeviceReduceSingleTileKernelINS2_10policy_hubIijN4cuda3__47maximumIiEEE10Policy1000EPiSB_iS8_iiNS5_3std3__410__identityEEEvT0_T1_T2_T3_T4_T6_E12temp_storage+24];
	max.s32 	%r372, %r370, %r371;
	ld.shared.u32 	%r373, [_ZZN3cub18CUB_300001_SM_10006detail6reduce28DeviceReduceSingleTileKernelINS2_10policy_hubIijN4cuda3__47maximumIiEEE10Policy1000EPiSB_iS8_iiNS5_3std3__410__identityEEEvT0_T1_T2_T3_T4_T6_E12temp_storage+28];
	max.s32 	%r374, %r372, %r373;
	ld.shared.u32 	%r375, [_ZZN3cub18CUB_300001_SM_10006detail6reduce28DeviceReduceSingleTileKernelINS2_10policy_hubIijN4cuda3__47maximumIiEEE10Policy1000EPiSB_iS8_iiNS5_3std3__410__identityEEEvT0_T1_T2_T3_T4_T6_E12temp_storage+32];
	max.s32 	%r376, %r374, %r375;
	ld.shared.u32 	%r377, [_ZZN3cub18CUB_300001_SM_10006detail6reduce28DeviceReduceSingleTileKernelINS2_10policy_hubIijN4cuda3__47maximumIiEEE10Policy1000EPiSB_iS8_iiNS5_3std3__410__identityEEEvT0_T1_T2_T3_T4_T6_E12temp_storage+36];
	max.s32 	%r686, %r376, %r377;
	bra.uni 	$L__BB43_72;
$L__BB43_52:
	// begin inline asm
	mov.u32 %r268, %laneid;
	// end inline asm
	and.b32  	%r294, %r62, 992;
	add.s32 	%r295, %r294, 32;
	setp.gt.s32 	%p27, %r295, %r124;
	not.b32 	%r296, %r294;
	add.s32 	%r297, %r124, %r296;
	selp.b32 	%r292, %r297, 31, %p27;
	mov.b32 	%r271, 1;
	mov.b32 	%r293, -1;
	// begin inline asm
	shfl.sync.down.b32 %r269, %r670, %r271, %r292, %r293;
	// end inline asm
	setp.lt.s32 	%p28, %r268, %r292;
	max.s32 	%r298, %r670, %r269;
	selp.b32 	%r275, %r298, %r670, %p28;
	mov.b32 	%r276, 2;
	// begin inline asm
	shfl.sync.down.b32 %r274, %r275, %r276, %r292, %r293;
	// end inline asm
	add.s32 	%r299, %r268, 2;
	setp.gt.s32 	%p29, %r299, %r292;
	max.s32 	%r300, %r275, %r274;
	selp.b32 	%r280, %r275, %r300, %p29;
	mov.b32 	%r281, 4;
	// begin inline asm
	shfl.sync.down.b32 %r279, %r280, %r281, %r292, %r293;
	// end inline asm
	add.s32 	%r301, %r268, 4;
	setp.gt.s32 	%p30, %r301, %r292;
	max.s32 	%r302, %r280, %r279;
	selp.b32 	%r285, %r280, %r302, %p30;
	mov.b32 	%r286, 8;
	// begin inline asm
	shfl.sync.down.b32 %r284, %r285, %r286, %r292, %r293;
	// end inline asm
	add.s32 	%r303, %r268, 8;
	setp.gt.s32 	%p31, %r303, %r292;
	max.s32 	%r304, %r285, %r284;
	selp.b32 	%r290, %r285, %r304, %p31;
	mov.b32 	%r291, 16;
	// begin inline asm
	shfl.sync.down.b32 %r289, %r290, %r291, %r292, %r293;
	// end inline asm
	add.s32 	%r305, %r268, 16;
	setp.gt.s32 	%p32, %r305, %r292;
	max.s32 	%r306, %r290, %r289;
	selp.b32 	%r686, %r290, %r306, %p32;
	setp.ne.s32 	%p33, %r268, 0;
	@%p33 bra 	$L__BB43_54;
	shr.u32 	%r307, %r62, 3;
	and.b32  	%r308, %r307, 124;
	mov.u32 	%r309, _ZZN3cub18CUB_300001_SM_10006detail6reduce28DeviceReduceSingleTileKernelINS2_10policy_hubIijN4cuda3__47maximumIiEEE10Policy1000EPiSB_iS8_iiNS5_3std3__410__identityEEEvT0_T1_T2_T3_T4_T6_E12temp_storage;
	add.s32 	%r310, %r309, %r308;
	st.shared.u32 	[%r310+8], %r686;
$L__BB43_54:
	bar.sync 	0;
	setp.ne.s32 	%p34, %r62, 0;
	@%p34 bra 	$L__BB43_72;
	setp.gt.s32 	%p35, %r124, 32;
	ld.shared.u32 	%r311, [_ZZN3cub18CUB_300001_SM_10006detail6reduce28DeviceReduceSingleTileKernelINS2_10policy_hubIijN4cuda3__47maximumIiEEE10Policy1000EPiSB_iS8_iiNS5_3std3__410__identityEEEvT0_T1_T2_T3_T4_T6_E12temp_storage+12];
	max.s32 	%r312, %r686, %r311;
	selp.b32 	%r313, %r312, %r686, %p35;
	setp.gt.s32 	%p36, %r124, 64;
	ld.shared.u32 	%r314, [_ZZN3cub18CUB_300001_SM_10006detail6reduce28DeviceReduceSingleTileKernelINS2_10policy_hubIijN4cuda3__47maximumIiEEE10Policy1000EPiSB_iS8_iiNS5_3std3__410__identityEEEvT0_T1_T2_T3_T4_T6_E12temp_storage+16];
	max.s32 	%r315, %r313, %r314;
	selp.b32 	%r316, %r315, %r313, %p36;
	setp.gt.s32 	%p37, %r124, 96;
	ld.shared.u32 	%r317, [_ZZN3cub18CUB_300001_SM_10006detail6reduce28DeviceReduceSingleTileKernelINS2_10policy_hubIijN4cuda3__47maximumIiEEE10Policy1000EPiSB_iS8_iiNS5_3std3__410__identityEEEvT0_T1_T2_T3_T4_T6_E12temp_storage+20];
	max.s32 	%r318, %r316, %r317;
	selp.b32 	%r319, %r318, %r316, %p37;
	setp.gt.s32 	%p38, %r124, 128;
	ld.shared.u32 	%r320, [_ZZN3cub18CUB_300001_SM_10006detail6reduce28DeviceReduceSingleTileKernelINS2_10policy_hubIijN4cuda3__47maximumIiEEE10Policy1000EPiSB_iS8_iiNS5_3std3__410__identityEEEvT0_T1_T2_T3_T4_T6_E12temp_storage+24];
	max.s32 	%r321, %r319, %r320;
	selp.b32 	%r322, %r321, %r319, %p38;
	setp.gt.s32 	%p39, %r124, 160;
	ld.shared.u32 	%r323, [_ZZN3cub18CUB_300001_SM_10006detail6reduce28DeviceReduceSingleTileKernelINS2_10policy_hubIijN4cuda3__47maximumIiEEE10Policy1000EPiSB_iS8_iiNS5_3std3__410__identityEEEvT0_T1_T2_T3_T4_T6_E12temp_storage+28];
	max.s32 	%r324, %r322, %r323;
	selp.b32 	%r325, %r324, %r322, %p39;
	setp.gt.s32 	%p40, %r124, 192;
	ld.shared.u32 	%r326, [_ZZN3cub18CUB_300001_SM_10006detail6reduce28DeviceReduceSingleTileKernelINS2_10policy_hubIijN4cuda3__47maximumIiEEE10Policy1000EPiSB_iS8_iiNS5_3std3__410__identityEEEvT0_T1_T2_T3_T4_T6_E12temp_storage+32];
	max.s32 	%r327, %r325, %r326;
	selp.b32 	%r328, %r327, %r325, %p40;
	setp.gt.s32 	%p41, %r124, 224;
	ld.shared.u32 	%r329, [_ZZN3cub18CUB_300001_SM_10006detail6reduce28DeviceReduceSingleTileKernelINS2_10policy_hubIijN4cuda3__47maximumIiEEE10Policy1000EPiSB_iS8_iiNS5_3std3__410__identityEEEvT0_T1_T2_T3_T4_T6_E12temp_storage+36];
	max.s32 	%r330, %r328, %r329;
	selp.b32 	%r686, %r330, %r328, %p41;
	bra.uni 	$L__BB43_72;
$L__BB43_56:
	mov.u32 	%r88, %tid.x;
	mul.wide.u32 	%rd35, %r88, 4;
	add.s64 	%rd19, %rd16, %rd35;
	// begin inline asm
	ld.global.nc.u32 %r126, [%rd19];
	// end inline asm
	add.s64 	%rd20, %rd19, 1024;
	// begin inline asm
	ld.global.nc.u32 %r127, [%rd20];
	// end inline asm
	add.s64 	%rd21, %rd19, 2048;
	// begin inline asm
	ld.global.nc.u32 %r128, [%rd21];
	// end inline asm
	add.s64 	%rd22, %rd19, 3072;
	// begin inline asm
	ld.global.nc.u32 %r129, [%rd22];
	// end inline asm
	add.s64 	%rd23, %rd19, 4096;
	// begin inline asm
	ld.global.nc.u32 %r130, [%rd23];
	// end inline asm
	add.s64 	%rd24, %rd19, 5120;
	// begin inline asm
	ld.global.nc.u32 %r131, [%rd24];
	// end inline asm
	add.s64 	%rd25, %rd19, 6144;
	// begin inline asm
	ld.global.nc.u32 %r132, [%rd25];
	// end inline asm
	add.s64 	%rd26, %rd19, 7168;
	// begin inline asm
	ld.global.nc.u32 %r133, [%rd26];
	// end inline asm
	add.s64 	%rd27, %rd19, 8192;
	// begin inline asm
	ld.global.nc.u32 %r134, [%rd27];
	// end inline asm
	add.s64 	%rd28, %rd19, 9216;
	// begin inline asm
	ld.global.nc.u32 %r135, [%rd28];
	// end inline asm
	add.s64 	%rd29, %rd19, 10240;
	// begin inline asm
	ld.global.nc.u32 %r136, [%rd29];
	// end inline asm
	add.s64 	%rd30, %rd19, 11264;
	// begin inline asm
	ld.global.nc.u32 %r137, [%rd30];
	// end inline asm
	add.s64 	%rd31, %rd19, 12288;
	// begin inline asm
	ld.global.nc.u32 %r138, [%rd31];
	// end inline asm
	add.s64 	%rd32, %rd19, 13312;
	// begin inline asm
	ld.global.nc.u32 %r139, [%rd32];
	// end inline asm
	add.s64 	%rd33, %rd19, 14336;
	// begin inline asm
	ld.global.nc.u32 %r140, [%rd33];
	// end inline asm
	add.s64 	%rd34, %rd19, 15360;
	// begin inline asm
	ld.global.nc.u32 %r141, [%rd34];
	// end inline asm
	max.s32 	%r143, %r126, %r127;
	max.s32 	%r144, %r143, %r128;
	max.s32 	%r145, %r129, %r130;
	max.s32 	%r146, %r145, %r131;
	max.s32 	%r147, %r132, %r133;
	max.s32 	%r148, %r147, %r134;
	max.s32 	%r149, %r135, %r136;
	max.s32 	%r150, %r149, %r137;
	max.s32 	%r151, %r138, %r139;
	max.s32 	%r152, %r151, %r140;
	max.s32 	%r153, %r144, %r146;
	max.s32 	%r154, %r153, %r148;
	max.s32 	%r155, %r150, %r152;
	max.s32 	%r156, %r155, %r141;
	max.s32 	%r685, %r154, %r156;
	setp.lt.u32 	%p4, %r124, 8192;
	mov.b32 	%r674, 4096;
	@%p4 bra 	$L__BB43_60;
	add.s32 	%r90, %r124, -4096;
	mov.b32 	%r674, 4096;
$L__BB43_58:
	mul.wide.s32 	%rd52, %r674, 4;
	add.s64 	%rd36, %rd19, %rd52;
	// begin inline asm
	ld.global.nc.u32 %r158, [%rd36];
	// end inline asm
	add.s64 	%rd37, %rd36, 1024;
	// begin inline asm
	ld.global.nc.u32 %r159, [%rd37];
	// end inline asm
	add.s64 	%rd38, %rd36, 2048;
	// begin inline asm
	ld.global.nc.u32 %r160, [%rd38];
	// end inline asm
	add.s64 	%rd39, %rd36, 3072;
	// begin inline asm
	ld.global.nc.u32 %r161, [%rd39];
	// end inline asm
	add.s64 	%rd40, %rd36, 4096;
	// begin inline asm
	ld.global.nc.u32 %r162, [%rd40];
	// end inline asm
	add.s64 	%rd41, %rd36, 5120;
	// begin inline asm
	ld.global.nc.u32 %r163, [%rd41];
	// end inline asm
	add.s64 	%rd42, %rd36, 6144;
	// begin inline asm
	ld.global.nc.u32 %r164, [%rd42];
	// end inline asm
	add.s64 	%rd43, %rd36, 7168;
	// begin inline asm
	ld.global.nc.u32 %r165, [%rd43];
	// end inline asm
	add.s64 	%rd44, %rd36, 8192;
	// begin inline asm
	ld.global.nc.u32 %r166, [%rd44];
	// end inline asm
	add.s64 	%rd45, %rd36, 9216;
	// begin inline asm
	ld.global.nc.u32 %r167, [%rd45];
	// end inline asm
	add.s64 	%rd46, %rd36, 10240;
	// begin inline asm
	ld.global.nc.u32 %r168, [%rd46];
	// end inline asm
	add.s64 	%rd47, %rd36, 11264;
	// begin inline asm
	ld.global.nc.u32 %r169, [%rd47];
	// end inline asm
	add.s64 	%rd48, %rd36, 12288;
	// begin inline asm
	ld.global.nc.u32 %r170, [%rd48];
	// end inline asm
	add.s64 	%rd49, %rd36, 13312;
	// begin inline asm
	ld.global.nc.u32 %r171, [%rd49];
	// end inline asm
	add.s64 	%rd50, %rd36, 14336;
	// begin inline asm
	ld.global.nc.u32 %r172, [%rd50];
	// end inline asm
	add.s64 	%rd51, %rd36, 15360;
	// begin inline asm
	ld.global.nc.u32 %r173, [%rd51];
	// end inline asm
	max.s32 	%r174, %r685, %r158;
	max.s32 	%r175, %r174, %r159;
	max.s32 	%r176, %r160, %r161;
	max.s32 	%r177, %r176, %r162;
	max.s32 	%r178, %r163, %r164;
	max.s32 	%r179, %r178, %r165;
	max.s32 	%r180, %r166, %r167;
	max.s32 	%r181, %r180, %r168;
	max.s32 	%r182, %r169, %r170;
	max.s32 	%r183, %r182, %r171;
	max.s32 	%r184, %r172, %r173;
	max.s32 	%r185, %r175, %r177;
	max.s32 	%r186, %r185, %r179;
	max.s32 	%r187, %r181, %r183;
	max.s32 	%r188, %r187, %r184;
	max.s32 	%r685, %r186, %r188;
	sub.s32 	%r189, %r124, %r674;
	setp.lt.s32 	%p5, %r189, 4096;
	@%p5 bra 	$L__BB43_68;
	add.s32 	%r674, %r674, 4096;
	setp.le.s32 	%p6, %r674, %r90;
	@%p6 bra 	$L__BB43_58;
$L__BB43_60:
	setp.le.s32 	%p7, %r124, %r674;
	@%p7 bra 	$L__BB43_68;
	sub.s32 	%r97, %r124, %r674;
	setp.ge.s32 	%p8, %r88, %r97;
	@%p8 bra 	$L__BB43_68;
	not.b32 	%r191, %r88;
	add.s32 	%r192, %r124, %r191;
	sub.s32 	%r98, %r192, %r674;
	and.b32  	%r193, %r98, 768;
	setp.eq.s32 	%p9, %r193, 768;
	mov.u32 	%r679, %r88;
	@%p9 bra 	$L__BB43_65;
	add.s32 	%r676, %r88, %r674;
	shr.u32 	%r194, %r98, 8;
	add.s32 	%r195, %r194, 1;
	and.b32  	%r196, %r195, 3;
	neg.s32 	%r675, %r196;
	mov.u32 	%r679, %r88;
$L__BB43_64:
	.pragma "nounroll";
	mul.wide.u32 	%rd54, %r676, 4;
	add.s64 	%rd53, %rd16, %rd54;
	// begin inline asm
	ld.global.nc.u32 %r197, [%rd53];
	// end inline asm
	max.s32 	%r685, %r685, %r197;
	add.s32 	%r679, %r679, 256;
	add.s32 	%r676, %r676, 256;
	add.s32 	%r675, %r675, 1;
	setp.ne.s32 	%p10, %r675, 0;
	@%p10 bra 	$L__BB43_64;
$L__BB43_65:
	setp.lt.u32 	%p11, %r98, 768;
	@%p11 bra 	$L__BB43_68;
	cvt.u64.u32 	%rd55, %r679;
	cvt.u64.u32 	%rd56, %r674;
	add.s64 	%rd57, %rd55, %rd56;
	shl.b64 	%rd58, %rd57, 2;
	add.s64 	%rd59, %rd58, %rd16;
	add.s64 	%rd124, %rd59, 2048;
	add.s32 	%r682, %r679, %r674;
$L__BB43_67:
	mul.wide.u32 	%rd64, %r682, 4;
	add.s64 	%rd60, %rd16, %rd64;
	// begin inline asm
	ld.global.nc.u32 %r198, [%rd60];
	// end inline asm
	max.s32 	%r202, %r685, %r198;
	add.s64 	%rd61, %rd124, -1024;
	// begin inline asm
	ld.global.nc.u32 %r199, [%rd61];
	// end inline asm
	max.s32 	%r203, %r202, %r199;
	// begin inline asm
	ld.global.nc.u32 %r200, [%rd124];
	// end inline asm
	max.s32 	%r204, %r203, %r200;
	add.s64 	%rd63, %rd124, 1024;
	// begin inline asm
	ld.global.nc.u32 %r201, [%rd63];
	// end inline asm
	max.s32 	%r685, %r204, %r201;
	add.s32 	%r679, %r679, 1024;
	add.s64 	%rd124, %rd124, 4096;
	add.s32 	%r682, %r682, 1024;
	setp.lt.s32 	%p12, %r679, %r97;
	@%p12 bra 	$L__BB43_67;
$L__BB43_68:
	// begin inline asm
	mov.u32 %r205, %laneid;
	// end inline asm
	mov.b32 	%r208, 1;
	mov.b32 	%r229, 31;
	mov.b32 	%r230, -1;
	// begin inline asm
	shfl.sync.down.b32 %r206, %r685, %r208, %r229, %r230;
	// end inline asm
	setp.gt.s32 	%p13, %r205, 30;
	max.s32 	%r231, %r685, %r206;
	selp.b32 	%r212, %r685, %r231, %p13;
	mov.b32 	%r213, 2;
	// begin inline asm
	shfl.sync.down.b32 %r211, %r212, %r213, %r229, %r230;
	// end inline asm
	setp.gt.s32 	%p14, %r205, 29;
	max.s32 	%r232, %r212, %r211;
	selp.b32 	%r217, %r212, %r232, %p14;
	mov.b32 	%r218, 4;
	// begin inline asm
	shfl.sync.down.b32 %r216, %r217, %r218, %r229, %r230;
	// end inline asm
	setp.gt.s32 	%p15, %r205, 27;
	max.s32 	%r233, %r217, %r216;
	selp.b32 	%r222, %r217, %r233, %p15;
	mov.b32 	%r223, 8;
	// begin inline asm
	shfl.sync.down.b32 %r221, %r222, %r223, %r229, %r230;
	// end inline asm
	setp.gt.s32 	%p16, %r205, 23;
	max.s32 	%r234, %r222, %r221;
	selp.b32 	%r227, %r222, %r234, %p16;
	mov.b32 	%r228, 16;
	// begin inline asm
	shfl.sync.down.b32 %r226, %r227, %r228, %r229, %r230;
	// end inline asm
	setp.gt.s32 	%p17, %r205, 15;
	max.s32 	%r120, %r227, %r226;
	selp.b32 	%r686, %r227, %r120, %p17;
	setp.ne.s32 	%p18, %r205, 0;
	@%p18 bra 	$L__BB43_70;
	shr.u32 	%r235, %r88, 3;
	and.b32  	%r236, %r235, 124;
	mov.u32 	%r237, _ZZN3cub18CUB_300001_SM_10006detail6reduce28DeviceReduceSingleTileKernelINS2_10policy_hubIijN4cuda3__47maximumIiEEE10Policy1000EPiSB_iS8_iiNS5_3std3__410__identityEEEvT0_T1_T2_T3_T4_T6_E12temp_storage;
	add.s32 	%r238, %r237, %r236;
	st.shared.u32 	[%r238+8], %r120;
$L__BB43_70:
	bar.sync 	0;
	setp.ne.s32 	%p19, %r88, 0;
	@%p19 bra 	$L__BB43_72;
	ld.shared.u32 	%r239, [_ZZN3cub18CUB_300001_SM_10006detail6reduce28DeviceReduceSingleTileKernelINS2_10policy_hubIijN4cuda3__47maximumIiEEE10Policy1000EPiSB_iS8_iiNS5_3std3__410__identityEEEvT0_T1_T2_T3_T4_T6_E12temp_storage+12];
	max.s32 	%r240, %r686, %r239;
	ld.shared.u32 	%r241, [_ZZN3cub18CUB_300001_SM_10006detail6reduce28DeviceReduceSingleTileKernelINS2_10policy_hubIijN4cuda3__47maximumIiEEE10Policy1000EPiSB_iS8_iiNS5_3std3__410__identityEEEvT0_T1_T2_T3_T4_T6_E12temp_storage+16];
	max.s32 	%r242, %r240, %r241;
	ld.shared.u32 	%r243, [_ZZN3cub18CUB_300001_SM_10006detail6reduce28DeviceReduceSingleTileKernelINS2_10policy_hubIijN4cuda3__47maximumIiEEE10Policy1000EPiSB_iS8_iiNS5_3std3__410__identityEEEvT0_T1_T2_T3_T4_T6_E12temp_storage+20];
	max.s32 	%r244, %r242, %r243;
	ld.shared.u32 	%r245, [_ZZN3cub18CUB_300001_SM_10006detail6reduce28DeviceReduceSingleTileKernelINS2_10policy_hubIijN4cuda3__47maximumIiEEE10Policy1000EPiSB_iS8_iiNS5_3std3__410__identityEEEvT0_T1_T2_T3_T4_T6_E12temp_storage+24];
	max.s32 	%r246, %r244, %r245;
	ld.shared.u32 	%r247, [_ZZN3cub18CUB_300001_SM_10006detail6reduce28DeviceReduceSingleTileKernelINS2_10policy_hubIijN4cuda3__47maximumIiEEE10Policy1000EPiSB_iS8_iiNS5_3std3__410__identityEEEvT0_T1_T2_T3_T4_T6_E12temp_storage+28];
	max.s32 	%r248, %r246, %r247;
	ld.shared.u32 	%r249, [_ZZN3cub18CUB_300001_SM_10006detail6reduce28DeviceReduceSingleTileKernelINS2_10policy_hubIijN4cuda3__47maximumIiEEE10Policy1000EPiSB_iS8_iiNS5_3std3__410__identityEEEvT0_T1_T2_T3_T4_T6_E12temp_storage+32];
	max.s32 	%r250, %r248, %r249;
	ld.shared.u32 	%r251, [_ZZN3cub18CUB_300001_SM_10006detail6reduce28DeviceReduceSingleTileKernelINS2_10policy_hubIijN4cuda3__47maximumIiEEE10Policy1000EPiSB_iS8_iiNS5_3std3__410__identityEEEvT0_T1_T2_T3_T4_T6_E12temp_storage+36];
	max.s32 	%r686, %r250, %r251;
$L__BB43_72:
	mov.u32 	%r631, %tid.x;
	setp.ne.s32 	%p95, %r631, 0;
	@%p95 bra 	$L__BB43_74;
	max.s32 	%r632, %r125, %r686;
	st.global.u32 	[%rd1], %r632;
$L__BB43_74:
	ret;

}
	// .globl	_ZN3cub18CUB_300001_SM_10006detail6reduce28DeviceReduceSingleTileKernelINS2_10policy_hubIiyN4cuda3__47maximumIiEEE10Policy1000EN6thrust24THRUST_300001_SM_1000_NS10device_ptrIiEEPiyS8_iiNS5_3std3__410__identityEEEvT0_T1_T2_T3_T4_T6_
.visible .entry _ZN3cub18CUB_300001_SM_10006detail6reduce28DeviceReduceSingleTileKernelINS2_10policy_hubIiyN4cuda3__47maximumIiEEE10Policy1000EN6thrust24THRUST_300001_SM_1000_NS10device_ptrIiEEPiyS8_iiNS5_3std3__410__identityEEEvT0_T1_T2_T3_T4_T6_(
	.param .align 8 .b8 _ZN3cub18CUB_300001_SM_10006detail6reduce28DeviceReduceSingleTileKernelINS2_10policy_hubIiyN4cuda3__47maximumIiEEE10Policy1000EN6thrust24THRUST_300001_SM_1000_NS10device_ptrIiEEPiyS8_iiNS5_3std3__410__identityEEEvT0_T1_T2_T3_T4_T6__param_0[8],
	.param .u64 .ptr .align 1 _ZN3cub18CUB_300001_SM_10006detail6reduce28DeviceReduceSingleTileKernelINS2_10policy_hubIiyN4cuda3__47maximumIiEEE10Policy1000EN6thrust24THRUST_300001_SM_1000_NS10device_ptrIiEEPiyS8_iiNS5_3std3__410__identityEEEvT0_T1_T2_T3_T4_T6__param_1,
	.param .u64 _ZN3cub18CUB_300001_SM_10006detail6reduce28DeviceReduceSingleTileKernelINS2_10policy_hubIiyN4cuda3__47maximumIiEEE10Policy1000EN6thrust24THRUST_300001_SM_1000_NS10device_ptrIiEEPiyS8_iiNS5_3std3__410__identityEEEvT0_T1_T2_T3_T4_T6__param_2,
	.param .align 1 .b8 _ZN3cub18CUB_300001_SM_10006detail6reduce28DeviceReduceSingleTileKernelINS2_10policy_hubIiyN4cuda3__47maximumIiEEE10Policy1000EN6thrust24THRUST_300001_SM_1000_NS10device_ptrIiEEPiyS8_iiNS5_3std3__410__identityEEEvT0_T1_T2_T3_T4_T6__param_3[1],
	.param .u32 _ZN3cub18CUB_300001_SM_10006detail6reduce28DeviceReduceSingleTileKernelINS2_10policy_hubIiyN4cuda3__47maximumIiEEE10Policy1000EN6thrust24THRUST_300001_SM_1000_NS10device_ptrIiEEPiyS8_iiNS5_3std3__410__identityEEEvT0_T1_T2_T3_T4_T6__param_4,
	.param .align 1 .b8 _ZN3cub18CUB_300001_SM_10006detail6reduce28DeviceReduceSingleTileKernelINS2_10policy_hubIiyN4cuda3__47maximumIiEEE10Policy1000EN6thrust24THRUST_300001_SM_1000_NS10device_ptrIiEEPiyS8_iiNS5_3std3__410__identityEEEvT0_T1_T2_T3_T4_T6__param_5[1]
)
.maxntid 256
.minnctapersm 1
{
	.reg .pred 	%p<59>;
	.reg .b32 	%r<471>;
	.reg .b64 	%rd<56>;
	// demoted variable
	.shared .align 4 .b8 _ZZN3cub18CUB_300001_SM_10006detail6reduce28DeviceReduceSingleTileKernelINS2_10policy_hubIiyN4cuda3__47maximumIiEEE10Policy1000EN6thrust24THRUST_300001_SM_1000_NS10device_ptrIiEEPiyS8_iiNS5_3std3__410__identityEEEvT0_T1_T2_T3_T4_T6_E12temp_storage[44];
	ld.param.u64 	%rd18, [_ZN3cub18CUB_300001_SM_10006detail6reduce28DeviceReduceSingleTileKernelINS2_10policy_hubIiyN4cuda3__47maximumIiEEE10Policy1000EN6thrust24THRUST_300001_SM_1000_NS10device_ptrIiEEPiyS8_iiNS5_3std3__410__identityEEEvT0_T1_T2_T3_T4_T6__param_0];
	ld.param.u64 	%rd20, [_ZN3cub18CUB_300001_SM_10006detail6reduce28DeviceReduceSingleTileKernelINS2_10policy_hubIiyN4cuda3__47maximumIiEEE10Policy1000EN6thrust24THRUST_300001_SM_1000_NS10device_ptrIiEEPiyS8_iiNS5_3std3__410__identityEEEvT0_T1_T2_T3_T4_T6__param_1];
	ld.param.u64 	%rd19, [_ZN3cub18CUB_300001_SM_10006detail6reduce28DeviceReduceSingleTileKernelINS2_10policy_hubIiyN4cuda3__47maximumIiEEE10Policy1000EN6thrust24THRUST_300001_SM_1000_NS10device_ptrIiEEPiyS8_iiNS5_3std3__410__identityEEEvT0_T1_T2_T3_T4_T6__param_2];
	ld.param.u32 	%r83, [_ZN3cub18CUB_300001_SM_10006detail6reduce28DeviceReduceSingleTileKernelINS2_10policy_hubIiyN4cuda3__47maximumIiEEE10Policy1000EN6thrust24THRUST_300001_SM_1000_NS10device_ptrIiEEPiyS8_iiNS5_3std3__410__identityEEEvT0_T1_T2_T3_T4_T6__param_4];
	cvta.to.global.u64 	%rd1, %rd20;
	setp.ne.s64 	%p1, %rd19, 0;
	@%p1 bra 	$L__BB44_3;
	mov.u32 	%r434, %tid.x;
	setp.ne.s32 	%p58, %r434, 0;
	@%p58 bra 	$L__BB44_51;
	st.global.u32 	[%rd1], %r83;
	bra.uni 	$L__BB44_51;
$L__BB44_3:
	cvta.to.global.u64 	%rd2, %rd18;
	setp.gt.u64 	%p2, %rd19, 4095;
	@%p2 bra 	$L__BB44_28;
	cvt.u32.u64 	%r1, %rd19;
	mov.u32 	%r2, %tid.x;
	setp.ge.u32 	%p24, %r2, %r1;
	mov.b32 	%r452, 0;
	mov.u32 	%r441, %r2;
	@%p24 bra 	$L__BB44_6;
	mul.wide.u32 	%rd41, %r2, 4;
	add.s64 	%rd42, %rd2, %rd41;
	ld.global.u32 	%r452, [%rd42];
	add.s32 	%r441, %r2, 256;
$L__BB44_6:
	setp.ge.u32 	%p25, %r441, %r1;
	@%p25 bra 	$L__BB44_19;
	not.b32 	%r262, %r441;
	add.s32 	%r263, %r262, %r1;
	shr.u32 	%r264, %r263, 8;
	add.s32 	%r7, %r264, 1;
	and.b32  	%r8, %r7, 15;
	setp.lt.u32 	%p26, %r263, 3840;
	@%p26 bra 	$L__BB44_10;
	and.b32  	%r265, %r7, 33554416;
	neg.s32 	%r437, %r265;
	mul.wide.u32 	%rd43, %r441, 4;
	add.s64 	%rd44, %rd43, %rd2;
	add.s64 	%rd51, %rd44, 8192;
$L__BB44_9:
	.pragma "nounroll";
	ld.global.u32 	%r266, [%rd51+-8192];
	max.s32 	%r267, %r452, %r266;
	ld.global.u32 	%r268, [%rd51+-7168];
	max.s32 	%r269, %r267, %r268;
	ld.global.u32 	%r270, [%rd51+-6144];
	max.s32 	%r271, %r269, %r270;
	ld.global.u32 	%r272, [%rd51+-5120];
	max.s32 	%r273, %r271, %r272;
	ld.global.u32 	%r274, [%rd51+-4096];
	max.s32 	%r275, %r273, %r274;
	ld.global.u32 	%r276, [%rd51+-3072];
	max.s32 	%r277, %r275, %r276;
	ld.global.u32 	%r278, [%rd51+-2048];
	max.s32 	%r279, %r277, %r278;
	ld.global.u32 	%r280, [%rd51+-1024];
	max.s32 	%r281, %r279, %r280;
	ld.global.u32 	%r282, [%rd51];
	max.s32 	%r283, %r281, %r282;
	ld.global.u32 	%r284, [%rd51+1024];
	max.s32 	%r285, %r283, %r284;
	ld.global.u32 	%r286, [%rd51+2048];
	max.s32 	%r287, %r285, %r286;
	ld.global.u32 	%r288, [%rd51+3072];
	max.s32 	%r289, %r287, %r288;
	ld.global.u32 	%r290, [%rd51+4096];
	max.s32 	%r291, %r289, %r290;
	ld.global.u32 	%r292, [%rd51+5120];
	max.s32 	%r293, %r291, %r292;
	ld.global.u32 	%r294, [%rd51+6144];
	max.s32 	%r295, %r293, %r294;
	ld.global.u32 	%r296, [%rd51+7168];
	max.s32 	%r452, %r295, %r296;
	add.s32 	%r441, %r441, 4096;
	add.s32 	%r437, %r437, 16;
	add.s64 	%rd51, %rd51, 16384;
	setp.ne.s32 	%p27, %r437, 0;
	@%p27 bra 	$L__BB44_9;
$L__BB44_10:
	setp.eq.s32 	%p28, %r8, 0;
	@%p28 bra 	$L__BB44_19;
	and.b32  	%r19, %r7, 7;
	setp.lt.u32 	%p29, %r8, 8;
	@%p29 bra 	$L__BB44_13;
	mul.wide.s32 	%rd45, %r441, 4;
	add.s64 	%rd46, %rd2, %rd45;
	ld.global.u32 	%r298, [%rd46];
	max.s32 	%r299, %r452, %r298;
	ld.global.u32 	%r300, [%rd46+1024];
	max.s32 	%r301, %r299, %r300;
	ld.global.u32 	%r302, [%rd46+2048];
	max.s32 	%r303, %r301, %r302;
	ld.global.u32 	%r304, [%rd46+3072];
	max.s32 	%r305, %r303, %r304;
	ld.global.u32 	%r306, [%rd46+4096];
	max.s32 	%r307, %r305, %r306;
	ld.global.u32 	%r308, [%rd46+5120];
	max.s32 	%r309, %r307, %r308;
	ld.global.u32 	%r310, [%rd46+6144];
	max.s32 	%r311, %r309, %r310;
	ld.global.u32 	%r312, [%rd46+7168];
	max.s32 	%r452, %r311, %r312;
	add.s32 	%r441, %r441, 2048;
$L__BB44_13:
	setp.eq.s32 	%p30, %r19, 0;
	@%p30 bra 	$L__BB44_19;
	and.b32  	%r25, %r7, 3;
	setp.lt.u32 	%p31, %r19, 4;
	@%p31 bra 	$L__BB44_16;
	mul.wide.s32 	%rd47, %r441, 4;
	add.s64 	%rd48, %rd2, %rd47;
	ld.global.u32 	%r314, [%rd48];
	max.s32 	%r315, %r452, %r314;
	ld.global.u32 	%r316, [%rd48+1024];
	max.s32 	%r317, %r315, %r316;
	ld.global.u32 	%r318, [%rd48+2048];
	max.s32 	%r319, %r317, %r318;
	ld.global.u32 	%r320, [%rd48+3072];
	max.s32 	%r452, %r319, %r320;
	add.s32 	%r441, %r441, 1024;
$L__BB44_16:
	setp.eq.s32 	%p32, %r25, 0;
	@%p32 bra 	$L__BB44_19;
	neg.s32 	%r449, %r25;
$L__BB44_18:
	.pragma "nounroll";
	mul.wide.s32 	%rd49, %r441, 4;
	add.s64 	%rd50, %rd2, %rd49;
	ld.global.u32 	%r321, [%rd50];
	max.s32 	%r452, %r452, %r321;
	add.s32 	%r441, %r441, 256;
	add.s32 	%r449, %r449, 1;
	setp.ne.s32 	%p33, %r449, 0;
	@%p33 bra 	$L__BB44_18;
$L__BB44_19:
	setp.lt.u64 	%p34, %rd19, 256;
	@%p34 bra 	$L__BB44_24;
	// begin inline asm
	mov.u32 %r385, %laneid;
	// end inline asm
	mov.b32 	%r388, 1;
	mov.b32 	%r409, 31;
	mov.b32 	%r410, -1;
	// begin inline asm
	shfl.sync.down.b32 %r386, %r452, %r388, %r409, %r410;
	// end inline asm
	setp.gt.s32 	%p50, %r385, 30;
	max.s32 	%r411, %r452, %r386;
	selp.b32 	%r392, %r452, %r411, %p50;
	mov.b32 	%r393, 2;
	// begin inline asm
	shfl.sync.down.b32 %r391, %r392, %r393, %r409, %r410;
	// end inline asm
	setp.gt.s32 	%p51, %r385, 29;
	max.s32 	%r412, %r392, %r391;
	selp.b32 	%r397, %r392, %r412, %p51;
	mov.b32 	%r398, 4;
	// begin inline asm
	shfl.sync.down.b32 %r396, %r397, %r398, %r409, %r410;
	// end inline asm
	setp.gt.s32 	%p52, %r385, 27;
	max.s32 	%r413, %r397, %r396;
	selp.b32 	%r402, %r397, %r413, %p52;
	mov.b32 	%r403, 8;
	// begin inline asm
	shfl.sync.down.b32 %r401, %r402, %r403, %r409, %r410;
	// end inline asm
	setp.gt.s32 	%p53, %r385, 23;
	max.s32 	%r414, %r402, %r401;
	selp.b32 	%r407, %r402, %r414, %p53;
	mov.b32 	%r408, 16;
	// begin inline asm
	shfl.sync.down.b32 %r406, %r407, %r408, %r409, %r410;
	// end inline asm
	setp.gt.s32 	%p54, %r385, 15;
	max.s32 	%r39, %r407, %r406;
	selp.b32 	%r470, %r407, %r39, %p54;
	setp.ne.s32 	%p55, %r385, 0;
	@%p55 bra 	$L__BB44_22;
	shr.u32 	%r415, %r2, 3;
	and.b32  	%r416, %r415, 124;
	mov.u32 	%r417, _ZZN3cub18CUB_300001_SM_10006detail6reduce28DeviceReduceSingleTileKernelINS2_10policy_hubIiyN4cuda3__47maximumIiEEE10Policy1000EN6thrust24THRUST_300001_SM_1000_NS10device_ptrIiEEPiyS8_iiNS5_3std3__410__identityEEEvT0_T1_T2_T3_T4_T6_E12temp_storage;
	add.s32 	%r418, %r417, %r416;
	st.shared.u32 	[%r418+8], %r39;
$L__BB44_22:
	bar.sync 	0;
	setp.ne.s32 	%p56, %r2, 0;
	@%p56 bra 	$L__BB44_49;
	ld.shared.u32 	%r419, [_ZZN3cub18CUB_300001_SM_10006detail6reduce28DeviceReduceSingleTileKernelINS2_10policy_hubIiyN4cuda3__47maximumIiEEE10Policy1000EN6thrust24THRUST_300001_SM_1000_NS10device_ptrIiEEPiyS8_iiNS5_3std3__410__identityEEEvT0_T1_T2_T3_T4_T6_E12temp_storage+12];
	max.s32 	%r420, %r470, %r419;
	ld.shared.u32 	%r421, [_ZZN3cub18CUB_300001_SM_10006detail6reduce28DeviceReduceSingleTileKernelINS2_10policy_hubIiyN4cuda3__47maximumIiEEE10Policy1000EN6thrust24THRUST_300001_SM_1000_NS10device_ptrIiEEPiyS8_iiNS5_3std3__410__identityEEEvT0_T1_T2_T3_T4_T6_E12temp_storage+16];
	max.s32 	%r422, %r420, %r421;
	ld.shared.u32 	%r423, [_ZZN3cub18CUB_300001_SM_10006detail6reduce28DeviceReduceSingleTileKernelINS2_10policy_hubIiyN4cuda3__47maximumIiEEE10Policy1000EN6thrust24THRUST_300001_SM_1000_NS10device_ptrIiEEPiyS8_iiNS5_3std3__410__identityEEEvT0_T1_T2_T3_T4_T6_E12temp_storage+20];
	max.s32 	%r424, %r422, %r423;
	ld.shared.u32 	%r425, [_ZZN3cub18CUB_300001_SM_10006detail6reduce28DeviceReduceSingleTileKernelINS2_10policy_hubIiyN4cuda3__47maximumIiEEE10Policy1000EN6thrust24THRUST_300001_SM_1000_NS10device_ptrIiEEPiyS8_iiNS5_3std3__410__identityEEEvT0_T1_T2_T3_T4_T6_E12temp_storage+24];
	max.s32 	%r426, %r424, %r425;
	ld.shared.u32 	%r427, [_ZZN3cub18CUB_300001_SM_10006detail6reduce28DeviceReduceSingleTileKernelINS2_10policy_hubIiyN4cuda3__47maximumIiEEE10Policy1000EN6thrust24THRUST_300001_SM_1000_NS10device_ptrIiEEPiyS8_iiNS5_3std3__410__identityEEEvT0_T1_T2_T3_T4_T6_E12temp_storage+28];
	max.s32 	%r428, %r426, %r427;
	ld.shared.u32 	%r429, [_ZZN3cub18CUB_300001_SM_10006detail6reduce28DeviceReduceSingleTileKernelINS2_10policy_hubIiyN4cuda3__47maximumIiEEE10Policy1000EN6thrust24THRUST_300001_SM_1000_NS10device_ptrIiEEPiyS8_iiNS5_3std3__410__identityEEEvT0_T1_T2_T3_T4_T6_E12temp_storage+32];
	max.s32 	%r430, %r428, %r429;
	ld.shared.u32 	%r431, [_ZZN3cub18CUB_300001_SM_10006detail6reduce28DeviceReduceSingleTileKernelINS2_10policy_hubIiyN4cuda3__47maximumIiEEE10Policy1000EN6thrust24THRUST_300001_SM_1000_NS10device_ptrIiEEPiyS8_iiNS5_3std3__410__identityEEEvT0_T1_T2_T3_T4_T6_E12temp_storage+36];
	max.s32 	%r470, %r430, %r431;
	bra.uni 	$L__BB44_49;
$L__BB44_24:
	// begin inline asm
	mov.u32 %r322, %laneid;
	// end inline asm
	and.b32  	%r348, %r2, 992;
	add.s32 	%r349, %r348, 32;
	setp.gt.u32 	%p35, %r349, %r1;
	not.b32 	%r350, %r348;
	add.s32 	%r351, %r1, %r350;
	selp.b32 	%r346, %r351, 31, %p35;
	mov.b32 	%r325, 1;
	mov.b32 	%r347, -1;
	// begin inline asm
	shfl.sync.down.b32 %r323, %r452, %r325, %r346, %r347;
	// end inline asm
	setp.lt.s32 	%p36, %r322, %r346;
	max.s32 	%r352, %r452, %r323;
	selp.b32 	%r329, %r352, %r452, %p36;
	mov.b32 	%r330, 2;
	// begin inline asm
	shfl.sync.down.b32 %r328, %r329, %r330, %r346, %r347;
	// end inline asm
	add.s32 	%r353, %r322, 2;
	setp.gt.s32 	%p37, %r353, %r346;
	max.s32 	%r354, %r329, %r328;
	selp.b32 	%r334, %r329, %r354, %p37;
	mov.b32 	%r335, 4;
	// begin inline asm
	shfl.sync.down.b32 %r333, %r334, %r335, %r346, %r347;
	// end inline asm
	add.s32 	%r355, %r322, 4;
	setp.gt.s32 	%p38, %r355, %r346;
	max.s32 	%r356, %r334, %r333;
	selp.b32 	%r339, %r334, %r356, %p38;
	mov.b32 	%r340, 8;
	// begin inline asm
	shfl.sync.down.b32 %r338, %r339, %r340, %r346, %r347;
	// end inline asm
	add.s32 	%r357, %r322, 8;
	setp.gt.s32 	%p39, %r357, %r346;
	max.s32 	%r358, %r339, %r338;
	selp.b32 	%r344, %r339, %r358, %p39;
	mov.b32 	%r345, 16;
	// begin inline asm
	shfl.sync.down.b32 %r343, %r344, %r345, %r346, %r347;
	// end inline asm
	add.s32 	%r359, %r322, 16;
	setp.gt.s32 	%p40, %r359, %r346;
	max.s32 	%r360, %r344, %r343;
	selp.b32 	%r470, %r344, %r360, %p40;
	setp.ne.s32 	%p41, %r322, 0;
	@%p41 bra 	$L__BB44_26;
	shr.u32 	%r361, %r2, 3;
	and.b32  	%r362, %r361, 124;
	mov.u32 	%r363, _ZZN3cub18CUB_300001_SM_10006detail6reduce28DeviceReduceSingleTileKernelINS2_10policy_hubIiyN4cuda3__47maximumIiEEE10Policy1000EN6thrust24THRUST_300001_SM_1000_NS10device_ptrIiEEPiyS8_iiNS5_3std3__410__identityEEEvT0_T1_T2_T3_T4_T6_E12temp_storage;
	add.s32 	%r364, %r363, %r362;
	st.shared.u32 	[%r364+8], %r470;
$L__BB44_26:
	bar.sync 	0;
	setp.ne.s32 	%p42, %r2, 0;
	@%p42 bra 	$L__BB44_49;
	setp.gt.u64 	%p43, %rd19, 32;
	ld.shared.u32 	%r365, [_ZZN3cub18CUB_300001_SM_10006detail6reduce28DeviceReduceSingleTileKernelINS2_10policy_hubIiyN4cuda3__47maximumIiEEE10Policy1000EN6thrust24THRUST_300001_SM_1000_NS10device_ptrIiEEPiyS8_iiNS5_3std3__410__identityEEEvT0_T1_T2_T3_T4_T6_E12temp_storage+12];
	max.s32 	%r366, %r470, %r365;
	selp.b32 	%r367, %r366, %r470, %p43;
	setp.gt.u64 	%p44, %rd19, 64;
	ld.shared.u32 	%r368, [_ZZN3cub18CUB_300001_SM_10006detail6reduce28DeviceReduceSingleTileKernelINS2_10policy_hubIiyN4cuda3__47maximumIiEEE10Policy1000EN6thrust24THRUST_300001_SM_1000_NS10device_ptrIiEEPiyS8_iiNS5_3std3__410__identityEEEvT0_T1_T2_T3_T4_T6_E12temp_storage+16];
	max.s32 	%r369, %r367, %r368;
	selp.b32 	%r370, %r369, %r367, %p44;
	setp.gt.u64 	%p45, %rd19, 96;
	ld.shared.u32 	%r371, [_ZZN3cub18CUB_300001_SM_10006detail6reduce28DeviceReduceSingleTileKernelINS2_10policy_hubIiyN4cuda3__47maximumIiEEE10Policy1000EN6thrust24THRUST_300001_SM_1000_NS10device_ptrIiEEPiyS8_iiNS5_3std3__410__identityEEEvT0_T1_T2_T3_T4_T6_E12temp_storage+20];
	max.s32 	%r372, %r370, %r371;
	selp.b32 	%r373, %r372, %r370, %p45;
	setp.gt.u64 	%p46, %rd19, 128;
	ld.shared.u32 	%r374, [_ZZN3cub18CUB_300001_SM_10006detail6reduce28DeviceReduceSingleTileKernelINS2_10policy_hubIiyN4cuda3__47maximumIiEEE10Policy1000EN6thrust24THRUST_300001_SM_1000_NS10device_ptrIiEEPiyS8_iiNS5_3std3__410__identityEEEvT0_T1_T2_T3_T4_T6_E12temp_storage+24];
	max.s32 	%r375, %r373, %r374;
	selp.b32 	%r376, %r375, %r373, %p46;
	setp.gt.u64 	%p47, %rd19, 160;
	ld.shared.u32 	%r377, [_ZZN3cub18CUB_300001_SM_10006detail6reduce28DeviceReduceSingleTileKernelINS2_10policy_hubIiyN4cuda3__47maximumIiEEE10Policy1000EN6thrust24THRUST_300001_SM_1000_NS10device_ptrIiEEPiyS8_iiNS5_3std3__410__identityEEEvT0_T1_T2_T3_T4_T6_E12temp_storage+28];
	max.s32 	%r378, %r376, %r377;
	selp.b32 	%r379, %r378, %r376, %p47;
	setp.gt.u64 	%p48, %rd19, 192;
	ld.shared.u32 	%r380, [_ZZN3cub18CUB_300001_SM_10006detail6reduce28DeviceReduceSingleTileKernelINS2_10policy_hubIiyN4cuda3__47maximumIiEEE10Policy1000EN6thrust24THRUST_300001_SM_1000_NS10device_ptrIiEEPiyS8_iiNS5_3std3__410__identityEEEvT0_T1_T2_T3_T4_T6_E12temp_storage+32];
	max.s32 	%r381, %r379, %r380;
	selp.b32 	%r382, %r381, %r379, %p48;
	setp.gt.u64 	%p49, %rd19, 224;
	ld.shared.u32 	%r383, [_ZZN3cub18CUB_300001_SM_10006detail6reduce28DeviceReduceSingleTileKernelINS2_10policy_hubIiyN4cuda3__47maximumIiEEE10Policy1000EN6thrust24THRUST_300001_SM_1000_NS10device_ptrIiEEPiyS8_iiNS5_3std3__410__identityEEEvT0_T1_T2_T3_T4_T6_E12temp_storage+36];
	max.s32 	%r384, %r382, %r383;
	selp.b32 	%r470, %r384, %r382, %p49;
	bra.uni 	$L__BB44_49;
$L__BB44_28:
	mov.u32 	%r44, %tid.x;
	cvt.u64.u32 	%rd6, %r44;
	mul.wide.u32 	%rd22, %r44, 4;
	add.s64 	%rd7, %rd2, %rd22;
	ld.global.u32 	%r84, [%rd7];
	ld.global.u32 	%r85, [%rd7+1024];
	ld.global.u32 	%r86, [%rd7+2048];
	ld.global.u32 	%r87, [%rd7+3072];
	ld.global.u32 	%r88, [%rd7+4096];
	ld.global.u32 	%r89, [%rd7+5120];
	ld.global.u32 	%r90, [%rd7+6144];
	ld.global.u32 	%r91, [%rd7+7168];
	ld.global.u32 	%r92, [%rd7+8192];
	ld.global.u32 	%r93, [%rd7+9216];
	ld.global.u32 	%r94, [%rd7+10240];
	ld.global.u32 	%r95, [%rd7+11264];
	ld.global.u32 	%r96, [%rd7+12288];
	ld.global.u32 	%r97, [%rd7+13312];
	ld.global.u32 	%r98, [%rd7+14336];
	ld.global.u32 	%r99, [%rd7+15360];
	max.s32 	%r100, %r84, %r85;
	max.s32 	%r101, %r100, %r86;
	max.s32 	%r102, %r87, %r88;
	max.s32 	%r103, %r102, %r89;
	max.s32 	%r104, %r90, %r91;
	max.s32 	%r105, %r104, %r92;
	max.s32 	%r106, %r93, %r94;
	max.s32 	%r107, %r106, %r95;
	max.s32 	%r108, %r96, %r97;
	max.s32 	%r109, %r108, %r98;
	max.s32 	%r110, %r101, %r103;
	max.s32 	%r111, %r110, %r105;
	max.s32 	%r112, %r107, %r109;
	max.s32 	%r113, %r112, %r99;
	max.s32 	%r469, %r111, %r113;
	add.s64 	%rd8, %rd19, -4096;
	setp.lt.u64 	%p3, %rd8, 4096;
	mov.b64 	%rd53, 4096;
	@%p3 bra 	$L__BB44_32;
	mov.b64 	%rd53, 4096;
$L__BB44_30:
	shl.b64 	%rd24, %rd53, 2;
	add.s64 	%rd25, %rd7, %rd24;
	ld.global.u32 	%r114, [%rd25];
	ld.global.u32 	%r115, [%rd25+1024];
	ld.global.u32 	%r116, [%rd25+2048];
	ld.global.u32 	%r117, [%rd25+3072];
	ld.global.u32 	%r118, [%rd25+4096];
	ld.global.u32 	%r119, [%rd25+5120];
	ld.global.u32 	%r120, [%rd25+6144];
	ld.global.u32 	%r121, [%rd25+7168];
	ld.global.u32 	%r122, [%rd25+8192];
	ld.global.u32 	%r123, [%rd25+9216];
	ld.global.u32 	%r124, [%rd25+10240];
	ld.global.u32 	%r125, [%rd25+11264];
	ld.global.u32 	%r126, [%rd25+12288];
	ld.global.u32 	%r127, [%rd25+13312];
	ld.global.u32 	%r128, [%rd25+14336];
	ld.global.u32 	%r129, [%rd25+15360];
	max.s32 	%r130, %r469, %r114;
	max.s32 	%r131, %r130, %r115;
	max.s32 	%r132, %r116, %r117;
	max.s32 	%r133, %r132, %r118;
	max.s32 	%r134, %r119, %r120;
	max.s32 	%r135, %r134, %r121;
	max.s32 	%r136, %r122, %r123;
	max.s32 	%r137, %r136, %r124;
	max.s32 	%r138, %r125, %r126;
	max.s32 	%r139, %r138, %r127;
	max.s32 	%r140, %r128, %r129;
	max.s32 	%r141, %r131, %r133;
	max.s32 	%r142, %r141, %r135;
	max.s32 	%r143, %r137, %r139;
	max.s32 	%r144, %r143, %r140;
	max.s32 	%r469, %r142, %r144;
	sub.s64 	%rd26, %rd19, %rd53;
	setp.lt.u64 	%p4, %rd26, 4096;
	@%p4 bra 	$L__BB44_45;
	add.s64 	%rd53, %rd53, 4096;
	setp.le.u64 	%p5, %rd53, %rd8;
	@%p5 bra 	$L__BB44_30;
$L__BB44_32:
	setp.le.u64 	%p6, %rd19, %rd53;
	cvt.u32.u64 	%r145, %rd53;
	cvt.u32.u64 	%r146, %rd19;
	sub.s32 	%r147, %r146, %r145;
	setp.ge.s32 	%p7, %r44, %r147;
	or.pred  	%p8, %p6, %p7;
	@%p8 bra 	$L__BB44_45;
	not.b32 	%r151, %r44;
	add.s32 	%r152, %r151, %r146;
	sub.s32 	%r154, %r152, %r145;
	shr.u32 	%r155, %r154, 8;
	add.s32 	%r49, %r155, 1;
	and.b32  	%r50, %r49, 15;
	setp.lt.u32 	%p9, %r154, 3840;
	mov.u32 	%r459, %r44;
	@%p9 bra 	$L__BB44_36;
	and.b32  	%r156, %r49, 33554416;
	neg.s32 	%r455, %r156;
	add.s64 	%rd27, %rd53, %rd6;
	shl.b64 	%rd28, %rd27, 2;
	add.s64 	%rd29, %rd28, %rd2;
	add.s64 	%rd54, %rd29, 8192;
	mov.u32 	%r459, %r44;
$L__BB44_35:
	.pragma "nounroll";
	ld.global.u32 	%r157, [%rd54+-8192];
	max.s32 	%r158, %r469, %r157;
	ld.global.u32 	%r159, [%rd54+-7168];
	max.s32 	%r160, %r158, %r159;
	ld.global.u32 	%r161, [%rd54+-6144];
	max.s32 	%r162, %r160, %r161;
	ld.global.u32 	%r163, [%rd54+-5120];
	max.s32 	%r164, %r162, %r163;
	ld.global.u32 	%r165, [%rd54+-4096];
	max.s32 	%r166, %r164, %r165;
	ld.global.u32 	%r167, [%rd54+-3072];
	max.s32 	%r168, %r166, %r167;
	ld.global.u32 	%r169, [%rd54+-2048];
	max.s32 	%r170, %r168, %r169;
	ld.global.u32 	%r171, [%rd54+-1024];
	max.s32 	%r172, %r170, %r171;
	ld.global.u32 	%r173, [%rd54];
	max.s32 	%r174, %r172, %r173;
	ld.global.u32 	%r175, [%rd54+1024];
	max.s32 	%r176, %r174, %r175;
	ld.global.u32 	%r177, [%rd54+2048];
	max.s32 	%r178, %r176, %r177;
	ld.global.u32 	%r179, [%rd54+3072];
	max.s32 	%r180, %r178, %r179;
	ld.global.u32 	%r181, [%rd54+4096];
	max.s32 	%r182, %r180, %r181;
	ld.global.u32 	%r183, [%rd54+5120];
	max.s32 	%r184, %r182, %r183;
	ld.global.u32 	%r185, [%rd54+6144];
	max.s32 	%r186, %r184, %r185;
	ld.global.u32 	%r187, [%rd54+7168];
	max.s32 	%r469, %r186, %r187;
	add.s32 	%r459, %r459, 4096;
	add.s32 	%r455, %r455, 16;
	add.s64 	%rd54, %rd54, 16384;
	setp.ne.s32 	%p10, %r455, 0;
	@%p10 bra 	$L__BB44_35;
$L__BB44_36:
	setp.eq.s32 	%p11, %r50, 0;
	@%p11 bra 	$L__BB44_45;
	and.b32  	%r61, %r49, 7;
	setp.lt.u32 	%p12, %r50, 8;
	@%p12 bra 	$L__BB44_39;
	cvt.u64.u32 	%rd30, %r459;
	add.s64 	%rd31, %rd53, %rd30;
	shl.b64 	%rd32, %rd31, 2;
	add.s64 	%rd33, %rd2, %rd32;
	ld.global.u32 	%r189, [%rd33];
	max.s32 	%r190, %r469, %r189;
	ld.global.u32 	%r191, [%rd33+1024];
	max.s32 	%r192, %r190, %r191;
	ld.global.u32 	%r193, [%rd33+2048];
	max.s32 	%r194, %r192, %r193;
	ld.global.u32 	%r195, [%rd33+3072];
	max.s32 	%r196, %r194, %r195;
	ld.global.u32 	%r197, [%rd33+4096];
	max.s32 	%r198, %r196, %r197;
	ld.global.u32 	%r199, [%rd33+5120];
	max.s32 	%r200, %r198, %r199;
	ld.global.u32 	%r201, [%rd33+6144];
	max.s32 	%r202, %r200, %r201;
	ld.global.u32 	%r203, [%rd33+7168];
	max.s32 	%r469, %r202, %r203;
	add.s32 	%r459, %r459, 2048;
$L__BB44_39:
	setp.eq.s32 	%p13, %r61, 0;
	@%p13 bra 	$L__BB44_45;
	and.b32  	%r67, %r49, 3;
	setp.lt.u32 	%p14, %r61, 4;
	@%p14 bra 	$L__BB44_42;
	cvt.u64.u32 	%rd34, %r459;
	add.s64 	%rd35, %rd53, %rd34;
	shl.b64 	%rd36, %rd35, 2;
	add.s64 	%rd37, %rd2, %rd36;
	ld.global.u32 	%r205, [%rd37];
	max.s32 	%r206, %r469, %r205;
	ld.global.u32 	%r207, [%rd37+1024];
	max.s32 	%r208, %r206, %r207;
	ld.global.u32 	%r209, [%rd37+2048];
	max.s32 	%r210, %r208, %r209;
	ld.global.u32 	%r211, [%rd37+3072];
	max.s32 	%r469, %r210, %r211;
	add.s32 	%r459, %r459, 1024;
$L__BB44_42:
	setp.eq.s32 	%p15, %r67, 0;
	@%p15 bra 	$L__BB44_45;
	cvt.u64.u32 	%rd38, %r459;
	add.s64 	%rd39, %rd53, %rd38;
	shl.b64 	%rd40, %rd39, 2;
	add.s64 	%rd55, %rd2, %rd40;
	neg.s32 	%r467, %r67;
$L__BB44_44:
	.pragma "nounroll";
	ld.global.u32 	%r212, [%rd55];
	max.s32 	%r469, %r469, %r212;
	add.s64 	%rd55, %rd55, 1024;
	add.s32 	%r467, %r467, 1;
	setp.ne.s32 	%p16, %r467, 0;
	@%p16 bra 	$L__BB44_44;
$L__BB44_45:
	// begin inline asm
	mov.u32 %r213, %laneid;
	// end inline asm
	mov.b32 	%r216, 1;
	mov.b32 	%r237, 31;
	mov.b32 	%r238, -1;
	// begin inline asm
	shfl.sync.down.b32 %r214, %r469, %r216, %r237, %r238;
	// end inline asm
	setp.gt.s32 	%p17, %r213, 30;
	max.s32 	%r239, %r469, %r214;
	selp.b32 	%r220, %r469, %r239, %p17;
	mov.b32 	%r221, 2;
	// begin inline asm
	shfl.sync.down.b32 %r219, %r220, %r221, %r237, %r238;
	// end inline asm
	setp.gt.s32 	%p18, %r213, 29;
	max.s32 	%r240, %r220, %r219;
	selp.b32 	%r225, %r220, %r240, %p18;
	mov.b32 	%r226, 4;
	// begin inline asm
	shfl.sync.down.b32 %r224, %r225, %r226, %r237, %r238;
	// end inline asm
	setp.gt.s32 	%p19, %r213, 27;
	max.s32 	%r241, %r225, %r224;
	selp.b32 	%r230, %r225, %r241, %p19;
	mov.b32 	%r231, 8;
	// begin inline asm
	shfl.sync.down.b32 %r229, %r230, %r231, %r237, %r238;
	// end inline asm
	setp.gt.s32 	%p20, %r213, 23;
	max.s32 	%r242, %r230, %r229;
	selp.b32 	%r235, %r230, %r242, %p20;
	mov.b32 	%r236, 16;
	// begin inline asm
	shfl.sync.down.b32 %r234, %r235, %r236, %r237, %r238;
	// end inline asm
	setp.gt.s32 	%p21, %r213, 15;
	max.s32 	%r79, %r235, %r234;
	selp.b32 	%r470, %r235, %r79, %p21;
	setp.ne.s32 	%p22, %r213, 0;
	@%p22 bra 	$L__BB44_47;
	shr.u32 	%r243, %r44, 3;
	and.b32  	%r244, %r243, 124;
	mov.u32 	%r245, _ZZN3cub18CUB_300001_SM_10006detail6reduce28DeviceReduceSingleTileKernelINS2_10policy_hubIiyN4cuda3__47maximumIiEEE10Policy1000EN6thrust24THRUST_300001_SM_1000_NS10device_ptrIiEEPiyS8_iiNS5_3std3__410__identityEEEvT0_T1_T2_T3_T4_T6_E12temp_storage;
	add.s32 	%r246, %r245, %r244;
	st.shared.u32 	[%r246+8], %r79;
$L__BB44_47:
	bar.sync 	0;
	setp.ne.s32 	%p23, %r44, 0;
	@%p23 bra 	$L__BB44_49;
	ld.shared.u32 	%r247, [_ZZN3cub18CUB_300001_SM_10006detail6reduce28DeviceReduceSingleTileKernelINS2_10policy_hubIiyN4cuda3__47maximumIiEEE10Policy1000EN6thrust24THRUST_300001_SM_1000_NS10device_ptrIiEEPiyS8_iiNS5_3std3__410__identityEEEvT0_T1_T2_T3_T4_T6_E12temp_storage+12];
	max.s32 	%r248, %r470, %r247;
	ld.shared.u32 	%r249, [_ZZN3cub18CUB_300001_SM_10006detail6reduce28DeviceReduceSingleTileKernelINS2_10policy_hubIiyN4cuda3__47maximumIiEEE10Policy1000EN6thrust24THRUST_300001_SM_1000_NS10device_ptrIiEEPiyS8_iiNS5_3std3__410__identityEEEvT0_T1_T2_T3_T4_T6_E12temp_storage+16];
	max.s32 	%r250, %r248, %r249;
	ld.shared.u32 	%r251, [_ZZN3cub18CUB_300001_SM_10006detail6reduce28DeviceReduceSingleTileKernelINS2_10policy_hubIiyN4cuda3__47maximumIiEEE10Policy1000EN6thrust24THRUST_300001_SM_1000_NS10device_ptrIiEEPiyS8_iiNS5_3std3__410__identityEEEvT0_T1_T2_T3_T4_T6_E12temp_storage+20];
	max.s32 	%r252, %r250, %r251;
	ld.shared.u32 	%r253, [_ZZN3cub18CUB_300001_SM_10006detail6reduce28DeviceReduceSingleTileKernelINS2_10policy_hubIiyN4cuda3__47maximumIiEEE10Policy1000EN6thrust24THRUST_300001_SM_1000_NS10device_ptrIiEEPiyS8_iiNS5_3std3__410__identityEEEvT0_T1_T2_T3_T4_T6_E12temp_storage+24];
	max.s32 	%r254, %r252, %r253;
	ld.shared.u32 	%r255, [_ZZN3cub18CUB_300001_SM_10006detail6reduce28DeviceReduceSingleTileKernelINS2_10policy_hubIiyN4cuda3__47maximumIiEEE10Policy1000EN6thrust24THRUST_300001_SM_1000_NS10device_ptrIiEEPiyS8_iiNS5_3std3__410__identityEEEvT0_T1_T2_T3_T4_T6_E12temp_storage+28];
	max.s32 	%r256, %r254, %r255;
	ld.shared.u32 	%r257, [_ZZN3cub18CUB_300001_SM_10006detail6reduce28DeviceReduceSingleTileKernelINS2_10policy_hubIiyN4cuda3__47maximumIiEEE10Policy1000EN6thrust24THRUST_300001_SM_1000_NS10device_ptrIiEEPiyS8_iiNS5_3std3__410__identityEEEvT0_T1_T2_T3_T4_T6_E12temp_storage+32];
	max.s32 	%r258, %r256, %r257;
	ld.shared.u32 	%r259, [_ZZN3cub18CUB_300001_SM_10006detail6reduce28DeviceReduceSingleTileKernelINS2_10policy_hubIiyN4cuda3__47maximumIiEEE10Policy1000EN6thrust24THRUST_300001_SM_1000_NS10device_ptrIiEEPiyS8_iiNS5_3std3__410__identityEEEvT0_T1_T2_T3_T4_T6_E12temp_storage+36];
	max.s32 	%r470, %r258, %r259;
$L__BB44_49:
	mov.u32 	%r432, %tid.x;
	setp.ne.s32 	%p57, %r432, 0;
	@%p57 bra 	$L__BB44_51;
	max.s32 	%r433, %r83, %r470;
	st.global.u32 	[%rd1], %r433;
$L__BB44_51:
	ret;

}
	// .globl	_ZN3cub18CUB_300001_SM_10006detail6reduce18DeviceReduceKernelINS2_10policy_hubIiyN4cuda3__47maximumIiEEE10Policy1000EN6thrust24THRUST_300001_SM_1000_NS10device_ptrIiEEyS8_iNS5_3std3__410__identityEEEvT0_PT3_T1_NS0_13GridEvenShareISL_EET2_T4_
.visible .entry _ZN3cub18CUB_300001_SM_10006detail6reduce18DeviceReduceKernelINS2_10policy_hubIiyN4cuda3__47maximumIiEEE10Policy1000EN6thrust24THRUST_300001_SM_1000_NS10device_ptrIiEEyS8_iNS5_3std3__410__identityEEEvT0_PT3_T1_NS0_13GridEvenShareISL_EET2_T4_(
	.param .align 8 .b8 _ZN3cub18CUB_300001_SM_10006detail6reduce18DeviceReduceKernelINS2_10policy_hubIiyN4cuda3__47maximumIiEEE10Policy1000EN6thrust24THRUST_300001_SM_1000_NS10device_ptrIiEEyS8_iNS5_3std3__410__identityEEEvT0_PT3_T1_NS0_13GridEvenShareISL_EET2_T4__param_0[8],
	.param .u64 .ptr .align 1 _ZN3cub18CUB_300001_SM_10006detail6reduce18DeviceReduceKernelINS2_10policy_hubIiyN4cuda3__47maximumIiEEE10Policy1000EN6thrust24THRUST_300001_SM_1000_NS10device_ptrIiEEyS8_iNS5_3std3__410__identityEEEvT0_PT3_T1_NS0_13GridEvenShareISL_EET2_T4__param_1,
	.param .u64 _ZN3cub18CUB_300001_SM_10006detail6reduce18DeviceReduceKernelINS2_10policy_hubIiyN4cuda3__47maximumIiEEE10Policy1000EN6thrust24THRUST_300001_SM_1000_NS10device_ptrIiEEyS8_iNS5_3std3__410__identityEEEvT0_PT3_T1_NS0_13GridEvenShareISL_EET2_T4__param_2,
	.param .align 8 .b8 _ZN3cub18CUB_300001_SM_10006detail6reduce18DeviceReduceKernelINS2_10policy_hubIiyN4cuda3__47maximumIiEEE10Policy1000EN6thrust24THRUST_300001_SM_1000_NS10device_ptrIiEEyS8_iNS5_3std3__410__identityEEEvT0_PT3_T1_NS0_13GridEvenShareISL_EET2_T4__param_3[72],
	.param .align 1 .b8 _ZN3cub18CUB_300001_SM_10006detail6reduce18DeviceReduceKernelINS2_10policy_hubIiyN4cuda3__47maximumIiEEE10Policy1000EN6thrust24THRUST_300001_SM_1000_NS10device_ptrIiEEyS8_iNS5_3std3__410__identityEEEvT0_PT3_T1_NS0_13GridEvenShareISL_EET2_T4__param_4[1],
	.param .align 1 .b8 _ZN3cub18CUB_300001_SM_10006detail6reduce18DeviceReduceKernelINS2_10policy_hubIiyN4cuda3__47maximumIiEEE10Policy1000EN6thrust24THRUST_300001_SM_1000_NS10device_ptrIiEEyS8_iNS5_3std3__410__identityEEEvT0_PT3_T1_NS0_13GridEvenShareISL_EET2_T4__param_5[1]
)
.maxntid 256
{
	.reg .pred 	%p<57>;
	.reg .b16 	%rs<4>;
	.reg .b32 	%r<502>;
	.reg .b64 	%rd<78>;
	// demoted variable
	.shared .align 4 .b8 _ZZN3cub18CUB_300001_SM_10006detail6reduce18DeviceReduceKernelINS2_10policy_hubIiyN4cuda3__47maximumIiEEE10Policy1000EN6thrust24THRUST_300001_SM_1000_NS10device_ptrIiEEyS8_iNS5_3std3__410__identityEEEvT0_PT3_T1_NS0_13GridEvenShareISL_EET2_T4_E12temp_storage[44];
	ld.param.u64 	%rd1, [_ZN3cub18CUB_300001_SM_10006detail6reduce18DeviceReduceKernelINS2_10policy_hubIiyN4cuda3__47maximumIiEEE10Policy1000EN6thrust24THRUST_300001_SM_1000_NS10device_ptrIiEEyS8_iNS5_3std3__410__identityEEEvT0_PT3_T1_NS0_13GridEvenShareISL_EET2_T4__param_3+32];
	ld.param.u32 	%r1, [_ZN3cub18CUB_300001_SM_10006detail6reduce18DeviceReduceKernelINS2_10policy_hubIiyN4cuda3__47maximumIiEEE10Policy1000EN6thrust24THRUST_300001_SM_1000_NS10device_ptrIiEEyS8_iNS5_3std3__410__identityEEEvT0_PT3_T1_NS0_13GridEvenShareISL_EET2_T4__param_3+40];
	ld.param.u64 	%rd25, [_ZN3cub18CUB_300001_SM_10006detail6reduce18DeviceReduceKernelINS2_10policy_hubIiyN4cuda3__47maximumIiEEE10Policy1000EN6thrust24THRUST_300001_SM_1000_NS10device_ptrIiEEyS8_iNS5_3std3__410__identityEEEvT0_PT3_T1_NS0_13GridEvenShareISL_EET2_T4__param_0];
	cvta.to.global.u64 	%rd2, %rd25;
	mov.u32 	%r2, %ctaid.x;
	shl.b32 	%r90, %r1, 12;
	cvt.s64.s32 	%rd3, %r90;
	shl.b32 	%r91, %r2, 12;
	cvt.u64.u32 	%rd4, %r91;
	sub.s64 	%rd5, %rd1, %rd4;
	setp.gt.u64 	%p1, %rd5, 4095;
	@%p1 bra 	$L__BB45_25;
	cvt.u32.u64 	%r288, %rd4;
	cvt.u32.u64 	%r3, %rd1;
	sub.s32 	%r4, %r3, %r288;
	mov.u32 	%r5, %tid.x;
	setp.ge.s32 	%p23, %r5, %r4;
	mov.b32 	%r482, 0;
	mov.u32 	%r471, %r5;
	@%p23 bra 	$L__BB45_3;
	add.s32 	%r290, %r288, %r5;
	mul.wide.u32 	%rd51, %r290, 4;
	add.s64 	%rd52, %rd2, %rd51;
	ld.global.u32 	%r482, [%rd52];
	add.s32 	%r471, %r5, 256;
$L__BB45_3:
	setp.ge.s32 	%p24, %r471, %r4;
	@%p24 bra 	$L__BB45_16;
	not.b32 	%r293, %r471;
	add.s32 	%r294, %r293, %r3;
	sub.s32 	%r295, %r294, %r288;
	shr.u32 	%r296, %r295, 8;
	add.s32 	%r10, %r296, 1;
	and.b32  	%r11, %r10, 15;
	setp.lt.u32 	%p25, %r295, 3840;
	@%p25 bra 	$L__BB45_7;
	and.b32  	%r297, %r10, 33554416;
	neg.s32 	%r467, %r297;
	mul.wide.u32 	%rd53, %r2, 16384;
	mul.wide.u32 	%rd54, %r471, 4;
	or.b64  	%rd55, %rd53, %rd54;
	add.s64 	%rd56, %rd55, %rd2;
	add.s64 	%rd72, %rd56, 8192;
$L__BB45_6:
	.pragma "nounroll";
	ld.global.u32 	%r298, [%rd72+-8192];
	max.s32 	%r299, %r482, %r298;
	ld.global.u32 	%r300, [%rd72+-7168];
	max.s32 	%r301, %r299, %r300;
	ld.global.u32 	%r302, [%rd72+-6144];
	max.s32 	%r303, %r301, %r302;
	ld.global.u32 	%r304, [%rd72+-5120];
	max.s32 	%r305, %r303, %r304;
	ld.global.u32 	%r306, [%rd72+-4096];
	max.s32 	%r307, %r305, %r306;
	ld.global.u32 	%r308, [%rd72+-3072];
	max.s32 	%r309, %r307, %r308;
	ld.global.u32 	%r310, [%rd72+-2048];
	max.s32 	%r311, %r309, %r310;
	ld.global.u32 	%r312, [%rd72+-1024];
	max.s32 	%r313, %r311, %r312;
	ld.global.u32 	%r314, [%rd72];
	max.s32 	%r315, %r313, %r314;
	ld.global.u32 	%r316, [%rd72+1024];
	max.s32 	%r317, %r315, %r316;
	ld.global.u32 	%r318, [%rd72+2048];
	max.s32 	%r319, %r317, %r318;
	ld.global.u32 	%r320, [%rd72+3072];
	max.s32 	%r321, %r319, %r320;
	ld.global.u32 	%r322, [%rd72+4096];
	max.s32 	%r323, %r321, %r322;
	ld.global.u32 	%r324, [%rd72+5120];
	max.s32 	%r325, %r323, %r324;
	ld.global.u32 	%r326, [%rd72+6144];
	max.s32 	%r327, %r325, %r326;
	ld.global.u32 	%r328, [%rd72+7168];
	max.s32 	%r482, %r327, %r328;
	add.s32 	%r471, %r471, 4096;
	add.s32 	%r467, %r467, 16;
	add.s64 	%rd72, %rd72, 16384;
	setp.ne.s32 	%p26, %r467, 0;
	@%p26 bra 	$L__BB45_6;
$L__BB45_7:
	setp.eq.s32 	%p27, %r11, 0;
	@%p27 bra 	$L__BB45_16;
	and.b32  	%r22, %r10, 7;
	setp.lt.u32 	%p28, %r11, 8;
	@%p28 bra 	$L__BB45_10;
	cvt.s64.s32 	%rd57, %r471;
	add.s64 	%rd58, %rd57, %rd4;
	shl.b64 	%rd59, %rd58, 2;
	add.s64 	%rd60, %rd2, %rd59;
	ld.global.u32 	%r330, [%rd60];
	max.s32 	%r331, %r482, %r330;
	ld.global.u32 	%r332, [%rd60+1024];
	max.s32 	%r333, %r331, %r332;
	ld.global.u32 	%r334, [%rd60+2048];
	max.s32 	%r335, %r333, %r334;
	ld.global.u32 	%r336, [%rd60+3072];
	max.s32 	%r337, %r335, %r336;
	ld.global.u32 	%r338, [%rd60+4096];
	max.s32 	%r339, %r337, %r338;
	ld.global.u32 	%r340, [%rd60+5120];
	max.s32 	%r341, %r339, %r340;
	ld.global.u32 	%r342, [%rd60+6144];
	max.s32 	%r343, %r341, %r342;
	ld.global.u32 	%r344, [%rd60+7168];
	max.s32 	%r482, %r343, %r344;
	add.s32 	%r471, %r471, 2048;
$L__BB45_10:
	setp.eq.s32 	%p29, %r22, 0;
	@%p29 bra 	$L__BB45_16;
	and.b32  	%r28, %r10, 3;
	setp.lt.u32 	%p30, %r22, 4;
	@%p30 bra 	$L__BB45_13;
	cvt.s64.s32 	%rd61, %r471;
	add.s64 	%rd62, %rd61, %rd4;
	shl.b64 	%rd63, %rd62, 2;
	add.s64 	%rd64, %rd2, %rd63;
	ld.global.u32 	%r346, [%rd64];
	max.s32 	%r347, %r482, %r346;
	ld.global.u32 	%r348, [%rd64+1024];
	max.s32 	%r349, %r347, %r348;
	ld.global.u32 	%r350, [%rd64+2048];
	max.s32 	%r351, %r349, %r350;
	ld.global.u32 	%r352, [%rd64+3072];
	max.s32 	%r482, %r351, %r352;
	add.s32 	%r471, %r471, 1024;
$L__BB45_13:
	setp.eq.s32 	%p31, %r28, 0;
	@%p31 bra 	$L__BB45_16;
	mul.wide.u32 	%rd65, %r2, 16384;
	add.s64 	%rd9, %rd2, %rd65;
	neg.s32 	%r479, %r28;
$L__BB45_15:
	.pragma "nounroll";
	mul.wide.s32 	%rd66, %r471, 4;
	add.s64 	%rd67, %rd9, %rd66;
	ld.global.u32 	%r353, [%rd67];
	max.s32 	%r482, %r482, %r353;
	add.s32 	%r471, %r471, 256;
	add.s32 	%r479, %r479, 1;
	setp.ne.s32 	%p32, %r479, 0;
	@%p32 bra 	$L__BB45_15;
$L__BB45_16:
	setp.lt.s32 	%p33, %r4, 256;
	@%p33 bra 	$L__BB45_21;
	// begin inline asm
	mov.u32 %r417, %laneid;
	// end inline asm
	mov.b32 	%r420, 1;
	mov.b32 	%r441, 31;
	mov.b32 	%r442, -1;
	// begin inline asm
	shfl.sync.down.b32 %r418, %r482, %r420, %r441, %r442;
	// end inline asm
	setp.gt.s32 	%p49, %r417, 30;
	max.s32 	%r443, %r482, %r418;
	selp.b32 	%r424, %r482, %r443, %p49;
	mov.b32 	%r425, 2;
	// begin inline asm
	shfl.sync.down.b32 %r423, %r424, %r425, %r441, %r442;
	// end inline asm
	setp.gt.s32 	%p50, %r417, 29;
	max.s32 	%r444, %r424, %r423;
	selp.b32 	%r429, %r424, %r444, %p50;
	mov.b32 	%r430, 4;
	// begin inline asm
	shfl.sync.down.b32 %r428, %r429, %r430, %r441, %r442;
	// end inline asm
	setp.gt.s32 	%p51, %r417, 27;
	max.s32 	%r445, %r429, %r428;
	selp.b32 	%r434, %r429, %r445, %p51;
	mov.b32 	%r435, 8;
	// begin inline asm
	shfl.sync.down.b32 %r433, %r434, %r435, %r441, %r442;
	// end inline asm
	setp.gt.s32 	%p52, %r417, 23;
	max.s32 	%r446, %r434, %r433;
	selp.b32 	%r439, %r434, %r446, %p52;
	mov.b32 	%r440, 16;
	// begin inline asm
	shfl.sync.down.b32 %r438, %r439, %r440, %r441, %r442;
	// end inline asm
	setp.gt.s32 	%p53, %r417, 15;
	max.s32 	%r42, %r439, %r438;
	selp.b32 	%r501, %r439, %r42, %p53;
	setp.ne.s32 	%p54, %r417, 0;
	@%p54 bra 	$L__BB45_19;
	shr.u32 	%r447, %r5, 3;
	and.b32  	%r448, %r447, 124;
	mov.u32 	%r449, _ZZN3cub18CUB_300001_SM_10006detail6reduce18DeviceReduceKernelINS2_10policy_hubIiyN4cuda3__47maximumIiEEE10Policy1000EN6thrust24THRUST_300001_SM_1000_NS10device_ptrIiEEyS8_iNS5_3std3__410__identityEEEvT0_PT3_T1_NS0_13GridEvenShareISL_EET2_T4_E12temp_storage;
	add.s32 	%r450, %r449, %r448;
	st.shared.u32 	[%r450+8], %r42;
$L__BB45_19:
	bar.sync 	0;
	setp.ne.s32 	%p55, %r5, 0;
	@%p55 bra 	$L__BB45_46;
	ld.shared.u32 	%r451, [_ZZN3cub18CUB_300001_SM_10006detail6reduce18DeviceReduceKernelINS2_10policy_hubIiyN4cuda3__47maximumIiEEE10Policy1000EN6thrust24THRUST_300001_SM_1000_NS10device_ptrIiEEyS8_iNS5_3std3__410__identityEEEvT0_PT3_T1_NS0_13GridEvenShareISL_EET2_T4_E12temp_storage+12];
	max.s32 	%r452, %r501, %r451;
	ld.shared.u32 	%r453, [_ZZN3cub18CUB_300001_SM_10006detail6reduce18DeviceReduceKernelINS2_10policy_hubIiyN4cuda3__47maximumIiEEE10Policy1000EN6thrust24THRUST_300001_SM_1000_NS10device_ptrIiEEyS8_iNS5_3std3__410__identityEEEvT0_PT3_T1_NS0_13GridEvenShareISL_EET2_T4_E12temp_storage+16];
	max.s32 	%r454, %r452, %r453;
	ld.shared.u32 	%r455, [_ZZN3cub18CUB_300001_SM_10006detail6reduce18DeviceReduceKernelINS2_10policy_hubIiyN4cuda3__47maximumIiEEE10Policy1000EN6thrust24THRUST_300001_SM_1000_NS10device_ptrIiEEyS8_iNS5_3std3__410__identityEEEvT0_PT3_T1_NS0_13GridEvenShareISL_EET2_T4_E12temp_storage+20];
	max.s32 	%r456, %r454, %r455;
	ld.shared.u32 	%r457, [_ZZN3cub18CUB_300001_SM_10006detail6reduce18DeviceReduceKernelINS2_10policy_hubIiyN4cuda3__47maximumIiEEE10Policy1000EN6thrust24THRUST_300001_SM_1000_NS10device_ptrIiEEyS8_iNS5_3std3__410__identityEEEvT0_PT3_T1_NS0_13GridEvenShareISL_EET2_T4_E12temp_storage+24];
	max.s32 	%r458, %r456, %r457;
	ld.shared.u32 	%r459, [_ZZN3cub18CUB_300001_SM_10006detail6reduce18DeviceReduceKernelINS2_10policy_hubIiyN4cuda3__47maximumIiEEE10Policy1000EN6thrust24THRUST_300001_SM_1000_NS10device_ptrIiEEyS8_iNS5_3std3__410__identityEEEvT0_PT3_T1_NS0_13GridEvenShareISL_EET2_T4_E12temp_storage+28];
	max.s32 	%r460, %r458, %r459;
	ld.shared.u32 	%r461, [_ZZN3cub18CUB_300001_SM_10006detail6reduce18DeviceReduceKernelINS2_10policy_hubIiyN4cuda3__47maximumIiEEE10Policy1000EN6thrust24THRUST_300001_SM_1000_NS10device_ptrIiEEyS8_iNS5_3std3__410__identityEEEvT0_PT3_T1_NS0_13GridEvenShareISL_EET2_T4_E12temp_storage+32];
	max.s32 	%r462, %r460, %r461;
	ld.shared.u32 	%r463, [_ZZN3cub18CUB_300001_SM_10006detail6reduce18DeviceReduceKernelINS2_10policy_hubIiyN4cuda3__47maximumIiEEE10Policy1000EN6thrust24THRUST_300001_SM_1000_NS10device_ptrIiEEyS8_iNS5_3std3__410__identityEEEvT0_PT3_T1_NS0_13GridEvenShareISL_EET2_T4_E12temp_storage+36];
	max.s32 	%r501, %r462, %r463;
	bra.uni 	$L__BB45_46;
$L__BB45_21:
	// begin inline asm
	mov.u32 %r354, %laneid;
	// end inline asm
	and.b32  	%r380, %r5, 992;
	add.s32 	%r381, %r380, 32;
	setp.gt.s32 	%p34, %r381, %r4;
	not.b32 	%r382, %r380;
	add.s32 	%r383, %r4, %r382;
	selp.b32 	%r378, %r383, 31, %p34;
	mov.b32 	%r357, 1;
	mov.b32 	%r379, -1;
	// begin inline asm
	shfl.sync.down.b32 %r355, %r482, %r357, %r378, %r379;
	// end inline asm
	setp.lt.s32 	%p35, %r354, %r378;
	max.s32 	%r384, %r482, %r355;
	selp.b32 	%r361, %r384, %r482, %p35;
	mov.b32 	%r362, 2;
	// begin inline asm
	shfl.sync.down.b32 %r360, %r361, %r362, %r378, %r379;
	// end inline asm
	add.s32 	%r385, %r354, 2;
	setp.gt.s32 	%p36, %r385, %r378;
	max.s32 	%r386, %r361, %r360;
	selp.b32 	%r366, %r361, %r386, %p36;
	mov.b32 	%r367, 4;
	// begin inline asm
	shfl.sync.down.b32 %r365, %r366, %r367, %r378, %r379;
	// end inline asm
	add.s32 	%r387, %r354, 4;
	setp.gt.s32 	%p37, %r387, %r378;
	max.s32 	%r388, %r366, %r365;
	selp.b32 	%r371, %r366, %r388, %p37;
	mov.b32 	%r372, 8;
	// begin inline asm
	shfl.sync.down.b32 %r370, %r371, %r372, %r378, %r379;
	// end inline asm
	add.s32 	%r389, %r354, 8;
	setp.gt.s32 	%p38, %r389, %r378;
	max.s32 	%r390, %r371, %r370;
	selp.b32 	%r376, %r371, %r390, %p38;
	mov.b32 	%r377, 16;
	// begin inline asm
	shfl.sync.down.b32 %r375, %r376, %r377, %r378, %r379;
	// end inline asm
	add.s32 	%r391, %r354, 16;
	setp.gt.s32 	%p39, %r391, %r378;
	max.s32 	%r392, %r376, %r375;
	selp.b32 	%r501, %r376, %r392, %p39;
	setp.ne.s32 	%p40, %r354, 0;
	@%p40 bra 	$L__BB45_23;
	shr.u32 	%r393, %r5, 3;
	and.b32  	%r394, %r393, 124;
	mov.u32 	%r395, _ZZN3cub18CUB_300001_SM_10006detail6reduce18DeviceReduceKernelINS2_10policy_hubIiyN4cuda3__47maximumIiEEE10Policy1000EN6thrust24THRUST_300001_SM_1000_NS10device_ptrIiEEyS8_iNS5_3std3__410__identityEEEvT0_PT3_T1_NS0_13GridEvenShareISL_EET2_T4_E12temp_storage;
	add.s32 	%r396, %r395, %r394;
	st.shared.u32 	[%r396+8], %r501;
$L__BB45_23:
	bar.sync 	0;
	setp.ne.s32 	%p41, %r5, 0;
	@%p41 bra 	$L__BB45_46;
	setp.gt.s32 	%p42, %r4, 32;
	ld.shared.u32 	%r397, [_ZZN3cub18CUB_300001_SM_10006detail6reduce18DeviceReduceKernelINS2_10policy_hubIiyN4cuda3__47maximumIiEEE10Policy1000EN6thrust24THRUST_300001_SM_1000_NS10device_ptrIiEEyS8_iNS5_3std3__410__identityEEEvT0_PT3_T1_NS0_13GridEvenShareISL_EET2_T4_E12temp_storage+12];
	max.s32 	%r398, %r501, %r397;
	selp.b32 	%r399, %r398, %r501, %p42;
	setp.gt.s32 	%p43, %r4, 64;
	ld.shared.u32 	%r400, [_ZZN3cub18CUB_300001_SM_10006detail6reduce18DeviceReduceKernelINS2_10policy_hubIiyN4cuda3__47maximumIiEEE10Policy1000EN6thrust24THRUST_300001_SM_1000_NS10device_ptrIiEEyS8_iNS5_3std3__410__identityEEEvT0_PT3_T1_NS0_13GridEvenShareISL_EET2_T4_E12temp_storage+16];
	max.s32 	%r401, %r399, %r400;
	selp.b32 	%r402, %r401, %r399, %p43;
	setp.gt.s32 	%p44, %r4, 96;
	ld.shared.u32 	%r403, [_ZZN3cub18CUB_300001_SM_10006detail6reduce18DeviceReduceKernelINS2_10policy_hubIiyN4cuda3__47maximumIiEEE10Policy1000EN6thrust24THRUST_300001_SM_1000_NS10device_ptrIiEEyS8_iNS5_3std3__410__identityEEEvT0_PT3_T1_NS0_13GridEvenShareISL_EET2_T4_E12temp_storage+20];
	max.s32 	%r404, %r402, %r403;
	selp.b32 	%r405, %r404, %r402, %p44;
	setp.gt.s32 	%p45, %r4, 128;
	ld.shared.u32 	%r406, [_ZZN3cub18CUB_300001_SM_10006detail6reduce18DeviceReduceKernelINS2_10policy_hubIiyN4cuda3__47maximumIiEEE10Policy1000EN6thrust24THRUST_300001_SM_1000_NS10device_ptrIiEEyS8_iNS5_3std3__410__identityEEEvT0_PT3_T1_NS0_13GridEvenShareISL_EET2_T4_E12temp_storage+24];
	max.s32 	%r407, %r405, %r406;
	selp.b32 	%r408, %r407, %r405, %p45;
	setp.gt.s32 	%p46, %r4, 160;
	ld.shared.u32 	%r409, [_ZZN3cub18CUB_300001_SM_10006detail6reduce18DeviceReduceKernelINS2_10policy_hubIiyN4cuda3__47maximumIiEEE10Policy1000EN6thrust24THRUST_300001_SM_1000_NS10device_ptrIiEEyS8_iNS5_3std3__410__identityEEEvT0_PT3_T1_NS0_13GridEvenShareISL_EET2_T4_E12temp_storage+28];
	max.s32 	%r410, %r408, %r409;
	selp.b32 	%r411, %r410, %r408, %p46;
	setp.gt.s32 	%p47, %r4, 192;
	ld.shared.u32 	%r412, [_ZZN3cub18CUB_300001_SM_10006detail6reduce18DeviceReduceKernelINS2_10policy_hubIiyN4cuda3__47maximumIiEEE10Policy1000EN6thrust24THRUST_300001_SM_1000_NS10device_ptrIiEEyS8_iNS5_3std3__410__identityEEEvT0_PT3_T1_NS0_13GridEvenShareISL_EET2_T4_E12temp_storage+32];
	max.s32 	%r413, %r411, %r412;
	selp.b32 	%r414, %r413, %r411, %p47;
	setp.gt.s32 	%p48, %r4, 224;
	ld.shared.u32 	%r415, [_ZZN3cub18CUB_300001_SM_10006detail6reduce18DeviceReduceKernelINS2_10policy_hubIiyN4cuda3__47maximumIiEEE10Policy1000EN6thrust24THRUST_300001_SM_1000_NS10device_ptrIiEEyS8_iNS5_3std3__410__identityEEEvT0_PT3_T1_NS0_13GridEvenShareISL_EET2_T4_E12temp_storage+36];
	max.s32 	%r416, %r414, %r415;
	selp.b32 	%r501, %r416, %r414, %p48;
	bra.uni 	$L__BB45_46;
$L__BB45_25:
	cvt.u32.u64 	%r92, %rd4;
	mov.u32 	%r47, %tid.x;
	add.s32 	%r93, %r47, %r92;
	mul.wide.u32 	%rd26, %r93, 4;
	add.s64 	%rd27, %rd2, %rd26;
	ld.global.u32 	%r94, [%rd27];
	ld.global.u32 	%r95, [%rd27+1024];
	ld.global.u32 	%r96, [%rd27+2048];
	ld.global.u32 	%r97, [%rd27+3072];
	ld.global.u32 	%r98, [%rd27+4096];
	ld.global.u32 	%r99, [%rd27+5120];
	ld.global.u32 	%r100, [%rd27+6144];
	ld.global.u32 	%r101, [%rd27+7168];
	ld.global.u32 	%r102, [%rd27+8192];
	ld.global.u32 	%r103, [%rd27+9216];
	ld.global.u32 	%r104, [%rd27+10240];
	ld.global.u32 	%r105, [%rd27+11264];
	ld.global.u32 	%r106, [%rd27+12288];
	ld.global.u32 	%r107, [%rd27+13312];
	ld.global.u32 	%r108, [%rd27+14336];
	ld.global.u32 	%r109, [%rd27+15360];
	max.s32 	%r110, %r94, %r95;
	max.s32 	%r111, %r110, %r96;
	max.s32 	%r112, %r97, %r98;
	max.s32 	%r113, %r112, %r99;
	max.s32 	%r114, %r100, %r101;
	max.s32 	%r115, %r114, %r102;
	max.s32 	%r116, %r103, %r104;
	max.s32 	%r117, %r116, %r105;
	max.s32 	%r118, %r106, %r107;
	max.s32 	%r119, %r118, %r108;
	max.s32 	%r120, %r111, %r113;
	max.s32 	%r121, %r120, %r115;
	max.s32 	%r122, %r117, %r119;
	max.s32 	%r123, %r122, %r109;
	max.s32 	%r500, %r121, %r123;
	setp.lt.u64 	%p2, %rd5, %rd3;
	@%p2 bra 	$L__BB45_42;
	cvt.u32.u64 	%r125, %rd3;
	cvt.u64.u32 	%rd28, %r47;
	add.s64 	%rd74, %rd4, %rd3;
	cvt.u32.u64 	%r49, %rd1;
	not.b32 	%r127, %r47;
	add.s32 	%r128, %r127, %r49;
	sub.s32 	%r129, %r128, %r125;
	sub.s32 	%r483, %r129, %r92;
	add.s64 	%rd29, %rd74, %rd28;
	shl.b64 	%rd30, %rd29, 2;
	add.s64 	%rd31, %rd30, %rd2;
	add.s64 	%rd73, %rd31, 8192;
	mov.b32 	%r484, 0;
	shl.b32 	%r130, %r1, 12;
	mov.u64 	%rd75, %rd4;
$L__BB45_27:
	cvt.s64.s32 	%rd15, %r130;
	add.s64 	%rd75, %rd75, %rd15;
	add.s64 	%rd32, %rd1, -4096;
	setp.gt.u64 	%p3, %rd75, %rd32;
	@%p3 bra 	$L__BB45_29;
	shl.b32 	%r131, %r1, 12;
	cvt.s64.s32 	%rd33, %r131;
	cvt.u64.u32 	%rd34, %r47;
	add.s64 	%rd35, %rd75, %rd34;
	shl.b64 	%rd36, %rd35, 2;
	add.s64 	%rd37, %rd2, %rd36;
	ld.global.u32 	%r132, [%rd37];
	ld.global.u32 	%r133, [%rd37+1024];
	ld.global.u32 	%r134, [%rd37+2048];
	ld.global.u32 	%r135, [%rd37+3072];
	ld.global.u32 	%r136, [%rd37+4096];
	ld.global.u32 	%r137, [%rd37+5120];
	ld.global.u32 	%r138, [%rd37+6144];
	ld.global.u32 	%r139, [%rd37+7168];
	ld.global.u32 	%r140, [%rd37+8192];
	ld.global.u32 	%r141, [%rd37+9216];
	ld.global.u32 	%r142, [%rd37+10240];
	ld.global.u32 	%r143, [%rd37+11264];
	ld.global.u32 	%r144, [%rd37+12288];
	ld.global.u32 	%r145, [%rd37+13312];
	ld.global.u32 	%r146, [%rd37+14336];
	ld.global.u32 	%r147, [%rd37+15360];
	max.s32 	%r148, %r500, %r132;
	max.s32 	%r149, %r148, %r133;
	max.s32 	%r150, %r134, %r135;
	max.s32 	%r151, %r150, %r136;
	max.s32 	%r152, %r137, %r138;
	max.s32 	%r153, %r152, %r139;
	max.s32 	%r154, %r140, %r141;
	max.s32 	%r155, %r154, %r142;
	max.s32 	%r156, %r143, %r144;
	max.s32 	%r157, %r156, %r145;
	max.s32 	%r158, %r146, %r147;
	max.s32 	%r159, %r149, %r151;
	max.s32 	%r160, %r159, %r153;
	max.s32 	%r161, %r155, %r157;
	max.s32 	%r162, %r161, %r158;
	max.s32 	%r500, %r160, %r162;
	sub.s64 	%rd38, %rd1, %rd75;
	setp.lt.u64 	%p4, %rd38, %rd33;
	add.s32 	%r484, %r484, 1;
	add.s64 	%rd74, %rd74, %rd33;
	sub.s32 	%r483, %r483, %r131;
	mul.wide.s32 	%rd39, %r131, 4;
	add.s64 	%rd73, %rd73, %rd39;
	@%p4 bra 	$L__BB45_42;
	bra.uni 	$L__BB45_27;
$L__BB45_29:
	setp.le.u64 	%p5, %rd1, %rd75;
	cvt.u32.u64 	%r163, %rd75;
	cvt.u32.u64 	%r164, %rd1;
	sub.s32 	%r165, %r164, %r163;
	setp.ge.s32 	%p6, %r47, %r165;
	or.pred  	%p7, %p5, %p6;
	@%p7 bra 	$L__BB45_42;
	cvt.u32.u64 	%r168, %rd15;
	cvt.u32.u64 	%r169, %rd4;
	not.b32 	%r170, %r47;
	add.s32 	%r171, %r170, %r49;
	add.s32 	%r172, %r168, %r169;
	sub.s32 	%r173, %r171, %r172;
	mul.lo.s32 	%r174, %r1, %r484;
	shl.b32 	%r175, %r174, 12;
	sub.s32 	%r176, %r173, %r175;
	shr.u32 	%r177, %r176, 8;
	add.s32 	%r57, %r177, 1;
	and.b32  	%r58, %r57, 15;
	setp.lt.u32 	%p8, %r176, 3840;
	mov.u32 	%r490, %r47;
	@%p8 bra 	$L__BB45_33;
	shr.u32 	%r178, %r483, 8;
	add.s32 	%r179, %r178, 1;
	and.b32  	%r180, %r179, 33554416;
	neg.s32 	%r486, %r180;
	mov.u32 	%r490, %r47;
$L__BB45_32:
	.pragma "nounroll";
	ld.global.u32 	%r181, [%rd73+-8192];
	max.s32 	%r182, %r500, %r181;
	ld.global.u32 	%r183, [%rd73+-7168];
	max.s32 	%r184, %r182, %r183;
	ld.global.u32 	%r185, [%rd73+-6144];
	max.s32 	%r186, %r184, %r185;
	ld.global.u32 	%r187, [%rd73+-5120];
	max.s32 	%r188, %r186, %r187;
	ld.global.u32 	%r189, [%rd73+-4096];
	max.s32 	%r190, %r188, %r189;
	ld.global.u32 	%r191, [%rd73+-3072];
	max.s32 	%r192, %r190, %r191;
	ld.global.u32 	%r193, [%rd73+-2048];
	max.s32 	%r194, %r192, %r193;
	ld.global.u32 	%r195, [%rd73+-1024];
	max.s32 	%r196, %r194, %r195;
	ld.global.u32 	%r197, [%rd73];
	max.s32 	%r198, %r196, %r197;
	ld.global.u32 	%r199, [%rd73+1024];
	max.s32 	%r200, %r198, %r199;
	ld.global.u32 	%r201, [%rd73+2048];
	max.s32 	%r202, %r200, %r201;
	ld.global.u32 	%r203, [%rd73+3072];
	max.s32 	%r204, %r202, %r203;
	ld.global.u32 	%r205, [%rd73+4096];
	max.s32 	%r206, %r204, %r205;
	ld.global.u32 	%r207, [%rd73+5120];
	max.s32 	%r208, %r206, %r207;
	ld.global.u32 	%r209, [%rd73+6144];
	max.s32 	%r210, %r208, %r209;
	ld.global.u32 	%r211, [%rd73+7168];
	max.s32 	%r500, %r210, %r211;
	add.s32 	%r490, %r490, 4096;
	add.s32 	%r486, %r486, 16;
	add.s64 	%rd73, %rd73, 16384;
	setp.ne.s32 	%p9, %r486, 0;
	@%p9 bra 	$L__BB45_32;
$L__BB45_33:
	setp.eq.s32 	%p10, %r58, 0;
	@%p10 bra 	$L__BB45_42;
	and.b32  	%r69, %r57, 7;
	setp.lt.u32 	%p11, %r58, 8;
	@%p11 bra 	$L__BB45_36;
	cvt.u64.u32 	%rd40, %r490;
	add.s64 	%rd41, %rd75, %rd40;
	shl.b64 	%rd42, %rd41, 2;
	add.s64 	%rd43, %rd2, %rd42;
	ld.global.u32 	%r213, [%rd43];
	max.s32 	%r214, %r500, %r213;
	ld.global.u32 	%r215, [%rd43+1024];
	max.s32 	%r216, %r214, %r215;
	ld.global.u32 	%r217, [%rd43+2048];
	max.s32 	%r218, %r216, %r217;
	ld.global.u32 	%r219, [%rd43+3072];
	max.s32 	%r220, %r218, %r219;
	ld.global.u32 	%r221, [%rd43+4096];
	max.s32 	%r222, %r220, %r221;
	ld.global.u32 	%r223, [%rd43+5120];
	max.s32 	%r224, %r222, %r223;
	ld.global.u32 	%r225, [%rd43+6144];
	max.s32 	%r226, %r224, %r225;
	ld.global.u32 	%r227, [%rd43+7168];
	max.s32 	%r500, %r226, %r227;
	add.s32 	%r490, %r490, 2048;
$L__BB45_36:
	setp.eq.s32 	%p12, %r69, 0;
	@%p12 bra 	$L__BB45_42;
	setp.lt.u32 	%p13, %r69, 4;
	@%p13 bra 	$L__BB45_39;
	cvt.u64.u32 	%rd44, %r490;
	add.s64 	%rd45, %rd75, %rd44;
	shl.b64 	%rd46, %rd45, 2;
	add.s64 	%rd47, %rd2, %rd46;
	ld.global.u32 	%r229, [%rd47];
	max.s32 	%r230, %r500, %r229;
	ld.global.u32 	%r231, [%rd47+1024];
	max.s32 	%r232, %r230, %r231;
	ld.global.u32 	%r233, [%rd47+2048];
	max.s32 	%r234, %r232, %r233;
	ld.global.u32 	%r235, [%rd47+3072];
	max.s32 	%r500, %r234, %r235;
	add.s32 	%r490, %r490, 1024;
$L__BB45_39:
	and.b32  	%r236, %r57, 3;
	setp.eq.s32 	%p14, %r236, 0;
	@%p14 bra 	$L__BB45_42;
	cvt.u64.u32 	%rd48, %r490;
	add.s64 	%rd49, %rd48, %rd74;
	shl.b64 	%rd50, %rd49, 2;
	add.s64 	%rd77, %rd2, %rd50;
	cvt.u16.u32 	%rs1, %r483;
	shr.u16 	%rs2, %rs1, 8;
	add.s16 	%rs3, %rs2, 1;
	cvt.u32.u16 	%r237, %rs3;
	and.b32  	%r238, %r237, 3;
	neg.s32 	%r498, %r238;
$L__BB45_41:
	.pragma "nounroll";
	ld.global.u32 	%r239, [%rd77];
	max.s32 	%r500, %r500, %r239;
	add.s64 	%rd77, %rd77, 1024;
	add.s32 	%r498, %r498, 1;
	setp.ne.s32 	%p15, %r498, 0;
	@%p15 bra 	$L__BB45_41;
$L__BB45_42:
	// begin inline asm
	mov.u32 %r240, %laneid;
	// end inline asm
	mov.b32 	%r243, 1;
	mov.b32 	%r264, 31;
	mov.b32 	%r265, -1;
	// begin inline asm
	shfl.sync.down.b32 %r241, %r500, %r243, %r264, %r265;
	// end inline asm
	setp.gt.s32 	%p16, %r240, 30;
	max.s32 	%r266, %r500, %r241;
	selp.b32 	%r247, %r500, %r266, %p16;
	mov.b32 	%r248, 2;
	// begin inline asm
	shfl.sync.down.b32 %r246, %r247, %r248, %r264, %r265;
	// end inline asm
	setp.gt.s32 	%p17, %r240, 29;
	max.s32 	%r267, %r247, %r246;
	selp.b32 	%r252, %r247, %r267, %p17;
	mov.b32 	%r253, 4;
	// begin inline asm
	shfl.sync.down.b32 %r251, %r252, %r253, %r264, %r265;
	// end inline asm
	setp.gt.s32 	%p18, %r240, 27;
	max.s32 	%r268, %r252, %r251;
	selp.b32 	%r257, %r252, %r268, %p18;
	mov.b32 	%r258, 8;
	// begin inline asm
	shfl.sync.down.b32 %r256, %r257, %r258, %r264, %r265;
	// end inline asm
	setp.gt.s32 	%p19, %r240, 23;
	max.s32 	%r269, %r257, %r256;
	selp.b32 	%r262, %r257, %r269, %p19;
	mov.b32 	%r263, 16;
	// begin inline asm
	shfl.sync.down.b32 %r261, %r262, %r263, %r264, %r265;
	// end inline asm
	setp.gt.s32 	%p20, %r240, 15;
	max.s32 	%r86, %r262, %r261;
	selp.b32 	%r501, %r262, %r86, %p20;
	setp.ne.s32 	%p21, %r240, 0;
	@%p21 bra 	$L__BB45_44;
	shr.u32 	%r270, %r47, 3;
	and.b32  	%r271, %r270, 124;
	mov.u32 	%r272, _ZZN3cub18CUB_300001_SM_10006detail6reduce18DeviceReduceKernelINS2_10policy_hubIiyN4cuda3__47maximumIiEEE10Policy1000EN6thrust24THRUST_300001_SM_1000_NS10device_ptrIiEEyS8_iNS5_3std3__410__identityEEEvT0_PT3_T1_NS0_13GridEvenShareISL_EET2_T4_E12temp_storage;
	add.s32 	%r273, %r272, %r271;
	st.shared.u32 	[%r273+8], %r86;
$L__BB45_44:
	bar.sync 	0;
	setp.ne.s32 	%p22, %r47, 0;
	@%p22 bra 	$L__BB45_46;
	ld.shared.u32 	%r274, [_ZZN3cub18CUB_300001_SM_10006detail6reduce18DeviceReduceKernelINS2_10policy_hubIiyN4cuda3__47maximumIiEEE10Policy1000EN6thrust24THRUST_300001_SM_1000_NS10device_ptrIiEEyS8_iNS5_3std3__410__identityEEEvT0_PT3_T1_NS0_13GridEvenShareISL_EET2_T4_E12temp_storage+12];
	max.s32 	%r275, %r501, %r274;
	ld.shared.u32 	%r276, [_ZZN3cub18CUB_300001_SM_10006detail6reduce18DeviceReduceKernelINS2_10policy_hubIiyN4cuda3__47maximumIiEEE10Policy1000EN6thrust24THRUST_300001_SM_1000_NS10device_ptrIiEEyS8_iNS5_3std3__410__identityEEEvT0_PT3_T1_NS0_13GridEvenShareISL_EET2_T4_E12temp_storage+16];
	max.s32 	%r277, %r275, %r276;
	ld.shared.u32 	%r278, [_ZZN3cub18CUB_300001_SM_10006detail6reduce18DeviceReduceKernelINS2_10policy_hubIiyN4cuda3__47maximumIiEEE10Policy1000EN6thrust24THRUST_300001_SM_1000_NS10device_ptrIiEEyS8_iNS5_3std3__410__identityEEEvT0_PT3_T1_NS0_13GridEvenShareISL_EET2_T4_E12temp_storage+20];
	max.s32 	%r279, %r277, %r278;
	ld.shared.u32 	%r280, [_ZZN3cub18CUB_300001_SM_10006detail6reduce18DeviceReduceKernelINS2_10policy_hubIiyN4cuda3__47maximumIiEEE10Policy1000EN6thrust24THRUST_300001_SM_1000_NS10device_ptrIiEEyS8_iNS5_3std3__410__identityEEEvT0_PT3_T1_NS0_13GridEvenShareISL_EET2_T4_E12temp_storage+24];
	max.s32 	%r281, %r279, %r280;
	ld.shared.u32 	%r282, [_ZZN3cub18CUB_300001_SM_10006detail6reduce18DeviceReduceKernelINS2_10policy_hubIiyN4cuda3__47maximumIiEEE10Policy1000EN6thrust24THRUST_300001_SM_1000_NS10device_ptrIiEEyS8_iNS5_3std3__410__identityEEEvT0_PT3_T1_NS0_13GridEvenShareISL_EET2_T4_E12temp_storage+28];
	max.s32 	%r283, %r281, %r282;
	ld.shared.u32 	%r284, [_ZZN3cub18CUB_300001_SM_10006detail6reduce18DeviceReduceKernelINS2_10policy_hubIiyN4cuda3__47maximumIiEEE10Policy1000EN6thrust24THRUST_300001_SM_1000_NS10device_ptrIiEEyS8_iNS5_3std3__410__identityEEEvT0_PT3_T1_NS0_13GridEvenShareISL_EET2_T4_E12temp_storage+32];
	max.s32 	%r285, %r283, %r284;
	ld.shared.u32 	%r286, [_ZZN3cub18CUB_300001_SM_10006detail6reduce18DeviceReduceKernelINS2_10policy_hubIiyN4cuda3__47maximumIiEEE10Policy1000EN6thrust24THRUST_300001_SM_1000_NS10device_ptrIiEEyS8_iNS5_3std3__410__identityEEEvT0_PT3_T1_NS0_13GridEvenShareISL_EET2_T4_E12temp_storage+36];
	max.s32 	%r501, %r285, %r286;
$L__BB45_46:
	mov.u32 	%r464, %tid.x;
	setp.ne.s32 	%p56, %r464, 0;
	@%p56 bra 	$L__BB45_48;
	ld.param.u64 	%rd71, [_ZN3cub18CUB_300001_SM_10006detail6reduce18DeviceReduceKernelINS2_10policy_hubIiyN4cuda3__47maximumIiEEE10Policy1000EN6thrust24THRUST_300001_SM_1000_NS10device_ptrIiEEyS8_iNS5_3std3__410__identityEEEvT0_PT3_T1_NS0_13GridEvenShareISL_EET2_T4__param_1];
	cvta.to.global.u64 	%rd68, %rd71;
	mul.wide.u32 	%rd69, %r2, 4;
	add.s64 	%rd70, %rd68, %rd69;
	st.global.u32 	[%rd70], %r501;
$L__BB45_48:
	ret;

}
	// .globl	_ZN3cub18CUB_300001_SM_10006detail6reduce28DeviceReduceSingleTileKernelINS2_10policy_hubIiyN4cuda3__47maximumIiEEE10Policy1000EPiSB_iS8_iiNS5_3std3__410__identityEEEvT0_T1_T2_T3_T4_T6_
.visible .entry _ZN3cub18CUB_300001_SM_10006detail6reduce28DeviceReduceSingleTileKernelINS2_10policy_hubIiyN4cuda3__47maximumIiEEE10Policy1000EPiSB_iS8_iiNS5_3std3__410__identityEEEvT0_T1_T2_T3_T4_T6_(
	.param .u64 .ptr .align 1 _ZN3cub18CUB_300001_SM_10006detail6reduce28DeviceReduceSingleTileKernelINS2_10policy_hubIiyN4cuda3__47maximumIiEEE10Policy1000EPiSB_iS8_iiNS5_3std3__410__identityEEEvT0_T1_T2_T3_T4_T6__param_0,
	.param .u64 .ptr .align 1 _ZN3cub18CUB_300001_SM_10006detail6reduce28DeviceReduceSingleTileKernelINS2_10policy_hubIiyN4cuda3__47maximumIiEEE10Policy1000EPiSB_iS8_iiNS5_3std3__410__identityEEEvT0_T1_T2_T3_T4_T6__param_1,
	.param .u32 _ZN3cub18CUB_300001_SM_10006detail6reduce28DeviceReduceSingleTileKernelINS2_10policy_hubIiyN4cuda3__47maximumIiEEE10Policy1000EPiSB_iS8_iiNS5_3std3__410__identityEEEvT0_T1_T2_T3_T4_T6__param_2,
	.param .align 1 .b8 _ZN3cub18CUB_300001_SM_10006detail6reduce28DeviceReduceSingleTileKernelINS2_10policy_hubIiyN4cuda3__47maximumIiEEE10Policy1000EPiSB_iS8_iiNS5_3std3__410__identityEEEvT0_T1_T2_T3_T4_T6__param_3[1],
	.param .u32 _ZN3cub18CUB_300001_SM_10006detail6reduce28DeviceReduceSingleTileKernelINS2_10policy_hubIiyN4cuda3__47maximumIiEEE10Policy1000EPiSB_iS8_iiNS5_3std3__410__identityEEEvT0_T1_T2_T3_T4_T6__param_4,
	.param .align 1 .b8 _ZN3cub18CUB_300001_SM_10006detail6reduce28DeviceReduceSingleTileKernelINS2_10policy_hubIiyN4cuda3__47maximumIiEEE10Policy1000EPiSB_iS8_iiNS5_3std3__410__identityEEEvT0_T1_T2_T3_T4_T6__param_5[1]
)
.maxntid 256
.minnctapersm 1
{
	.reg .pred 	%p<97>;
	.reg .b32 	%r<687>;
	.reg .b64 	%rd<125>;
	// demoted variable
	.shared .align 4 .b8 _ZZN3cub18CUB_300001_SM_10006detail6reduce28DeviceReduceSingleTileKernelINS2_10policy_hubIiyN4cuda3__47maximumIiEEE10Policy1000EPiSB_iS8_iiNS5_3std3__410__identityEEEvT0_T1_T2_T3_T4_T6_E12temp_storage[44];
	ld.param.u64 	%rd16, [_ZN3cub18CUB_300001_SM_10006detail6reduce28DeviceReduceSingleTileKernelINS2_10policy_hubIiyN4cuda3__47maximumIiEEE10Policy1000EPiSB_iS8_iiNS5_3std3__410__identityEEEvT0_T1_T2_T3_T4_T6__param_0];
	ld.param.u64 	%rd17, [_ZN3cub18CUB_300001_SM_10006detail6reduce28DeviceReduceSingleTileKernelINS2_10policy_hubIiyN4cuda3__47maximumIiEEE10Policy1000EPiSB_iS8_iiNS5_3std3__410__identityEEEvT0_T1_T2_T3_T4_T6__param_1];
	ld.param.u32 	%r124, [_ZN3cub18CUB_300001_SM_10006detail6reduce28DeviceReduceSingleTileKernelINS2_10policy_hubIiyN4cuda3__47maximumIiEEE10Policy1000EPiSB_iS8_iiNS5_3std3__410__identityEEEvT0_T1_T2_T3_T4_T6__param_2];
	ld.param.u32 	%r125, [_ZN3cub18CUB_300001_SM_10006detail6reduce28DeviceReduceSingleTileKernelINS2_10policy_hubIiyN4cuda3__47maximumIiEEE10Policy1000EPiSB_iS8_iiNS5_3std3__410__identityEEEvT0_T1_T2_T3_T4_T6__param_4];
	cvta.to.global.u64 	%rd1, %rd17;
	setp.ne.s32 	%p1, %r124, 0;
	@%p1 bra 	$L__BB46_3;
	mov.u32 	%r633, %tid.x;
	setp.ne.s32 	%p96, %r633, 0;
	@%p96 bra 	$L__BB46_74;
	st.global.u32 	[%rd1], %r125;
	bra.uni 	$L__BB46_74;
$L__BB46_3:
	and.b64  	%rd18, %rd16, 15;
	setp.ne.s64 	%p2, %rd18, 0;
	@%p2 bra 	$L__BB46_38;
	setp.gt.s32 	%p49, %r124, 4095;
	@%p49 bra 	$L__BB46_22;
	mov.u32 	%r1, %tid.x;
	setp.ge.s32 	%p66, %r1, %r124;
	mov.b32 	%r644, 0;
	mov.u32 	%r639, %r1;
	@%p66 bra 	$L__BB46_7;
	mul.wide.u32 	%rd113, %r1, 4;
	add.s64 	%rd112, %rd16, %rd113;
	// begin inline asm
	ld.global.nc.u32 %r644, [%rd112];
	// end inline asm
	add.s32 	%r639, %r1, 256;
$L__BB46_7:
	setp.ge.s32 	%p67, %r639, %r124;
	@%p67 bra 	$L__BB46_13;
	not.b32 	%r508, %r639;
	add.s32 	%r6, %r124, %r508;
	and.b32  	%r509, %r6, 768;
	setp.eq.s32 	%p68, %r509, 768;
	@%p68 bra 	$L__BB46_11;
	mul.wide.u32 	%rd114, %r639, 4;
	add.s64 	%rd121, %rd16, %rd114;
	shr.u32 	%r510, %r6, 8;
	add.s32 	%r511, %r510, 1;
	and.b32  	%r512, %r511, 3;
	neg.s32 	%r636, %r512;
$L__BB46_10:
	.pragma "nounroll";
	// begin inline asm
	ld.global.nc.u32 %r513, [%rd121];
	// end inline asm
	max.s32 	%r644, %r644, %r513;
	add.s32 	%r639, %r639, 256;
	add.s64 	%rd121, %rd121, 1024;
	add.s32 	%r636, %r636, 1;
	setp.ne.s32 	%p69, %r636, 0;
	@%p69 bra 	$L__BB46_10;
$L__BB46_11:
	setp.lt.u32 	%p70, %r6, 768;
	@%p70 bra 	$L__BB46_13;
$L__BB46_12:
	mul.wide.s32 	%rd120, %r639, 4;
	add.s64 	%rd116, %rd16, %rd120;
	// begin inline asm
	ld.global.nc.u32 %r514, [%rd116];
	// end inline asm
	max.s32 	%r518, %r644, %r514;
	add.s64 	%rd117, %rd116, 1024;
	// begin inline asm
	ld.global.nc.u32 %r515, [%rd117];
	// end inline asm
	max.s32 	%r519, %r518, %r515;
	add.s64 	%rd118, %rd116, 2048;
	// begin inline asm
	ld.global.nc.u32 %r516, [%rd118];
	// end inline asm
	max.s32 	%r520, %r519, %r516;
	add.s64 	%rd119, %rd116, 3072;
	// begin inline asm
	ld.global.nc.u32 %r517, [%rd119];
	// end inline asm
	max.s32 	%r644, %r520, %r517;
	add.s32 	%r639, %r639, 1024;
	setp.lt.s32 	%p71, %r639, %r124;
	@%p71 bra 	$L__BB46_12;
$L__BB46_13:
	setp.lt.s32 	%p72, %r124, 256;
	@%p72 bra 	$L__BB46_18;
	// begin inline asm
	mov.u32 %r584, %laneid;
	// end inline asm
	mov.b32 	%r587, 1;
	mov.b32 	%r608, 31;
	mov.b32 	%r609, -1;
	// begin inline asm
	shfl.sync.down.b32 %r585, %r644, %r587, %r608, %r609;
	// end inline asm
	setp.gt.s32 	%p88, %r584, 30;
	max.s32 	%r610, %r644, %r585;
	selp.b32 	%r591, %r644, %r610, %p88;
	mov.b32 	%r592, 2;
	// begin inline asm
	shfl.sync.down.b32 %r590, %r591, %r592, %r608, %r609;
	// end inline asm
	setp.gt.s32 	%p89, %r584, 29;
	max.s32 	%r611, %r591, %r590;
	selp.b32 	%r596, %r591, %r611, %p89;
	mov.b32 	%r597, 4;
	// begin inline asm
	shfl.sync.down.b32 %r595, %r596, %r597, %r608, %r609;
	// end inline asm
	setp.gt.s32 	%p90, %r584, 27;
	max.s32 	%r612, %r596, %r595;
	selp.b32 	%r601, %r596, %r612, %p90;
	mov.b32 	%r602, 8;
	// begin inline asm
	shfl.sync.down.b32 %r600, %r601, %r602, %r608, %r609;
	// end inline asm
	setp.gt.s32 	%p91, %r584, 23;
	max.s32 	%r613, %r601, %r600;
	selp.b32 	%r606, %r601, %r613, %p91;
	mov.b32 	%r607, 16;
	// begin inline asm
	shfl.sync.down.b32 %r605, %r606, %r607, %r608, %r609;
	// end inline asm
	setp.gt.s32 	%p92, %r584, 15;
	max.s32 	%r22, %r606, %r605;
	selp.b32 	%r686, %r606, %r22, %p92;
	setp.ne.s32 	%p93, %r584, 0;
	@%p93 bra 	$L__BB46_16;
	shr.u32 	%r614, %r1, 3;
	and.b32  	%r615, %r614, 124;
	mov.u32 	%r616, _ZZN3cub18CUB_300001_SM_10006detail6reduce28DeviceReduceSingleTileKernelINS2_10policy_hubIiyN4cuda3__47maximumIiEEE10Policy1000EPiSB_iS8_iiNS5_3std3__410__identityEEEvT0_T1_T2_T3_T4_T6_E12temp_storage;
	add.s32 	%r617, %r616, %r615;
	st.shared.u32 	[%r617+8], %r22;
$L__BB46_16:
	bar.sync 	0;
	setp.ne.s32 	%p94, %r1, 0;
	@%p94 bra 	$L__BB46_72;
	ld.shared.u32 	%r618, [_ZZN3cub18CUB_300001_SM_10006detail6reduce28DeviceReduceSingleTileKernelINS2_10policy_hubIiyN4cuda3__47maximumIiEEE10Policy1000EPiSB_iS8_iiNS5_3std3__410__identityEEEvT0_T1_T2_T3_T4_T6_E12temp_storage+12];
	max.s32 	%r619, %r686, %r618;
	ld.shared.u32 	%r620, [_ZZN3cub18CUB_300001_SM_10006detail6reduce28DeviceReduceSingleTileKernelINS2_10policy_hubIiyN4cuda3__47maximumIiEEE10Policy1000EPiSB_iS8_iiNS5_3std3__410__identityEEEvT0_T1_T2_T3_T4_T6_E12temp_storage+16];
	max.s32 	%r621, %r619, %r620;
	ld.shared.u32 	%r622, [_ZZN3cub18CUB_300001_SM_10006detail6reduce28DeviceReduceSingleTileKernelINS2_10policy_hubIiyN4cuda3__47maximumIiEEE10Policy1000EPiSB_iS8_iiNS5_3std3__410__identityEEEvT0_T1_T2_T3_T4_T6_E12temp_storage+20];
	max.s32 	%r623, %r621, %r622;
	ld.shared.u32 	%r624, [_ZZN3cub18CUB_300001_SM_10006detail6reduce28DeviceReduceSingleTileKernelINS2_10policy_hubIiyN4cuda3__47maximumIiEEE10Policy1000EPiSB_iS8_iiNS5_3std3__410__identityEEEvT0_T1_T2_T3_T4_T6_E12temp_storage+24];
	max.s32 	%r625, %r623, %r624;
	ld.shared.u32 	%r626, [_ZZN3cub18CUB_300001_SM_10006detail6reduce28DeviceReduceSingleTileKernelINS2_10policy_hubIiyN4cuda3__47maximumIiEEE10Policy1000EPiSB_iS8_iiNS5_3std3__410__identityEEEvT0_T1_T2_T3_T4_T6_E12temp_storage+28];
	max.s32 	%r627, %r625, %r626;
	ld.shared.u32 	%r628, [_ZZN3cub18CUB_300001_SM_10006detail6reduce28DeviceReduceSingleTileKernelINS2_10policy_hubIiyN4cuda3__47maximumIiEEE10Policy1000EPiSB_iS8_iiNS5_3std3__410__identityEEEvT0_T1_T2_T3_T4_T6_E12temp_storage+32];
	max.s32 	%r629, %r627, %r628;
	ld.shared.u32 	%r630, [_ZZN3cub18CUB_300001_SM_10006detail6reduce28DeviceReduceSingleTileKernelINS2_10policy_hubIiyN4cuda3__47maximumIiEEE10Policy1000EPiSB_iS8_iiNS5_3std3__410__identityEEEvT0_T1_T2_T3_T4_T6_E12temp_storage+36];
	max.s32 	%r686, %r629, %r630;
	bra.uni 	$L__BB46_72;
$L__BB46_18:
	// begin inline asm
	mov.u32 %r521, %laneid;
	// end inline asm
	and.b32  	%r547, %r1, 992;
	add.s32 	%r548, %r547, 32;
	setp.gt.s32 	%p73, %r548, %r124;
	not.b32 	%r549, %r547;
	add.s32 	%r550, %r124, %r549;
	selp.b32 	%r545, %r550, 31, %p73;
	mov.b32 	%r524, 1;
	mov.b32 	%r546, -1;
	// begin inline asm
	shfl.sync.down.b32 %r522, %r644, %r524, %r545, %r546;
	// end inline asm
	setp.lt.s32 	%p74, %r521, %r545;
	max.s32 	%r551, %r644, %r522;
	selp.b32 	%r528, %r551, %r644, %p74;
	mov.b32 	%r529, 2;
	// begin inline asm
	shfl.sync.down.b32 %r527, %r528, %r529, %r545, %r546;
	// end inline asm
	add.s32 	%r552, %r521, 2;
	setp.gt.s32 	%p75, %r552, %r545;
	max.s32 	%r553, %r528, %r527;
	selp.b32 	%r533, %r528, %r553, %p75;
	mov.b32 	%r534, 4;
	// begin inline asm
	shfl.sync.down.b32 %r532, %r533, %r534, %r545, %r546;
	// end inline asm
	add.s32 	%r554, %r521, 4;
	setp.gt.s32 	%p76, %r554, %r545;
	max.s32 	%r555, %r533, %r532;
	selp.b32 	%r538, %r533, %r555, %p76;
	mov.b32 	%r539, 8;
	// begin inline asm
	shfl.sync.down.b32 %r537, %r538, %r539, %r545, %r546;
	// end inline asm
	add.s32 	%r556, %r521, 8;
	setp.gt.s32 	%p77, %r556, %r545;
	max.s32 	%r557, %r538, %r537;
	selp.b32 	%r543, %r538, %r557, %p77;
	mov.b32 	%r544, 16;
	// begin inline asm
	shfl.sync.down.b32 %r542, %r543, %r544, %r545, %r546;
	// end inline asm
	add.s32 	%r558, %r521, 16;
	setp.gt.s32 	%p78, %r558, %r545;
	max.s32 	%r559, %r543, %r542;
	selp.b32 	%r686, %r543, %r559, %p78;
	setp.ne.s32 	%p79, %r521, 0;
	@%p79 bra 	$L__BB46_20;
	shr.u32 	%r560, %r1, 3;
	and.b32  	%r561, %r560, 124;
	mov.u32 	%r562, _ZZN3cub18CUB_300001_SM_10006detail6reduce28DeviceReduceSingleTileKernelINS2_10policy_hubIiyN4cuda3__47maximumIiEEE10Policy1000EPiSB_iS8_iiNS5_3std3__410__identityEEEvT0_T1_T2_T3_T4_T6_E12temp_storage;
	add.s32 	%r563, %r562, %r561;
	st.shared.u32 	[%r563+8], %r686;
$L__BB46_20:
	bar.sync 	0;
	setp.ne.s32 	%p80, %r1, 0;
	@%p80 bra 	$L__BB46_72;
	setp.gt.s32 	%p81, %r124, 32;
	ld.shared.u32 	%r564, [_ZZN3cub18CUB_300001_SM_10006detail6reduce28DeviceReduceSingleTileKernelINS2_10policy_hubIiyN4cuda3__47maximumIiEEE10Policy1000EPiSB_iS8_iiNS5_3std3__410__identityEEEvT0_T1_T2_T3_T4_T6_E12temp_storage+12];
	max.s32 	%r565, %r686, %r564;
	selp.b32 	%r566, %r565, %r686, %p81;
	setp.gt.s32 	%p82, %r124, 64;
	ld.shared.u32 	%r567, [_ZZN3cub18CUB_300001_SM_10006detail6reduce28DeviceReduceSingleTileKernelINS2_10policy_hubIiyN4cuda3__47maximumIiEEE10Policy1000EPiSB_iS8_iiNS5_3std3__410__identityEEEvT0_T1_T2_T3_T4_T6_E12temp_storage+16];
	max.s32 	%r568, %r566, %r567;
	selp.b32 	%r569, %r568, %r566, %p82;
	setp.gt.s32 	%p83, %r124, 96;
	ld.shared.u32 	%r570, [_ZZN3cub18CUB_300001_SM_10006detail6reduce28DeviceReduceSingleTileKernelINS2_10policy_hubIiyN4cuda3__47maximumIiEEE10Policy1000EPiSB_iS8_iiNS5_3std3__410__identityEEEvT0_T1_T2_T3_T4_T6_E12temp_storage+20];
	max.s32 	%r571, %r569, %r570;
	selp.b32 	%r572, %r571, %r569, %p83;
	setp.gt.s32 	%p84, %r124, 128;
	ld.shared.u32 	%r573, [_ZZN3cub18CUB_300001_SM_10006detail6reduce28DeviceReduceSingleTileKernelINS2_10policy_hubIiyN4cuda3__47maximumIiEEE10Policy1000EPiSB_iS8_iiNS5_3std3__410__identityEEEvT0_T1_T2_T3_T4_T6_E12temp_storage+24];
	max.s32 	%r574, %r572, %r573;
	selp.b32 	%r575, %r574, %r572, %p84;
	setp.gt.s32 	%p85, %r124, 160;
	ld.shared.u32 	%r576, [_ZZN3cub18CUB_300001_SM_10006detail6reduce28DeviceReduceSingleTileKernelINS2_10policy_hubIiyN4cuda3__47maximumIiEEE10Policy1000EPiSB_iS8_iiNS5_3std3__410__identityEEEvT0_T1_T2_T3_T4_T6_E12temp_storage+28];
	max.s32 	%r577, %r575, %r576;
	selp.b32 	%r578, %r577, %r575, %p85;
	setp.gt.s32 	%p86, %r124, 192;
	ld.shared.u32 	%r579, [_ZZN3cub18CUB_300001_SM_10006detail6reduce28DeviceReduceSingleTileKernelINS2_10policy_hubIiyN4cuda3__47maximumIiEEE10Policy1000EPiSB_iS8_iiNS5_3std3__410__identityEEEvT0_T1_T2_T3_T4_T6_E12temp_storage+32];
	max.s32 	%r580, %r578, %r579;
	selp.b32 	%r581, %r580, %r578, %p86;
	setp.gt.s32 	%p87, %r124, 224;
	ld.shared.u32 	%r582, [_ZZN3cub18CUB_300001_SM_10006detail6reduce28DeviceReduceSingleTileKernelINS2_10policy_hubIiyN4cuda3__47maximumIiEEE10Policy1000EPiSB_iS8_iiNS5_3std3__410__identityEEEvT0_T1_T2_T3_T4_T6_E12temp_storage+36];
	max.s32 	%r583, %r581, %r582;
	selp.b32 	%r686, %r583, %r581, %p87;
	bra.uni 	$L__BB46_72;
$L__BB46_22:
	mov.u32 	%r27, %tid.x;
	shl.b32 	%r379, %r27, 2;
	mul.wide.u32 	%rd86, %r379, 4;
	add.s64 	%rd76, %rd16, %rd86;
	// begin inline asm
	ld.global.nc.v2.u64 {%rd74, %rd75}, [%rd76];
	// end inline asm
	mov.b64 	{%r380, %r381}, %rd75;
	mov.b64 	{%r382, %r383}, %rd74;
	add.s64 	%rd79, %rd76, 4096;
	// begin inline asm
	ld.global.nc.v2.u64 {%rd77, %rd78}, [%rd79];
	// end inline asm
	mov.b64 	{%r384, %r385}, %rd78;
	mov.b64 	{%r386, %r387}, %rd77;
	add.s64 	%rd82, %rd76, 8192;
	// begin inline asm
	ld.global.nc.v2.u64 {%rd80, %rd81}, [%rd82];
	// end inline asm
	mov.b64 	{%r388, %r389}, %rd81;
	mov.b64 	{%r390, %r391}, %rd80;
	add.s64 	%rd85, %rd76, 12288;
	// begin inline asm
	ld.global.nc.v2.u64 {%rd83, %rd84}, [%rd85];
	// end inline asm
	mov.b64 	{%r392, %r393}, %rd84;
	mov.b64 	{%r394, %r395}, %rd83;
	max.s32 	%r396, %r382, %r383;
	max.s32 	%r397, %r396, %r380;
	max.s32 	%r398, %r381, %r386;
	max.s32 	%r399, %r398, %r387;
	max.s32 	%r400, %r384, %r385;
	max.s32 	%r401, %r400, %r390;
	max.s32 	%r402, %r391, %r388;
	max.s32 	%r403, %r402, %r389;
	max.s32 	%r404, %r394, %r395;
	max.s32 	%r405, %r404, %r392;
	max.s32 	%r406, %r397, %r399;
	max.s32 	%r407, %r406, %r401;
	max.s32 	%r408, %r403, %r405;
	max.s32 	%r409, %r408, %r393;
	max.s32 	%r659, %r407, %r409;
	setp.lt.u32 	%p50, %r124, 8192;
	mov.b32 	%r648, 4096;
	@%p50 bra 	$L__BB46_26;
	add.s32 	%r29, %r124, -4096;
	mov.b32 	%r648, 4096;
$L__BB46_24:
	mul.wide.s32 	%rd99, %r648, 4;
	add.s64 	%rd89, %rd76, %rd99;
	// begin inline asm
	ld.global.nc.v2.u64 {%rd87, %rd88}, [%rd89];
	// end inline asm
	mov.b64 	{%r411, %r412}, %rd88;
	mov.b64 	{%r413, %r414}, %rd87;
	add.s64 	%rd92, %rd89, 4096;
	// begin inline asm
	ld.global.nc.v2.u64 {%rd90, %rd91}, [%rd92];
	// end inline asm
	mov.b64 	{%r415, %r416}, %rd91;
	mov.b64 	{%r417, %r418}, %rd90;
	add.s64 	%rd95, %rd89, 8192;
	// begin inline asm
	ld.global.nc.v2.u64 {%rd93, %rd94}, [%rd95];
	// end inline asm
	mov.b64 	{%r419, %r420}, %rd94;
	mov.b64 	{%r421, %r422}, %rd93;
	add.s64 	%rd98, %rd89, 12288;
	// begin inline asm
	ld.global.nc.v2.u64 {%rd96, %rd97}, [%rd98];
	// end inline asm
	mov.b64 	{%r423, %r424}, %rd97;
	mov.b64 	{%r425, %r426}, %rd96;
	max.s32 	%r427, %r659, %r413;
	max.s32 	%r428, %r427, %r414;
	max.s32 	%r429, %r411, %r412;
	max.s32 	%r430, %r429, %r417;
	max.s32 	%r431, %r418, %r415;
	max.s32 	%r432, %r431, %r416;
	max.s32 	%r433, %r421, %r422;
	max.s32 	%r434, %r433, %r419;
	max.s32 	%r435, %r420, %r425;
	max.s32 	%r436, %r435, %r426;
	max.s32 	%r437, %r423, %r424;
	max.s32 	%r438, %r428, %r430;
	max.s32 	%r439, %r438, %r432;
	max.s32 	%r440, %r434, %r436;
	max.s32 	%r441, %r440, %r437;
	max.s32 	%r659, %r439, %r441;
	sub.s32 	%r442, %r124, %r648;
	setp.lt.s32 	%p51, %r442, 4096;
	@%p51 bra 	$L__BB46_34;
	add.s32 	%r648, %r648, 4096;
	setp.le.s32 	%p52, %r648, %r29;
	@%p52 bra 	$L__BB46_24;
$L__BB46_26:
	setp.le.s32 	%p53, %r124, %r648;
	@%p53 bra 	$L__BB46_34;
	sub.s32 	%r36, %r124, %r648;
	setp.ge.s32 	%p54, %r27, %r36;
	@%p54 bra 	$L__BB46_34;
	not.b32 	%r444, %r27;
	add.s32 	%r445, %r124, %r444;
	sub.s32 	%r37, %r445, %r648;
	and.b32  	%r446, %r37, 768;
	setp.eq.s32 	%p55, %r446, 768;
	mov.u32 	%r653, %r27;
	@%p55 bra 	$L__BB46_31;
	add.s32 	%r650, %r27, %r648;
	shr.u32 	%r447, %r37, 8;
	add.s32 	%r448, %r447, 1;
	and.b32  	%r449, %r448, 3;
	neg.s32 	%r649, %r449;
	mov.u32 	%r653, %r27;
$L__BB46_30:
	.pragma "nounroll";
	mul.wide.u32 	%rd101, %r650, 4;
	add.s64 	%rd100, %rd16, %rd101;
	// begin inline asm
	ld.global.nc.u32 %r450, [%rd100];
	// end inline asm
	max.s32 	%r659, %r659, %r450;
	add.s32 	%r653, %r653, 256;
	add.s32 	%r650, %r650, 256;
	add.s32 	%r649, %r649, 1;
	setp.ne.s32 	%p56, %r649, 0;
	@%p56 bra 	$L__BB46_30;
$L__BB46_31:
	setp.lt.u32 	%p57, %r37, 768;
	@%p57 bra 	$L__BB46_34;
	cvt.u64.u32 	%rd102, %r653;
	cvt.u64.u32 	%rd103, %r648;
	add.s64 	%rd104, %rd102, %rd103;
	shl.b64 	%rd105, %rd104, 2;
	add.s64 	%rd106, %rd105, %rd16;
	add.s64 	%rd122, %rd106, 2048;
	add.s32 	%r656, %r653, %r648;
$L__BB46_33:
	mul.wide.u32 	%rd111, %r656, 4;
	add.s64 	%rd107, %rd16, %rd111;
	// begin inline asm
	ld.global.nc.u32 %r451, [%rd107];
	// end inline asm
	max.s32 	%r455, %r659, %r451;
	add.s64 	%rd108, %rd122, -1024;
	// begin inline asm
	ld.global.nc.u32 %r452, [%rd108];
	// end inline asm
	max.s32 	%r456, %r455, %r452;
	// begin inline asm
	ld.global.nc.u32 %r453, [%rd122];
	// end inline asm
	max.s32 	%r457, %r456, %r453;
	add.s64 	%rd110, %rd122, 1024;
	// begin inline asm
	ld.global.nc.u32 %r454, [%rd110];
	// end inline asm
	max.s32 	%r659, %r457, %r454;
	add.s32 	%r653, %r653, 1024;
	add.s64 	%rd122, %rd122, 4096;
	add.s32 	%r656, %r656, 1024;
	setp.lt.s32 	%p58, %r653, %r36;
	@%p58 bra 	$L__BB46_33;
$L__BB46_34:
	// begin inline asm
	mov.u32 %r458, %laneid;
	// end inline asm
	mov.b32 	%r461, 1;
	mov.b32 	%r482, 31;
	mov.b32 	%r483, -1;
	// begin inline asm
	shfl.sync.down.b32 %r459, %r659, %r461, %r482, %r483;
	// end inline asm
	setp.gt.s32 	%p59, %r458, 30;
	max.s32 	%r484, %r659, %r459;
	selp.b32 	%r465, %r659, %r484, %p59;
	mov.b32 	%r466, 2;
	// begin inline asm
	shfl.sync.down.b32 %r464, %r465, %r466, %r482, %r483;
	// end inline asm
	setp.gt.s32 	%p60, %r458, 29;
	max.s32 	%r485, %r465, %r464;
	selp.b32 	%r470, %r465, %r485, %p60;
	mov.b32 	%r471, 4;
	// begin inline asm
	shfl.sync.down.b32 %r469, %r470, %r471, %r482, %r483;
	// end inline asm
	setp.gt.s32 	%p61, %r458, 27;
	max.s32 	%r486, %r470, %r469;
	selp.b32 	%r475, %r470, %r486, %p61;
	mov.b32 	%r476, 8;
	// begin inline asm
	shfl.sync.down.b32 %r474, %r475, %r476, %r482, %r483;
	// end inline asm
	setp.gt.s32 	%p62, %r458, 23;
	max.s32 	%r487, %r475, %r474;
	selp.b32 	%r480, %r475, %r487, %p62;
	mov.b32 	%r481, 16;
	// begin inline asm
	shfl.sync.down.b32 %r479, %r480, %r481, %r482, %r483;
	// end inline asm
	setp.gt.s32 	%p63, %r458, 15;
	max.s32 	%r59, %r480, %r479;
	selp.b32 	%r686, %r480, %r59, %p63;
	setp.ne.s32 	%p64, %r458, 0;
	@%p64 bra 	$L__BB46_36;
	shr.u32 	%r488, %r27, 3;
	and.b32  	%r489, %r488, 124;
	mov.u32 	%r490, _ZZN3cub18CUB_300001_SM_10006detail6reduce28DeviceReduceSingleTileKernelINS2_10policy_hubIiyN4cuda3__47maximumIiEEE10Policy1000EPiSB_iS8_iiNS5_3std3__410__identityEEEvT0_T1_T2_T3_T4_T6_E12temp_storage;
	add.s32 	%r491, %r490, %r489;
	st.shared.u32 	[%r491+8], %r59;
$L__BB46_36:
	bar.sync 	0;
	setp.ne.s32 	%p65, %r27, 0;
	@%p65 bra 	$L__BB46_72;
	ld.shared.u32 	%r492, [_ZZN3cub18CUB_300001_SM_10006detail6reduce28DeviceReduceSingleTileKernelINS2_10policy_hubIiyN4cuda3__47maximumIiEEE10Policy1000EPiSB_iS8_iiNS5_3std3__410__identityEEEvT0_T1_T2_T3_T4_T6_E12temp_storage+12];
	max.s32 	%r493, %r686, %r492;
	ld.shared.u32 	%r494, [_ZZN3cub18CUB_300001_SM_10006detail6reduce28DeviceReduceSingleTileKernelINS2_10policy_hubIiyN4cuda3__47maximumIiEEE10Policy1000EPiSB_iS8_iiNS5_3std3__410__identityEEEvT0_T1_T2_T3_T4_T6_E12temp_storage+16];
	max.s32 	%r495, %r493, %r494;
	ld.shared.u32 	%r496, [_ZZN3cub18CUB_300001_SM_10006detail6reduce28DeviceReduceSingleTileKernelINS2_10policy_hubIiyN4cuda3__47maximumIiEEE10Policy1000EPiSB_iS8_iiNS5_3std3__410__identityEEEvT0_T1_T2_T3_T4_T6_E12temp_storage+20];
	max.s32 	%r497, %r495, %r496;
	ld.shared.u32 	%r498, [_ZZN3cub18CUB_300001_SM_10006detail6reduce28DeviceReduceSingleTileKernelINS2_10policy_hubIiyN4cuda3__47maximumIiEEE10Policy1000EPiSB_iS8_iiNS5_3std3__410__identityEEEvT0_T1_T2_T3_T4_T6_E12temp_storage+24];
	max.s32 	%r499, %r497, %r498;
	ld.shared.u32 	%r500, [_ZZN3cub18CUB_300001_SM_10006detail6reduce28DeviceReduceSingleTileKernelINS2_10policy_hubIiyN4cuda3__47maximumIiEEE10Policy1000EPiSB_iS8_iiNS5_3std3__410__identityEEEvT0_T1_T2_T3_T4_T6_E12temp_storage+28];
	max.s32 	%r501, %r499, %r500;
	ld.shared.u32 	%r502, [_ZZN3cub18CUB_300001_SM_10006detail6reduce28DeviceReduceSingleTileKernelINS2_10policy_hubIiyN4cuda3__47maximumIiEEE10Policy1000EPiSB_iS8_iiNS5_3std3__410__identityEEEvT0_T1_T2_T3_T4_T6_E12temp_storage+32];
	max.s32 	%r503, %r501, %r502;
	ld.shared.u32 	%r504, [_ZZN3cub18CUB_300001_SM_10006detail6reduce28DeviceReduceSingleTileKernelINS2_10policy_hubIiyN4cuda3__47maximumIiEEE10Policy1000EPiSB_iS8_iiNS5_3std3__410__identityEEEvT0_T1_T2_T3_T4_T6_E12temp_storage+36];
	max.s32 	%r686, %r503, %r504;
	bra.uni 	$L__BB46_72;
$L__BB46_38:
	setp.gt.s32 	%p3, %r124, 4095;
	@%p3 bra 	$L__BB46_56;
	mov.u32 	%r62, %tid.x;
	setp.ge.s32 	%p20, %r62, %r124;
	mov.b32 	%r670, 0;
	mov.u32 	%r665, %r62;
	@%p20 bra 	$L__BB46_41;
	mul.wide.u32 	%rd66, %r62, 4;
	add.s64 	%rd65, %rd16, %rd66;
	// begin inline asm
	ld.global.nc.u32 %r670, [%rd65];
	// end inline asm
	add.s32 	%r665, %r62, 256;
$L__BB46_41:
	setp.ge.s32 	%p21, %r665, %r124;
	@%p21 bra 	$L__BB46_47;
	not.b32 	%r255, %r665;
	add.s32 	%r67, %r124, %r255;
	and.b32  	%r256, %r67, 768;
	setp.eq.s32 	%p22, %r256, 768;
	@%p22 bra 	$L__BB46_45;
	mul.wide.u32 	%rd67, %r665, 4;
	add.s64 	%rd123, %rd16, %rd67;
	shr.u32 	%r257, %r67, 8;
	add.s32 	%r258, %r257, 1;
	and.b32  	%r259, %r258, 3;
	neg.s32 	%r662, %r259;
$L__BB46_44:
	.pragma "nounroll";
	// begin inline asm
	ld.global.nc.u32 %r260, [%rd123];
	// end inline asm
	max.s32 	%r670, %r670, %r260;
	add.s32 	%r665, %r665, 256;
	add.s64 	%rd123, %rd123, 1024;
	add.s32 	%r662, %r662, 1;
	setp.ne.s32 	%p23, %r662, 0;
	@%p23 bra 	$L__BB46_44;
$L__BB46_45:
	setp.lt.u32 	%p24, %r67, 768;
	@%p24 bra 	$L__BB46_47;
$L__BB46_46:
	mul.wide.s32 	%rd73, %r665, 4;
	add.s64 	%rd69, %rd16, %rd73;
	// begin inline asm
	ld.global.nc.u32 %r261, [%rd69];
	// end inline asm
	max.s32 	%r265, %r670, %r261;
	add.s64 	%rd70, %rd69, 1024;
	// begin inline asm
	ld.global.nc.u32 %r262, [%rd70];
	// end inline asm
	max.s32 	%r266, %r265, %r262;
	add.s64 	%rd71, %rd69, 2048;
	// begin inline asm
	ld.global.nc.u32 %r263, [%rd71];
	// end inline asm
	max.s32 	%r267, %r266, %r263;
	add.s64 	%rd72, %rd69, 3072;
	// begin inline asm
	ld.global.nc.u32 %r264, [%rd72];
	// end inline asm
	max.s32 	%r670, %r267, %r264;
	add.s32 	%r665, %r665, 1024;
	setp.lt.s32 	%p25, %r665, %r124;
	@%p25 bra 	$L__BB46_46;
$L__BB46_47:
	setp.lt.s32 	%p26, %r124, 256;
	@%p26 bra 	$L__BB46_52;
	// begin inline asm
	mov.u32 %r331, %laneid;
	// end inline asm
	mov.b32 	%r334, 1;
	mov.b32 	%r355, 31;
	mov.b32 	%r356, -1;
	// begin inline asm
	shfl.sync.down.b32 %r332, %r670, %r334, %r355, %r356;
	// end inline asm
	setp.gt.s32 	%p42, %r331, 30;
	max.s32 	%r357, %r670, %r332;
	selp.b32 	%r338, %r670, %r357, %p42;
	mov.b32 	%r339, 2;
	// begin inline asm
	shfl.sync.down.b32 %r337, %r338, %r339, %r355, %r356;
	// end inline asm
	setp.gt.s32 	%p43, %r331, 29;
	max.s32 	%r358, %r338, %r337;
	selp.b32 	%r343, %r338, %r358, %p43;
	mov.b32 	%r344, 4;
	// begin inline asm
	shfl.sync.down.b32 %r342, %r343, %r344, %r355, %r356;
	// end inline asm
	setp.gt.s32 	%p44, %r331, 27;
	max.s32 	%r359, %r343, %r342;
	selp.b32 	%r348, %r343, %r359, %p44;
	mov.b32 	%r349, 8;
	// begin inline asm
	shfl.sync.down.b32 %r347, %r348, %r349, %r355, %r356;
	// end inline asm
	setp.gt.s32 	%p45, %r331, 23;
	max.s32 	%r360, %r348, %r347;
	selp.b32 	%r353, %r348, %r360, %p45;
	mov.b32 	%r354, 16;
	// begin inline asm
	shfl.sync.down.b32 %r352, %r353, %r354, %r355, %r356;
	// end inline asm
	setp.gt.s32 	%p46, %r331, 15;
	max.s32 	%r83, %r353, %r352;
	selp.b32 	%r686, %r353, %r83, %p46;
	setp.ne.s32 	%p47, %r331, 0;
	@%p47 bra 	$L__BB46_50;
	shr.u32 	%r361, %r62, 3;
	and.b32  	%r362, %r361, 124;
	mov.u32 	%r363, _ZZN3cub18CUB_300001_SM_10006detail6reduce28DeviceReduceSingleTileKernelINS2_10policy_hubIiyN4cuda3__47maximumIiEEE10Policy1000EPiSB_iS8_iiNS5_3std3__410__identityEEEvT0_T1_T2_T3_T4_T6_E12temp_storage;
	add.s32 	%r364, %r363, %r362;
	st.shared.u32 	[%r364+8], %r83;
$L__BB46_50:
	bar.sync 	0;
	setp.ne.s32 	%p48, %r62, 0;
	@%p48 bra 	$L__BB46_72;
	ld.shared.u32 	%r365, [_ZZN3cub18CUB_300001_SM_10006detail6reduce28DeviceReduceSingleTileKernelINS2_10policy_hubIiyN4cuda3__47maximumIiEEE10Policy1000EPiSB_iS8_iiNS5_3std3__410__identityEEEvT0_T1_T2_T3_T4_T6_E12temp_storage+12];
	max.s32 	%r366, %r686, %r365;
	ld.shared.u32 	%r367, [_ZZN3cub18CUB_300001_SM_10006detail6reduce28DeviceReduceSingleTileKernelINS2_10policy_hubIiyN4cuda3__47maximumIiEEE10Policy1000EPiSB_iS8_iiNS5_3std3__410__identityEEEvT0_T1_T2_T3_T4_T6_E12temp_storage+16];
	max.s32 	%r368, %r366, %r367;
	ld.shared.u32 	%r369, [_ZZN3cub18CUB_300001_SM_10006detail6reduce28DeviceReduceSingleTileKernelINS2_10policy_hubIiyN4cuda3__47maximumIiEEE10Policy1000EPiSB_iS8_iiNS5_3std3__410__identityEEEvT0_T1_T2_T3_T4_T6_E12temp_storage+20];
	max.s32 	%r370, %r368, %r369;
	ld.shared.u32 	%r371, [_ZZN3cub18CUB_300001_SM_10006detail6reduce28DeviceReduceSingleTileKernelINS2_10policy_hubIiyN4cuda3__47maximumIiEEE10Policy1000EPiSB_iS8_iiNS5_3std3__410__identityEEEvT0_T1_T2_T3_T4_T6_E12temp_storage+24];
	max.s32 	%r372, %r370, %r371;
	ld.shared.u32 	%r373, [_ZZN3cub18CUB_300001_SM_10006detail6reduce28DeviceReduceSingleTileKernelINS2_10policy_hubIiyN4cuda3__47maximumIiEEE10Policy1000EPiSB_iS8_iiNS5_3std3__410__identityEEEvT0_T1_T2_T3_T4_T6_E12temp_storage+28];
	max.s32 	%r374, %r372, %r373;
	ld.shared.u32 	%r375, [_ZZN3cub18CUB_300001_SM_10006detail6reduce28DeviceReduceSingleTileKernelINS2_10policy_hubIiyN4cuda3__47maximumIiEEE10Policy1000EPiSB_iS8_iiNS5_3std3__410__identityEEEvT0_T1_T2_T3_T4_T6_E12temp_storage+32];
	max.s32 	%r376, %r374, %r375;
	ld.shared.u32 	%r377, [_ZZN3cub18CUB_300001_SM_10006detail6reduce28DeviceReduceSingleTileKernelINS2_10policy_hubIiyN4cuda3__47maximumIiEEE10Policy1000EPiSB_iS8_iiNS5_3std3__410__identityEEEvT0_T1_T2_T3_T4_T6_E12temp_storage+36];
	max.s32 	%r686, %r376, %r377;
	bra.uni 	$L__BB46_72;
$L__BB46_52:
	// begin inline asm
	mov.u32 %r268, %laneid;
	// end inline asm
	and.b32  	%r294, %r62, 992;
	add.s32 	%r295, %r294, 32;
	setp.gt.s32 	%p27, %r295, %r124;
	not.b32 	%r296, %r294;
	add.s32 	%r297, %r124, %r296;
	selp.b32 	%r292, %r297, 31, %p27;
	mov.b32 	%r271, 1;
	mov.b32 	%r293, -1;
	// begin inline asm
	shfl.sync.down.b32 %r269, %r670, %r271, %r292, %r293;
	// end inline asm
	setp.lt.s32 	%p28, %r268, %r292;
	max.s32 	%r298, %r670, %r269;
	selp.b32 	%r275, %r298, %r670, %p28;
	mov.b32 	%r276, 2;
	// begin inline asm
	shfl.sync.down.b32 %r274, %r275, %r276, %r292, %r293;
	// end inline asm
	add.s32 	%r299, %r268, 2;
	setp.gt.s32 	%p29, %r299, %r292;
	max.s32 	%r300, %r275, %r274;
	selp.b32 	%r280, %r275, %r300, %p29;
	mov.b32 	%r281, 4;
	// begin inline asm
	shfl.sync.down.b32 %r279, %r280, %r281, %r292, %r293;
	// end inline asm
	add.s32 	%r301, %r268, 4;
	setp.gt.s32 	%p30, %r301, %r292;
	max.s32 	%r302, %r280, %r279;
	selp.b32 	%r285, %r280, %r302, %p30;
	mov.b32 	%r286, 8;
	// begin inline asm
	shfl.sync.down.b32 %r284, %r285, %r286, %r292, %r293;
	// end inline asm
	add.s32 	%r303, %r268, 8;
	setp.gt.s32 	%p31, %r303, %r292;
	max.s32 	%r304, %r285, %r284;
	selp.b32 	%r290, %r285, %r304, %p31;
	mov.b32 	%r291, 16;
	// begin inline asm
	shfl.sync.down.b32 %r289, %r290, %r291, %r292, %r293;
	// end inline asm
	add.s32 	%r305, %r268, 16;
	setp.gt.s32 	%p32, %r305, %r292;
	max.s32 	%r306, %r290, %r289;
	selp.b32 	%r686, %r290, %r306, %p32;
	setp.ne.s32 	%p33, %r268, 0;
	@%p33 bra 	$L__BB46_54;
	shr.u32 	%r307, %r62, 3;
	and.b32  	%r308, %r307, 124;
	mov.u32 	%r309, _ZZN3cub18CUB_300001_SM_10006detail6reduce28DeviceReduceSingleTileKernelINS2_10policy_hubIiyN4cuda3__47maximumIiEEE10Policy1000EPiSB_iS8_iiNS5_3std3__410__identityEEEvT0_T1_T2_T3_T4_T6_E12temp_storage;
	add.s32 	%r310, %r309, %r308;
	st.shared.u32 	[%r310+8], %r686;
$L__BB46_54:
	bar.sync 	0;
	setp.ne.s32 	%p34, %r62, 0;
	@%p34 bra 	$L__BB46_72;
	setp.gt.s32 	%p35, %r124, 32;
	ld.shared.u32 	%r311, [_ZZN3cub18CUB_300001_SM_10006detail6reduce28DeviceReduceSingleTileKernelINS2_10policy_hubIiyN4cuda3__47maximumIiEEE10Policy1000EPiSB_iS8_iiNS5_3std3__410__identityEEEvT0_T1_T2_T3_T4_T6_E12temp_storage+12];
	max.s32 	%r312, %r686, %r311;
	selp.b32 	%r313, %r312, %r686, %p35;
	setp.gt.s32 	%p36, %r124, 64;
	ld.shared.u32 	%r314, [_ZZN3cub18CUB_300001_SM_10006detail6reduce28DeviceReduceSingleTileKernelINS2_10policy_hubIiyN4cuda3__47maximumIiEEE10Policy1000EPiSB_iS8_iiNS5_3std3__410__identityEEEvT0_T1_T2_T3_T4_T6_E12temp_storage+16];
	max.s32 	%r315, %r313, %r314;
	selp.b32 	%r316, %r315, %r313, %p36;
	setp.gt.s32 	%p37, %r124, 96;
	ld.shared.u32 	%r317, [_ZZN3cub18CUB_300001_SM_10006detail6reduce28DeviceReduceSingleTileKernelINS2_10policy_hubIiyN4cuda3__47maximumIiEEE10Policy1000EPiSB_iS8_iiNS5_3std3__410__identityEEEvT0_T1_T2_T3_T4_T6_E12temp_storage+20];
	max.s32 	%r318, %r316, %r317;
	selp.b32 	%r319, %r318, %r316, %p37;
	setp.gt.s32 	%p38, %r124, 128;
	ld.shared.u32 	%r320, [_ZZN3cub18CUB_300001_SM_10006detail6reduce28DeviceReduceSingleTileKernelINS2_10policy_hubIiyN4cuda3__47maximumIiEEE10Policy1000EPiSB_iS8_iiNS5_3std3__410__identityEEEvT0_T1_T2_T3_T4_T6_E12temp_storage+24];
	max.s32 	%r321, %r319, %r320;
	selp.b32 	%r322, %r321, %r319, %p38;
	setp.gt.s32 	%p39, %r124, 160;
	ld.shared.u32 	%r323, [_ZZN3cub18CUB_300001_SM_10006detail6reduce28DeviceReduceSingleTileKernelINS2_10policy_hubIiyN4cuda3__47maximumIiEEE10Policy1000EPiSB_iS8_iiNS5_3std3__410__identityEEEvT0_T1_T2_T3_T4_T6_E12temp_storage+28];
	max.s32 	%r324, %r322, %r323;
	selp.b32 	%r325, %r324, %r322, %p39;
	setp.gt.s32 	%p40, %r124, 192;
	ld.shared.u32 	%r326, [_ZZN3cub18CUB_300001_SM_10006detail6reduce28DeviceReduceSingleTileKernelINS2_10policy_hubIiyN4cuda3__47maximumIiEEE10Policy1000EPiSB_iS8_iiNS5_3std3__410__identityEEEvT0_T1_T2_T3_T4_T6_E12temp_storage+32];
	max.s32 	%r327, %r325, %r326;
	selp.b32 	%r328, %r327, %r325, %p40;
	setp.gt.s32 	%p41, %r124, 224;
	ld.shared.u32 	%r329, [_ZZN3cub18CUB_300001_SM_10006detail6reduce28DeviceReduceSingleTileKernelINS2_10policy_hubIiyN4cuda3__47maximumIiEEE10Policy1000EPiSB_iS8_iiNS5_3std3__410__identityEEEvT0_T1_T2_T3_T4_T6_E12temp_storage+36];
	max.s32 	%r330, %r328, %r329;
	selp.b32 	%r686, %r330, %r328, %p41;
	bra.uni 	$L__BB46_72;
$L__BB46_56:
	mov.u32 	%r88, %tid.x;
	mul.wide.u32 	%rd35, %r88, 4;
	add.s64 	%rd19, %rd16, %rd35;
	// begin inline asm
	ld.global.nc.u32 %r126, [%rd19];
	// end inline asm
	add.s64 	%rd20, %rd19, 1024;
	// begin inline asm
	ld.global.nc.u32 %r127, [%rd20];
	// end inline asm
	add.s64 	%rd21, %rd19, 2048;
	// begin inline asm
	ld.global.nc.u32 %r128, [%rd21];
	// end inline asm
	add.s64 	%rd22, %rd19, 3072;
	// begin inline asm
	ld.global.nc.u32 %r129, [%rd22];
	// end inline asm
	add.s64 	%rd23, %rd19, 4096;
	// begin inline asm
	ld.global.nc.u32 %r130, [%rd23];
	// end inline asm
	add.s64 	%rd24, %rd19, 5120;
	// begin inline asm
	ld.global.nc.u32 %r131, [%rd24];
	// end inline asm
	add.s64 	%rd25, %rd19, 6144;
	// begin inline asm
	ld.global.nc.u32 %r132, [%rd25];
	// end inline asm
	add.s64 	%rd26, %rd19, 7168;
	// begin inline asm
	ld.global.nc.u32 %r133, [%rd26];
	// end inline asm
	add.s64 	%rd27, %rd19, 8192;
	// begin inline asm
	ld.global.nc.u32 %r134, [%rd27];
	// end inline asm
	add.s64 	%rd28, %rd19, 9216;
	// begin inline asm
	ld.global.nc.u32 %r135, [%rd28];
	// end inline asm
	add.s64 	%rd29, %rd19, 10240;
	// begin inline asm
	ld.global.nc.u32 %r136, [%rd29];
	// end inline asm
	add.s64 	%rd30, %rd19, 11264;
	// begin inline asm
	ld.global.nc.u32 %r137, [%rd30];
	// end inline asm
	add.s64 	%rd31, %rd19, 12288;
	// begin inline asm
	ld.global.nc.u32 %r138, [%rd31];
	// end inline asm
	add.s64 	%rd32, %rd19, 13312;
	// begin inline asm
	ld.global.nc.u32 %r139, [%rd32];
	// end inline asm
	add.s64 	%rd33, %rd19, 14336;
	// begin inline asm
	ld.global.nc.u32 %r140, [%rd33];
	// end inline asm
	add.s64 	%rd34, %rd19, 15360;
	// begin inline asm
	ld.global.nc.u32 %r141, [%rd34];
	// end inline asm
	max.s32 	%r143, %r126, %r127;
	max.s32 	%r144, %r143, %r128;
	max.s32 	%r145, %r129, %r130;
	max.s32 	%r146, %r145, %r131;
	max.s32 	%r147, %r132, %r133;
	max.s32 	%r148, %r147, %r134;
	max.s32 	%r149, %r135, %r136;
	max.s32 	%r150, %r149, %r137;
	max.s32 	%r151, %r138, %r139;
	max.s32 	%r152, %r151, %r140;
	max.s32 	%r153, %r144, %r146;
	max.s32 	%r154, %r153, %r148;
	max.s32 	%r155, %r150, %r152;
	max.s32 	%r156, %r155, %r141;
	max.s32 	%r685, %r154, %r156;
	setp.lt.u32 	%p4, %r124, 8192;
	mov.b32 	%r674, 4096;
	@%p4 bra 	$L__BB46_60;
	add.s32 	%r90, %r124, -4096;
	mov.b32 	%r674, 4096;
$L__BB46_58:
	mul.wide.s32 	%rd52, %r674, 4;
	add.s64 	%rd36, %rd19, %rd52;
	// begin inline asm
	ld.global.nc.u32 %r158, [%rd36];
	// end inline asm
	add.s64 	%rd37, %rd36, 1024;
	// begin inline asm
	ld.global.nc.u32 %r159, [%rd37];
	// end inline asm
	add.s64 	%rd38, %rd36, 2048;
	// begin inline asm
	ld.global.nc.u32 %r160, [%rd38];
	// end inline asm
	add.s64 	%rd39, %rd36, 3072;
	// begin inline asm
	ld.global.nc.u32 %r161, [%rd39];
	// end inline asm
	add.s64 	%rd40, %rd36, 4096;
	// begin inline asm
	ld.global.nc.u32 %r162, [%rd40];
	// end inline asm
	add.s64 	%rd41, %rd36, 5120;
	// begin inline asm
	ld.global.nc.u32 %r163, [%rd41];
	// end inline asm
	add.s64 	%rd42, %rd36, 6144;
	// begin inline asm
	ld.global.nc.u32 %r164, [%rd42];
	// end inline asm
	add.s64 	%rd43, %rd36, 7168;
	// begin inline asm
	ld.global.nc.u32 %r165, [%rd43];
	// end inline asm
	add.s64 	%rd44, %rd36, 8192;
	// begin inline asm
	ld.global.nc.u32 %r166, [%rd44];
	// end inline asm
	add.s64 	%rd45, %rd36, 9216;
	// begin inline asm
	ld.global.nc.u32 %r167, [%rd45];
	// end inline asm
	add.s64 	%rd46, %rd36, 10240;
	// begin inline asm
	ld.global.nc.u32 %r168, [%rd46];
	// end inline asm
	add.s64 	%rd47, %rd36, 11264;
	// begin inline asm
	ld.global.nc.u32 %r169, [%rd47];
	// end inline asm
	add.s64 	%rd48, %rd36, 12288;
	// begin inline asm
	ld.global.nc.u32 %r170, [%rd48];
	// end inline asm
	add.s64 	%rd49, %rd36, 13312;
	// begin inline asm
	ld.global.nc.u32 %r171, [%rd49];
	// end inline asm
	add.s64 	%rd50, %rd36, 14336;
	// begin inline asm
	ld.global.nc.u32 %r172, [%rd50];
	// end inline asm
	add.s64 	%rd51, %rd36, 15360;
	// begin inline asm
	ld.global.nc.u32 %r173, [%rd51];
	// end inline asm
	max.s32 	%r174, %r685, %r158;
	max.s32 	%r175, %r174, %r159;
	max.s32 	%r176, %r160, %r161;
	max.s32 	%r177, %r176, %r162;
	max.s32 	%r178, %r163, %r164;
	max.s32 	%r179, %r178, %r165;
	max.s32 	%r180, %r166, %r167;
	max.s32 	%r181, %r180, %r168;
	max.s32 	%r182, %r169, %r170;
	max.s32 	%r183, %r182, %r171;
	max.s32 	%r184, %r172, %r173;
	max.s32 	%r185, %r175, %r177;
	max.s32 	%r186, %r185, %r179;
	max.s32 	%r187, %r181, %r183;
	max.s32 	%r188, %r187, %r184;
	max.s32 	%r685, %r186, %r188;
	sub.s32 	%r189, %r124, %r674;
	setp.lt.s32 	%p5, %r189, 4096;
	@%p5 bra 	$L__BB46_68;
	add.s32 	%r674, %r674, 4096;
	setp.le.s32 	%p6, %r674, %r90;
	@%p6 bra 	$L__BB46_58;
$L__BB46_60:
	setp.le.s32 	%p7, %r124, %r674;
	@%p7 bra 	$L__BB46_68;
	sub.s32 	%r97, %r124, %r674;
	setp.ge.s32 	%p8, %r88, %r97;
	@%p8 bra 	$L__BB46_68;
	not.b32 	%r191, %r88;
	add.s32 	%r192, %r124, %r191;
	sub.s32 	%r98, %r192, %r674;
	and.b32  	%r193, %r98, 768;
	setp.eq.s32 	%p9, %r193, 768;
	mov.u32 	%r679, %r88;
	@%p9 bra 	$L__BB46_65;
	add.s32 	%r676, %r88, %r674;
	shr.u32 	%r194, %r98, 8;
	add.s32 	%r195, %r194, 1;
	and.b32  	%r196, %r195, 3;
	neg.s32 	%r675, %r196;
	mov.u32 	%r679, %r88;
$L__BB46_64:
	.pragma "nounroll";
	mul.wide.u32 	%rd54, %r676, 4;
	add.s64 	%rd53, %rd16, %rd54;
	// begin inline asm
	ld.global.nc.u32 %r197, [%rd53];
	// end inline asm
	max.s32 	%r685, %r685, %r197;
	add.s32 	%r679, %r679, 256;
	add.s32 	%r676, %r676, 256;
	add.s32 	%r675, %r675, 1;
	setp.ne.s32 	%p10, %r675, 0;
	@%p10 bra 	$L__BB46_64;
$L__BB46_65:
	setp.lt.u32 	%p11, %r98, 768;
	@%p11 bra 	$L__BB46_68;
	cvt.u64.u32 	%rd55, %r679;
	cvt.u64.u32 	%rd56, %r674;
	add.s64 	%rd57, %rd55, %rd56;
	shl.b64 	%rd58, %rd57, 2;
	add.s64 	%rd59, %rd58, %rd16;
	add.s64 	%rd124, %rd59, 2048;
	add.s32 	%r682, %r679, %r674;
$L__BB46_67:
	mul.wide.u32 	%rd64, %r682, 4;
	add.s64 	%rd60, %rd16, %rd64;
	// begin inline asm
	ld.global.nc.u32 %r198, [%rd60];
	// end inline asm
	max.s32 	%r202, %r685, %r198;
	add.s64 	%rd61, %rd124, -1024;
	// begin inline asm
	ld.global.nc.u32 %r199, [%rd61];
	// end inline asm
	max.s32 	%r203, %r202, %r199;
	// begin inline asm
	ld.global.nc.u32 %r200, [%rd124];
	// end inline asm
	max.s32 	%r204, %r203, %r200;
	add.s64 	%rd63, %rd124, 1024;
	// begin inline asm
	ld.global.nc.u32 %r201, [%rd63];
	// end inline asm
	max.s32 	%r685, %r204, %r201;
	add.s32 	%r679, %r679, 1024;
	add.s64 	%rd124, %rd124, 4096;
	add.s32 	%r682, %r682, 1024;
	setp.lt.s32 	%p12, %r679, %r97;
	@%p12 bra 	$L__BB46_67;
$L__BB46_68:
	// begin inline asm
	mov.u32 %r205, %laneid;
	// end inline asm
	mov.b32 	%r208, 1;
	mov.b32 	%r229, 31;
	mov.b32 	%r230, -1;
	// begin inline asm
	shfl.sync.down.b32 %r206, %r685, %r208, %r229, %r230;
	// end inline asm
	setp.gt.s32 	%p13, %r205, 30;
	max.s32 	%r231, %r685, %r206;
	selp.b32 	%r212, %r685, %r231, %p13;
	mov.b32 	%r213, 2;
	// begin inline asm
	shfl.sync.down.b32 %r211, %r212, %r213, %r229, %r230;
	// end inline asm
	setp.gt.s32 	%p14, %r205, 29;
	max.s32 	%r232, %r212, %r211;
	selp.b32 	%r217, %r212, %r232, %p14;
	mov.b32 	%r218, 4;
	// begin inline asm
	shfl.sync.down.b32 %r216, %r217, %r218, %r229, %r230;
	// end inline asm
	setp.gt.s32 	%p15, %r205, 27;
	max.s32 	%r233, %r217, %r216;
	selp.b32 	%r222, %r217, %r233, %p15;
	mov.b32 	%r223, 8;
	// begin inline asm
	shfl.sync.down.b32 %r221, %r222, %r223, %r229, %r230;
	// end inline asm
	setp.gt.s32 	%p16, %r205, 23;
	max.s32 	%r234, %r222, %r221;
	selp.b32 	%r227, %r222, %r234, %p16;
	mov.b32 	%r228, 16;
	// begin inline asm
	shfl.sync.down.b32 %r226, %r227, %r228, %r229, %r230;
	// end inline asm
	setp.gt.s32 	%p17, %r205, 15;
	max.s32 	%r120, %r227, %r226;
	selp.b32 	%r686, %r227, %r120, %p17;
	setp.ne.s32 	%p18, %r205, 0;
	@%p18 bra 	$L__BB46_70;
	shr.u32 	%r235, %r88, 3;
	and.b32  	%r236, %r235, 124;
	mov.u32 	%r237, _ZZN3cub18CUB_300001_SM_10006detail6reduce28DeviceReduceSingleTileKernelINS2_10policy_hubIiyN4cuda3__47maximumIiEEE10Policy1000EPiSB_iS8_iiNS5_3std3__410__identityEEEvT0_T1_T2_T3_T4_T6_E12temp_storage;
	add.s32 	%r238, %r237, %r236;
	st.shared.u32 	[%r238+8], %r120;
$L__BB46_70:
	bar.sync 	0;
	setp.ne.s32 	%p19, %r88, 0;
	@%p19 bra 	$L__BB46_72;
	ld.shared.u32 	%r239, [_ZZN3cub18CUB_300001_SM_10006detail6reduce28DeviceReduceSingleTileKernelINS2_10policy_hubIiyN4cuda3__47maximumIiEEE10Policy1000EPiSB_iS8_iiNS5_3std3__410__identityEEEvT0_T1_T2_T3_T4_T6_E12temp_storage+12];
	max.s32 	%r240, %r686, %r239;
	ld.shared.u32 	%r241, [_ZZN3cub18CUB_300001_SM_10006detail6reduce28DeviceReduceSingleTileKernelINS2_10policy_hubIiyN4cuda3__47maximumIiEEE10Policy1000EPiSB_iS8_iiNS5_3std3__410__identityEEEvT0_T1_T2_T3_T4_T6_E12temp_storage+16];
	max.s32 	%r242, %r240, %r241;
	ld.shared.u32 	%r243, [_ZZN3cub18CUB_300001_SM_10006detail6reduce28DeviceReduceSingleTileKernelINS2_10policy_hubIiyN4cuda3__47maximumIiEEE10Policy1000EPiSB_iS8_iiNS5_3std3__410__identityEEEvT0_T1_T2_T3_T4_T6_E12temp_storage+20];
	max.s32 	%r244, %r242, %r243;
	ld.shared.u32 	%r245, [_ZZN3cub18CUB_300001_SM_10006detail6reduce28DeviceReduceSingleTileKernelINS2_10policy_hubIiyN4cuda3__47maximumIiEEE10Policy1000EPiSB_iS8_iiNS5_3std3__410__identityEEEvT0_T1_T2_T3_T4_T6_E12temp_storage+24];
	max.s32 	%r246, %r244, %r245;
	ld.shared.u32 	%r247, [_ZZN3cub18CUB_300001_SM_10006detail6reduce28DeviceReduceSingleTileKernelINS2_10policy_hubIiyN4cuda3__47maximumIiEEE10Policy1000EPiSB_iS8_iiNS5_3std3__410__identityEEEvT0_T1_T2_T3_T4_T6_E12temp_storage+28];
	max.s32 	%r248, %r246, %r247;
	ld.shared.u32 	%r249, [_ZZN3cub18CUB_300001_SM_10006detail6reduce28DeviceReduceSingleTileKernelINS2_10policy_hubIiyN4cuda3__47maximumIiEEE10Policy1000EPiSB_iS8_iiNS5_3std3__410__identityEEEvT0_T1_T2_T3_T4_T6_E12temp_storage+32];
	max.s32 	%r250, %r248, %r249;
	ld.shared.u32 	%r251, [_ZZN3cub18CUB_300001_SM_10006detail6reduce28DeviceReduceSingleTileKernelINS2_10policy_hubIiyN4cuda3__47maximumIiEEE10Policy1000EPiSB_iS8_iiNS5_3std3__410__identityEEEvT0_T1_T2_T3_T4_T6_E12temp_storage+36];
	max.s32 	%r686, %r250, %r251;
$L__BB46_72:
	mov.u32 	%r631, %tid.x;
	setp.ne.s32 	%p95, %r631, 0;
	@%p95 bra 	$L__BB46_74;
	max.s32 	%r632, %r125, %r686;
	st.global.u32 	[%rd1], %r632;
$L__BB46_74:
	ret;

}
	// .globl	_ZN3cub18CUB_300001_SM_10006detail6reduce28DeviceReduceSingleTileKernelINS2_10policy_hubIljN4cuda3std3__44plusIlEEE10Policy1000EN6thrust24THRUST_300001_SM_1000_NS18transform_iteratorI10is_coloredNSD_10device_ptrIiEEllEEPljS9_llNS7_10__identityEEEvT0_T1_T2_T3_T4_T6_
.visible .entry _ZN3cub18CUB_300001_SM_10006detail6reduce28DeviceReduceSingleTileKernelINS2_10policy_hubIljN4cuda3std3__44plusIlEEE10Policy1000EN6thrust24THRUST_300001_SM_1000_NS18transform_iteratorI10is_coloredNSD_10device_ptrIiEEllEEPljS9_llNS7_10__identityEEEvT0_T1_T2_T3_T4_T6_(
	.param .align 8 .b8 _ZN3cub18CUB_300001_SM_10006detail6reduce28DeviceReduceSingleTileKernelINS2_10policy_hubIljN4cuda3std3__44plusIlEEE10Policy1000EN6thrust24THRUST_300001_SM_1000_NS18transform_iteratorI10is_coloredNSD_10device_ptrIiEEllEEPljS9_llNS7_10__identityEEEvT0_T1_T2_T3_T4_T6__param_0[16],
	.param .u64 .ptr .align 1 _ZN3cub18CUB_300001_SM_10006detail6reduce28DeviceReduceSingleTileKernelINS2_10policy_hubIljN4cuda3std3__44plusIlEEE10Policy1000EN6thrust24THRUST_300001_SM_1000_NS18transform_iteratorI10is_coloredNSD_10device_ptrIiEEllEEPljS9_llNS7_10__identityEEEvT0_T1_T2_T3_T4_T6__param_1,
	.param .u32 _ZN3cub18CUB_300001_SM_10006detail6reduce28DeviceReduceSingleTileKernelINS2_10policy_hubIljN4cuda3std3__44plusIlEEE10Policy1000EN6thrust24THRUST_300001_SM_1000_NS18transform_iteratorI10is_coloredNSD_10device_ptrIiEEllEEPljS9_llNS7_10__identityEEEvT0_T1_T2_T3_T4_T6__param_2,
	.param .align 1 .b8 _ZN3cub18CUB_300001_SM_10006detail6reduce28DeviceReduceSingleTileKernelINS2_10policy_hubIljN4cuda3std3__44plusIlEEE10Policy1000EN6thrust24THRUST_300001_SM_1000_NS18transform_iteratorI10is_coloredNSD_10device_ptrIiEEllEEPljS9_llNS7_10__identityEEEvT0_T1_T2_T3_T4_T6__param_3[1],
	.param .u64 _ZN3cub18CUB_300001_SM_10006detail6reduce28DeviceReduceSingleTileKernelINS2_10policy_hubIljN4cuda3std3__44plusIlEEE10Policy1000EN6thrust24THRUST_300001_SM_1000_NS18transform_iteratorI10is_coloredNSD_10device_ptrIiEEllEEPljS9_llNS7_10__identityEEEvT0_T1_T2_T3_T4_T6__param_4,
	.param .align 1 .b8 _ZN3cub18CUB_300001_SM_10006detail6reduce28DeviceReduceSingleTileKernelINS2_10policy_hubIljN4cuda3std3__44plusIlEEE10Policy1000EN6thrust24THRUST_300001_SM_1000_NS18transform_iteratorI10is_coloredNSD_10device_ptrIiEEllEEPljS9_llNS7_10__identityEEEvT0_T1_T2_T3_T4_T6__param_5[1]
)
.maxntid 512
.minnctapersm 1
{
	.reg .pred 	%p<140>;
	.reg .b16 	%rs<9>;
	.reg .b32 	%r<368>;
	.reg .b64 	%rd<431>;
	// demoted variable
	.shared .align 8 .b8 _ZZN3cub18CUB_300001_SM_10006detail6reduce28DeviceReduceSingleTileKernelINS2_10policy_hubIljN4cuda3std3__44plusIlEEE10Policy1000EN6thrust24THRUST_300001_SM_1000_NS18transform_iteratorI10is_coloredNSD_10device_ptrIiEEllEEPljS9_llNS7_10__identityEEEvT0_T1_T2_T3_T4_T6_E12temp_storage[152];
	ld.param.u64 	%rd49, [_ZN3cub18CUB_300001_SM_10006detail6reduce28DeviceReduceSingleTileKernelINS2_10policy_hubIljN4cuda3std3__44plusIlEEE10Policy1000EN6thrust24THRUST_300001_SM_1000_NS18transform_iteratorI10is_coloredNSD_10device_ptrIiEEllEEPljS9_llNS7_10__identityEEEvT0_T1_T2_T3_T4_T6__param_0];
	ld.param.u64 	%rd51, [_ZN3cub18CUB_300001_SM_10006detail6reduce28DeviceReduceSingleTileKernelINS2_10policy_hubIljN4cuda3std3__44plusIlEEE10Policy1000EN6thrust24THRUST_300001_SM_1000_NS18transform_iteratorI10is_coloredNSD_10device_ptrIiEEllEEPljS9_llNS7_10__identityEEEvT0_T1_T2_T3_T4_T6__param_1];
	ld.param.u32 	%r51, [_ZN3cub18CUB_300001_SM_10006detail6reduce28DeviceReduceSingleTileKernelINS2_10policy_hubIljN4cuda3std3__44plusIlEEE10Policy1000EN6thrust24THRUST_300001_SM_1000_NS18transform_iteratorI10is_coloredNSD_10device_ptrIiEEllEEPljS9_llNS7_10__identityEEEvT0_T1_T2_T3_T4_T6__param_2];
	ld.param.u64 	%rd50, [_ZN3cub18CUB_300001_SM_10006detail6reduce28DeviceReduceSingleTileKernelINS2_10policy_hubIljN4cuda3std3__44plusIlEEE10Policy1000EN6thrust24THRUST_300001_SM_1000_NS18transform_iteratorI10is_coloredNSD_10device_ptrIiEEllEEPljS9_llNS7_10__identityEEEvT0_T1_T2_T3_T4_T6__param_4];
	cvta.to.global.u64 	%rd1, %rd51;
	setp.ne.s32 	%p1, %r51, 0;
	@%p1 bra 	$L__BB47_3;
	mov.u32 	%r350, %tid.x;
	setp.ne.s32 	%p139, %r350, 0;
	@%p139 bra 	$L__BB47_52;
	st.global.u64 	[%rd1], %rd50;
	bra.uni 	$L__BB47_52;
$L__BB47_3:
	cvta.to.global.u64 	%rd2, %rd49;
	setp.gt.u32 	%p2, %r51, 3583;
	@%p2 bra 	$L__BB47_28;
	mov.u32 	%r1, %tid.x;
	setp.ge.u32 	%p67, %r1, %r51;
	mov.b64 	%rd418, 0;
	mov.u32 	%r354, %r1;
	@%p67 bra 	$L__BB47_6;
	mul.wide.u32 	%rd239, %r1, 4;
	add.s64 	%rd240, %rd2, %rd239;
	ld.global.u32 	%r197, [%rd240];
	setp.gt.s32 	%p68, %r197, -1;
	selp.u64 	%rd418, 1, 0, %p68;
	add.s32 	%r354, %r1, 512;
$L__BB47_6:
	setp.ge.u32 	%p69, %r354, %r51;
	@%p69 bra 	$L__BB47_19;
	not.b32 	%r198, %r354;
	add.s32 	%r199, %r51, %r198;
	shr.u32 	%r200, %r199, 9;
	add.s32 	%r4, %r200, 1;
	and.b32  	%r5, %r4, 15;
	setp.lt.u32 	%p70, %r199, 7680;
	@%p70 bra 	$L__BB47_10;
	and.b32  	%r201, %r4, 16777200;
	neg.s32 	%r352, %r201;
	mul.wide.u32 	%rd242, %r354, 4;
	add.s64 	%rd243, %rd242, %rd2;
	add.s64 	%rd408, %rd243, 16384;
$L__BB47_9:
	.pragma "nounroll";
	ld.global.u32 	%r202, [%rd408+-16384];
	setp.gt.s32 	%p71, %r202, -1;
	selp.u64 	%rd244, 1, 0, %p71;
	add.s64 	%rd245, %rd418, %rd244;
	ld.global.u32 	%r203, [%rd408+-14336];
	setp.gt.s32 	%p72, %r203, -1;
	selp.u64 	%rd246, 1, 0, %p72;
	add.s64 	%rd247, %rd245, %rd246;
	ld.global.u32 	%r204, [%rd408+-12288];
	setp.gt.s32 	%p73, %r204, -1;
	selp.u64 	%rd248, 1, 0, %p73;
	add.s64 	%rd249, %rd247, %rd248;
	ld.global.u32 	%r205, [%rd408+-10240];
	setp.gt.s32 	%p74, %r205, -1;
	selp.u64 	%rd250, 1, 0, %p74;
	add.s64 	%rd251, %rd249, %rd250;
	ld.global.u32 	%r206, [%rd408+-8192];
	setp.gt.s32 	%p75, %r206, -1;
	selp.u64 	%rd252, 1, 0, %p75;
	add.s64 	%rd253, %rd251, %rd252;
	ld.global.u32 	%r207, [%rd408+-6144];
	setp.gt.s32 	%p76, %r207, -1;
	selp.u64 	%rd254, 1, 0, %p76;
	add.s64 	%rd255, %rd253, %rd254;
	ld.global.u32 	%r208, [%rd408+-4096];
	setp.gt.s32 	%p77, %r208, -1;
	selp.u64 	%rd256, 1, 0, %p77;
	add.s64 	%rd257, %rd255, %rd256;
	ld.global.u32 	%r209, [%rd408+-2048];
	setp.gt.s32 	%p78, %r209, -1;
	selp.u64 	%rd258, 1, 0, %p78;
	add.s64 	%rd259, %rd257, %rd258;
	ld.global.u32 	%r210, [%rd408];
	setp.gt.s32 	%p79, %r210, -1;
	selp.u64 	%rd260, 1, 0, %p79;
	add.s64 	%rd261, %rd259, %rd260;
	ld.global.u32 	%r211, [%rd408+2048];
	setp.gt.s32 	%p80, %r211, -1;
	selp.u64 	%rd262, 1, 0, %p80;
	add.s64 	%rd263, %rd261, %rd262;
	ld.global.u32 	%r212, [%rd408+4096];
	setp.gt.s32 	%p81, %r212, -1;
	selp.u64 	%rd264, 1, 0, %p81;
	add.s64 	%rd265, %rd263, %rd264;
	ld.global.u32 	%r213, [%rd408+6144];
	setp.gt.s32 	%p82, %r213, -1;
	selp.u64 	%rd266, 1, 0, %p82;
	add.s64 	%rd267, %rd265, %rd266;
	ld.global.u32 	%r214, [%rd408+8192];
	setp.gt.s32 	%p83, %r214, -1;
	selp.u64 	%rd268, 1, 0, %p83;
	add.s64 	%rd269, %rd267, %rd268;
	ld.global.u32 	%r215, [%rd408+10240];
	setp.gt.s32 	%p84, %r215, -1;
	selp.u64 	%rd270, 1, 0, %p84;
	add.s64 	%rd271, %rd269, %rd270;
	ld.global.u32 	%r216, [%rd408+12288];
	setp.gt.s32 	%p85, %r216, -1;
	selp.u64 	%rd272, 1, 0, %p85;
	add.s64 	%rd273, %rd271, %rd272;
	ld.global.u32 	%r217, [%rd408+14336];
	setp.gt.s32 	%p86, %r217, -1;
	selp.u64 	%rd274, 1, 0, %p86;
	add.s64 	%rd418, %rd273, %rd274;
	add.s32 	%r354, %r354, 8192;
	add.s32 	%r352, %r352, 16;
	add.s64 	%rd408, %rd408, 32768;
	setp.ne.s32 	%p87, %r352, 0;
	@%p87 bra 	$L__BB47_9;
$L__BB47_10:
	setp.eq.s32 	%p88, %r5, 0;
	@%p88 bra 	$L__BB47_19;
	and.b32  	%r12, %r4, 7;
	setp.lt.u32 	%p89, %r5, 8;
	@%p89 bra 	$L__BB47_13;
	mul.wide.u32 	%rd276, %r354, 4;
	add.s64 	%rd277, %rd2, %rd276;
	ld.global.u32 	%r218, [%rd277];
	setp.gt.s32 	%p90, %r218, -1;
	selp.u64 	%rd278, 1, 0, %p90;
	add.s64 	%rd279, %rd418, %rd278;
	ld.global.u32 	%r219, [%rd277+2048];
	setp.gt.s32 	%p91, %r219, -1;
	selp.u64 	%rd280, 1, 0, %p91;
	add.s64 	%rd281, %rd279, %rd280;
	ld.global.u32 	%r220, [%rd277+4096];
	setp.gt.s32 	%p92, %r220, -1;
	selp.u64 	%rd282, 1, 0, %p92;
	add.s64 	%rd283, %rd281, %rd282;
	ld.global.u32 	%r221, [%rd277+6144];
	setp.gt.s32 	%p93, %r221, -1;
	selp.u64 	%rd284, 1, 0, %p93;
	add.s64 	%rd285, %rd283, %rd284;
	ld.global.u32 	%r222, [%rd277+8192];
	setp.gt.s32 	%p94, %r222, -1;
	selp.u64 	%rd286, 1, 0, %p94;
	add.s64 	%rd287, %rd285, %rd286;
	ld.global.u32 	%r223, [%rd277+10240];
	setp.gt.s32 	%p95, %r223, -1;
	selp.u64 	%rd288, 1, 0, %p95;
	add.s64 	%rd289, %rd287, %rd288;
	ld.global.u32 	%r224, [%rd277+12288];
	setp.gt.s32 	%p96, %r224, -1;
	selp.u64 	%rd290, 1, 0, %p96;
	add.s64 	%rd291, %rd289, %rd290;
	ld.global.u32 	%r225, [%rd277+14336];
	setp.gt.s32 	%p97, %r225, -1;
	selp.u64 	%rd292, 1, 0, %p97;
	add.s64 	%rd418, %rd291, %rd292;
	add.s32 	%r354, %r354, 4096;
$L__BB47_13:
	setp.eq.s32 	%p98, %r12, 0;
	@%p98 bra 	$L__BB47_19;
	and.b32  	%r15, %r4, 3;
	setp.lt.u32 	%p99, %r12, 4;
	@%p99 bra 	$L__BB47_16;
	mul.wide.u32 	%rd294, %r354, 4;
	add.s64 	%rd295, %rd2, %rd294;
	ld.global.u32 	%r226, [%rd295];
	setp.gt.s32 	%p100, %r226, -1;
	selp.u64 	%rd296, 1, 0, %p100;
	add.s64 	%rd297, %rd418, %rd296;
	ld.global.u32 	%r227, [%rd295+2048];
	setp.gt.s32 	%p101, %r227, -1;
	selp.u64 	%rd298, 1, 0, %p101;
	add.s64 	%rd299, %rd297, %rd298;
	ld.global.u32 	%r228, [%rd295+4096];
	setp.gt.s32 	%p102, %r228, -1;
	selp.u64 	%rd300, 1, 0, %p102;
	add.s64 	%rd301, %rd299, %rd300;
	ld.global.u32 	%r229, [%rd295+6144];
	setp.gt.s32 	%p103, %r229, -1;
	selp.u64 	%rd302, 1, 0, %p103;
	add.s64 	%rd418, %rd301, %rd302;
	add.s32 	%r354, %r354, 2048;
$L__BB47_16:
	setp.eq.s32 	%p104, %r15, 0;
	@%p104 bra 	$L__BB47_19;
	mul.wide.u32 	%rd303, %r354, 4;
	add.s64 	%rd416, %rd2, %rd303;
	neg.s32 	%r357, %r15;
$L__BB47_18:
	.pragma "nounroll";
	ld.global.u32 	%r230, [%rd416];
	setp.gt.s32 	%p105, %r230, -1;
	selp.u64 	%rd304, 1, 0, %p105;
	add.s64 	%rd418, %rd418, %rd304;
	add.s64 	%rd416, %rd416, 2048;
	add.s32 	%r357, %r357, 1;
	setp.ne.s32 	%p106, %r357, 0;
	@%p106 bra 	$L__BB47_18;
$L__BB47_19:
	setp.lt.u32 	%p107, %r51, 512;
	@%p107 bra 	$L__BB47_24;
	// begin inline asm
	mov.u32 %r294, %laneid;
	// end inline asm
	mov.b64 	{%r296, %r301}, %rd418;
	mov.b32 	%r302, 1;
	mov.b32 	%r343, 31;
	mov.b32 	%r344, -1;
	// begin inline asm
	shfl.sync.down.b32 %r295, %r296, %r302, %r343, %r344;
	// end inline asm
	// begin inline asm
	shfl.sync.down.b32 %r300, %r301, %r302, %r343, %r344;
	// end inline asm
	mov.b64 	%rd363, {%r295, %r300};
	setp.gt.s32 	%p131, %r294, 30;
	selp.b64 	%rd364, 0, %rd363, %p131;
	add.s64 	%rd365, %rd364, %rd418;
	mov.b64 	{%r306, %r311}, %rd365;
	mov.b32 	%r312, 2;
	// begin inline asm
	shfl.sync.down.b32 %r305, %r306, %r312, %r343, %r344;
	// end inline asm
	// begin inline asm
	shfl.sync.down.b32 %r310, %r311, %r312, %r343, %r344;
	// end inline asm
	mov.b64 	%rd366, {%r305, %r310};
	setp.gt.s32 	%p132, %r294, 29;
	selp.b64 	%rd367, 0, %rd366, %p132;
	add.s64 	%rd368, %rd367, %rd365;
	mov.b64 	{%r316, %r321}, %rd368;
	mov.b32 	%r322, 4;
	// begin inline asm
	shfl.sync.down.b32 %r315, %r316, %r322, %r343, %r344;
	// end inline asm
	// begin inline asm
	shfl.sync.down.b32 %r320, %r321, %r322, %r343, %r344;
	// end inline asm
	mov.b64 	%rd369, {%r315, %r320};
	setp.gt.s32 	%p133, %r294, 27;
	selp.b64 	%rd370, 0, %rd369, %p133;
	add.s64 	%rd371, %rd370, %rd368;
	mov.b64 	{%r326, %r331}, %rd371;
	mov.b32 	%r332, 8;
	// begin inline asm
	shfl.sync.down.b32 %r325, %r326, %r332, %r343, %r344;
	// end inline asm
	// begin inline asm
	shfl.sync.down.b32 %r330, %r331, %r332, %r343, %r344;
	// end inline asm
	mov.b64 	%rd372, {%r325, %r330};
	setp.gt.s32 	%p134, %r294, 23;
	selp.b64 	%rd373, 0, %rd372, %p134;
	add.s64 	%rd374, %rd373, %rd371;
	mov.b64 	{%r336, %r341}, %rd374;
	mov.b32 	%r342, 16;
	// begin inline asm
	shfl.sync.down.b32 %r335, %r336, %r342, %r343, %r344;
	// end inline asm
	// begin inline asm
	shfl.sync.down.b32 %r340, %r341, %r342, %r343, %r344;
	// end inline asm
	mov.b64 	%rd375, {%r335, %r340};
	setp.gt.s32 	%p135, %r294, 15;
	selp.b64 	%rd376, 0, %rd375, %p135;
	add.s64 	%rd430, %rd376, %rd374;
	setp.ne.s32 	%p136, %r294, 0;
	@%p136 bra 	$L__BB47_22;
	shr.u32 	%r345, %r1, 2;
	and.b32  	%r346, %r345, 248;
	mov.u32 	%r347, _ZZN3cub18CUB_300001_SM_10006detail6reduce28DeviceReduceSingleTileKernelINS2_10policy_hubIljN4cuda3std3__44plusIlEEE10Policy1000EN6thrust24THRUST_300001_SM_1000_NS18transform_iteratorI10is_coloredNSD_10device_ptrIiEEllEEPljS9_llNS7_10__identityEEEvT0_T1_T2_T3_T4_T6_E12temp_storage;
	add.s32 	%r348, %r347, %r346;
	st.shared.u64 	[%r348+16], %rd430;
$L__BB47_22:
	bar.sync 	0;
	setp.ne.s32 	%p137, %r1, 0;
	@%p137 bra 	$L__BB47_50;
	ld.shared.u64 	%rd377, [_ZZN3cub18CUB_300001_SM_10006detail6reduce28DeviceReduceSingleTileKernelINS2_10policy_hubIljN4cuda3std3__44plusIlEEE10Policy1000EN6thrust24THRUST_300001_SM_1000_NS18transform_iteratorI10is_coloredNSD_10device_ptrIiEEllEEPljS9_llNS7_10__identityEEEvT0_T1_T2_T3_T4_T6_E12temp_storage+24];
	add.s64 	%rd378, %rd377, %rd430;
	ld.shared.u64 	%rd379, [_ZZN3cub18CUB_300001_SM_10006detail6reduce28DeviceReduceSingleTileKernelINS2_10policy_hubIljN4cuda3std3__44plusIlEEE10Policy1000EN6thrust24THRUST_300001_SM_1000_NS18transform_iteratorI10is_coloredNSD_10device_ptrIiEEllEEPljS9_llNS7_10__identityEEEvT0_T1_T2_T3_T4_T6_E12temp_storage+32];
	add.s64 	%rd380, %rd378, %rd379;
	ld.shared.u64 	%rd381, [_ZZN3cub18CUB_300001_SM_10006detail6reduce28DeviceReduceSingleTileKernelINS2_10policy_hubIljN4cuda3std3__44plusIlEEE10Policy1000EN6thrust24THRUST_300001_SM_1000_NS18transform_iteratorI10is_coloredNSD_10device_ptrIiEEllEEPljS9_llNS7_10__identityEEEvT0_T1_T2_T3_T4_T6_E12temp_storage+40];
	add.s64 	%rd382, %rd380, %rd381;
	ld.shared.u64 	%rd383, [_ZZN3cub18CUB_300001_SM_10006detail6reduce28DeviceReduceSingleTileKernelINS2_10policy_hubIljN4cuda3std3__44plusIlEEE10Policy1000EN6thrust24THRUST_300001_SM_1000_NS18transform_iteratorI10is_coloredNSD_10device_ptrIiEEllEEPljS9_llNS7_10__identityEEEvT0_T1_T2_T3_T4_T6_E12temp_storage+48];
	add.s64 	%rd384, %rd382, %rd383;
	ld.shared.u64 	%rd385, [_ZZN3cub18CUB_300001_SM_10006detail6reduce28DeviceReduceSingleTileKernelINS2_10policy_hubIljN4cuda3std3__44plusIlEEE10Policy1000EN6thrust24THRUST_300001_SM_1000_NS18transform_iteratorI10is_coloredNSD_10device_ptrIiEEllEEPljS9_llNS7_10__identityEEEvT0_T1_T2_T3_T4_T6_E12temp_storage+56];
	add.s64 	%rd386, %rd384, %rd385;
	ld.shared.u64 	%rd387, [_ZZN3cub18CUB_300001_SM_10006detail6reduce28DeviceReduceSingleTileKernelINS2_10policy_hubIljN4cuda3std3__44plusIlEEE10Policy1000EN6thrust24THRUST_300001_SM_1000_NS18transform_iteratorI10is_coloredNSD_10device_ptrIiEEllEEPljS9_llNS7_10__identityEEEvT0_T1_T2_T3_T4_T6_E12temp_storage+64];
	add.s64 	%rd388, %rd386, %rd387;
	ld.shared.u64 	%rd389, [_ZZN3cub18CUB_300001_SM_10006detail6reduce28DeviceReduceSingleTileKernelINS2_10policy_hubIljN4cuda3std3__44plusIlEEE10Policy1000EN6thrust24THRUST_300001_SM_1000_NS18transform_iteratorI10is_coloredNSD_10device_ptrIiEEllEEPljS9_llNS7_10__identityEEEvT0_T1_T2_T3_T4_T6_E12temp_storage+72];
	add.s64 	%rd390, %rd388, %rd389;
	ld.shared.u64 	%rd391, [_ZZN3cub18CUB_300001_SM_10006detail6reduce28DeviceReduceSingleTileKernelINS2_10policy_hubIljN4cuda3std3__44plusIlEEE10Policy1000EN6thrust24THRUST_300001_SM_1000_NS18transform_iteratorI10is_coloredNSD_10device_ptrIiEEllEEPljS9_llNS7_10__identityEEEvT0_T1_T2_T3_T4_T6_E12temp_storage+80];
	add.s64 	%rd392, %rd390, %rd391;
	ld.shared.u64 	%rd393, [_ZZN3cub18CUB_300001_SM_10006detail6reduce28DeviceReduceSingleTileKernelINS2_10policy_hubIljN4cuda3std3__44plusIlEEE10Policy1000EN6thrust24THRUST_300001_SM_1000_NS18transform_iteratorI10is_coloredNSD_10device_ptrIiEEllEEPljS9_llNS7_10__identityEEEvT0_T1_T2_T3_T4_T6_E12temp_storage+88];
	add.s64 	%rd394, %rd392, %rd393;
	ld.shared.u64 	%rd395, [_ZZN3cub18CUB_300001_SM_10006detail6reduce28DeviceReduceSingleTileKernelINS2_10policy_hubIljN4cuda3std3__44plusIlEEE10Policy1000EN6thrust24THRUST_300001_SM_1000_NS18transform_iteratorI10is_coloredNSD_10device_ptrIiEEllEEPljS9_llNS7_10__identityEEEvT0_T1_T2_T3_T4_T6_E12temp_storage+96];
	add.s64 	%rd396, %rd394, %rd395;
	ld.shared.u64 	%rd397, [_ZZN3cub18CUB_300001_SM_10006detail6reduce28DeviceReduceSingleTileKernelINS2_10policy_hubIljN4cuda3std3__44plusIlEEE10Policy1000EN6thrust24THRUST_300001_SM_1000_NS18transform_iteratorI10is_coloredNSD_10device_ptrIiEEllEEPljS9_llNS7_10__identityEEEvT0_T1_T2_T3_T4_T6_E12temp_storage+104];
	add.s64 	%rd398, %rd396, %rd397;
	ld.shared.u64 	%rd399, [_ZZN3cub18CUB_300001_SM_10006detail6reduce28DeviceReduceSingleTileKernelINS2_10policy_hubIljN4cuda3std3__44plusIlEEE10Policy1000EN6thrust24THRUST_300001_SM_1000_NS18transform_iteratorI10is_coloredNSD_10device_ptrIiEEllEEPljS9_llNS7_10__identityEEEvT0_T1_T2_T3_T4_T6_E12temp_storage+112];
	add.s64 	%rd400, %rd398, %rd399;
	ld.shared.u64 	%rd401, [_ZZN3cub18CUB_300001_SM_10006detail6reduce28DeviceReduceSingleTileKernelINS2_10policy_hubIljN4cuda3std3__44plusIlEEE10Policy1000EN6thrust24THRUST_300001_SM_1000_NS18transform_iteratorI10is_coloredNSD_10device_ptrIiEEllEEPljS9_llNS7_10__identityEEEvT0_T1_T2_T3_T4_T6_E12temp_storage+120];
	add.s64 	%rd402, %rd400, %rd401;
	ld.shared.u64 	%rd403, [_ZZN3cub18CUB_300001_SM_10006detail6reduce28DeviceReduceSingleTileKernelINS2_10policy_hubIljN4cuda3std3__44plusIlEEE10Policy1000EN6thrust24THRUST_300001_SM_1000_NS18transform_iteratorI10is_coloredNSD_10device_ptrIiEEllEEPljS9_llNS7_10__identityEEEvT0_T1_T2_T3_T4_T6_E12temp_storage+128];
	add.s64 	%rd404, %rd402, %rd403;
	ld.shared.u64 	%rd405, [_ZZN3cub18CUB_300001_SM_10006detail6reduce28DeviceReduceSingleTileKernelINS2_10policy_hubIljN4cuda3std3__44plusIlEEE10Policy1000EN6thrust24THRUST_300001_SM_1000_NS18transform_iteratorI10is_coloredNSD_10device_ptrIiEEllEEPljS9_llNS7_10__identityEEEvT0_T1_T2_T3_T4_T6_E12temp_storage+136];
	add.s64 	%rd430, %rd404, %rd405;
	bra.uni 	$L__BB47_50;
$L__BB47_24:
	// begin inline asm
	mov.u32 %r231, %laneid;
	// end inline asm
	and.b32  	%r282, %r1, 992;
	add.s32 	%r283, %r282, 32;
	setp.gt.u32 	%p108, %r283, %r51;
	not.b32 	%r284, %r282;
	add.s32 	%r285, %r51, %r284;
	selp.b32 	%r280, %r285, 31, %p108;
	mov.b64 	{%r233, %r238}, %rd418;
	mov.b32 	%r239, 1;
	mov.b32 	%r281, -1;
	// begin inline asm
	shfl.sync.down.b32 %r232, %r233, %r239, %r280, %r281;
	// end inline asm
	// begin inline asm
	shfl.sync.down.b32 %r237, %r238, %r239, %r280, %r281;
	// end inline asm
	mov.b64 	%rd305, {%r232, %r237};
	setp.lt.s32 	%p109, %r231, %r280;
	selp.b64 	%rd306, %rd305, 0, %p109;
	add.s64 	%rd307, %rd306, %rd418;
	mov.b64 	{%r243, %r248}, %rd307;
	mov.b32 	%r249, 2;
	// begin inline asm
	shfl.sync.down.b32 %r242, %r243, %r249, %r280, %r281;
	// end inline asm
	// begin inline asm
	shfl.sync.down.b32 %r247, %r248, %r249, %r280, %r281;
	// end inline asm
	mov.b64 	%rd308, {%r242, %r247};
	add.s32 	%r286, %r231, 2;
	setp.gt.s32 	%p110, %r286, %r280;
	selp.b64 	%rd309, 0, %rd308, %p110;
	add.s64 	%rd310, %rd309, %rd307;
	mov.b64 	{%r253, %r258}, %rd310;
	mov.b32 	%r259, 4;
	// begin inline asm
	shfl.sync.down.b32 %r252, %r253, %r259, %r280, %r281;
	// end inline asm
	// begin inline asm
	shfl.sync.down.b32 %r257, %r258, %r259, %r280, %r281;
	// end inline asm
	mov.b64 	%rd311, {%r252, %r257};
	add.s32 	%r287, %r231, 4;
	setp.gt.s32 	%p111, %r287, %r280;
	selp.b64 	%rd312, 0, %rd311, %p111;
	add.s64 	%rd313, %rd312, %rd310;
	mov.b64 	{%r263, %r268}, %rd313;
	mov.b32 	%r269, 8;
	// begin inline asm
	shfl.sync.down.b32 %r262, %r263, %r269, %r280, %r281;
	// end inline asm
	// begin inline asm
	shfl.sync.down.b32 %r267, %r268, %r269, %r280, %r281;
	// end inline asm
	mov.b64 	%rd314, {%r262, %r267};
	add.s32 	%r288, %r231, 8;
	setp.gt.s32 	%p112, %r288, %r280;
	selp.b64 	%rd315, 0, %rd314, %p112;
	add.s64 	%rd316, %rd315, %rd313;
	mov.b64 	{%r273, %r278}, %rd316;
	mov.b32 	%r279, 16;
	// begin inline asm
	shfl.sync.down.b32 %r272, %r273, %r279, %r280, %r281;
	// end inline asm
	// begin inline asm
	shfl.sync.down.b32 %r277, %r278, %r279, %r280, %r281;
	// end inline asm
	mov.b64 	%rd317, {%r272, %r277};
	add.s32 	%r289, %r231, 16;
	setp.gt.s32 	%p113, %r289, %r280;
	selp.b64 	%rd318, 0, %rd317, %p113;
	add.s64 	%rd430, %rd318, %rd316;
	setp.ne.s32 	%p114, %r231, 0;
	@%p114 bra 	$L__BB47_26;
	shr.u32 	%r290, %r1, 2;
	and.b32  	%r291, %r290, 248;
	mov.u32 	%r292, _ZZN3cub18CUB_300001_SM_10006detail6reduce28DeviceReduceSingleTileKernelINS2_10policy_hubIljN4cuda3std3__44plusIlEEE10Policy1000EN6thrust24THRUST_300001_SM_1000_NS18transform_iteratorI10is_coloredNSD_10device_ptrIiEEllEEPljS9_llNS7_10__identityEEEvT0_T1_T2_T3_T4_T6_E12temp_storage;
	add.s32 	%r293, %r292, %r291;
	st.shared.u64 	[%r293+16], %rd430;
$L__BB47_26:
	bar.sync 	0;
	setp.ne.s32 	%p115, %r1, 0;
	@%p115 bra 	$L__BB47_50;
	setp.gt.u32 	%p116, %r51, 32;
	ld.shared.u64 	%rd319, [_ZZN3cub18CUB_300001_SM_10006detail6reduce28DeviceReduceSingleTileKernelINS2_10policy_hubIljN4cuda3std3__44plusIlEEE10Policy1000EN6thrust24THRUST_300001_SM_1000_NS18transform_iteratorI10is_coloredNSD_10device_ptrIiEEllEEPljS9_llNS7_10__identityEEEvT0_T1_T2_T3_T4_T6_E12temp_storage+24];
	selp.b64 	%rd320, %rd319, 0, %p116;
	add.s64 	%rd321, %rd320, %rd430;
	setp.gt.u32 	%p117, %r51, 64;
	ld.shared.u64 	%rd322, [_ZZN3cub18CUB_300001_SM_10006detail6reduce28DeviceReduceSingleTileKernelINS2_10policy_hubIljN4cuda3std3__44plusIlEEE10Policy1000EN6thrust24THRUST_300001_SM_1000_NS18transform_iteratorI10is_coloredNSD_10device_ptrIiEEllEEPljS9_llNS7_10__identityEEEvT0_T1_T2_T3_T4_T6_E12temp_storage+32];
	selp.b64 	%rd323, %rd322, 0, %p117;
	add.s64 	%rd324, %rd321, %rd323;
	setp.gt.u32 	%p118, %r51, 96;
	ld.shared.u64 	%rd325, [_ZZN3cub18CUB_300001_SM_10006detail6reduce28DeviceReduceSingleTileKernelINS2_10policy_hubIljN4cuda3std3__44plusIlEEE10Policy1000EN6thrust24THRUST_300001_SM_1000_NS18transform_iteratorI10is_coloredNSD_10device_ptrIiEEllEEPljS9_llNS7_10__identityEEEvT0_T1_T2_T3_T4_T6_E12temp_storage+40];
	selp.b64 	%rd326, %rd325, 0, %p118;
	add.s64 	%rd327, %rd324, %rd326;
	setp.gt.u32 	%p119, %r51, 128;
	ld.shared.u64 	%rd328, [_ZZN3cub18CUB_300001_SM_10006detail6reduce28DeviceReduceSingleTileKernelINS2_10policy_hubIljN4cuda3std3__44plusIlEEE10Policy1000EN6thrust24THRUST_300001_SM_1000_NS18transform_iteratorI10is_coloredNSD_10device_ptrIiEEllEEPljS9_llNS7_10__identityEEEvT0_T1_T2_T3_T4_T6_E12temp_storage+48];
	selp.b64 	%rd329, %rd328, 0, %p119;
	add.s64 	%rd330, %rd327, %rd329;
	setp.gt.u32 	%p120, %r51, 160;
	ld.shared.u64 	%rd331, [_ZZN3cub18CUB_300001_SM_10006detail6reduce28DeviceReduceSingleTileKernelINS2_10policy_hubIljN4cuda3std3__44plusIlEEE10Policy1000EN6thrust24THRUST_300001_SM_1000_NS18transform_iteratorI10is_coloredNSD_10device_ptrIiEEllEEPljS9_llNS7_10__identityEEEvT0_T1_T2_T3_T4_T6_E12temp_storage+56];
	selp.b64 	%rd332, %rd331, 0, %p120;
	add.s64 	%rd333, %rd330, %rd332;
	setp.gt.u32 	%p121, %r51, 192;
	ld.shared.u64 	%rd334, [_ZZN3cub18CUB_300001_SM_10006detail6reduce28DeviceReduceSingleTileKernelINS2_10policy_hubIljN4cuda3std3__44plusIlEEE10Policy1000EN6thrust24THRUST_300001_SM_1000_NS18transform_iteratorI10is_coloredNSD_10device_ptrIiEEllEEPljS9_llNS7_10__identityEEEvT0_T1_T2_T3_T4_T6_E12temp_storage+64];
	selp.b64 	%rd335, %rd334, 0, %p121;
	add.s64 	%rd336, %rd333, %rd335;
	setp.gt.u32 	%p122, %r51, 224;
	ld.shared.u64 	%rd337, [_ZZN3cub18CUB_300001_SM_10006detail6reduce28DeviceReduceSingleTileKernelINS2_10policy_hubIljN4cuda3std3__44plusIlEEE10Policy1000EN6thrust24THRUST_300001_SM_1000_NS18transform_iteratorI10is_coloredNSD_10device_ptrIiEEllEEPljS9_llNS7_10__identityEEEvT0_T1_T2_T3_T4_T6_E12temp_storage+72];
	selp.b64 	%rd338, %rd337, 0, %p122;
	add.s64 	%rd339, %rd336, %rd338;
	setp.gt.u32 	%p123, %r51, 256;
	ld.shared.u64 	%rd340, [_ZZN3cub18CUB_300001_SM_10006detail6reduce28DeviceReduceSingleTileKernelINS2_10policy_hubIljN4cuda3std3__44plusIlEEE10Policy1000EN6thrust24THRUST_300001_SM_1000_NS18transform_iteratorI10is_coloredNSD_10device_ptrIiEEllEEPljS9_llNS7_10__identityEEEvT0_T1_T2_T3_T4_T6_E12temp_storage+80];
	selp.b64 	%rd341, %rd340, 0, %p123;
	add.s64 	%rd342, %rd339, %rd341;
	setp.gt.u32 	%p124, %r51, 288;
	ld.shared.u64 	%rd343, [_ZZN3cub18CUB_300001_SM_10006detail6reduce28DeviceReduceSingleTileKernelINS2_10policy_hubIljN4cuda3std3__44plusIlEEE10Policy1000EN6thrust24THRUST_300001_SM_1000_NS18transform_iteratorI10is_coloredNSD_10device_ptrIiEEllEEPljS9_llNS7_10__identityEEEvT0_T1_T2_T3_T4_T6_E12temp_storage+88];
	selp.b64 	%rd344, %rd343, 0, %p124;
	add.s64 	%rd345, %rd342, %rd344;
	setp.gt.u32 	%p125, %r51, 320;
	ld.shared.u64 	%rd346, [_ZZN3cub18CUB_300001_SM_10006detail6reduce28DeviceReduceSingleTileKernelINS2_10policy_hubIljN4cuda3std3__44plusIlEEE10Policy1000EN6thrust24THRUST_300001_SM_1000_NS18transform_iteratorI10is_coloredNSD_10device_ptrIiEEllEEPljS9_llNS7_10__identityEEEvT0_T1_T2_T3_T4_T6_E12temp_storage+96];
	selp.b64 	%rd347, %rd346, 0, %p125;
	add.s64 	%rd348, %rd345, %rd347;
	setp.gt.u32 	%p126, %r51, 352;
	ld.shared.u64 	%rd349, [_ZZN3cub18CUB_300001_SM_10006detail6reduce28DeviceReduceSingleTileKernelINS2_10policy_hubIljN4cuda3std3__44plusIlEEE10Policy1000EN6thrust24THRUST_300001_SM_1000_NS18transform_iteratorI10is_coloredNSD_10device_ptrIiEEllEEPljS9_llNS7_10__identityEEEvT0_T1_T2_T3_T4_T6_E12temp_storage+104];
	selp.b64 	%rd350, %rd349, 0, %p126;
	add.s64 	%rd351, %rd348, %rd350;
	setp.gt.u32 	%p127, %r51, 384;
	ld.shared.u64 	%rd352, [_ZZN3cub18CUB_300001_SM_10006detail6reduce28DeviceReduceSingleTileKernelINS2_10policy_hubIljN4cuda3std3__44plusIlEEE10Policy1000EN6thrust24THRUST_300001_SM_1000_NS18transform_iteratorI10is_coloredNSD_10device_ptrIiEEllEEPljS9_llNS7_10__identityEEEvT0_T1_T2_T3_T4_T6_E12temp_storage+112];
	selp.b64 	%rd353, %rd352, 0, %p127;
	add.s64 	%rd354, %rd351, %rd353;
	setp.gt.u32 	%p128, %r51, 416;
	ld.shared.u64 	%rd355, [_ZZN3cub18CUB_300001_SM_10006detail6reduce28DeviceReduceSingleTileKernelINS2_10policy_hubIljN4cuda3std3__44plusIlEEE10Policy1000EN6thrust24THRUST_300001_SM_1000_NS18transform_iteratorI10is_coloredNSD_10device_ptrIiEEllEEPljS9_llNS7_10__identityEEEvT0_T1_T2_T3_T4_T6_E12temp_storage+120];
	selp.b64 	%rd356, %rd355, 0, %p128;
	add.s64 	%rd357, %rd354, %rd356;
	setp.gt.u32 	%p129, %r51, 448;
	ld.shared.u64 	%rd358, [_ZZN3cub18CUB_300001_SM_10006detail6reduce28DeviceReduceSingleTileKernelINS2_10policy_hubIljN4cuda3std3__44plusIlEEE10Policy1000EN6thrust24THRUST_300001_SM_1000_NS18transform_iteratorI10is_coloredNSD_10device_ptrIiEEllEEPljS9_llNS7_10__identityEEEvT0_T1_T2_T3_T4_T6_E12temp_storage+128];
	selp.b64 	%rd359, %rd358, 0, %p129;
	add.s64 	%rd360, %rd357, %rd359;
	setp.gt.u32 	%p130, %r51, 480;
	ld.shared.u64 	%rd361, [_ZZN3cub18CUB_300001_SM_10006detail6reduce28DeviceReduceSingleTileKernelINS2_10policy_hubIljN4cuda3std3__44plusIlEEE10Policy1000EN6thrust24THRUST_300001_SM_1000_NS18transform_iteratorI10is_coloredNSD_10device_ptrIiEEllEEPljS9_llNS7_10__identityEEEvT0_T1_T2_T3_T4_T6_E12temp_storage+136];
	selp.b64 	%rd362, %rd361, 0, %p130;
	add.s64 	%rd430, %rd360, %rd362;
	bra.uni 	$L__BB47_50;
$L__BB47_28:
	mov.u32 	%r21, %tid.x;
	mul.wide.u32 	%rd52, %r21, 4;
	add.s64 	%rd28, %rd2, %rd52;
	ld.global.u32 	%r63, [%rd28];
	setp.gt.s32 	%p3, %r63, -1;
	selp.u64 	%rd53, 1, 0, %p3;
	ld.global.u32 	%r64, [%rd28+2048];
	setp.gt.s32 	%p4, %r64, -1;
	selp.u64 	%rd54, 1, 0, %p4;
	ld.global.u32 	%r65, [%rd28+4096];
	setp.gt.s32 	%p5, %r65, -1;
	selp.u64 	%rd55, 1, 0, %p5;
	ld.global.u32 	%r66, [%rd28+6144];
	setp.gt.s32 	%p6, %r66, -1;
	selp.u64 	%rd56, 1, 0, %p6;
	ld.global.u32 	%r67, [%rd28+8192];
	setp.gt.s32 	%p7, %r67, -1;
	selp.u64 	%rd57, 1, 0, %p7;
	ld.global.u32 	%r68, [%rd28+10240];
	setp.gt.s32 	%p8, %r68, -1;
	selp.u64 	%rd58, 1, 0, %p8;
	ld.global.u32 	%r69, [%rd28+12288];
	setp.gt.s32 	%p9, %r69, -1;
	selp.u64 	%rd59, 1, 0, %p9;
	add.s64 	%rd60, %rd54, %rd53;
	add.s64 	%rd61, %rd60, %rd55;
	add.s64 	%rd62, %rd61, %rd56;
	add.s64 	%rd63, %rd62, %rd57;
	add.s64 	%rd64, %rd63, %rd58;
	add.s64 	%rd429, %rd64, %rd59;
	add.s32 	%r22, %r51, -3584;
	setp.lt.u32 	%p10, %r22, 3584;
	mov.b32 	%r359, 3584;
	@%p10 bra 	$L__BB47_32;
	mov.b32 	%r359, 3584;
$L__BB47_30:
	mul.wide.u32 	%rd65, %r359, 4;
	add.s64 	%rd66, %rd28, %rd65;
	ld.global.u32 	%r71, [%rd66];
	setp.gt.s32 	%p11, %r71, -1;
	selp.u64 	%rd67, 1, 0, %p11;
	ld.global.u32 	%r72, [%rd66+2048];
	setp.gt.s32 	%p12, %r72, -1;
	selp.u64 	%rd68, 1, 0, %p12;
	ld.global.u32 	%r73, [%rd66+4096];
	setp.gt.s32 	%p13, %r73, -1;
	selp.u64 	%rd69, 1, 0, %p13;
	ld.global.u32 	%r74, [%rd66+6144];
	setp.gt.s32 	%p14, %r74, -1;
	selp.u64 	%rd70, 1, 0, %p14;
	ld.global.u32 	%r75, [%rd66+8192];
	setp.gt.s32 	%p15, %r75, -1;
	selp.u64 	%rd71, 1, 0, %p15;
	ld.global.u32 	%r76, [%rd66+10240];
	setp.gt.s32 	%p16, %r76, -1;
	selp.u64 	%rd72, 1, 0, %p16;
	ld.global.u32 	%r77, [%rd66+12288];
	setp.gt.s32 	%p17, %r77, -1;
	selp.u64 	%rd73, 1, 0, %p17;
	add.s64 	%rd74, %rd429, %rd67;
	add.s64 	%rd75, %rd74, %rd68;
	add.s64 	%rd76, %rd75, %rd69;
	add.s64 	%rd77, %rd76, %rd70;
	add.s64 	%rd78, %rd77, %rd71;
	add.s64 	%rd79, %rd78, %rd72;
	add.s64 	%rd429, %rd79, %rd73;
	sub.s32 	%r78, %r51, %r359;
	setp.lt.u32 	%p18, %r78, 3584;
	@%p18 bra 	$L__BB47_46;
	add.s32 	%r359, %r359, 3584;
	setp.le.u32 	%p19, %r359, %r22;
	@%p19 bra 	$L__BB47_30;
$L__BB47_32:
	setp.le.u32 	%p20, %r51, %r359;
	sub.s32 	%r79, %r51, %r359;
	setp.ge.s32 	%p21, %r21, %r79;
	or.pred  	%p22, %p20, %p21;
	@%p22 bra 	$L__BB47_46;
	not.b32 	%r81, %r21;
	add.s32 	%r82, %r51, %r81;
	sub.s32 	%r83, %r82, %r359;
	shr.u32 	%r84, %r83, 9;
	add.s32 	%r26, %r84, 1;
	and.b32  	%r27, %r26, 15;
	setp.lt.u32 	%p23, %r83, 7680;
	mov.u32 	%r364, %r21;
	@%p23 bra 	$L__BB47_37;
	or.b32  	%r362, %r21, 4096;
	add.s32 	%r361, %r21, %r359;
	and.b32  	%r85, %r26, 16777200;
	neg.s32 	%r360, %r85;
$L__BB47_35:
	.pragma "nounroll";
	mul.wide.u32 	%rd81, %r361, 4;
	add.s64 	%rd82, %rd2, %rd81;
	ld.global.u32 	%r86, [%rd82];
	setp.gt.s32 	%p24, %r86, -1;
	selp.u64 	%rd83, 1, 0, %p24;
	add.s64 	%rd84, %rd429, %rd83;
	add.s32 	%r87, %r361, 512;
	mul.wide.u32 	%rd85, %r87, 4;
	add.s64 	%rd86, %rd2, %rd85;
	ld.global.u32 	%r88, [%rd86];
	setp.gt.s32 	%p25, %r88, -1;
	selp.u64 	%rd87, 1, 0, %p25;
	add.s64 	%rd88, %rd84, %rd87;
	add.s32 	%r89, %r361, 1024;
	mul.wide.u32 	%rd89, %r89, 4;
	add.s64 	%rd90, %rd2, %rd89;
	ld.global.u32 	%r90, [%rd90];
	setp.gt.s32 	%p26, %r90, -1;
	selp.u64 	%rd91, 1, 0, %p26;
	add.s64 	%rd92, %rd88, %rd91;
	add.s32 	%r91, %r361, 1536;
	mul.wide.u32 	%rd93, %r91, 4;
	add.s64 	%rd94, %rd2, %rd93;
	ld.global.u32 	%r92, [%rd94];
	setp.gt.s32 	%p27, %r92, -1;
	selp.u64 	%rd95, 1, 0, %p27;
	add.s64 	%rd96, %rd92, %rd95;
	add.s32 	%r93, %r361, 2048;
	mul.wide.u32 	%rd97, %r93, 4;
	add.s64 	%rd98, %rd2, %rd97;
	ld.global.u32 	%r94, [%rd98];
	setp.gt.s32 	%p28, %r94, -1;
	selp.u64 	%rd99, 1, 0, %p28;
	add.s64 	%rd100, %rd96, %rd99;
	add.s32 	%r95, %r361, 2560;
	mul.wide.u32 	%rd101, %r95, 4;
	add.s64 	%rd102, %rd2, %rd101;
	ld.global.u32 	%r96, [%rd102];
	setp.gt.s32 	%p29, %r96, -1;
	selp.u64 	%rd103, 1, 0, %p29;
	add.s64 	%rd104, %rd100, %rd103;
	add.s32 	%r97, %r361, 3072;
	mul.wide.u32 	%rd105, %r97, 4;
	add.s64 	%rd106, %rd2, %rd105;
	ld.global.u32 	%r98, [%rd106];
	setp.gt.s32 	%p30, %r98, -1;
	selp.u64 	%rd107, 1, 0, %p30;
	add.s64 	%rd108, %rd104, %rd107;
	add.s32 	%r99, %r361, 3584;
	mul.wide.u32 	%rd109, %r99, 4;
	add.s64 	%rd110, %rd2, %rd109;
	ld.global.u32 	%r100, [%rd110];
	setp.gt.s32 	%p31, %r100, -1;
	selp.u64 	%rd111, 1, 0, %p31;
	add.s64 	%rd112, %rd108, %rd111;
	add.s32 	%r101, %r361, 4096;
	mul.wide.u32 	%rd113, %r101, 4;
	add.s64 	%rd114, %rd2, %rd113;
	ld.global.u32 	%r102, [%rd114];
	setp.gt.s32 	%p32, %r102, -1;
	selp.u64 	%rd115, 1, 0, %p32;
	add.s64 	%rd116, %rd112, %rd115;
	add.s32 	%r103, %r361, 4608;
	mul.wide.u32 	%rd117, %r103, 4;
	add.s64 	%rd118, %rd2, %rd117;
	ld.global.u32 	%r104, [%rd118];
	setp.gt.s32 	%p33, %r104, -1;
	selp.u64 	%rd119, 1, 0, %p33;
	add.s64 	%rd120, %rd116, %rd119;
	add.s32 	%r105, %r361, 5120;
	mul.wide.u32 	%rd121, %r105, 4;
	add.s64 	%rd122, %rd2, %rd121;
	ld.global.u32 	%r106, [%rd122];
	setp.gt.s32 	%p34, %r106, -1;
	selp.u64 	%rd123, 1, 0, %p34;
	add.s64 	%rd124, %rd120, %rd123;
	add.s32 	%r107, %r361, 5632;
	mul.wide.u32 	%rd125, %r107, 4;
	add.s64 	%rd126, %rd2, %rd125;
	ld.global.u32 	%r108, [%rd126];
	setp.gt.s32 	%p35, %r108, -1;
	selp.u64 	%rd127, 1, 0, %p35;
	add.s64 	%rd128, %rd124, %rd127;
	add.s32 	%r109, %r361, 6144;
	mul.wide.u32 	%rd129, %r109, 4;
	add.s64 	%rd130, %rd2, %rd129;
	ld.global.u32 	%r110, [%rd130];
	setp.gt.s32 	%p36, %r110, -1;
	selp.u64 	%rd131, 1, 0, %p36;
	add.s64 	%rd132, %rd128, %rd131;
	add.s32 	%r111, %r361, 6656;
	mul.wide.u32 	%rd133, %r111, 4;
	add.s64 	%rd134, %rd2, %rd133;
	ld.global.u32 	%r112, [%rd134];
	setp.gt.s32 	%p37, %r112, -1;
	selp.u64 	%rd135, 1, 0, %p37;
	add.s64 	%rd136, %rd132, %rd135;
	add.s32 	%r113, %r361, 7168;
	mul.wide.u32 	%rd137, %r113, 4;
	add.s64 	%rd138, %rd2, %rd137;
	ld.global.u32 	%r114, [%rd138];
	setp.gt.s32 	%p38, %r114, -1;
	selp.u64 	%rd139, 1, 0, %p38;
	add.s64 	%rd140, %rd136, %rd139;
	add.s32 	%r115, %r361, 7680;
	mul.wide.u32 	%rd141, %r115, 4;
	add.s64 	%rd142, %rd2, %rd141;
	ld.global.u32 	%r116, [%rd142];
	setp.gt.s32 	%p39, %r116, -1;
	selp.u64 	%rd143, 1, 0, %p39;
	add.s64 	%rd429, %rd140, %rd143;
	add.s32 	%r362, %r362, 8192;
	add.s32 	%r361, %r361, 8192;
	add.s32 	%r360, %r360, 16;
	setp.ne.s32 	%p40, %r360, 0;
	@%p40 bra 	$L__BB47_35;
	add.s32 	%r364, %r362, -4096;
$L__BB47_37:
	setp.eq.s32 	%p41, %r27, 0;
	@%p41 bra 	$L__BB47_46;
	and.b32  	%r39, %r26, 7;
	setp.lt.u32 	%p42, %r27, 8;
	@%p42 bra 	$L__BB47_40;
	add.s32 	%r117, %r364, %r359;
	mul.wide.u32 	%rd145, %r117, 4;
	add.s64 	%rd146, %rd2, %rd145;
	ld.global.u32 	%r118, [%rd146];
	setp.gt.s32 	%p43, %r118, -1;
	selp.u64 	%rd147, 1, 0, %p43;
	add.s64 	%rd148, %rd429, %rd147;
	add.s32 	%r119, %r117, 512;
	mul.wide.u32 	%rd149, %r119, 4;
	add.s64 	%rd150, %rd2, %rd149;
	ld.global.u32 	%r120, [%rd150];
	setp.gt.s32 	%p44, %r120, -1;
	selp.u64 	%rd151, 1, 0, %p44;
	add.s64 	%rd152, %rd148, %rd151;
	add.s32 	%r121, %r117, 1024;
	mul.wide.u32 	%rd153, %r121, 4;
	add.s64 	%rd154, %rd2, %rd153;
	ld.global.u32 	%r122, [%rd154];
	setp.gt.s32 	%p45, %r122, -1;
	selp.u64 	%rd155, 1, 0, %p45;
	add.s64 	%rd156, %rd152, %rd155;
	add.s32 	%r123, %r117, 1536;
	mul.wide.u32 	%rd157, %r123, 4;
	add.s64 	%rd158, %rd2, %rd157;
	ld.global.u32 	%r124, [%rd158];
	setp.gt.s32 	%p46, %r124, -1;
	selp.u64 	%rd159, 1, 0, %p46;
	add.s64 	%rd160, %rd156, %rd159;
	add.s32 	%r125, %r117, 2048;
	mul.wide.u32 	%rd161, %r125, 4;
	add.s64 	%rd162, %rd2, %rd161;
	ld.global.u32 	%r126, [%rd162];
	setp.gt.s32 	%p47, %r126, -1;
	selp.u64 	%rd163, 1, 0, %p47;
	add.s64 	%rd164, %rd160, %rd163;
	add.s32 	%r127, %r117, 2560;
	mul.wide.u32 	%rd165, %r127, 4;
	add.s64 	%rd166, %rd2, %rd165;
	ld.global.u32 	%r128, [%rd166];
	setp.gt.s32 	%p48, %r128, -1;
	selp.u64 	%rd167, 1, 0, %p48;
	add.s64 	%rd168, %rd164, %rd167;
	add.s32 	%r129, %r117, 3072;
	mul.wide.u32 	%rd169, %r129, 4;
	add.s64 	%rd170, %rd2, %rd169;
	ld.global.u32 	%r130, [%rd170];
	setp.gt.s32 	%p49, %r130, -1;
	selp.u64 	%rd171, 1, 0, %p49;
	add.s64 	%rd172, %rd168, %rd171;
	add.s32 	%r131, %r117, 3584;
	mul.wide.u32 	%rd173, %r131, 4;
	add.s64 	%rd174, %rd2, %rd173;
	ld.global.u32 	%r132, [%rd174];
	setp.gt.s32 	%p50, %r132, -1;
	selp.u64 	%rd175, 1, 0, %p50;
	add.s64 	%rd429, %rd172, %rd175;
	add.s32 	%r364, %r364, 4096;
$L__BB47_40:
	setp.eq.s32 	%p51, %r39, 0;
	@%p51 bra 	$L__BB47_46;
	and.b32  	%r42, %r26, 3;
	setp.lt.u32 	%p52, %r39, 4;
	@%p52 bra 	$L__BB47_43;
	add.s32 	%r133, %r364, %r359;
	mul.wide.u32 	%rd177, %r133, 4;
	add.s64 	%rd178, %rd2, %rd177;
	ld.global.u32 	%r134, [%rd178];
	setp.gt.s32 	%p53, %r134, -1;
	selp.u64 	%rd179, 1, 0, %p53;
	add.s64 	%rd180, %rd429, %rd179;
	add.s32 	%r135, %r133, 512;
	mul.wide.u32 	%rd181, %r135, 4;
	add.s64 	%rd182, %rd2, %rd181;
	ld.global.u32 	%r136, [%rd182];
	setp.gt.s32 	%p54, %r136, -1;
	selp.u64 	%rd183, 1, 0, %p54;
	add.s64 	%rd184, %rd180, %rd183;
	add.s32 	%r137, %r133, 1024;
	mul.wide.u32 	%rd185, %r137, 4;
	add.s64 	%rd186, %rd2, %rd185;
	ld.global.u32 	%r138, [%rd186];
	setp.gt.s32 	%p55, %r138, -1;
	selp.u64 	%rd187, 1, 0, %p55;
	add.s64 	%rd188, %rd184, %rd187;
	add.s32 	%r139, %r133, 1536;
	mul.wide.u32 	%rd189, %r139, 4;
	add.s64 	%rd190, %rd2, %rd189;
	ld.global.u32 	%r140, [%rd190];
	setp.gt.s32 	%p56, %r140, -1;
	selp.u64 	%rd191, 1, 0, %p56;
	add.s64 	%rd429, %rd188, %rd191;
	add.s32 	%r364, %r364, 2048;
$L__BB47_43:
	setp.eq.s32 	%p57, %r42, 0;
	@%p57 bra 	$L__BB47_46;
	add.s32 	%r367, %r364, %r359;
	neg.s32 	%r366, %r42;
$L__BB47_45:
	.pragma "nounroll";
	mul.wide.u32 	%rd192, %r367, 4;
	add.s64 	%rd193, %rd2, %rd192;
	ld.global.u32 	%r141, [%rd193];
	setp.gt.s32 	%p58, %r141, -1;
	selp.u64 	%rd194, 1, 0, %p58;
	add.s64 	%rd429, %rd429, %rd194;
	add.s32 	%r367, %r367, 512;
	add.s32 	%r366, %r366, 1;
	setp.ne.s32 	%p59, %r366, 0;
	@%p59 bra 	$L__BB47_45;
$L__BB47_46:
	// begin inline asm
	mov.u32 %r142, %laneid;
	// end inline asm
	mov.b64 	{%r144, %r149}, %rd429;
	mov.b32 	%r150, 1;
	mov.b32 	%r191, 31;
	mov.b32 	%r192, -1;
	// begin inline asm
	shfl.sync.down.b32 %r143, %r144, %r150, %r191, %r192;
	// end inline asm
	// begin inline asm
	shfl.sync.down.b32 %r148, %r149, %r150, %r191, %r192;
	// end inline asm
	mov.b64 	%rd195, {%r143, %r148};
	setp.gt.s32 	%p60, %r142, 30;
	selp.b64 	%rd196, 0, %rd195, %p60;
	add.s64 	%rd197, %rd196, %rd429;
	mov.b64 	{%r154, %r159}, %rd197;
	mov.b32 	%r160, 2;
	// begin inline asm
	shfl.sync.down.b32 %r153, %r154, %r160, %r191, %r192;
	// end inline asm
	// begin inline asm
	shfl.sync.down.b32 %r158, %r159, %r160, %r191, %r192;
	// end inline asm
	mov.b64 	%rd198, {%r153, %r158};
	setp.gt.s32 	%p61, %r142, 29;
	selp.b64 	%rd199, 0, %rd198, %p61;
	add.s64 	%rd200, %rd199, %rd197;
	mov.b64 	{%r164, %r169}, %rd200;
	mov.b32 	%r170, 4;
	// begin inline asm
	shfl.sync.down.b32 %r163, %r164, %r170, %r191, %r192;
	// end inline asm
	// begin inline asm
	shfl.sync.down.b32 %r168, %r169, %r170, %r191, %r192;
	// end inline asm
	mov.b64 	%rd201, {%r163, %r168};
	setp.gt.s32 	%p62, %r142, 27;
	selp.b64 	%rd202, 0, %rd201, %p62;
	add.s64 	%rd203, %rd202, %rd200;
	mov.b64 	{%r174, %r179}, %rd203;
	mov.b32 	%r180, 8;
	// begin inline asm
	shfl.sync.down.b32 %r173, %r174, %r180, %r191, %r192;
	// end inline asm
	// begin inline asm
	shfl.sync.down.b32 %r178, %r179, %r180, %r191, %r192;
	// end inline asm
	mov.b64 	%rd204, {%r173, %r178};
	setp.gt.s32 	%p63, %r142, 23;
	selp.b64 	%rd205, 0, %rd204, %p63;
	add.s64 	%rd206, %rd205, %rd203;
	mov.b64 	{%r184, %r189}, %rd206;
	mov.b32 	%r190, 16;
	// begin inline asm
	shfl.sync.down.b32 %r183, %r184, %r190, %r191, %r192;
	// end inline asm
	// begin inline asm
	shfl.sync.down.b32 %r188, %r189, %r190, %r191, %r192;
	// end inline asm
	mov.b64 	%rd207, {%r183, %r188};
	setp.gt.s32 	%p64, %r142, 15;
	selp.b64 	%rd208, 0, %rd207, %p64;
	add.s64 	%rd430, %rd208, %rd206;
	setp.ne.s32 	%p65, %r142, 0;
	@%p65 bra 	$L__BB47_48;
	shr.u32 	%r193, %r21, 2;
	and.b32  	%r194, %r193, 248;
	mov.u32 	%r195, _ZZN3cub18CUB_300001_SM_10006detail6reduce28DeviceReduceSingleTileKernelINS2_10policy_hubIljN4cuda3std3__44plusIlEEE10Policy1000EN6thrust24THRUST_300001_SM_1000_NS18transform_iteratorI10is_coloredNSD_10device_ptrIiEEllEEPljS9_llNS7_10__identityEEEvT0_T1_T2_T3_T4_T6_E12temp_storage;
	add.s32 	%r196, %r195, %r194;
	st.shared.u64 	[%r196+16], %rd430;
$L__BB47_48:
	bar.sync 	0;
	setp.ne.s32 	%p66, %r21, 0;
	@%p66 bra 	$L__BB47_50;
	ld.shared.u64 	%rd209, [_ZZN3cub18CUB_300001_SM_10006detail6reduce28DeviceReduceSingleTileKernelINS2_10policy_hubIljN4cuda3std3__44plusIlEEE10Policy1000EN6thrust24THRUST_300001_SM_1000_NS18transform_iteratorI10is_coloredNSD_10device_ptrIiEEllEEPljS9_llNS7_10__identityEEEvT0_T1_T2_T3_T4_T6_E12temp_storage+24];
	add.s64 	%rd210, %rd209, %rd430;
	ld.shared.u64 	%rd211, [_ZZN3cub18CUB_300001_SM_10006detail6reduce28DeviceReduceSingleTileKernelINS2_10policy_hubIljN4cuda3std3__44plusIlEEE10Policy1000EN6thrust24THRUST_300001_SM_1000_NS18transform_iteratorI10is_coloredNSD_10device_ptrIiEEllEEPljS9_llNS7_10__identityEEEvT0_T1_T2_T3_T4_T6_E12temp_storage+32];
	add.s64 	%rd212, %rd210, %rd211;
	ld.shared.u64 	%rd213, [_ZZN3cub18CUB_300001_SM_10006detail6reduce28DeviceReduceSingleTileKernelINS2_10policy_hubIljN4cuda3std3__44plusIlEEE10Policy1000EN6thrust24THRUST_300001_SM_1000_NS18transform_iteratorI10is_coloredNSD_10device_ptrIiEEllEEPljS9_llNS7_10__identityEEEvT0_T1_T2_T3_T4_T6_E12temp_storage+40];
	add.s64 	%rd214, %rd212, %rd213;
	ld.shared.u64 	%rd215, [_ZZN3cub18CUB_300001_SM_10006detail6reduce28DeviceReduceSingleTileKernelINS2_10policy_hubIljN4cuda3std3__44plusIlEEE10Policy1000EN6thrust24THRUST_300001_SM_1000_NS18transform_iteratorI10is_coloredNSD_10device_ptrIiEEllEEPljS9_llNS7_10__identityEEEvT0_T1_T2_T3_T4_T6_E12temp_storage+48];
	add.s64 	%rd216, %rd214, %rd215;
	ld.shared.u64 	%rd217, [_ZZN3cub18CUB_300001_SM_10006detail6reduce28DeviceReduceSingleTileKernelINS2_10policy_hubIljN4cuda3std3__44plusIlEEE10Policy1000EN6thrust24THRUST_300001_SM_1000_NS18transform_iteratorI10is_coloredNSD_10device_ptrIiEEllEEPljS9_llNS7_10__identityEEEvT0_T1_T2_T3_T4_T6_E12temp_storage+56];
	add.s64 	%rd218, %rd216, %rd217;
	ld.shared.u64 	%rd219, [_ZZN3cub18CUB_300001_SM_10006detail6reduce28DeviceReduceSingleTileKernelINS2_10policy_hubIljN4cuda3std3__44plusIlEEE10Policy1000EN6thrust24THRUST_300001_SM_1000_NS18transform_iteratorI10is_coloredNSD_10device_ptrIiEEllEEPljS9_llNS7_10__identityEEEvT0_T1_T2_T3_T4_T6_E12temp_storage+64];
	add.s64 	%rd220, %rd218, %rd219;
	ld.shared.u64 	%rd221, [_ZZN3cub18CUB_300001_SM_10006detail6reduce28DeviceReduceSingleTileKernelINS2_10policy_hubIljN4cuda3std3__44plusIlEEE10Policy1000EN6thrust24THRUST_300001_SM_1000_NS18transform_iteratorI10is_coloredNSD_10device_ptrIiEEllEEPljS9_llNS7_10__identityEEEvT0_T1_T2_T3_T4_T6_E12temp_storage+72];
	add.s64 	%rd222, %rd220, %rd221;
	ld.shared.u64 	%rd223, [_ZZN3cub18CUB_300001_SM_10006detail6reduce28DeviceReduceSingleTileKernelINS2_10policy_hubIljN4cuda3std3__44plusIlEEE10Policy1000EN6thrust24THRUST_300001_SM_1000_NS18transform_iteratorI10is_coloredNSD_10device_ptrIiEEllEEPljS9_llNS7_10__identityEEEvT0_T1_T2_T3_T4_T6_E12temp_storage+80];
	add.s64 	%rd224, %rd222, %rd223;
	ld.shared.u64 	%rd225, [_ZZN3cub18CUB_300001_SM_10006detail6reduce28DeviceReduceSingleTileKernelINS2_10policy_hubIljN4cuda3std3__44plusIlEEE10Policy1000EN6thrust24THRUST_300001_SM_1000_NS18transform_iteratorI10is_coloredNSD_10device_ptrIiEEllEEPljS9_llNS7_10__identityEEEvT0_T1_T2_T3_T4_T6_E12temp_storage+88];
	add.s64 	%rd226, %rd224, %rd225;
	ld.shared.u64 	%rd227, [_ZZN3cub18CUB_300001_SM_10006detail6reduce28DeviceReduceSingleTileKernelINS2_10policy_hubIljN4cuda3std3__44plusIlEEE10Policy1000EN6thrust24THRUST_300001_SM_1000_NS18transform_iteratorI10is_coloredNSD_10device_ptrIiEEllEEPljS9_llNS7_10__identityEEEvT0_T1_T2_T3_T4_T6_E12temp_storage+96];
	add.s64 	%rd228, %rd226, %rd227;
	ld.shared.u64 	%rd229, [_ZZN3cub18CUB_300001_SM_10006detail6reduce28DeviceReduceSingleTileKernelINS2_10policy_hubIljN4cuda3std3__44plusIlEEE10Policy1000EN6thrust24THRUST_300001_SM_1000_NS18transform_iteratorI10is_coloredNSD_10device_ptrIiEEllEEPljS9_llNS7_10__identityEEEvT0_T1_T2_T3_T4_T6_E12temp_storage+104];
	add.s64 	%rd230, %rd228, %rd229;
	ld.shared.u64 	%rd231, [_ZZN3cub18CUB_300001_SM_10006detail6reduce28DeviceReduceSingleTileKernelINS2_10policy_hubIljN4cuda3std3__44plusIlEEE10Policy1000EN6thrust24THRUST_300001_SM_1000_NS18transform_iteratorI10is_coloredNSD_10device_ptrIiEEllEEPljS9_llNS7_10__identityEEEvT0_T1_T2_T3_T4_T6_E12temp_storage+112];
	add.s64 	%rd232, %rd230, %rd231;
	ld.shared.u64 	%rd233, [_ZZN3cub18CUB_300001_SM_10006detail6reduce28DeviceReduceSingleTileKernelINS2_10policy_hubIljN4cuda3std3__44plusIlEEE10Policy1000EN6thrust24THRUST_300001_SM_1000_NS18transform_iteratorI10is_coloredNSD_10device_ptrIiEEllEEPljS9_llNS7_10__identityEEEvT0_T1_T2_T3_T4_T6_E12temp_storage+120];
	add.s64 	%rd234, %rd232, %rd233;
	ld.shared.u64 	%rd235, [_ZZN3cub18CUB_300001_SM_10006detail6reduce28DeviceReduceSingleTileKernelINS2_10policy_hubIljN4cuda3std3__44plusIlEEE10Policy1000EN6thrust24THRUST_300001_SM_1000_NS18transform_iteratorI10is_coloredNSD_10device_ptrIiEEllEEPljS9_llNS7_10__identityEEEvT0_T1_T2_T3_T4_T6_E12temp_storage+128];
	add.s64 	%rd236, %rd234, %rd235;
	ld.shared.u64 	%rd237, [_ZZN3cub18CUB_300001_SM_10006detail6reduce28DeviceReduceSingleTileKernelINS2_10policy_hubIljN4cuda3std3__44plusIlEEE10Policy1000EN6thrust24THRUST_300001_SM_1000_NS18transform_iteratorI10is_coloredNSD_10device_ptrIiEEllEEPljS9_llNS7_10__identityEEEvT0_T1_T2_T3_T4_T6_E12temp_storage+136];
	add.s64 	%rd430, %rd236, %rd237;
$L__BB47_50:
	mov.u32 	%r349, %tid.x;
	setp.ne.s32 	%p138, %r349, 0;
	@%p138 bra 	$L__BB47_52;
	add.s64 	%rd406, %rd430, %rd50;
	st.global.u64 	[%rd1], %rd406;
$L__BB47_52:
	ret;

}
	// .globl	_ZN3cub18CUB_300001_SM_10006detail6reduce18DeviceReduceKernelINS2_10policy_hubIljN4cuda3std3__44plusIlEEE10Policy1000EN6thrust24THRUST_300001_SM_1000_NS18transform_iteratorI10is_coloredNSD_10device_ptrIiEEllEEjS9_lNS7_10__identityEEEvT0_PT3_T1_NS0_13GridEvenShareISN_EET2_T4_
.visible .entry _ZN3cub18CUB_300001_SM_10006detail6reduce18DeviceReduceKernelINS2_10policy_hubIljN4cuda3std3__44plusIlEEE10Policy1000EN6thrust24THRUST_300001_SM_1000_NS18transform_iteratorI10is_coloredNSD_10device_ptrIiEEllEEjS9_lNS7_10__identityEEEvT0_PT3_T1_NS0_13GridEvenShareISN_EET2_T4_(
	.param .align 8 .b8 _ZN3cub18CUB_300001_SM_10006detail6reduce18DeviceReduceKernelINS2_10policy_hubIljN4cuda3std3__44plusIlEEE10Policy1000EN6thrust24THRUST_300001_SM_1000_NS18transform_iteratorI10is_coloredNSD_10device_ptrIiEEllEEjS9_lNS7_10__identityEEEvT0_PT3_T1_NS0_13GridEvenShareISN_EET2_T4__param_0[16],
	.param .u64 .ptr .align 1 _ZN3cub18CUB_300001_SM_10006detail6reduce18DeviceReduceKernelINS2_10policy_hubIljN4cuda3std3__44plusIlEEE10Policy1000EN6thrust24THRUST_300001_SM_1000_NS18transform_iteratorI10is_coloredNSD_10device_ptrIiEEllEEjS9_lNS7_10__identityEEEvT0_PT3_T1_NS0_13GridEvenShareISN_EET2_T4__param_1,
	.param .u32 _ZN3cub18CUB_300001_SM_10006detail6reduce18DeviceReduceKernelINS2_10policy_hubIljN4cuda3std3__44plusIlEEE10Policy1000EN6thrust24THRUST_300001_SM_1000_NS18transform_iteratorI10is_coloredNSD_10device_ptrIiEEllEEjS9_lNS7_10__identityEEEvT0_PT3_T1_NS0_13GridEvenShareISN_EET2_T4__param_2,
	.param .align 4 .b8 _ZN3cub18CUB_300001_SM_10006detail6reduce18DeviceReduceKernelINS2_10policy_hubIljN4cuda3std3__44plusIlEEE10Policy1000EN6thrust24THRUST_300001_SM_1000_NS18transform_iteratorI10is_coloredNSD_10device_ptrIiEEllEEjS9_lNS7_10__identityEEEvT0_PT3_T1_NS0_13GridEvenShareISN_EET2_T4__param_3[40],
	.param .align 1 .b8 _ZN3cub18CUB_300001_SM_10006detail6reduce18DeviceReduceKernelINS2_10policy_hubIljN4cuda3std3__44plusIlEEE10Policy1000EN6thrust24THRUST_300001_SM_1000_NS18transform_iteratorI10is_coloredNSD_10device_ptrIiEEllEEjS9_lNS7_10__identityEEEvT0_PT3_T1_NS0_13GridEvenShareISN_EET2_T4__param_4[1],
	.param .align 1 .b8 _ZN3cub18CUB_300001_SM_10006detail6reduce18DeviceReduceKernelINS2_10policy_hubIljN4cuda3std3__44plusIlEEE10Policy1000EN6thrust24THRUST_300001_SM_1000_NS18transform_iteratorI10is_coloredNSD_10device_ptrIiEEllEEjS9_lNS7_10__identityEEEvT0_PT3_T1_NS0_13GridEvenShareISN_EET2_T4__param_5[1]
)
.maxntid 512
{
	.reg .pred 	%p<138>;
	.reg .b16 	%rs<4>;
	.reg .b32 	%r<423>;
	.reg .b64 	%rd<476>;
	// demoted variable
	.shared .align 8 .b8 _ZZN3cub18CUB_300001_SM_10006detail6reduce18DeviceReduceKernelINS2_10policy_hubIljN4cuda3std3__44plusIlEEE10Policy1000EN6thrust24THRUST_300001_SM_1000_NS18transform_iteratorI10is_coloredNSD_10device_ptrIiEEllEEjS9_lNS7_10__identityEEEvT0_PT3_T1_NS0_13GridEvenShareISN_EET2_T4_E12temp_storage[152];
	ld.param.u32 	%r1, [_ZN3cub18CUB_300001_SM_10006detail6reduce18DeviceReduceKernelINS2_10policy_hubIljN4cuda3std3__44plusIlEEE10Policy1000EN6thrust24THRUST_300001_SM_1000_NS18transform_iteratorI10is_coloredNSD_10device_ptrIiEEllEEjS9_lNS7_10__identityEEEvT0_PT3_T1_NS0_13GridEvenShareISN_EET2_T4__param_3+20];
	ld.param.u32 	%r2, [_ZN3cub18CUB_300001_SM_10006detail6reduce18DeviceReduceKernelINS2_10policy_hubIljN4cuda3std3__44plusIlEEE10Policy1000EN6thrust24THRUST_300001_SM_1000_NS18transform_iteratorI10is_coloredNSD_10device_ptrIiEEllEEjS9_lNS7_10__identityEEEvT0_PT3_T1_NS0_13GridEvenShareISN_EET2_T4__param_3+24];
	ld.param.u64 	%rd41, [_ZN3cub18CUB_300001_SM_10006detail6reduce18DeviceReduceKernelINS2_10policy_hubIljN4cuda3std3__44plusIlEEE10Policy1000EN6thrust24THRUST_300001_SM_1000_NS18transform_iteratorI10is_coloredNSD_10device_ptrIiEEllEEjS9_lNS7_10__identityEEEvT0_PT3_T1_NS0_13GridEvenShareISN_EET2_T4__param_0];
	cvta.to.global.u64 	%rd1, %rd41;
	mov.u32 	%r3, %ctaid.x;
	mul.lo.s32 	%r4, %r2, 3584;
	mul.lo.s32 	%r414, %r3, 3584;
	sub.s32 	%r6, %r1, %r414;
	setp.gt.u32 	%p1, %r6, 3583;
	@%p1 bra 	$L__BB48_26;
	mov.u32 	%r7, %tid.x;
	setp.ge.u32 	%p66, %r7, %r6;
	mov.b64 	%rd464, 0;
	mov.u32 	%r405, %r7;
	@%p66 bra 	$L__BB48_3;
	add.s32 	%r219, %r414, %r7;
	mul.wide.u32 	%rd233, %r219, 4;
	add.s64 	%rd234, %rd1, %rd233;
	ld.global.u32 	%r220, [%rd234];
	setp.gt.s32 	%p67, %r220, -1;
	selp.u64 	%rd464, 1, 0, %p67;
	add.s32 	%r405, %r7, 512;
$L__BB48_3:
	setp.ge.u32 	%p68, %r405, %r6;
	@%p68 bra 	$L__BB48_17;
	not.b32 	%r221, %r405;
	add.s32 	%r222, %r1, %r221;
	sub.s32 	%r223, %r222, %r414;
	shr.u32 	%r224, %r223, 9;
	add.s32 	%r10, %r224, 1;
	and.b32  	%r11, %r10, 15;
	setp.lt.u32 	%p69, %r223, 7680;
	@%p69 bra 	$L__BB48_8;
	or.b32  	%r404, %r405, 4096;
	add.s32 	%r403, %r405, %r414;
	and.b32  	%r225, %r10, 16777200;
	neg.s32 	%r402, %r225;
$L__BB48_6:
	.pragma "nounroll";
	mul.wide.u32 	%rd236, %r403, 4;
	add.s64 	%rd237, %rd1, %rd236;
	ld.global.u32 	%r226, [%rd237];
	setp.gt.s32 	%p70, %r226, -1;
	selp.u64 	%rd238, 1, 0, %p70;
	add.s64 	%rd239, %rd464, %rd238;
	add.s32 	%r227, %r403, 512;
	mul.wide.u32 	%rd240, %r227, 4;
	add.s64 	%rd241, %rd1, %rd240;
	ld.global.u32 	%r228, [%rd241];
	setp.gt.s32 	%p71, %r228, -1;
	selp.u64 	%rd242, 1, 0, %p71;
	add.s64 	%rd243, %rd239, %rd242;
	add.s32 	%r229, %r403, 1024;
	mul.wide.u32 	%rd244, %r229, 4;
	add.s64 	%rd245, %rd1, %rd244;
	ld.global.u32 	%r230, [%rd245];
	setp.gt.s32 	%p72, %r230, -1;
	selp.u64 	%rd246, 1, 0, %p72;
	add.s64 	%rd247, %rd243, %rd246;
	add.s32 	%r231, %r403, 1536;
	mul.wide.u32 	%rd248, %r231, 4;
	add.s64 	%rd249, %rd1, %rd248;
	ld.global.u32 	%r232, [%rd249];
	setp.gt.s32 	%p73, %r232, -1;
	selp.u64 	%rd250, 1, 0, %p73;
	add.s64 	%rd251, %rd247, %rd250;
	add.s32 	%r233, %r403, 2048;
	mul.wide.u32 	%rd252, %r233, 4;
	add.s64 	%rd253, %rd1, %rd252;
	ld.global.u32 	%r234, [%rd253];
	setp.gt.s32 	%p74, %r234, -1;
	selp.u64 	%rd254, 1, 0, %p74;
	add.s64 	%rd255, %rd251, %rd254;
	add.s32 	%r235, %r403, 2560;
	mul.wide.u32 	%rd256, %r235, 4;
	add.s64 	%rd257, %rd1, %rd256;
	ld.global.u32 	%r236, [%rd257];
	setp.gt.s32 	%p75, %r236, -1;
	selp.u64 	%rd258, 1, 0, %p75;
	add.s64 	%rd259, %rd255, %rd258;
	add.s32 	%r237, %r403, 3072;
	mul.wide.u32 	%rd260, %r237, 4;
	add.s64 	%rd261, %rd1, %rd260;
	ld.global.u32 	%r238, [%rd261];
	setp.gt.s32 	%p76, %r238, -1;
	selp.u64 	%rd262, 1, 0, %p76;
	add.s64 	%rd263, %rd259, %rd262;
	add.s32 	%r239, %r403, 3584;
	mul.wide.u32 	%rd264, %r239, 4;
	add.s64 	%rd265, %rd1, %rd264;
	ld.global.u32 	%r240, [%rd265];
	setp.gt.s32 	%p77, %r240, -1;
	selp.u64 	%rd266, 1, 0, %p77;
	add.s64 	%rd267, %rd263, %rd266;
	add.s32 	%r241, %r403, 4096;
	mul.wide.u32 	%rd268, %r241, 4;
	add.s64 	%rd269, %rd1, %rd268;
	ld.global.u32 	%r242, [%rd269];
	setp.gt.s32 	%p78, %r242, -1;
	selp.u64 	%rd270, 1, 0, %p78;
	add.s64 	%rd271, %rd267, %rd270;
	add.s32 	%r243, %r403, 4608;
	mul.wide.u32 	%rd272, %r243, 4;
	add.s64 	%rd273, %rd1, %rd272;
	ld.global.u32 	%r244, [%rd273];
	setp.gt.s32 	%p79, %r244, -1;
	selp.u64 	%rd274, 1, 0, %p79;
	add.s64 	%rd275, %rd271, %rd274;
	add.s32 	%r245, %r403, 5120;
	mul.wide.u32 	%rd276, %r245, 4;
	add.s64 	%rd277, %rd1, %rd276;
	ld.global.u32 	%r246, [%rd277];
	setp.gt.s32 	%p80, %r246, -1;
	selp.u64 	%rd278, 1, 0, %p80;
	add.s64 	%rd279, %rd275, %rd278;
	add.s32 	%r247, %r403, 5632;
	mul.wide.u32 	%rd280, %r247, 4;
	add.s64 	%rd281, %rd1, %rd280;
	ld.global.u32 	%r248, [%rd281];
	setp.gt.s32 	%p81, %r248, -1;
	selp.u64 	%rd282, 1, 0, %p81;
	add.s64 	%rd283, %rd279, %rd282;
	add.s32 	%r249, %r403, 6144;
	mul.wide.u32 	%rd284, %r249, 4;
	add.s64 	%rd285, %rd1, %rd284;
	ld.global.u32 	%r250, [%rd285];
	setp.gt.s32 	%p82, %r250, -1;
	selp.u64 	%rd286, 1, 0, %p82;
	add.s64 	%rd287, %rd283, %rd286;
	add.s32 	%r251, %r403, 6656;
	mul.wide.u32 	%rd288, %r251, 4;
	add.s64 	%rd289, %rd1, %rd288;
	ld.global.u32 	%r252, [%rd289];
	setp.gt.s32 	%p83, %r252, -1;
	selp.u64 	%rd290, 1, 0, %p83;
	add.s64 	%rd291, %rd287, %rd290;
	add.s32 	%r253, %r403, 7168;
	mul.wide.u32 	%rd292, %r253, 4;
	add.s64 	%rd293, %rd1, %rd292;
	ld.global.u32 	%r254, [%rd293];
	setp.gt.s32 	%p84, %r254, -1;
	selp.u64 	%rd294, 1, 0, %p84;
	add.s64 	%rd295, %rd291, %rd294;
	add.s32 	%r255, %r403, 7680;
	mul.wide.u32 	%rd296, %r255, 4;
	add.s64 	%rd297, %rd1, %rd296;
	ld.global.u32 	%r256, [%rd297];
	setp.gt.s32 	%p85, %r256, -1;
	selp.u64 	%rd298, 1, 0, %p85;
	add.s64 	%rd464, %rd295, %rd298;
	add.s32 	%r404, %r404, 8192;
	add.s32 	%r403, %r403, 8192;
	add.s32 	%r402, %r402, 16;
	setp.ne.s32 	%p86, %r402, 0;
	@%p86 bra 	$L__BB48_6;
	add.s32 	%r405, %r404, -4096;
$L__BB48_8:
	setp.eq.s32 	%p87, %r11, 0;
	@%p87 bra 	$L__BB48_17;
	and.b32  	%r23, %r10, 7;
	setp.lt.u32 	%p88, %r11, 8;
	@%p88 bra 	$L__BB48_11;
	add.s32 	%r257, %r405, %r414;
	mul.wide.u32 	%rd300, %r257, 4;
	add.s64 	%rd301, %rd1, %rd300;
	ld.global.u32 	%r258, [%rd301];
	setp.gt.s32 	%p89, %r258, -1;
	selp.u64 	%rd302, 1, 0, %p89;
	add.s64 	%rd303, %rd464, %rd302;
	add.s32 	%r259, %r257, 512;
	mul.wide.u32 	%rd304, %r259, 4;
	add.s64 	%rd305, %rd1, %rd304;
	ld.global.u32 	%r260, [%rd305];
	setp.gt.s32 	%p90, %r260, -1;
	selp.u64 	%rd306, 1, 0, %p90;
	add.s64 	%rd307, %rd303, %rd306;
	add.s32 	%r261, %r257, 1024;
	mul.wide.u32 	%rd308, %r261, 4;
	add.s64 	%rd309, %rd1, %rd308;
	ld.global.u32 	%r262, [%rd309];
	setp.gt.s32 	%p91, %r262, -1;
	selp.u64 	%rd310, 1, 0, %p91;
	add.s64 	%rd311, %rd307, %rd310;
	add.s32 	%r263, %r257, 1536;
	mul.wide.u32 	%rd312, %r263, 4;
	add.s64 	%rd313, %rd1, %rd312;
	ld.global.u32 	%r264, [%rd313];
	setp.gt.s32 	%p92, %r264, -1;
	selp.u64 	%rd314, 1, 0, %p92;
	add.s64 	%rd315, %rd311, %rd314;
	add.s32 	%r265, %r257, 2048;
	mul.wide.u32 	%rd316, %r265, 4;
	add.s64 	%rd317, %rd1, %rd316;
	ld.global.u32 	%r266, [%rd317];
	setp.gt.s32 	%p93, %r266, -1;
	selp.u64 	%rd318, 1, 0, %p93;
	add.s64 	%rd319, %rd315, %rd318;
	add.s32 	%r267, %r257, 2560;
	mul.wide.u32 	%rd320, %r267, 4;
	add.s64 	%rd321, %rd1, %rd320;
	ld.global.u32 	%r268, [%rd321];
	setp.gt.s32 	%p94, %r268, -1;
	selp.u64 	%rd322, 1, 0, %p94;
	add.s64 	%rd323, %rd319, %rd322;
	add.s32 	%r269, %r257, 3072;
	mul.wide.u32 	%rd324, %r269, 4;
	add.s64 	%rd325, %rd1, %rd324;
	ld.global.u32 	%r270, [%rd325];
	setp.gt.s32 	%p95, %r270, -1;
	selp.u64 	%rd326, 1, 0, %p95;
	add.s64 	%rd327, %rd323, %rd326;
	add.s32 	%r271, %r257, 3584;
	mul.wide.u32 	%rd328, %r271, 4;
	add.s64 	%rd329, %rd1, %rd328;
	ld.global.u32 	%r272, [%rd329];
	setp.gt.s32 	%p96, %r272, -1;
	selp.u64 	%rd330, 1, 0, %p96;
	add.s64 	%rd464, %rd327, %rd330;
	add.s32 	%r405, %r405, 4096;
$L__BB48_11:
	setp.eq.s32 	%p97, %r23, 0;
	@%p97 bra 	$L__BB48_17;
	and.b32  	%r26, %r10, 3;
	setp.lt.u32 	%p98, %r23, 4;
	@%p98 bra 	$L__BB48_14;
	add.s32 	%r273, %r405, %r414;
	mul.wide.u32 	%rd332, %r273, 4;
	add.s64 	%rd333, %rd1, %rd332;
	ld.global.u32 	%r274, [%rd333];
	setp.gt.s32 	%p99, %r274, -1;
	selp.u64 	%rd334, 1, 0, %p99;
	add.s64 	%rd335, %rd464, %rd334;
	add.s32 	%r275, %r273, 512;
	mul.wide.u32 	%rd336, %r275, 4;
	add.s64 	%rd337, %rd1, %rd336;
	ld.global.u32 	%r276, [%rd337];
	setp.gt.s32 	%p100, %r276, -1;
	selp.u64 	%rd338, 1, 0, %p100;
	add.s64 	%rd339, %rd335, %rd338;
	add.s32 	%r277, %r273, 1024;
	mul.wide.u32 	%rd340, %r277, 4;
	add.s64 	%rd341, %rd1, %rd340;
	ld.global.u32 	%r278, [%rd341];
	setp.gt.s32 	%p101, %r278, -1;
	selp.u64 	%rd342, 1, 0, %p101;
	add.s64 	%rd343, %rd339, %rd342;
	add.s32 	%r279, %r273, 1536;
	mul.wide.u32 	%rd344, %r279, 4;
	add.s64 	%rd345, %rd1, %rd344;
	ld.global.u32 	%r280, [%rd345];
	setp.gt.s32 	%p102, %r280, -1;
	selp.u64 	%rd346, 1, 0, %p102;
	add.s64 	%rd464, %rd343, %rd346;
	add.s32 	%r405, %r405, 2048;
$L__BB48_14:
	setp.eq.s32 	%p103, %r26, 0;
	@%p103 bra 	$L__BB48_17;
	add.s32 	%r409, %r405, %r414;
	neg.s32 	%r408, %r26;
$L__BB48_16:
	.pragma "nounroll";
	mul.wide.u32 	%rd347, %r409, 4;
	add.s64 	%rd348, %rd1, %rd347;
	ld.global.u32 	%r281, [%rd348];
	setp.gt.s32 	%p104, %r281, -1;
	selp.u64 	%rd349, 1, 0, %p104;
	add.s64 	%rd464, %rd464, %rd349;
	add.s32 	%r409, %r409, 512;
	add.s32 	%r408, %r408, 1;
	setp.ne.s32 	%p105, %r408, 0;
	@%p105 bra 	$L__BB48_16;
$L__BB48_17:
	setp.lt.u32 	%p106, %r6, 512;
	@%p106 bra 	$L__BB48_22;
	// begin inline asm
	mov.u32 %r345, %laneid;
	// end inline asm
	mov.b64 	{%r347, %r352}, %rd464;
	mov.b32 	%r353, 1;
	mov.b32 	%r394, 31;
	mov.b32 	%r395, -1;
	// begin inline asm
	shfl.sync.down.b32 %r346, %r347, %r353, %r394, %r395;
	// end inline asm
	// begin inline asm
	shfl.sync.down.b32 %r351, %r352, %r353, %r394, %r395;
	// end inline asm
	mov.b64 	%rd408, {%r346, %r351};
	setp.gt.s32 	%p130, %r345, 30;
	selp.b64 	%rd409, 0, %rd408, %p130;
	add.s64 	%rd410, %rd409, %rd464;
	mov.b64 	{%r357, %r362}, %rd410;
	mov.b32 	%r363, 2;
	// begin inline asm
	shfl.sync.down.b32 %r356, %r357, %r363, %r394, %r395;
	// end inline asm
	// begin inline asm
	shfl.sync.down.b32 %r361, %r362, %r363, %r394, %r395;
	// end inline asm
	mov.b64 	%rd411, {%r356, %r361};
	setp.gt.s32 	%p131, %r345, 29;
	selp.b64 	%rd412, 0, %rd411, %p131;
	add.s64 	%rd413, %rd412, %rd410;
	mov.b64 	{%r367, %r372}, %rd413;
	mov.b32 	%r373, 4;
	// begin inline asm
	shfl.sync.down.b32 %r366, %r367, %r373, %r394, %r395;
	// end inline asm
	// begin inline asm
	shfl.sync.down.b32 %r371, %r372, %r373, %r394, %r395;
	// end inline asm
	mov.b64 	%rd414, {%r366, %r371};
	setp.gt.s32 	%p132, %r345, 27;
	selp.b64 	%rd415, 0, %rd414, %p132;
	add.s64 	%rd416, %rd415, %rd413;
	mov.b64 	{%r377, %r382}, %rd416;
	mov.b32 	%r383, 8;
	// begin inline asm
	shfl.sync.down.b32 %r376, %r377, %r383, %r394, %r395;
	// end inline asm
	// begin inline asm
	shfl.sync.down.b32 %r381, %r382, %r383, %r394, %r395;
	// end inline asm
	mov.b64 	%rd417, {%r376, %r381};
	setp.gt.s32 	%p133, %r345, 23;
	selp.b64 	%rd418, 0, %rd417, %p133;
	add.s64 	%rd419, %rd418, %rd416;
	mov.b64 	{%r387, %r392}, %rd419;
	mov.b32 	%r393, 16;
	// begin inline asm
	shfl.sync.down.b32 %r386, %r387, %r393, %r394, %r395;
	// end inline asm
	// begin inline asm
	shfl.sync.down.b32 %r391, %r392, %r393, %r394, %r395;
	// end inline asm
	mov.b64 	%rd420, {%r386, %r391};
	setp.gt.s32 	%p134, %r345, 15;
	selp.b64 	%rd421, 0, %rd420, %p134;
	add.s64 	%rd475, %rd421, %rd419;
	setp.ne.s32 	%p135, %r345, 0;
	@%p135 bra 	$L__BB48_20;
	shr.u32 	%r396, %r7, 2;
	and.b32  	%r397, %r396, 248;
	mov.u32 	%r398, _ZZN3cub18CUB_300001_SM_10006detail6reduce18DeviceReduceKernelINS2_10policy_hubIljN4cuda3std3__44plusIlEEE10Policy1000EN6thrust24THRUST_300001_SM_1000_NS18transform_iteratorI10is_coloredNSD_10device_ptrIiEEllEEjS9_lNS7_10__identityEEEvT0_PT3_T1_NS0_13GridEvenShareISN_EET2_T4_E12temp_storage;
	add.s32 	%r399, %r398, %r397;
	st.shared.u64 	[%r399+16], %rd475;
$L__BB48_20:
	bar.sync 	0;
	setp.ne.s32 	%p136, %r7, 0;
	@%p136 bra 	$L__BB48_48;
	ld.shared.u64 	%rd422, [_ZZN3cub18CUB_300001_SM_10006detail6reduce18DeviceReduceKernelINS2_10policy_hubIljN4cuda3std3__44plusIlEEE10Policy1000EN6thrust24THRUST_300001_SM_1000_NS18transform_iteratorI10is_coloredNSD_10device_ptrIiEEllEEjS9_lNS7_10__identityEEEvT0_PT3_T1_NS0_13GridEvenShareISN_EET2_T4_E12temp_storage+24];
	add.s64 	%rd423, %rd422, %rd475;
	ld.shared.u64 	%rd424, [_ZZN3cub18CUB_300001_SM_10006detail6reduce18DeviceReduceKernelINS2_10policy_hubIljN4cuda3std3__44plusIlEEE10Policy1000EN6thrust24THRUST_300001_SM_1000_NS18transform_iteratorI10is_coloredNSD_10device_ptrIiEEllEEjS9_lNS7_10__identityEEEvT0_PT3_T1_NS0_13GridEvenShareISN_EET2_T4_E12temp_storage+32];
	add.s64 	%rd425, %rd423, %rd424;
	ld.shared.u64 	%rd426, [_ZZN3cub18CUB_300001_SM_10006detail6reduce18DeviceReduceKernelINS2_10policy_hubIljN4cuda3std3__44plusIlEEE10Policy1000EN6thrust24THRUST_300001_SM_1000_NS18transform_iteratorI10is_coloredNSD_10device_ptrIiEEllEEjS9_lNS7_10__identityEEEvT0_PT3_T1_NS0_13GridEvenShareISN_EET2_T4_E12temp_storage+40];
	add.s64 	%rd427, %rd425, %rd426;
	ld.shared.u64 	%rd428, [_ZZN3cub18CUB_300001_SM_10006detail6reduce18DeviceReduceKernelINS2_10policy_hubIljN4cuda3std3__44plusIlEEE10Policy1000EN6thrust24THRUST_300001_SM_1000_NS18transform_iteratorI10is_coloredNSD_10device_ptrIiEEllEEjS9_lNS7_10__identityEEEvT0_PT3_T1_NS0_13GridEvenShareISN_EET2_T4_E12temp_storage+48];
	add.s64 	%rd429, %rd427, %rd428;
	ld.shared.u64 	%rd430, [_ZZN3cub18CUB_300001_SM_10006detail6reduce18DeviceReduceKernelINS2_10policy_hubIljN4cuda3std3__44plusIlEEE10Policy1000EN6thrust24THRUST_300001_SM_1000_NS18transform_iteratorI10is_coloredNSD_10device_ptrIiEEllEEjS9_lNS7_10__identityEEEvT0_PT3_T1_NS0_13GridEvenShareISN_EET2_T4_E12temp_storage+56];
	add.s64 	%rd431, %rd429, %rd430;
	ld.shared.u64 	%rd432, [_ZZN3cub18CUB_300001_SM_10006detail6reduce18DeviceReduceKernelINS2_10policy_hubIljN4cuda3std3__44plusIlEEE10Policy1000EN6thrust24THRUST_300001_SM_1000_NS18transform_iteratorI10is_coloredNSD_10device_ptrIiEEllEEjS9_lNS7_10__identityEEEvT0_PT3_T1_NS0_13GridEvenShareISN_EET2_T4_E12temp_storage+64];
	add.s64 	%rd433, %rd431, %rd432;
	ld.shared.u64 	%rd434, [_ZZN3cub18CUB_300001_SM_10006detail6reduce18DeviceReduceKernelINS2_10policy_hubIljN4cuda3std3__44plusIlEEE10Policy1000EN6thrust24THRUST_300001_SM_1000_NS18transform_iteratorI10is_coloredNSD_10device_ptrIiEEllEEjS9_lNS7_10__identityEEEvT0_PT3_T1_NS0_13GridEvenShareISN_EET2_T4_E12temp_storage+72];
	add.s64 	%rd435, %rd433, %rd434;
	ld.shared.u64 	%rd436, [_ZZN3cub18CUB_300001_SM_10006detail6reduce18DeviceReduceKernelINS2_10policy_hubIljN4cuda3std3__44plusIlEEE10Policy1000EN6thrust24THRUST_300001_SM_1000_NS18transform_iteratorI10is_coloredNSD_10device_ptrIiEEllEEjS9_lNS7_10__identityEEEvT0_PT3_T1_NS0_13GridEvenShareISN_EET2_T4_E12temp_storage+80];
	add.s64 	%rd437, %rd435, %rd436;
	ld.shared.u64 	%rd438, [_ZZN3cub18CUB_300001_SM_10006detail6reduce18DeviceReduceKernelINS2_10policy_hubIljN4cuda3std3__44plusIlEEE10Policy1000EN6thrust24THRUST_300001_SM_1000_NS18transform_iteratorI10is_coloredNSD_10device_ptrIiEEllEEjS9_lNS7_10__identityEEEvT0_PT3_T1_NS0_13GridEvenShareISN_EET2_T4_E12temp_storage+88];
	add.s64 	%rd439, %rd437, %rd438;
	ld.shared.u64 	%rd440, [_ZZN3cub18CUB_300001_SM_10006detail6reduce18DeviceReduceKernelINS2_10policy_hubIljN4cuda3std3__44plusIlEEE10Policy1000EN6thrust24THRUST_300001_SM_1000_NS18transform_iteratorI10is_coloredNSD_10device_ptrIiEEllEEjS9_lNS7_10__identityEEEvT0_PT3_T1_NS0_13GridEvenShareISN_EET2_T4_E12temp_storage+96];
	add.s64 	%rd441, %rd439, %rd440;
	ld.shared.u64 	%rd442, [_ZZN3cub18CUB_300001_SM_10006detail6reduce18DeviceReduceKernelINS2_10policy_hubIljN4cuda3std3__44plusIlEEE10Policy1000EN6thrust24THRUST_300001_SM_1000_NS18transform_iteratorI10is_coloredNSD_10device_ptrIiEEllEEjS9_lNS7_10__identityEEEvT0_PT3_T1_NS0_13GridEvenShareISN_EET2_T4_E12temp_storage+104];
	add.s64 	%rd443, %rd441, %rd442;
	ld.shared.u64 	%rd444, [_ZZN3cub18CUB_300001_SM_10006detail6reduce18DeviceReduceKernelINS2_10policy_hubIljN4cuda3std3__44plusIlEEE10Policy1000EN6thrust24THRUST_300001_SM_1000_NS18transform_iteratorI10is_coloredNSD_10device_ptrIiEEllEEjS9_lNS7_10__identityEEEvT0_PT3_T1_NS0_13GridEvenShareISN_EET2_T4_E12temp_storage+112];
	add.s64 	%rd445, %rd443, %rd444;
	ld.shared.u64 	%rd446, [_ZZN3cub18CUB_300001_SM_10006detail6reduce18DeviceReduceKernelINS2_10policy_hubIljN4cuda3std3__44plusIlEEE10Policy1000EN6thrust24THRUST_300001_SM_1000_NS18transform_iteratorI10is_coloredNSD_10device_ptrIiEEllEEjS9_lNS7_10__identityEEEvT0_PT3_T1_NS0_13GridEvenShareISN_EET2_T4_E12temp_storage+120];
	add.s64 	%rd447, %rd445, %rd446;
	ld.shared.u64 	%rd448, [_ZZN3cub18CUB_300001_SM_10006detail6reduce18DeviceReduceKernelINS2_10policy_hubIljN4cuda3std3__44plusIlEEE10Policy1000EN6thrust24THRUST_300001_SM_1000_NS18transform_iteratorI10is_coloredNSD_10device_ptrIiEEllEEjS9_lNS7_10__identityEEEvT0_PT3_T1_NS0_13GridEvenShareISN_EET2_T4_E12temp_storage+128];
	add.s64 	%rd449, %rd447, %rd448;
	ld.shared.u64 	%rd450, [_ZZN3cub18CUB_300001_SM_10006detail6reduce18DeviceReduceKernelINS2_10policy_hubIljN4cuda3std3__44plusIlEEE10Policy1000EN6thrust24THRUST_300001_SM_1000_NS18transform_iteratorI10is_coloredNSD_10device_ptrIiEEllEEjS9_lNS7_10__identityEEEvT0_PT3_T1_NS0_13GridEvenShareISN_EET2_T4_E12temp_storage+136];
	add.s64 	%rd475, %rd449, %rd450;
	bra.uni 	$L__BB48_48;
$L__BB48_22:
	// begin inline asm
	mov.u32 %r282, %laneid;
	// end inline asm
	and.b32  	%r333, %r7, 992;
	add.s32 	%r334, %r333, 32;
	setp.gt.u32 	%p107, %r334, %r6;
	not.b32 	%r335, %r333;
	add.s32 	%r336, %r6, %r335;
	selp.b32 	%r331, %r336, 31, %p107;
	mov.b64 	{%r284, %r289}, %rd464;
	mov.b32 	%r290, 1;
	mov.b32 	%r332, -1;
	// begin inline asm
	shfl.sync.down.b32 %r283, %r284, %r290, %r331, %r332;
	// end inline asm
	// begin inline asm
	shfl.sync.down.b32 %r288, %r289, %r290, %r331, %r332;
	// end inline asm
	mov.b64 	%rd350, {%r283, %r288};
	setp.lt.s32 	%p108, %r282, %r331;
	selp.b64 	%rd351, %rd350, 0, %p108;
	add.s64 	%rd352, %rd351, %rd464;
	mov.b64 	{%r294, %r299}, %rd352;
	mov.b32 	%r300, 2;
	// begin inline asm
	shfl.sync.down.b32 %r293, %r294, %r300, %r331, %r332;
	// end inline asm
	// begin inline asm
	shfl.sync.down.b32 %r298, %r299, %r300, %r331, %r332;
	// end inline asm
	mov.b64 	%rd353, {%r293, %r298};
	add.s32 	%r337, %r282, 2;
	setp.gt.s32 	%p109, %r337, %r331;
	selp.b64 	%rd354, 0, %rd353, %p109;
	add.s64 	%rd355, %rd354, %rd352;
	mov.b64 	{%r304, %r309}, %rd355;
	mov.b32 	%r310, 4;
	// begin inline asm
	shfl.sync.down.b32 %r303, %r304, %r310, %r331, %r332;
	// end inline asm
	// begin inline asm
	shfl.sync.down.b32 %r308, %r309, %r310, %r331, %r332;
	// end inline asm
	mov.b64 	%rd356, {%r303, %r308};
	add.s32 	%r338, %r282, 4;
	setp.gt.s32 	%p110, %r338, %r331;
	selp.b64 	%rd357, 0, %rd356, %p110;
	add.s64 	%rd358, %rd357, %rd355;
	mov.b64 	{%r314, %r319}, %rd358;
	mov.b32 	%r320, 8;
	// begin inline asm
	shfl.sync.down.b32 %r313, %r314, %r320, %r331, %r332;
	// end inline asm
	// begin inline asm
	shfl.sync.down.b32 %r318, %r319, %r320, %r331, %r332;
	// end inline asm
	mov.b64 	%rd359, {%r313, %r318};
	add.s32 	%r339, %r282, 8;
	setp.gt.s32 	%p111, %r339, %r331;
	selp.b64 	%rd360, 0, %rd359, %p111;
	add.s64 	%rd361, %rd360, %rd358;
	mov.b64 	{%r324, %r329}, %rd361;
	mov.b32 	%r330, 16;
	// begin inline asm
	shfl.sync.down.b32 %r323, %r324, %r330, %r331, %r332;
	// end inline asm
	// begin inline asm
	shfl.sync.down.b32 %r328, %r329, %r330, %r331, %r332;
	// end inline asm
	mov.b64 	%rd362, {%r323, %r328};
	add.s32 	%r340, %r282, 16;
	setp.gt.s32 	%p112, %r340, %r331;
	selp.b64 	%rd363, 0, %rd362, %p112;
	add.s64 	%rd475, %rd363, %rd361;
	setp.ne.s32 	%p113, %r282, 0;
	@%p113 bra 	$L__BB48_24;
	shr.u32 	%r341, %r7, 2;
	and.b32  	%r342, %r341, 248;
	mov.u32 	%r343, _ZZN3cub18CUB_300001_SM_10006detail6reduce18DeviceReduceKernelINS2_10policy_hubIljN4cuda3std3__44plusIlEEE10Policy1000EN6thrust24THRUST_300001_SM_1000_NS18transform_iteratorI10is_coloredNSD_10device_ptrIiEEllEEjS9_lNS7_10__identityEEEvT0_PT3_T1_NS0_13GridEvenShareISN_EET2_T4_E12temp_storage;
	add.s32 	%r344, %r343, %r342;
	st.shared.u64 	[%r344+16], %rd475;
$L__BB48_24:
	bar.sync 	0;
	setp.ne.s32 	%p114, %r7, 0;
	@%p114 bra 	$L__BB48_48;
	setp.gt.u32 	%p115, %r6, 32;
	ld.shared.u64 	%rd364, [_ZZN3cub18CUB_300001_SM_10006detail6reduce18DeviceReduceKernelINS2_10policy_hubIljN4cuda3std3__44plusIlEEE10Policy1000EN6thrust24THRUST_300001_SM_1000_NS18transform_iteratorI10is_coloredNSD_10device_ptrIiEEllEEjS9_lNS7_10__identityEEEvT0_PT3_T1_NS0_13GridEvenShareISN_EET2_T4_E12temp_storage+24];
	selp.b64 	%rd365, %rd364, 0, %p115;
	add.s64 	%rd366, %rd365, %rd475;
	setp.gt.u32 	%p116, %r6, 64;
	ld.shared.u64 	%rd367, [_ZZN3cub18CUB_300001_SM_10006detail6reduce18DeviceReduceKernelINS2_10policy_hubIljN4cuda3std3__44plusIlEEE10Policy1000EN6thrust24THRUST_300001_SM_1000_NS18transform_iteratorI10is_coloredNSD_10device_ptrIiEEllEEjS9_lNS7_10__identityEEEvT0_PT3_T1_NS0_13GridEvenShareISN_EET2_T4_E12temp_storage+32];
	selp.b64 	%rd368, %rd367, 0, %p116;
	add.s64 	%rd369, %rd366, %rd368;
	setp.gt.u32 	%p117, %r6, 96;
	ld.shared.u64 	%rd370, [_ZZN3cub18CUB_300001_SM_10006detail6reduce18DeviceReduceKernelINS2_10policy_hubIljN4cuda3std3__44plusIlEEE10Policy1000EN6thrust24THRUST_300001_SM_1000_NS18transform_iteratorI10is_coloredNSD_10device_ptrIiEEllEEjS9_lNS7_10__identityEEEvT0_PT3_T1_NS0_13GridEvenShareISN_EET2_T4_E12temp_storage+40];
	selp.b64 	%rd371, %rd370, 0, %p117;
	add.s64 	%rd372, %rd369, %rd371;
	setp.gt.u32 	%p118, %r6, 128;
	ld.shared.u64 	%rd373, [_ZZN3cub18CUB_300001_SM_10006detail6reduce18DeviceReduceKernelINS2_10policy_hubIljN4cuda3std3__44plusIlEEE10Policy1000EN6thrust24THRUST_300001_SM_1000_NS18transform_iteratorI10is_coloredNSD_10device_ptrIiEEllEEjS9_lNS7_10__identityEEEvT0_PT3_T1_NS0_13GridEvenShareISN_EET2_T4_E12temp_storage+48];
	selp.b64 	%rd374, %rd373, 0, %p118;
	add.s64 	%rd375, %rd372, %rd374;
	setp.gt.u32 	%p119, %r6, 160;
	ld.shared.u64 	%rd376, [_ZZN3cub18CUB_300001_SM_10006detail6reduce18DeviceReduceKernelINS2_10policy_hubIljN4cuda3std3__44plusIlEEE10Policy1000EN6thrust24THRUST_300001_SM_1000_NS18transform_iteratorI10is_coloredNSD_10device_ptrIiEEllEEjS9_lNS7_10__identityEEEvT0_PT3_T1_NS0_13GridEvenShareISN_EET2_T4_E12temp_storage+56];
	selp.b64 	%rd377, %rd376, 0, %p119;
	add.s64 	%rd378, %rd375, %rd377;
	setp.gt.u32 	%p120, %r6, 192;
	ld.shared.u64 	%rd379, [_ZZN3cub18CUB_300001_SM_10006detail6reduce18DeviceReduceKernelINS2_10policy_hubIljN4cuda3std3__44plusIlEEE10Policy1000EN6thrust24THRUST_300001_SM_1000_NS18transform_iteratorI10is_coloredNSD_10device_ptrIiEEllEEjS9_lNS7_10__identityEEEvT0_PT3_T1_NS0_13GridEvenShareISN_EET2_T4_E12temp_storage+64];
	selp.b64 	%rd380, %rd379, 0, %p120;
	add.s64 	%rd381, %rd378, %rd380;
	setp.gt.u32 	%p121, %r6, 224;
	ld.shared.u64 	%rd382, [_ZZN3cub18CUB_300001_SM_10006detail6reduce18DeviceReduceKernelINS2_10policy_hubIljN4cuda3std3__44plusIlEEE10Policy1000EN6thrust24THRUST_300001_SM_1000_NS18transform_iteratorI10is_coloredNSD_10device_ptrIiEEllEEjS9_lNS7_10__identityEEEvT0_PT3_T1_NS0_13GridEvenShareISN_EET2_T4_E12temp_storage+72];
	selp.b64 	%rd383, %rd382, 0, %p121;
	add.s64 	%rd384, %rd381, %rd383;
	setp.gt.u32 	%p122, %r6, 256;
	ld.shared.u64 	%rd385, [_ZZN3cub18CUB_300001_SM_10006detail6reduce18DeviceReduceKernelINS2_10policy_hubIljN4cuda3std3__44plusIlEEE10Policy1000EN6thrust24THRUST_300001_SM_1000_NS18transform_iteratorI10is_coloredNSD_10device_ptrIiEEllEEjS9_lNS7_10__identityEEEvT0_PT3_T1_NS0_13GridEvenShareISN_EET2_T4_E12temp_storage+80];
	selp.b64 	%rd386, %rd385, 0, %p122;
	add.s64 	%rd387, %rd384, %rd386;
	setp.gt.u32 	%p123, %r6, 288;
	ld.shared.u64 	%rd388, [_ZZN3cub18CUB_300001_SM_10006detail6reduce18DeviceReduceKernelINS2_10policy_hubIljN4cuda3std3__44plusIlEEE10Policy1000EN6thrust24THRUST_300001_SM_1000_NS18transform_iteratorI10is_coloredNSD_10device_ptrIiEEllEEjS9_lNS7_10__identityEEEvT0_PT3_T1_NS0_13GridEvenShareISN_EET2_T4_E12temp_storage+88];
	selp.b64 	%rd389, %rd388, 0, %p123;
	add.s64 	%rd390, %rd387, %rd389;
	setp.gt.u32 	%p124, %r6, 320;
	ld.shared.u64 	%rd391, [_ZZN3cub18CUB_300001_SM_10006detail6reduce18DeviceReduceKernelINS2_10policy_hubIljN4cuda3std3__44plusIlEEE10Policy1000EN6thrust24THRUST_300001_SM_1000_NS18transform_iteratorI10is_coloredNSD_10device_ptrIiEEllEEjS9_lNS7_10__identityEEEvT0_PT3_T1_NS0_13GridEvenShareISN_EET2_T4_E12temp_storage+96];
	selp.b64 	%rd392, %rd391, 0, %p124;
	add.s64 	%rd393, %rd390, %rd392;
	setp.gt.u32 	%p125, %r6, 352;
	ld.shared.u64 	%rd394, [_ZZN3cub18CUB_300001_SM_10006detail6reduce18DeviceReduceKernelINS2_10policy_hubIljN4cuda3std3__44plusIlEEE10Policy1000EN6thrust24THRUST_300001_SM_1000_NS18transform_iteratorI10is_coloredNSD_10device_ptrIiEEllEEjS9_lNS7_10__identityEEEvT0_PT3_T1_NS0_13GridEvenShareISN_EET2_T4_E12temp_storage+104];
	selp.b64 	%rd395, %rd394, 0, %p125;
	add.s64 	%rd396, %rd393, %rd395;
	setp.gt.u32 	%p126, %r6, 384;
	ld.shared.u64 	%rd397, [_ZZN3cub18CUB_300001_SM_10006detail6reduce18DeviceReduceKernelINS2_10policy_hubIljN4cuda3std3__44plusIlEEE10Policy1000EN6thrust24THRUST_300001_SM_1000_NS18transform_iteratorI10is_coloredNSD_10device_ptrIiEEllEEjS9_lNS7_10__identityEEEvT0_PT3_T1_NS0_13GridEvenShareISN_EET2_T4_E12temp_storage+112];
	selp.b64 	%rd398, %rd397, 0, %p126;
	add.s64 	%rd399, %rd396, %rd398;
	setp.gt.u32 	%p127, %r6, 416;
	ld.shared.u64 	%rd400, [_ZZN3cub18CUB_300001_SM_10006detail6reduce18DeviceReduceKernelINS2_10policy_hubIljN4cuda3std3__44plusIlEEE10Policy1000EN6thrust24THRUST_300001_SM_1000_NS18transform_iteratorI10is_coloredNSD_10device_ptrIiEEllEEjS9_lNS7_10__identityEEEvT0_PT3_T1_NS0_13GridEvenShareISN_EET2_T4_E12temp_storage+120];
	selp.b64 	%rd401, %rd400, 0, %p127;
	add.s64 	%rd402, %rd399, %rd401;
	setp.gt.u32 	%p128, %r6, 448;
	ld.shared.u64 	%rd403, [_ZZN3cub18CUB_300001_SM_10006detail6reduce18DeviceReduceKernelINS2_10policy_hubIljN4cuda3std3__44plusIlEEE10Policy1000EN6thrust24THRUST_300001_SM_1000_NS18transform_iteratorI10is_coloredNSD_10device_ptrIiEEllEEjS9_lNS7_10__identityEEEvT0_PT3_T1_NS0_13GridEvenShareISN_EET2_T4_E12temp_storage+128];
	selp.b64 	%rd404, %rd403, 0, %p128;
	add.s64 	%rd405, %rd402, %rd404;
	setp.gt.u32 	%p129, %r6, 480;
	ld.shared.u64 	%rd406, [_ZZN3cub18CUB_300001_SM_10006detail6reduce18DeviceReduceKernelINS2_10policy_hubIljN4cuda3std3__44plusIlEEE10Policy1000EN6thrust24THRUST_300001_SM_1000_NS18transform_iteratorI10is_coloredNSD_10device_ptrIiEEllEEjS9_lNS7_10__identityEEEvT0_PT3_T1_NS0_13GridEvenShareISN_EET2_T4_E12temp_storage+136];
	selp.b64 	%rd407, %rd406, 0, %p129;
	add.s64 	%rd475, %rd405, %rd407;
	bra.uni 	$L__BB48_48;
$L__BB48_26:
	mov.u32 	%r35, %tid.x;
	add.s32 	%r72, %r414, %r35;
	mul.wide.u32 	%rd42, %r72, 4;
	add.s64 	%rd43, %rd1, %rd42;
	ld.global.u32 	%r73, [%rd43];
	setp.gt.s32 	%p2, %r73, -1;
	selp.u64 	%rd44, 1, 0, %p2;
	ld.global.u32 	%r74, [%rd43+2048];
	setp.gt.s32 	%p3, %r74, -1;
	selp.u64 	%rd45, 1, 0, %p3;
	ld.global.u32 	%r75, [%rd43+4096];
	setp.gt.s32 	%p4, %r75, -1;
	selp.u64 	%rd46, 1, 0, %p4;
	ld.global.u32 	%r76, [%rd43+6144];
	setp.gt.s32 	%p5, %r76, -1;
	selp.u64 	%rd47, 1, 0, %p5;
	ld.global.u32 	%r77, [%rd43+8192];
	setp.gt.s32 	%p6, %r77, -1;
	selp.u64 	%rd48, 1, 0, %p6;
	ld.global.u32 	%r78, [%rd43+10240];
	setp.gt.s32 	%p7, %r78, -1;
	selp.u64 	%rd49, 1, 0, %p7;
	ld.global.u32 	%r79, [%rd43+12288];
	setp.gt.s32 	%p8, %r79, -1;
	selp.u64 	%rd50, 1, 0, %p8;
	add.s64 	%rd51, %rd45, %rd44;
	add.s64 	%rd52, %rd51, %rd46;
	add.s64 	%rd53, %rd52, %rd47;
	add.s64 	%rd54, %rd53, %rd48;
	add.s64 	%rd55, %rd54, %rd49;
	add.s64 	%rd474, %rd55, %rd50;
	setp.lt.u32 	%p9, %r6, %r4;
	@%p9 bra 	$L__BB48_44;
	add.s32 	%r36, %r4, %r414;
	not.b32 	%r81, %r35;
	add.s32 	%r82, %r81, %r1;
	sub.s32 	%r83, %r82, %r4;
	sub.s32 	%r411, %r83, %r414;
	add.s32 	%r84, %r36, %r35;
	add.s32 	%r410, %r84, 4096;
	mov.b32 	%r413, 0;
	cvt.u64.u32 	%rd57, %r35;
	mov.u32 	%r412, %r36;
$L__BB48_28:
	add.s32 	%r414, %r414, %r4;
	add.s32 	%r85, %r1, -3584;
	setp.gt.u32 	%p10, %r414, %r85;
	@%p10 bra 	$L__BB48_30;
	cvt.u64.u32 	%rd56, %r414;
	add.s64 	%rd58, %rd57, %rd56;
	shl.b64 	%rd59, %rd58, 2;
	add.s64 	%rd60, %rd1, %rd59;
	ld.global.u32 	%r86, [%rd60];
	setp.gt.s32 	%p11, %r86, -1;
	selp.u64 	%rd61, 1, 0, %p11;
	ld.global.u32 	%r87, [%rd60+2048];
	setp.gt.s32 	%p12, %r87, -1;
	selp.u64 	%rd62, 1, 0, %p12;
	ld.global.u32 	%r88, [%rd60+4096];
	setp.gt.s32 	%p13, %r88, -1;
	selp.u64 	%rd63, 1, 0, %p13;
	ld.global.u32 	%r89, [%rd60+6144];
	setp.gt.s32 	%p14, %r89, -1;
	selp.u64 	%rd64, 1, 0, %p14;
	ld.global.u32 	%r90, [%rd60+8192];
	setp.gt.s32 	%p15, %r90, -1;
	selp.u64 	%rd65, 1, 0, %p15;
	ld.global.u32 	%r91, [%rd60+10240];
	setp.gt.s32 	%p16, %r91, -1;
	selp.u64 	%rd66, 1, 0, %p16;
	ld.global.u32 	%r92, [%rd60+12288];
	setp.gt.s32 	%p17, %r92, -1;
	selp.u64 	%rd67, 1, 0, %p17;
	add.s64 	%rd68, %rd474, %rd61;
	add.s64 	%rd69, %rd68, %rd62;
	add.s64 	%rd70, %rd69, %rd63;
	add.s64 	%rd71, %rd70, %rd64;
	add.s64 	%rd72, %rd71, %rd65;
	add.s64 	%rd73, %rd72, %rd66;
	add.s64 	%rd474, %rd73, %rd67;
	sub.s32 	%r93, %r1, %r414;
	setp.lt.u32 	%p18, %r93, %r4;
	add.s32 	%r413, %r413, 1;
	add.s32 	%r412, %r412, %r4;
	sub.s32 	%r411, %r411, %r4;
	add.s32 	%r410, %r410, %r4;
	@%p18 bra 	$L__BB48_44;
	bra.uni 	$L__BB48_28;
$L__BB48_30:
	setp.le.u32 	%p19, %r1, %r414;
	sub.s32 	%r94, %r1, %r414;
	setp.ge.s32 	%p20, %r35, %r94;
	or.pred  	%p21, %p19, %p20;
	@%p21 bra 	$L__BB48_44;
	not.b32 	%r96, %r35;
	add.s32 	%r97, %r1, %r96;
	sub.s32 	%r98, %r97, %r36;
	mul.lo.s32 	%r99, %r2, %r413;
	mad.lo.s32 	%r100, %r99, -3584, %r98;
	shr.u32 	%r101, %r100, 9;
	add.s32 	%r49, %r101, 1;
	and.b32  	%r50, %r49, 15;
	setp.lt.u32 	%p22, %r100, 7680;
	mov.u32 	%r419, %r35;
	@%p22 bra 	$L__BB48_35;
	or.b32  	%r417, %r35, 4096;
	shr.u32 	%r102, %r411, 9;
	add.s32 	%r103, %r102, 1;
	and.b32  	%r104, %r103, 16777200;
	neg.s32 	%r415, %r104;
$L__BB48_33:
	.pragma "nounroll";
	add.s32 	%r105, %r410, -4096;
	mul.wide.u32 	%rd75, %r105, 4;
	add.s64 	%rd76, %rd1, %rd75;
	ld.global.u32 	%r106, [%rd76];
	setp.gt.s32 	%p23, %r106, -1;
	selp.u64 	%rd77, 1, 0, %p23;
	add.s64 	%rd78, %rd474, %rd77;
	add.s32 	%r107, %r410, -3584;
	mul.wide.u32 	%rd79, %r107, 4;
	add.s64 	%rd80, %rd1, %rd79;
	ld.global.u32 	%r108, [%rd80];
	setp.gt.s32 	%p24, %r108, -1;
	selp.u64 	%rd81, 1, 0, %p24;
	add.s64 	%rd82, %rd78, %rd81;
	add.s32 	%r109, %r410, -3072;
	mul.wide.u32 	%rd83, %r109, 4;
	add.s64 	%rd84, %rd1, %rd83;
	ld.global.u32 	%r110, [%rd84];
	setp.gt.s32 	%p25, %r110, -1;
	selp.u64 	%rd85, 1, 0, %p25;
	add.s64 	%rd86, %rd82, %rd85;
	add.s32 	%r111, %r410, -2560;
	mul.wide.u32 	%rd87, %r111, 4;
	add.s64 	%rd88, %rd1, %rd87;
	ld.global.u32 	%r112, [%rd88];
	setp.gt.s32 	%p26, %r112, -1;
	selp.u64 	%rd89, 1, 0, %p26;
	add.s64 	%rd90, %rd86, %rd89;
	add.s32 	%r113, %r410, -2048;
	mul.wide.u32 	%rd91, %r113, 4;
	add.s64 	%rd92, %rd1, %rd91;
	ld.global.u32 	%r114, [%rd92];
	setp.gt.s32 	%p27, %r114, -1;
	selp.u64 	%rd93, 1, 0, %p27;
	add.s64 	%rd94, %rd90, %rd93;
	add.s32 	%r115, %r410, -1536;
	mul.wide.u32 	%rd95, %r115, 4;
	add.s64 	%rd96, %rd1, %rd95;
	ld.global.u32 	%r116, [%rd96];
	setp.gt.s32 	%p28, %r116, -1;
	selp.u64 	%rd97, 1, 0, %p28;
	add.s64 	%rd98, %rd94, %rd97;
	add.s32 	%r117, %r410, -1024;
	mul.wide.u32 	%rd99, %r117, 4;
	add.s64 	%rd100, %rd1, %rd99;
	ld.global.u32 	%r118, [%rd100];
	setp.gt.s32 	%p29, %r118, -1;
	selp.u64 	%rd101, 1, 0, %p29;
	add.s64 	%rd102, %rd98, %rd101;
	add.s32 	%r119, %r410, 3584;
	add.s32 	%r120, %r410, -512;
	mul.wide.u32 	%rd103, %r120, 4;
	add.s64 	%rd104, %rd1, %rd103;
	ld.global.u32 	%r121, [%rd104];
	setp.gt.s32 	%p30, %r121, -1;
	selp.u64 	%rd105, 1, 0, %p30;
	add.s64 	%rd106, %rd102, %rd105;
	mul.wide.u32 	%rd107, %r410, 4;
	add.s64 	%rd108, %rd1, %rd107;
	ld.global.u32 	%r122, [%rd108];
	setp.gt.s32 	%p31, %r122, -1;
	selp.u64 	%rd109, 1, 0, %p31;
	add.s64 	%rd110, %rd106, %rd109;
	add.s32 	%r123, %r410, 512;
	mul.wide.u32 	%rd111, %r123, 4;
	add.s64 	%rd112, %rd1, %rd111;
	ld.global.u32 	%r124, [%rd112];
	setp.gt.s32 	%p32, %r124, -1;
	selp.u64 	%rd113, 1, 0, %p32;
	add.s64 	%rd114, %rd110, %rd113;
	add.s32 	%r125, %r410, 1024;
	mul.wide.u32 	%rd115, %r125, 4;
	add.s64 	%rd116, %rd1, %rd115;
	ld.global.u32 	%r126, [%rd116];
	setp.gt.s32 	%p33, %r126, -1;
	selp.u64 	%rd117, 1, 0, %p33;
	add.s64 	%rd118, %rd114, %rd117;
	add.s32 	%r127, %r410, 1536;
	mul.wide.u32 	%rd119, %r127, 4;
	add.s64 	%rd120, %rd1, %rd119;
	ld.global.u32 	%r128, [%rd120];
	setp.gt.s32 	%p34, %r128, -1;
	selp.u64 	%rd121, 1, 0, %p34;
	add.s64 	%rd122, %rd118, %rd121;
	add.s32 	%r129, %r410, 2048;
	mul.wide.u32 	%rd123, %r129, 4;
	add.s64 	%rd124, %rd1, %rd123;
	ld.global.u32 	%r130, [%rd124];
	setp.gt.s32 	%p35, %r130, -1;
	selp.u64 	%rd125, 1, 0, %p35;
	add.s64 	%rd126, %rd122, %rd125;
	add.s32 	%r131, %r410, 2560;
	mul.wide.u32 	%rd127, %r131, 4;
	add.s64 	%rd128, %rd1, %rd127;
	ld.global.u32 	%r132, [%rd128];
	setp.gt.s32 	%p36, %r132, -1;
	selp.u64 	%rd129, 1, 0, %p36;
	add.s64 	%rd130, %rd126, %rd129;
	add.s32 	%r133, %r410, 3072;
	mul.wide.u32 	%rd131, %r133, 4;
	add.s64 	%rd132, %rd1, %rd131;
	ld.global.u32 	%r134, [%rd132];
	setp.gt.s32 	%p37, %r134, -1;
	selp.u64 	%rd133, 1, 0, %p37;
	add.s64 	%rd134, %rd130, %rd133;
	mul.wide.u32 	%rd135, %r119, 4;
	add.s64 	%rd136, %rd1, %rd135;
	ld.global.u32 	%r135, [%rd136];
	setp.gt.s32 	%p38, %r135, -1;
	selp.u64 	%rd137, 1, 0, %p38;
	add.s64 	%rd474, %rd134, %rd137;
	add.s32 	%r417, %r417, 8192;
	add.s32 	%r410, %r410, 8192;
	add.s32 	%r415, %r415, 16;
	setp.ne.s32 	%p39, %r415, 0;
	@%p39 bra 	$L__BB48_33;
	add.s32 	%r419, %r417, -4096;
$L__BB48_35:
	setp.eq.s32 	%p40, %r50, 0;
	@%p40 bra 	$L__BB48_44;
	and.b32  	%r61, %r49, 7;
	setp.lt.u32 	%p41, %r50, 8;
	@%p41 bra 	$L__BB48_38;
	add.s32 	%r136, %r419, %r414;
	mul.wide.u32 	%rd139, %r136, 4;
	add.s64 	%rd140, %rd1, %rd139;
	ld.global.u32 	%r137, [%rd140];
	setp.gt.s32 	%p42, %r137, -1;
	selp.u64 	%rd141, 1, 0, %p42;
	add.s64 	%rd142, %rd474, %rd141;
	add.s32 	%r138, %r136, 512;
	mul.wide.u32 	%rd143, %r138, 4;
	add.s64 	%rd144, %rd1, %rd143;
	ld.global.u32 	%r139, [%rd144];
	setp.gt.s32 	%p43, %r139, -1;
	selp.u64 	%rd145, 1, 0, %p43;
	add.s64 	%rd146, %rd142, %rd145;
	add.s32 	%r140, %r136, 1024;
	mul.wide.u32 	%rd147, %r140, 4;
	add.s64 	%rd148, %rd1, %rd147;
	ld.global.u32 	%r141, [%rd148];
	setp.gt.s32 	%p44, %r141, -1;
	selp.u64 	%rd149, 1, 0, %p44;
	add.s64 	%rd150, %rd146, %rd149;
	add.s32 	%r142, %r136, 1536;
	mul.wide.u32 	%rd151, %r142, 4;
	add.s64 	%rd152, %rd1, %rd151;
	ld.global.u32 	%r143, [%rd152];
	setp.gt.s32 	%p45, %r143, -1;
	selp.u64 	%rd153, 1, 0, %p45;
	add.s64 	%rd154, %rd150, %rd153;
	add.s32 	%r144, %r136, 2048;
	mul.wide.u32 	%rd155, %r144, 4;
	add.s64 	%rd156, %rd1, %rd155;
	ld.global.u32 	%r145, [%rd156];
	setp.gt.s32 	%p46, %r145, -1;
	selp.u64 	%rd157, 1, 0, %p46;
	add.s64 	%rd158, %rd154, %rd157;
	add.s32 	%r146, %r136, 2560;
	mul.wide.u32 	%rd159, %r146, 4;
	add.s64 	%rd160, %rd1, %rd159;
	ld.global.u32 	%r147, [%rd160];
	setp.gt.s32 	%p47, %r147, -1;
	selp.u64 	%rd161, 1, 0, %p47;
	add.s64 	%rd162, %rd158, %rd161;
	add.s32 	%r148, %r136, 3072;
	mul.wide.u32 	%rd163, %r148, 4;
	add.s64 	%rd164, %rd1, %rd163;
	ld.global.u32 	%r149, [%rd164];
	setp.gt.s32 	%p48, %r149, -1;
	selp.u64 	%rd165, 1, 0, %p48;
	add.s64 	%rd166, %rd162, %rd165;
	add.s32 	%r150, %r136, 3584;
	mul.wide.u32 	%rd167, %r150, 4;
	add.s64 	%rd168, %rd1, %rd167;
	ld.global.u32 	%r151, [%rd168];
	setp.gt.s32 	%p49, %r151, -1;
	selp.u64 	%rd169, 1, 0, %p49;
	add.s64 	%rd474, %rd166, %rd169;
	add.s32 	%r419, %r419, 4096;
$L__BB48_38:
	setp.eq.s32 	%p50, %r61, 0;
	@%p50 bra 	$L__BB48_44;
	setp.lt.u32 	%p51, %r61, 4;
	@%p51 bra 	$L__BB48_41;
	add.s32 	%r152, %r419, %r414;
	mul.wide.u32 	%rd171, %r152, 4;
	add.s64 	%rd172, %rd1, %rd171;
	ld.global.u32 	%r153, [%rd172];
	setp.gt.s32 	%p52, %r153, -1;
	selp.u64 	%rd173, 1, 0, %p52;
	add.s64 	%rd174, %rd474, %rd173;
	add.s32 	%r154, %r152, 512;
	mul.wide.u32 	%rd175, %r154, 4;
	add.s64 	%rd176, %rd1, %rd175;
	ld.global.u32 	%r155, [%rd176];
	setp.gt.s32 	%p53, %r155, -1;
	selp.u64 	%rd177, 1, 0, %p53;
	add.s64 	%rd178, %rd174, %rd177;
	add.s32 	%r156, %r152, 1024;
	mul.wide.u32 	%rd179, %r156, 4;
	add.s64 	%rd180, %rd1, %rd179;
	ld.global.u32 	%r157, [%rd180];
	setp.gt.s32 	%p54, %r157, -1;
	selp.u64 	%rd181, 1, 0, %p54;
	add.s64 	%rd182, %rd178, %rd181;
	add.s32 	%r158, %r152, 1536;
	mul.wide.u32 	%rd183, %r158, 4;
	add.s64 	%rd184, %rd1, %rd183;
	ld.global.u32 	%r159, [%rd184];
	setp.gt.s32 	%p55, %r159, -1;
	selp.u64 	%rd185, 1, 0, %p55;
	add.s64 	%rd474, %rd182, %rd185;
	add.s32 	%r419, %r419, 2048;
$L__BB48_41:
	and.b32  	%r160, %r49, 3;
	setp.eq.s32 	%p56, %r160, 0;
	@%p56 bra 	$L__BB48_44;
	add.s32 	%r422, %r419, %r412;
	cvt.u16.u32 	%rs1, %r411;
	shr.u16 	%rs2, %rs1, 9;
	add.s16 	%rs3, %rs2, 1;
	cvt.u32.u16 	%r161, %rs3;
	and.b32  	%r162, %r161, 3;
	neg.s32 	%r421, %r162;
$L__BB48_43:
	.pragma "nounroll";
	mul.wide.u32 	%rd186, %r422, 4;
	add.s64 	%rd187, %rd1, %rd186;
	ld.global.u32 	%r163, [%rd187];
	setp.gt.s32 	%p57, %r163, -1;
	selp.u64 	%rd188, 1, 0, %p57;
	add.s64 	%rd474, %rd474, %rd188;
	add.s32 	%r422, %r422, 512;
	add.s32 	%r421, %r421, 1;
	setp.ne.s32 	%p58, %r421, 0;
	@%p58 bra 	$L__BB48_43;
$L__BB48_44:
	// begin inline asm
	mov.u32 %r164, %laneid;
	// end inline asm
	mov.b64 	{%r166, %r171}, %rd474;
	mov.b32 	%r172, 1;
	mov.b32 	%r213, 31;
	mov.b32 	%r214, -1;
	// begin inline asm
	shfl.sync.down.b32 %r165, %r166, %r172, %r213, %r214;
	// end inline asm
	// begin inline asm
	shfl.sync.down.b32 %r170, %r171, %r172, %r213, %r214;
	// end inline asm
	mov.b64 	%rd189, {%r165, %r170};
	setp.gt.s32 	%p59, %r164, 30;
	selp.b64 	%rd190, 0, %rd189, %p59;
	add.s64 	%rd191, %rd190, %rd474;
	mov.b64 	{%r176, %r181}, %rd191;
	mov.b32 	%r182, 2;
	// begin inline asm
	shfl.sync.down.b32 %r175, %r176, %r182, %r213, %r214;
	// end inline asm
	// begin inline asm
	shfl.sync.down.b32 %r180, %r181, %r182, %r213, %r214;
	// end inline asm
	mov.b64 	%rd192, {%r175, %r180};
	setp.gt.s32 	%p60, %r164, 29;
	selp.b64 	%rd193, 0, %rd192, %p60;
	add.s64 	%rd194, %rd193, %rd191;
	mov.b64 	{%r186, %r191}, %rd194;
	mov.b32 	%r192, 4;
	// begin inline asm
	shfl.sync.down.b32 %r185, %r186, %r192, %r213, %r214;
	// end inline asm
	// begin inline asm
	shfl.sync.down.b32 %r190, %r191, %r192, %r213, %r214;
	// end inline asm
	mov.b64 	%rd195, {%r185, %r190};
	setp.gt.s32 	%p61, %r164, 27;
	selp.b64 	%rd196, 0, %rd195, %p61;
	add.s64 	%rd197, %rd196, %rd194;
	mov.b64 	{%r196, %r201}, %rd197;
	mov.b32 	%r202, 8;
	// begin inline asm
	shfl.sync.down.b32 %r195, %r196, %r202, %r213, %r214;
	// end inline asm
	// begin inline asm
	shfl.sync.down.b32 %r200, %r201, %r202, %r213, %r214;
	// end inline asm
	mov.b64 	%rd198, {%r195, %r200};
	setp.gt.s32 	%p62, %r164, 23;
	selp.b64 	%rd199, 0, %rd198, %p62;
	add.s64 	%rd200, %rd199, %rd197;
	mov.b64 	{%r206, %r211}, %rd200;
	mov.b32 	%r212, 16;
	// begin inline asm
	shfl.sync.down.b32 %r205, %r206, %r212, %r213, %r214;
	// end inline asm
	// begin inline asm
	shfl.sync.down.b32 %r210, %r211, %r212, %r213, %r214;
	// end inline asm
	mov.b64 	%rd201, {%r205, %r210};
	setp.gt.s32 	%p63, %r164, 15;
	selp.b64 	%rd202, 0, %rd201, %p63;
	add.s64 	%rd475, %rd202, %rd200;
	setp.ne.s32 	%p64, %r164, 0;
	@%p64 bra 	$L__BB48_46;
	shr.u32 	%r215, %r35, 2;
	and.b32  	%r216, %r215, 248;
	mov.u32 	%r217, _ZZN3cub18CUB_300001_SM_10006detail6reduce18DeviceReduceKernelINS2_10policy_hubIljN4cuda3std3__44plusIlEEE10Policy1000EN6thrust24THRUST_300001_SM_1000_NS18transform_iteratorI10is_coloredNSD_10device_ptrIiEEllEEjS9_lNS7_10__identityEEEvT0_PT3_T1_NS0_13GridEvenShareISN_EET2_T4_E12temp_storage;
	add.s32 	%r218, %r217, %r216;
	st.shared.u64 	[%r218+16], %rd475;
$L__BB48_46:
	bar.sync 	0;
	setp.ne.s32 	%p65, %r35, 0;
	@%p65 bra 	$L__BB48_48;
	ld.shared.u64 	%rd203, [_ZZN3cub18CUB_300001_SM_10006detail6reduce18DeviceReduceKernelINS2_10policy_hubIljN4cuda3std3__44plusIlEEE10Policy1000EN6thrust24THRUST_300001_SM_1000_NS18transform_iteratorI10is_coloredNSD_10device_ptrIiEEllEEjS9_lNS7_10__identityEEEvT0_PT3_T1_NS0_13GridEvenShareISN_EET2_T4_E12temp_storage+24];
	add.s64 	%rd204, %rd203, %rd475;
	ld.shared.u64 	%rd205, [_ZZN3cub18CUB_300001_SM_10006detail6reduce18DeviceReduceKernelINS2_10policy_hubIljN4cuda3std3__44plusIlEEE10Policy1000EN6thrust24THRUST_300001_SM_1000_NS18transform_iteratorI10is_coloredNSD_10device_ptrIiEEllEEjS9_lNS7_10__identityEEEvT0_PT3_T1_NS0_13GridEvenShareISN_EET2_T4_E12temp_storage+32];
	add.s64 	%rd206, %rd204, %rd205;
	ld.shared.u64 	%rd207, [_ZZN3cub18CUB_300001_SM_10006detail6reduce18DeviceReduceKernelINS2_10policy_hubIljN4cuda3std3__44plusIlEEE10Policy1000EN6thrust24THRUST_300001_SM_1000_NS18transform_iteratorI10is_coloredNSD_10device_ptrIiEEllEEjS9_lNS7_10__identityEEEvT0_PT3_T1_NS0_13GridEvenShareISN_EET2_T4_E12temp_storage+40];
	add.s64 	%rd208, %rd206, %rd207;
	ld.shared.u64 	%rd209, [_ZZN3cub18CUB_300001_SM_10006detail6reduce18DeviceReduceKernelINS2_10policy_hubIljN4cuda3std3__44plusIlEEE10Policy1000EN6thrust24THRUST_300001_SM_1000_NS18transform_iteratorI10is_coloredNSD_10device_ptrIiEEllEEjS9_lNS7_10__identityEEEvT0_PT3_T1_NS0_13GridEvenShareISN_EET2_T4_E12temp_storage+48];
	add.s64 	%rd210, %rd208, %rd209;
	ld.shared.u64 	%rd211, [_ZZN3cub18CUB_300001_SM_10006detail6reduce18DeviceReduceKernelINS2_10policy_hubIljN4cuda3std3__44plusIlEEE10Policy1000EN6thrust24THRUST_300001_SM_1000_NS18transform_iteratorI10is_coloredNSD_10device_ptrIiEEllEEjS9_lNS7_10__identityEEEvT0_PT3_T1_NS0_13GridEvenShareISN_EET2_T4_E12temp_storage+56];
	add.s64 	%rd212, %rd210, %rd211;
	ld.shared.u64 	%rd213, [_ZZN3cub18CUB_300001_SM_10006detail6reduce18DeviceReduceKernelINS2_10policy_hubIljN4cuda3std3__44plusIlEEE10Policy1000EN6thrust24THRUST_300001_SM_1000_NS18transform_iteratorI10is_coloredNSD_10device_ptrIiEEllEEjS9_lNS7_10__identityEEEvT0_PT3_T1_NS0_13GridEvenShareISN_EET2_T4_E12temp_storage+64];
	add.s64 	%rd214, %rd212, %rd213;
	ld.shared.u64 	%rd215, [_ZZN3cub18CUB_300001_SM_10006detail6reduce18DeviceReduceKernelINS2_10policy_hubIljN4cuda3std3__44plusIlEEE10Policy1000EN6thrust24THRUST_300001_SM_1000_NS18transform_iteratorI10is_coloredNSD_10device_ptrIiEEllEEjS9_lNS7_10__identityEEEvT0_PT3_T1_NS0_13GridEvenShareISN_EET2_T4_E12temp_storage+72];
	add.s64 	%rd216, %rd214, %rd215;
	ld.shared.u64 	%rd217, [_ZZN3cub18CUB_300001_SM_10006detail6reduce18DeviceReduceKernelINS2_10policy_hubIljN4cuda3std3__44plusIlEEE10Policy1000EN6thrust24THRUST_300001_SM_1000_NS18transform_iteratorI10is_coloredNSD_10device_ptrIiEEllEEjS9_lNS7_10__identityEEEvT0_PT3_T1_NS0_13GridEvenShareISN_EET2_T4_E12temp_storage+80];
	add.s64 	%rd218, %rd216, %rd217;
	ld.shared.u64 	%rd219, [_ZZN3cub18CUB_300001_SM_10006detail6reduce18DeviceReduceKernelINS2_10policy_hubIljN4cuda3std3__44plusIlEEE10Policy1000EN6thrust24THRUST_300001_SM_1000_NS18transform_iteratorI10is_coloredNSD_10device_ptrIiEEllEEjS9_lNS7_10__identityEEEvT0_PT3_T1_NS0_13GridEvenShareISN_EET2_T4_E12temp_storage+88];
	add.s64 	%rd220, %rd218, %rd219;
	ld.shared.u64 	%rd221, [_ZZN3cub18CUB_300001_SM_10006detail6reduce18DeviceReduceKernelINS2_10policy_hubIljN4cuda3std3__44plusIlEEE10Policy1000EN6thrust24THRUST_300001_SM_1000_NS18transform_iteratorI10is_coloredNSD_10device_ptrIiEEllEEjS9_lNS7_10__identityEEEvT0_PT3_T1_NS0_13GridEvenShareISN_EET2_T4_E12temp_storage+96];
	add.s64 	%rd222, %rd220, %rd221;
	ld.shared.u64 	%rd223, [_ZZN3cub18CUB_300001_SM_10006detail6reduce18DeviceReduceKernelINS2_10policy_hubIljN4cuda3std3__44plusIlEEE10Policy1000EN6thrust24THRUST_300001_SM_1000_NS18transform_iteratorI10is_coloredNSD_10device_ptrIiEEllEEjS9_lNS7_10__identityEEEvT0_PT3_T1_NS0_13GridEvenShareISN_EET2_T4_E12temp_storage+104];
	add.s64 	%rd224, %rd222, %rd223;
	ld.shared.u64 	%rd225, [_ZZN3cub18CUB_300001_SM_10006detail6reduce18DeviceReduceKernelINS2_10policy_hubIljN4cuda3std3__44plusIlEEE10Policy1000EN6thrust24THRUST_300001_SM_1000_NS18transform_iteratorI10is_coloredNSD_10device_ptrIiEEllEEjS9_lNS7_10__identityEEEvT0_PT3_T1_NS0_13GridEvenShareISN_EET2_T4_E12temp_storage+112];
	add.s64 	%rd226, %rd224, %rd225;
	ld.shared.u64 	%rd227, [_ZZN3cub18CUB_300001_SM_10006detail6reduce18DeviceReduceKernelINS2_10policy_hubIljN4cuda3std3__44plusIlEEE10Policy1000EN6thrust24THRUST_300001_SM_1000_NS18transform_iteratorI10is_coloredNSD_10device_ptrIiEEllEEjS9_lNS7_10__identityEEEvT0_PT3_T1_NS0_13GridEvenShareISN_EET2_T4_E12temp_storage+120];
	add.s64 	%rd228, %rd226, %rd227;
	ld.shared.u64 	%rd229, [_ZZN3cub18CUB_300001_SM_10006detail6reduce18DeviceReduceKernelINS2_10policy_hubIljN4cuda3std3__44plusIlEEE10Policy1000EN6thrust24THRUST_300001_SM_1000_NS18transform_iteratorI10is_coloredNSD_10device_ptrIiEEllEEjS9_lNS7_10__identityEEEvT0_PT3_T1_NS0_13GridEvenShareISN_EET2_T4_E12temp_storage+128];
	add.s64 	%rd230, %rd228, %rd229;
	ld.shared.u64 	%rd231, [_ZZN3cub18CUB_300001_SM_10006detail6reduce18DeviceReduceKernelINS2_10policy_hubIljN4cuda3std3__44plusIlEEE10Policy1000EN6thrust24THRUST_300001_SM_1000_NS18transform_iteratorI10is_coloredNSD_10device_ptrIiEEllEEjS9_lNS7_10__identityEEEvT0_PT3_T1_NS0_13GridEvenShareISN_EET2_T4_E12temp_storage+136];
	add.s64 	%rd475, %rd230, %rd231;
$L__BB48_48:
	mov.u32 	%r400, %tid.x;
	setp.ne.s32 	%p137, %r400, 0;
	@%p137 bra 	$L__BB48_50;
	ld.param.u64 	%rd454, [_ZN3cub18CUB_300001_SM_10006detail6reduce18DeviceReduceKernelINS2_10policy_hubIljN4cuda3std3__44plusIlEEE10Policy1000EN6thrust24THRUST_300001_SM_1000_NS18transform_iteratorI10is_coloredNSD_10device_ptrIiEEllEEjS9_lNS7_10__identityEEEvT0_PT3_T1_NS0_13GridEvenShareISN_EET2_T4__param_1];
	cvta.to.global.u64 	%rd451, %rd454;
	mul.wide.u32 	%rd452, %r3, 8;
	add.s64 	%rd453, %rd451, %rd452;
	st.global.u64 	[%rd453], %rd475;
$L__BB48_50:
	ret;

}
	// .globl	_ZN3cub18CUB_300001_SM_10006detail6reduce28DeviceReduceSingleTileKernelINS2_10policy_hubIlyN4cuda3std3__44plusIlEEE10Policy1000EN6thrust24THRUST_300001_SM_1000_NS18transform_iteratorI10is_coloredNSD_10device_ptrIiEEllEEPlyS9_llNS7_10__identityEEEvT0_T1_T2_T3_T4_T6_
.visible .entry _ZN3cub18CUB_300001_SM_10006detail6reduce28DeviceReduceSingleTileKernelINS2_10policy_hubIlyN4cuda3std3__44plusIlEEE10Policy1000EN6thrust24THRUST_300001_SM_1000_NS18transform_iteratorI10is_coloredNSD_10device_ptrIiEEllEEPlyS9_llNS7_10__identityEEEvT0_T1_T2_T3_T4_T6_(
	.param .align 8 .b8 _ZN3cub18CUB_300001_SM_10006detail6reduce28DeviceReduceSingleTileKernelINS2_10policy_hubIlyN4cuda3std3__44plusIlEEE10Policy1000EN6thrust24THRUST_300001_SM_1000_NS18transform_iteratorI10is_coloredNSD_10device_ptrIiEEllEEPlyS9_llNS7_10__identityEEEvT0_T1_T2_T3_T4_T6__param_0[16],
	.param .u64 .ptr .align 1 _ZN3cub18CUB_300001_SM_10006detail6reduce28DeviceReduceSingleTileKernelINS2_10policy_hubIlyN4cuda3std3__44plusIlEEE10Policy1000EN6thrust24THRUST_300001_SM_1000_NS18transform_iteratorI10is_coloredNSD_10device_ptrIiEEllEEPlyS9_llNS7_10__identityEEEvT0_T1_T2_T3_T4_T6__param_1,
	.param .u64 _ZN3cub18CUB_300001_SM_10006detail6reduce28DeviceReduceSingleTileKernelINS2_10policy_hubIlyN4cuda3std3__44plusIlEEE10Policy1000EN6thrust24THRUST_300001_SM_1000_NS18transform_iteratorI10is_coloredNSD_10device_ptrIiEEllEEPlyS9_llNS7_10__identityEEEvT0_T1_T2_T3_T4_T6__param_2,
	.param .align 1 .b8 _ZN3cub18CUB_300001_SM_10006detail6reduce28DeviceReduceSingleTileKernelINS2_10policy_hubIlyN4cuda3std3__44plusIlEEE10Policy1000EN6thrust24THRUST_300001_SM_1000_NS18transform_iteratorI10is_coloredNSD_10device_ptrIiEEllEEPlyS9_llNS7_10__identityEEEvT0_T1_T2_T3_T4_T6__param_3[1],
	.param .u64 _ZN3cub18CUB_300001_SM_10006detail6reduce28DeviceReduceSingleTileKernelINS2_10policy_hubIlyN4cuda3std3__44plusIlEEE10Policy1000EN6thrust24THRUST_300001_SM_1000_NS18transform_iteratorI10is_coloredNSD_10device_ptrIiEEllEEPlyS9_llNS7_10__identityEEEvT0_T1_T2_T3_T4_T6__param_4,
	.param .align 1 .b8 _ZN3cub18CUB_300001_SM_10006detail6reduce28DeviceReduceSingleTileKernelINS2_10policy_hubIlyN4cuda3std3__44plusIlEEE10Policy1000EN6thrust24THRUST_300001_SM_1000_NS18transform_iteratorI10is_coloredNSD_10device_ptrIiEEllEEPlyS9_llNS7_10__identityEEEvT0_T1_T2_T3_T4_T6__param_5[1]
)
.maxntid 512
.minnctapersm 1
{
	.reg .pred 	%p<140>;
	.reg .b16 	%rs<9>;
	.reg .b32 	%r<329>;
	.reg .b64 	%rd<403>;
	// demoted variable
	.shared .align 8 .b8 _ZZN3cub18CUB_300001_SM_10006detail6reduce28DeviceReduceSingleTileKernelINS2_10policy_hubIlyN4cuda3std3__44plusIlEEE10Policy1000EN6thrust24THRUST_300001_SM_1000_NS18transform_iteratorI10is_coloredNSD_10device_ptrIiEEllEEPlyS9_llNS7_10__identityEEEvT0_T1_T2_T3_T4_T6_E12temp_storage[152];
	ld.param.u64 	%rd57, [_ZN3cub18CUB_300001_SM_10006detail6reduce28DeviceReduceSingleTileKernelINS2_10policy_hubIlyN4cuda3std3__44plusIlEEE10Policy1000EN6thrust24THRUST_300001_SM_1000_NS18transform_iteratorI10is_coloredNSD_10device_ptrIiEEllEEPlyS9_llNS7_10__identityEEEvT0_T1_T2_T3_T4_T6__param_0];
	ld.param.u64 	%rd60, [_ZN3cub18CUB_300001_SM_10006detail6reduce28DeviceReduceSingleTileKernelINS2_10policy_hubIlyN4cuda3std3__44plusIlEEE10Policy1000EN6thrust24THRUST_300001_SM_1000_NS18transform_iteratorI10is_coloredNSD_10device_ptrIiEEllEEPlyS9_llNS7_10__identityEEEvT0_T1_T2_T3_T4_T6__param_1];
	ld.param.u64 	%rd58, [_ZN3cub18CUB_300001_SM_10006detail6reduce28DeviceReduceSingleTileKernelINS2_10policy_hubIlyN4cuda3std3__44plusIlEEE10Policy1000EN6thrust24THRUST_300001_SM_1000_NS18transform_iteratorI10is_coloredNSD_10device_ptrIiEEllEEPlyS9_llNS7_10__identityEEEvT0_T1_T2_T3_T4_T6__param_2];
	ld.param.u64 	%rd59, [_ZN3cub18CUB_300001_SM_10006detail6reduce28DeviceReduceSingleTileKernelINS2_10policy_hubIlyN4cuda3std3__44plusIlEEE10Policy1000EN6thrust24THRUST_300001_SM_1000_NS18transform_iteratorI10is_coloredNSD_10device_ptrIiEEllEEPlyS9_llNS7_10__identityEEEvT0_T1_T2_T3_T4_T6__param_4];
	cvta.to.global.u64 	%rd1, %rd60;
	setp.ne.s64 	%p1, %rd58, 0;
	@%p1 bra 	$L__BB49_3;
	mov.u32 	%r314, %tid.x;
	setp.ne.s32 	%p139, %r314, 0;
	@%p139 bra 	$L__BB49_51;
	st.global.u64 	[%rd1], %rd59;
	bra.uni 	$L__BB49_51;
$L__BB49_3:
	cvta.to.global.u64 	%rd2, %rd57;
	setp.gt.u64 	%p2, %rd58, 3583;
	@%p2 bra 	$L__BB49_28;
	cvt.u32.u64 	%r1, %rd58;
	mov.u32 	%r2, %tid.x;
	setp.ge.u32 	%p67, %r2, %r1;
	mov.b64 	%rd386, 0;
	mov.u32 	%r318, %r2;
	@%p67 bra 	$L__BB49_6;
	mul.wide.u32 	%rd207, %r2, 4;
	add.s64 	%rd208, %rd2, %rd207;
	ld.global.u32 	%r161, [%rd208];
	setp.gt.s32 	%p68, %r161, -1;
	selp.u64 	%rd386, 1, 0, %p68;
	add.s32 	%r318, %r2, 512;
$L__BB49_6:
	setp.ge.u32 	%p69, %r318, %r1;
	@%p69 bra 	$L__BB49_19;
	not.b32 	%r162, %r318;
	add.s32 	%r163, %r162, %r1;
	shr.u32 	%r164, %r163, 9;
	add.s32 	%r5, %r164, 1;
	and.b32  	%r6, %r5, 15;
	setp.lt.u32 	%p70, %r163, 7680;
	@%p70 bra 	$L__BB49_10;
	and.b32  	%r165, %r5, 16777200;
	neg.s32 	%r316, %r165;
	mul.wide.u32 	%rd210, %r318, 4;
	add.s64 	%rd211, %rd210, %rd2;
	add.s64 	%rd377, %rd211, 16384;
$L__BB49_9:
	.pragma "nounroll";
	ld.global.u32 	%r166, [%rd377+-16384];
	setp.gt.s32 	%p71, %r166, -1;
	selp.u64 	%rd212, 1, 0, %p71;
	add.s64 	%rd213, %rd386, %rd212;
	ld.global.u32 	%r167, [%rd377+-14336];
	setp.gt.s32 	%p72, %r167, -1;
	selp.u64 	%rd214, 1, 0, %p72;
	add.s64 	%rd215, %rd213, %rd214;
	ld.global.u32 	%r168, [%rd377+-12288];
	setp.gt.s32 	%p73, %r168, -1;
	selp.u64 	%rd216, 1, 0, %p73;
	add.s64 	%rd217, %rd215, %rd216;
	ld.global.u32 	%r169, [%rd377+-10240];
	setp.gt.s32 	%p74, %r169, -1;
	selp.u64 	%rd218, 1, 0, %p74;
	add.s64 	%rd219, %rd217, %rd218;
	ld.global.u32 	%r170, [%rd377+-8192];
	setp.gt.s32 	%p75, %r170, -1;
	selp.u64 	%rd220, 1, 0, %p75;
	add.s64 	%rd221, %rd219, %rd220;
	ld.global.u32 	%r171, [%rd377+-6144];
	setp.gt.s32 	%p76, %r171, -1;
	selp.u64 	%rd222, 1, 0, %p76;
	add.s64 	%rd223, %rd221, %rd222;
	ld.global.u32 	%r172, [%rd377+-4096];
	setp.gt.s32 	%p77, %r172, -1;
	selp.u64 	%rd224, 1, 0, %p77;
	add.s64 	%rd225, %rd223, %rd224;
	ld.global.u32 	%r173, [%rd377+-2048];
	setp.gt.s32 	%p78, %r173, -1;
	selp.u64 	%rd226, 1, 0, %p78;
	add.s64 	%rd227, %rd225, %rd226;
	ld.global.u32 	%r174, [%rd377];
	setp.gt.s32 	%p79, %r174, -1;
	selp.u64 	%rd228, 1, 0, %p79;
	add.s64 	%rd229, %rd227, %rd228;
	ld.global.u32 	%r175, [%rd377+2048];
	setp.gt.s32 	%p80, %r175, -1;
	selp.u64 	%rd230, 1, 0, %p80;
	add.s64 	%rd231, %rd229, %rd230;
	ld.global.u32 	%r176, [%rd377+4096];
	setp.gt.s32 	%p81, %r176, -1;
	selp.u64 	%rd232, 1, 0, %p81;
	add.s64 	%rd233, %rd231, %rd232;
	ld.global.u32 	%r177, [%rd377+6144];
	setp.gt.s32 	%p82, %r177, -1;
	selp.u64 	%rd234, 1, 0, %p82;
	add.s64 	%rd235, %rd233, %rd234;
	ld.global.u32 	%r178, [%rd377+8192];
	setp.gt.s32 	%p83, %r178, -1;
	selp.u64 	%rd236, 1, 0, %p83;
	add.s64 	%rd237, %rd235, %rd236;
	ld.global.u32 	%r179, [%rd377+10240];
	setp.gt.s32 	%p84, %r179, -1;
	selp.u64 	%rd238, 1, 0, %p84;
	add.s64 	%rd239, %rd237, %rd238;
	ld.global.u32 	%r180, [%rd377+12288];
	setp.gt.s32 	%p85, %r180, -1;
	selp.u64 	%rd240, 1, 0, %p85;
	add.s64 	%rd241, %rd239, %rd240;
	ld.global.u32 	%r181, [%rd377+14336];
	setp.gt.s32 	%p86, %r181, -1;
	selp.u64 	%rd242, 1, 0, %p86;
	add.s64 	%rd386, %rd241, %rd242;
	add.s32 	%r318, %r318, 8192;
	add.s32 	%r316, %r316, 16;
	add.s64 	%rd377, %rd377, 32768;
	setp.ne.s32 	%p87, %r316, 0;
	@%p87 bra 	$L__BB49_9;
$L__BB49_10:
	setp.eq.s32 	%p88, %r6, 0;
	@%p88 bra 	$L__BB49_19;
	and.b32  	%r13, %r5, 7;
	setp.lt.u32 	%p89, %r6, 8;
	@%p89 bra 	$L__BB49_13;
	mul.wide.s32 	%rd244, %r318, 4;
	add.s64 	%rd245, %rd2, %rd244;
	ld.global.u32 	%r182, [%rd245];
	setp.gt.s32 	%p90, %r182, -1;
	selp.u64 	%rd246, 1, 0, %p90;
	add.s64 	%rd247, %rd386, %rd246;
	ld.global.u32 	%r183, [%rd245+2048];
	setp.gt.s32 	%p91, %r183, -1;
	selp.u64 	%rd248, 1, 0, %p91;
	add.s64 	%rd249, %rd247, %rd248;
	ld.global.u32 	%r184, [%rd245+4096];
	setp.gt.s32 	%p92, %r184, -1;
	selp.u64 	%rd250, 1, 0, %p92;
	add.s64 	%rd251, %rd249, %rd250;
	ld.global.u32 	%r185, [%rd245+6144];
	setp.gt.s32 	%p93, %r185, -1;
	selp.u64 	%rd252, 1, 0, %p93;
	add.s64 	%rd253, %rd251, %rd252;
	ld.global.u32 	%r186, [%rd245+8192];
	setp.gt.s32 	%p94, %r186, -1;
	selp.u64 	%rd254, 1, 0, %p94;
	add.s64 	%rd255, %rd253, %rd254;
	ld.global.u32 	%r187, [%rd245+10240];
	setp.gt.s32 	%p95, %r187, -1;
	selp.u64 	%rd256, 1, 0, %p95;
	add.s64 	%rd257, %rd255, %rd256;
	ld.global.u32 	%r188, [%rd245+12288];
	setp.gt.s32 	%p96, %r188, -1;
	selp.u64 	%rd258, 1, 0, %p96;
	add.s64 	%rd259, %rd257, %rd258;
	ld.global.u32 	%r189, [%rd245+14336];
	setp.gt.s32 	%p97, %r189, -1;
	selp.u64 	%rd260, 1, 0, %p97;
	add.s64 	%rd386, %rd259, %rd260;
	add.s32 	%r318, %r318, 4096;
$L__BB49_13:
	setp.eq.s32 	%p98, %r13, 0;
	@%p98 bra 	$L__BB49_19;
	and.b32  	%r16, %r5, 3;
	setp.lt.u32 	%p99, %r13, 4;
	@%p99 bra 	$L__BB49_16;
	mul.wide.s32 	%rd262, %r318, 4;
	add.s64 	%rd263, %rd2, %rd262;
	ld.global.u32 	%r190, [%rd263];
	setp.gt.s32 	%p100, %r190, -1;
	selp.u64 	%rd264, 1, 0, %p100;
	add.s64 	%rd265, %rd386, %rd264;
	ld.global.u32 	%r191, [%rd263+2048];
	setp.gt.s32 	%p101, %r191, -1;
	selp.u64 	%rd266, 1, 0, %p101;
	add.s64 	%rd267, %rd265, %rd266;
	ld.global.u32 	%r192, [%rd263+4096];
	setp.gt.s32 	%p102, %r192, -1;
	selp.u64 	%rd268, 1, 0, %p102;
	add.s64 	%rd269, %rd267, %rd268;
	ld.global.u32 	%r193, [%rd263+6144];
	setp.gt.s32 	%p103, %r193, -1;
	selp.u64 	%rd270, 1, 0, %p103;
	add.s64 	%rd386, %rd269, %rd270;
	add.s32 	%r318, %r318, 2048;
$L__BB49_16:
	setp.eq.s32 	%p104, %r16, 0;
	@%p104 bra 	$L__BB49_19;
	neg.s32 	%r321, %r16;
$L__BB49_18:
	.pragma "nounroll";
	mul.wide.s32 	%rd271, %r318, 4;
	add.s64 	%rd272, %rd2, %rd271;
	ld.global.u32 	%r194, [%rd272];
	setp.gt.s32 	%p105, %r194, -1;
	selp.u64 	%rd273, 1, 0, %p105;
	add.s64 	%rd386, %rd386, %rd273;
	add.s32 	%r318, %r318, 512;
	add.s32 	%r321, %r321, 1;
	setp.ne.s32 	%p106, %r321, 0;
	@%p106 bra 	$L__BB49_18;
$L__BB49_19:
	setp.lt.u64 	%p107, %rd58, 512;
	@%p107 bra 	$L__BB49_24;
	// begin inline asm
	mov.u32 %r258, %laneid;
	// end inline asm
	mov.b64 	{%r260, %r265}, %rd386;
	mov.b32 	%r266, 1;
	mov.b32 	%r307, 31;
	mov.b32 	%r308, -1;
	// begin inline asm
	shfl.sync.down.b32 %r259, %r260, %r266, %r307, %r308;
	// end inline asm
	// begin inline asm
	shfl.sync.down.b32 %r264, %r265, %r266, %r307, %r308;
	// end inline asm
	mov.b64 	%rd332, {%r259, %r264};
	setp.gt.s32 	%p131, %r258, 30;
	selp.b64 	%rd333, 0, %rd332, %p131;
	add.s64 	%rd334, %rd333, %rd386;
	mov.b64 	{%r270, %r275}, %rd334;
	mov.b32 	%r276, 2;
	// begin inline asm
	shfl.sync.down.b32 %r269, %r270, %r276, %r307, %r308;
	// end inline asm
	// begin inline asm
	shfl.sync.down.b32 %r274, %r275, %r276, %r307, %r308;
	// end inline asm
	mov.b64 	%rd335, {%r269, %r274};
	setp.gt.s32 	%p132, %r258, 29;
	selp.b64 	%rd336, 0, %rd335, %p132;
	add.s64 	%rd337, %rd336, %rd334;
	mov.b64 	{%r280, %r285}, %rd337;
	mov.b32 	%r286, 4;
	// begin inline asm
	shfl.sync.down.b32 %r279, %r280, %r286, %r307, %r308;
	// end inline asm
	// begin inline asm
	shfl.sync.down.b32 %r284, %r285, %r286, %r307, %r308;
	// end inline asm
	mov.b64 	%rd338, {%r279, %r284};
	setp.gt.s32 	%p133, %r258, 27;
	selp.b64 	%rd339, 0, %rd338, %p133;
	add.s64 	%rd340, %rd339, %rd337;
	mov.b64 	{%r290, %r295}, %rd340;
	mov.b32 	%r296, 8;
	// begin inline asm
	shfl.sync.down.b32 %r289, %r290, %r296, %r307, %r308;
	// end inline asm
	// begin inline asm
	shfl.sync.down.b32 %r294, %r295, %r296, %r307, %r308;
	// end inline asm
	mov.b64 	%rd341, {%r289, %r294};
	setp.gt.s32 	%p134, %r258, 23;
	selp.b64 	%rd342, 0, %rd341, %p134;
	add.s64 	%rd343, %rd342, %rd340;
	mov.b64 	{%r300, %r305}, %rd343;
	mov.b32 	%r306, 16;
	// begin inline asm
	shfl.sync.down.b32 %r299, %r300, %r306, %r307, %r308;
	// end inline asm
	// begin inline asm
	shfl.sync.down.b32 %r304, %r305, %r306, %r307, %r308;
	// end inline asm
	mov.b64 	%rd344, {%r299, %r304};
	setp.gt.s32 	%p135, %r258, 15;
	selp.b64 	%rd345, 0, %rd344, %p135;
	add.s64 	%rd402, %rd345, %rd343;
	setp.ne.s32 	%p136, %r258, 0;
	@%p136 bra 	$L__BB49_22;
	shr.u32 	%r309, %r2, 2;
	and.b32  	%r310, %r309, 248;
	mov.u32 	%r311, _ZZN3cub18CUB_300001_SM_10006detail6reduce28DeviceReduceSingleTileKernelINS2_10policy_hubIlyN4cuda3std3__44plusIlEEE10Policy1000EN6thrust24THRUST_300001_SM_1000_NS18transform_iteratorI10is_coloredNSD_10device_ptrIiEEllEEPlyS9_llNS7_10__identityEEEvT0_T1_T2_T3_T4_T6_E12temp_storage;
	add.s32 	%r312, %r311, %r310;
	st.shared.u64 	[%r312+16], %rd402;
$L__BB49_22:
	bar.sync 	0;
	setp.ne.s32 	%p137, %r2, 0;
	@%p137 bra 	$L__BB49_49;
	ld.shared.u64 	%rd346, [_ZZN3cub18CUB_300001_SM_10006detail6reduce28DeviceReduceSingleTileKernelINS2_10policy_hubIlyN4cuda3std3__44plusIlEEE10Policy1000EN6thrust24THRUST_300001_SM_1000_NS18transform_iteratorI10is_coloredNSD_10device_ptrIiEEllEEPlyS9_llNS7_10__identityEEEvT0_T1_T2_T3_T4_T6_E12temp_storage+24];
	add.s64 	%rd347, %rd346, %rd402;
	ld.shared.u64 	%rd348, [_ZZN3cub18CUB_300001_SM_10006detail6reduce28DeviceReduceSingleTileKernelINS2_10policy_hubIlyN4cuda3std3__44plusIlEEE10Policy1000EN6thrust24THRUST_300001_SM_1000_NS18transform_iteratorI10is_coloredNSD_10device_ptrIiEEllEEPlyS9_llNS7_10__identityEEEvT0_T1_T2_T3_T4_T6_E12temp_storage+32];
	add.s64 	%rd349, %rd347, %rd348;
	ld.shared.u64 	%rd350, [_ZZN3cub18CUB_300001_SM_10006detail6reduce28DeviceReduceSingleTileKernelINS2_10policy_hubIlyN4cuda3std3__44plusIlEEE10Policy1000EN6thrust24THRUST_300001_SM_1000_NS18transform_iteratorI10is_coloredNSD_10device_ptrIiEEllEEPlyS9_llNS7_10__identityEEEvT0_T1_T2_T3_T4_T6_E12temp_storage+40];
	add.s64 	%rd351, %rd349, %rd350;
	ld.shared.u64 	%rd352, [_ZZN3cub18CUB_300001_SM_10006detail6reduce28DeviceReduceSingleTileKernelINS2_10policy_hubIlyN4cuda3std3__44plusIlEEE10Policy1000EN6thrust24THRUST_300001_SM_1000_NS18transform_iteratorI10is_coloredNSD_10device_ptrIiEEllEEPlyS9_llNS7_10__identityEEEvT0_T1_T2_T3_T4_T6_E12temp_storage+48];
	add.s64 	%rd353, %rd351, %rd352;
	ld.shared.u64 	%rd354, [_ZZN3cub18CUB_300001_SM_10006detail6reduce28DeviceReduceSingleTileKernelINS2_10policy_hubIlyN4cuda3std3__44plusIlEEE10Policy1000EN6thrust24THRUST_300001_SM_1000_NS18transform_iteratorI10is_coloredNSD_10device_ptrIiEEllEEPlyS9_llNS7_10__identityEEEvT0_T1_T2_T3_T4_T6_E12temp_storage+56];
	add.s64 	%rd355, %rd353, %rd354;
	ld.shared.u64 	%rd356, [_ZZN3cub18CUB_300001_SM_10006detail6reduce28DeviceReduceSingleTileKernelINS2_10policy_hubIlyN4cuda3std3__44plusIlEEE10Policy1000EN6thrust24THRUST_300001_SM_1000_NS18transform_iteratorI10is_coloredNSD_10device_ptrIiEEllEEPlyS9_llNS7_10__identityEEEvT0_T1_T2_T3_T4_T6_E12temp_storage+64];
	add.s64 	%rd357, %rd355, %rd356;
	ld.shared.u64 	%rd358, [_ZZN3cub18CUB_300001_SM_10006detail6reduce28DeviceReduceSingleTileKernelINS2_10policy_hubIlyN4cuda3std3__44plusIlEEE10Policy1000EN6thrust24THRUST_300001_SM_1000_NS18transform_iteratorI10is_coloredNSD_10device_ptrIiEEllEEPlyS9_llNS7_10__identityEEEvT0_T1_T2_T3_T4_T6_E12temp_storage+72];
	add.s64 	%rd359, %rd357, %rd358;
	ld.shared.u64 	%rd360, [_ZZN3cub18CUB_300001_SM_10006detail6reduce28DeviceReduceSingleTileKernelINS2_10policy_hubIlyN4cuda3std3__44plusIlEEE10Policy1000EN6thrust24THRUST_300001_SM_1000_NS18transform_iteratorI10is_coloredNSD_10device_ptrIiEEllEEPlyS9_llNS7_10__identityEEEvT0_T1_T2_T3_T4_T6_E12temp_storage+80];
	add.s64 	%rd361, %rd359, %rd360;
	ld.shared.u64 	%rd362, [_ZZN3cub18CUB_300001_SM_10006detail6reduce28DeviceReduceSingleTileKernelINS2_10policy_hubIlyN4cuda3std3__44plusIlEEE10Policy1000EN6thrust24THRUST_300001_SM_1000_NS18transform_iteratorI10is_coloredNSD_10device_ptrIiEEllEEPlyS9_llNS7_10__identityEEEvT0_T1_T2_T3_T4_T6_E12temp_storage+88];
	add.s64 	%rd363, %rd361, %rd362;
	ld.shared.u64 	%rd364, [_ZZN3cub18CUB_300001_SM_10006detail6reduce28DeviceReduceSingleTileKernelINS2_10policy_hubIlyN4cuda3std3__44plusIlEEE10Policy1000EN6thrust24THRUST_300001_SM_1000_NS18transform_iteratorI10is_coloredNSD_10device_ptrIiEEllEEPlyS9_llNS7_10__identityEEEvT0_T1_T2_T3_T4_T6_E12temp_storage+96];
	add.s64 	%rd365, %rd363, %rd364;
	ld.shared.u64 	%rd366, [_ZZN3cub18CUB_300001_SM_10006detail6reduce28DeviceReduceSingleTileKernelINS2_10policy_hubIlyN4cuda3std3__44plusIlEEE10Policy1000EN6thrust24THRUST_300001_SM_1000_NS18transform_iteratorI10is_coloredNSD_10device_ptrIiEEllEEPlyS9_llNS7_10__identityEEEvT0_T1_T2_T3_T4_T6_E12temp_storage+104];
	add.s64 	%rd367, %rd365, %rd366;
	ld.shared.u64 	%rd368, [_ZZN3cub18CUB_300001_SM_10006detail6reduce28DeviceReduceSingleTileKernelINS2_10policy_hubIlyN4cuda3std3__44plusIlEEE10Policy1000EN6thrust24THRUST_300001_SM_1000_NS18transform_iteratorI10is_coloredNSD_10device_ptrIiEEllEEPlyS9_llNS7_10__identityEEEvT0_T1_T2_T3_T4_T6_E12temp_storage+112];
	add.s64 	%rd369, %rd367, %rd368;
	ld.shared.u64 	%rd370, [_ZZN3cub18CUB_300001_SM_10006detail6reduce28DeviceReduceSingleTileKernelINS2_10policy_hubIlyN4cuda3std3__44plusIlEEE10Policy1000EN6thrust24THRUST_300001_SM_1000_NS18transform_iteratorI10is_coloredNSD_10device_ptrIiEEllEEPlyS9_llNS7_10__identityEEEvT0_T1_T2_T3_T4_T6_E12temp_storage+120];
	add.s64 	%rd371, %rd369, %rd370;
	ld.shared.u64 	%rd372, [_ZZN3cub18CUB_300001_SM_10006detail6reduce28DeviceReduceSingleTileKernelINS2_10policy_hubIlyN4cuda3std3__44plusIlEEE10Policy1000EN6thrust24THRUST_300001_SM_1000_NS18transform_iteratorI10is_coloredNSD_10device_ptrIiEEllEEPlyS9_llNS7_10__identityEEEvT0_T1_T2_T3_T4_T6_E12temp_storage+128];
	add.s64 	%rd373, %rd371, %rd372;
	ld.shared.u64 	%rd374, [_ZZN3cub18CUB_300001_SM_10006detail6reduce28DeviceReduceSingleTileKernelINS2_10policy_hubIlyN4cuda3std3__44plusIlEEE10Policy1000EN6thrust24THRUST_300001_SM_1000_NS18transform_iteratorI10is_coloredNSD_10device_ptrIiEEllEEPlyS9_llNS7_10__identityEEEvT0_T1_T2_T3_T4_T6_E12temp_storage+136];
	add.s64 	%rd402, %rd373, %rd374;
	bra.uni 	$L__BB49_49;
$L__BB49_24:
	// begin inline asm
	mov.u32 %r195, %laneid;
	// end inline asm
	and.b32  	%r246, %r2, 992;
	add.s32 	%r247, %r246, 32;
	setp.gt.u32 	%p108, %r247, %r1;
	not.b32 	%r248, %r246;
	add.s32 	%r249, %r1, %r248;
	selp.b32 	%r244, %r249, 31, %p108;
	mov.b64 	{%r197, %r202}, %rd386;
	mov.b32 	%r203, 1;
	mov.b32 	%r245, -1;
	// begin inline asm
	shfl.sync.down.b32 %r196, %r197, %r203, %r244, %r245;
	// end inline asm
	// begin inline asm
	shfl.sync.down.b32 %r201, %r202, %r203, %r244, %r245;
	// end inline asm
	mov.b64 	%rd274, {%r196, %r201};
	setp.lt.s32 	%p109, %r195, %r244;
	selp.b64 	%rd275, %rd274, 0, %p109;
	add.s64 	%rd276, %rd275, %rd386;
	mov.b64 	{%r207, %r212}, %rd276;
	mov.b32 	%r213, 2;
	// begin inline asm
	shfl.sync.down.b32 %r206, %r207, %r213, %r244, %r245;
	// end inline asm
	// begin inline asm
	shfl.sync.down.b32 %r211, %r212, %r213, %r244, %r245;
	// end inline asm
	mov.b64 	%rd277, {%r206, %r211};
	add.s32 	%r250, %r195, 2;
	setp.gt.s32 	%p110, %r250, %r244;
	selp.b64 	%rd278, 0, %rd277, %p110;
	add.s64 	%rd279, %rd278, %rd276;
	mov.b64 	{%r217, %r222}, %rd279;
	mov.b32 	%r223, 4;
	// begin inline asm
	shfl.sync.down.b32 %r216, %r217, %r223, %r244, %r245;
	// end inline asm
	// begin inline asm
	shfl.sync.down.b32 %r221, %r222, %r223, %r244, %r245;
	// end inline asm
	mov.b64 	%rd280, {%r216, %r221};
	add.s32 	%r251, %r195, 4;
	setp.gt.s32 	%p111, %r251, %r244;
	selp.b64 	%rd281, 0, %rd280, %p111;
	add.s64 	%rd282, %rd281, %rd279;
	mov.b64 	{%r227, %r232}, %rd282;
	mov.b32 	%r233, 8;
	// begin inline asm
	shfl.sync.down.b32 %r226, %r227, %r233, %r244, %r245;
	// end inline asm
	// begin inline asm
	shfl.sync.down.b32 %r231, %r232, %r233, %r244, %r245;
	// end inline asm
	mov.b64 	%rd283, {%r226, %r231};
	add.s32 	%r252, %r195, 8;
	setp.gt.s32 	%p112, %r252, %r244;
	selp.b64 	%rd284, 0, %rd283, %p112;
	add.s64 	%rd285, %rd284, %rd282;
	mov.b64 	{%r237, %r242}, %rd285;
	mov.b32 	%r243, 16;
	// begin inline asm
	shfl.sync.down.b32 %r236, %r237, %r243, %r244, %r245;
	// end inline asm
	// begin inline asm
	shfl.sync.down.b32 %r241, %r242, %r243, %r244, %r245;
	// end inline asm
	mov.b64 	%rd286, {%r236, %r241};
	add.s32 	%r253, %r195, 16;
	setp.gt.s32 	%p113, %r253, %r244;
	selp.b64 	%rd287, 0, %rd286, %p113;
	add.s64 	%rd402, %rd287, %rd285;
	setp.ne.s32 	%p114, %r195, 0;
	@%p114 bra 	$L__BB49_26;
	shr.u32 	%r254, %r2, 2;
	and.b32  	%r255, %r254, 248;
	mov.u32 	%r256, _ZZN3cub18CUB_300001_SM_10006detail6reduce28DeviceReduceSingleTileKernelINS2_10policy_hubIlyN4cuda3std3__44plusIlEEE10Policy1000EN6thrust24THRUST_300001_SM_1000_NS18transform_iteratorI10is_coloredNSD_10device_ptrIiEEllEEPlyS9_llNS7_10__identityEEEvT0_T1_T2_T3_T4_T6_E12temp_storage;
	add.s32 	%r257, %r256, %r255;
	st.shared.u64 	[%r257+16], %rd402;
$L__BB49_26:
	bar.sync 	0;
	setp.ne.s32 	%p115, %r2, 0;
	@%p115 bra 	$L__BB49_49;
	setp.gt.u64 	%p116, %rd58, 32;
	ld.shared.u64 	%rd288, [_ZZN3cub18CUB_300001_SM_10006detail6reduce28DeviceReduceSingleTileKernelINS2_10policy_hubIlyN4cuda3std3__44plusIlEEE10Policy1000EN6thrust24THRUST_300001_SM_1000_NS18transform_iteratorI10is_coloredNSD_10device_ptrIiEEllEEPlyS9_llNS7_10__identityEEEvT0_T1_T2_T3_T4_T6_E12temp_storage+24];
	selp.b64 	%rd289, %rd288, 0, %p116;
	add.s64 	%rd290, %rd289, %rd402;
	setp.gt.u64 	%p117, %rd58, 64;
	ld.shared.u64 	%rd291, [_ZZN3cub18CUB_300001_SM_10006detail6reduce28DeviceReduceSingleTileKernelINS2_10policy_hubIlyN4cuda3std3__44plusIlEEE10Policy1000EN6thrust24THRUST_300001_SM_1000_NS18transform_iteratorI10is_coloredNSD_10device_ptrIiEEllEEPlyS9_llNS7_10__identityEEEvT0_T1_T2_T3_T4_T6_E12temp_storage+32];
	selp.b64 	%rd292, %rd291, 0, %p117;
	add.s64 	%rd293, %rd290, %rd292;
	setp.gt.u64 	%p118, %rd58, 96;
	ld.shared.u64 	%rd294, [_ZZN3cub18CUB_300001_SM_10006detail6reduce28DeviceReduceSingleTileKernelINS2_10policy_hubIlyN4cuda3std3__44plusIlEEE10Policy1000EN6thrust24THRUST_300001_SM_1000_NS18transform_iteratorI10is_coloredNSD_10device_ptrIiEEllEEPlyS9_llNS7_10__identityEEEvT0_T1_T2_T3_T4_T6_E12temp_storage+40];
	selp.b64 	%rd295, %rd294, 0, %p118;
	add.s64 	%rd296, %rd293, %rd295;
	setp.gt.u64 	%p119, %rd58, 128;
	ld.shared.u64 	%rd297, [_ZZN3cub18CUB_300001_SM_10006detail6reduce28DeviceReduceSingleTileKernelINS2_10policy_hubIlyN4cuda3std3__44plusIlEEE10Policy1000EN6thrust24THRUST_300001_SM_1000_NS18transform_iteratorI10is_coloredNSD_10device_ptrIiEEllEEPlyS9_llNS7_10__identityEEEvT0_T1_T2_T3_T4_T6_E12temp_storage+48];
	selp.b64 	%rd298, %rd297, 0, %p119;
	add.s64 	%rd299, %rd296, %rd298;
	setp.gt.u64 	%p120, %rd58, 160;
	ld.shared.u64 	%rd300, [_ZZN3cub18CUB_300001_SM_10006detail6reduce28DeviceReduceSingleTileKernelINS2_10policy_hubIlyN4cuda3std3__44plusIlEEE10Policy1000EN6thrust24THRUST_300001_SM_1000_NS18transform_iteratorI10is_coloredNSD_10device_ptrIiEEllEEPlyS9_llNS7_10__identityEEEvT0_T1_T2_T3_T4_T6_E12temp_storage+56];
	selp.b64 	%rd301, %rd300, 0, %p120;
	add.s64 	%rd302, %rd299, %rd301;
	setp.gt.u64 	%p121, %rd58, 192;
	ld.shared.u64 	%rd303, [_ZZN3cub18CUB_300001_SM_10006detail6reduce28DeviceReduceSingleTileKernelINS2_10policy_hubIlyN4cuda3std3__44plusIlEEE10Policy1000EN6thrust24THRUST_300001_SM_1000_NS18transform_iteratorI10is_coloredNSD_10device_ptrIiEEllEEPlyS9_llNS7_10__identityEEEvT0_T1_T2_T3_T4_T6_E12temp_storage+64];
	selp.b64 	%rd304, %rd303, 0, %p121;
	add.s64 	%rd305, %rd302, %rd304;
	setp.gt.u64 	%p122, %rd58, 224;
	ld.shared.u64 	%rd306, [_ZZN3cub18CUB_300001_SM_10006detail6reduce28DeviceReduceSingleTileKernelINS2_10policy_hubIlyN4cuda3std3__44plusIlEEE10Policy1000EN6thrust24THRUST_300001_SM_1000_NS18transform_iteratorI10is_coloredNSD_10device_ptrIiEEllEEPlyS9_llNS7_10__identityEEEvT0_T1_T2_T3_T4_T6_E12temp_storage+72];
	selp.b64 	%rd307, %rd306, 0, %p122;
	add.s64 	%rd308, %rd305, %rd307;
	setp.gt.u64 	%p123, %rd58, 256;
	ld.shared.u64 	%rd309, [_ZZN3cub18CUB_300001_SM_10006detail6reduce28DeviceReduceSingleTileKernelINS2_10policy_hubIlyN4cuda3std3__44plusIlEEE10Policy1000EN6thrust24THRUST_300001_SM_1000_NS18transform_iteratorI10is_coloredNSD_10device_ptrIiEEllEEPlyS9_llNS7_10__identityEEEvT0_T1_T2_T3_T4_T6_E12temp_storage+80];
	selp.b64 	%rd310, %rd309, 0, %p123;
	add.s64 	%rd311, %rd308, %rd310;
	setp.gt.u64 	%p124, %rd58, 288;
	ld.shared.u64 	%rd312, [_ZZN3cub18CUB_300001_SM_10006detail6reduce28DeviceReduceSingleTileKernelINS2_10policy_hubIlyN4cuda3std3__44plusIlEEE10Policy1000EN6thrust24THRUST_300001_SM_1000_NS18transform_iteratorI10is_coloredNSD_10device_ptrIiEEllEEPlyS9_llNS7_10__identityEEEvT0_T1_T2_T3_T4_T6_E12temp_storage+88];
	selp.b64 	%rd313, %rd312, 0, %p124;
	add.s64 	%rd314, %rd311, %rd313;
	setp.gt.u64 	%p125, %rd58, 320;
	ld.shared.u64 	%rd315, [_ZZN3cub18CUB_300001_SM_10006detail6reduce28DeviceReduceSingleTileKernelINS2_10policy_hubIlyN4cuda3std3__44plusIlEEE10Policy1000EN6thrust24THRUST_300001_SM_1000_NS18transform_iteratorI10is_coloredNSD_10device_ptrIiEEllEEPlyS9_llNS7_10__identityEEEvT0_T1_T2_T3_T4_T6_E12temp_storage+96];
	selp.b64 	%rd316, %rd315, 0, %p125;
	add.s64 	%rd317, %rd314, %rd316;
	setp.gt.u64 	%p126, %rd58, 352;
	ld.shared.u64 	%rd318, [_ZZN3cub18CUB_300001_SM_10006detail6reduce28DeviceReduceSingleTileKernelINS2_10policy_hubIlyN4cuda3std3__44plusIlEEE10Policy1000EN6thrust24THRUST_300001_SM_1000_NS18transform_iteratorI10is_coloredNSD_10device_ptrIiEEllEEPlyS9_llNS7_10__identityEEEvT0_T1_T2_T3_T4_T6_E12temp_storage+104];
	selp.b64 	%rd319, %rd318, 0, %p126;
	add.s64 	%rd320, %rd317, %rd319;
	setp.gt.u64 	%p127, %rd58, 384;
	ld.shared.u64 	%rd321, [_ZZN3cub18CUB_300001_SM_10006detail6reduce28DeviceReduceSingleTileKernelINS2_10policy_hubIlyN4cuda3std3__44plusIlEEE10Policy1000EN6thrust24THRUST_300001_SM_1000_NS18transform_iteratorI10is_coloredNSD_10device_ptrIiEEllEEPlyS9_llNS7_10__identityEEEvT0_T1_T2_T3_T4_T6_E12temp_storage+112];
	selp.b64 	%rd322, %rd321, 0, %p127;
	add.s64 	%rd323, %rd320, %rd322;
	setp.gt.u64 	%p128, %rd58, 416;
	ld.shared.u64 	%rd324, [_ZZN3cub18CUB_300001_SM_10006detail6reduce28DeviceReduceSingleTileKernelINS2_10policy_hubIlyN4cuda3std3__44plusIlEEE10Policy1000EN6thrust24THRUST_300001_SM_1000_NS18transform_iteratorI10is_coloredNSD_10device_ptrIiEEllEEPlyS9_llNS7_10__identityEEEvT0_T1_T2_T3_T4_T6_E12temp_storage+120];
	selp.b64 	%rd325, %rd324, 0, %p128;
	add.s64 	%rd326, %rd323, %rd325;
	setp.gt.u64 	%p129, %rd58, 448;
	ld.shared.u64 	%rd327, [_ZZN3cub18CUB_300001_SM_10006detail6reduce28DeviceReduceSingleTileKernelINS2_10policy_hubIlyN4cuda3std3__44plusIlEEE10Policy1000EN6thrust24THRUST_300001_SM_1000_NS18transform_iteratorI10is_coloredNSD_10device_ptrIiEEllEEPlyS9_llNS7_10__identityEEEvT0_T1_T2_T3_T4_T6_E12temp_storage+128];
	selp.b64 	%rd328, %rd327, 0, %p129;
	add.s64 	%rd329, %rd326, %rd328;
	setp.gt.u64 	%p130, %rd58, 480;
	ld.shared.u64 	%rd330, [_ZZN3cub18CUB_300001_SM_10006detail6reduce28DeviceReduceSingleTileKernelINS2_10policy_hubIlyN4cuda3std3__44plusIlEEE10Policy1000EN6thrust24THRUST_300001_SM_1000_NS18transform_iteratorI10is_coloredNSD_10device_ptrIiEEllEEPlyS9_llNS7_10__identityEEEvT0_T1_T2_T3_T4_T6_E12temp_storage+136];
	selp.b64 	%rd331, %rd330, 0, %p130;
	add.s64 	%rd402, %rd329, %rd331;
	bra.uni 	$L__BB49_49;
$L__BB49_28:
	mov.u32 	%r24, %tid.x;
	cvt.u64.u32 	%rd25, %r24;
	mul.wide.u32 	%rd62, %r24, 4;
	add.s64 	%rd26, %rd2, %rd62;
	ld.global.u32 	%r52, [%rd26];
	setp.gt.s32 	%p3, %r52, -1;
	selp.u64 	%rd63, 1, 0, %p3;
	ld.global.u32 	%r53, [%rd26+2048];
	setp.gt.s32 	%p4, %r53, -1;
	selp.u64 	%rd64, 1, 0, %p4;
	ld.global.u32 	%r54, [%rd26+4096];
	setp.gt.s32 	%p5, %r54, -1;
	selp.u64 	%rd65, 1, 0, %p5;
	ld.global.u32 	%r55, [%rd26+6144];
	setp.gt.s32 	%p6, %r55, -1;
	selp.u64 	%rd66, 1, 0, %p6;
	ld.global.u32 	%r56, [%rd26+8192];
	setp.gt.s32 	%p7, %r56, -1;
	selp.u64 	%rd67, 1, 0, %p7;
	ld.global.u32 	%r57, [%rd26+10240];
	setp.gt.s32 	%p8, %r57, -1;
	selp.u64 	%rd68, 1, 0, %p8;
	ld.global.u32 	%r58, [%rd26+12288];
	setp.gt.s32 	%p9, %r58, -1;
	selp.u64 	%rd69, 1, 0, %p9;
	add.s64 	%rd70, %rd64, %rd63;
	add.s64 	%rd71, %rd70, %rd65;
	add.s64 	%rd72, %rd71, %rd66;
	add.s64 	%rd73, %rd72, %rd67;
	add.s64 	%rd74, %rd73, %rd68;
	add.s64 	%rd401, %rd74, %rd69;
	add.s64 	%rd28, %rd58, -3584;
	setp.lt.u64 	%p10, %rd28, 3584;
	mov.b64 	%rd389, 3584;
	@%p10 bra 	$L__BB49_32;
	mov.b64 	%rd389, 3584;
$L__BB49_30:
	shl.b64 	%rd76, %rd389, 2;
	add.s64 	%rd77, %rd26, %rd76;
	ld.global.u32 	%r59, [%rd77];
	setp.gt.s32 	%p11, %r59, -1;
	selp.u64 	%rd78, 1, 0, %p11;
	ld.global.u32 	%r60, [%rd77+2048];
	setp.gt.s32 	%p12, %r60, -1;
	selp.u64 	%rd79, 1, 0, %p12;
	ld.global.u32 	%r61, [%rd77+4096];
	setp.gt.s32 	%p13, %r61, -1;
	selp.u64 	%rd80, 1, 0, %p13;
	ld.global.u32 	%r62, [%rd77+6144];
	setp.gt.s32 	%p14, %r62, -1;
	selp.u64 	%rd81, 1, 0, %p14;
	ld.global.u32 	%r63, [%rd77+8192];
	setp.gt.s32 	%p15, %r63, -1;
	selp.u64 	%rd82, 1, 0, %p15;
	ld.global.u32 	%r64, [%rd77+10240];
	setp.gt.s32 	%p16, %r64, -1;
	selp.u64 	%rd83, 1, 0, %p16;
	ld.global.u32 	%r65, [%rd77+12288];
	setp.gt.s32 	%p17, %r65, -1;
	selp.u64 	%rd84, 1, 0, %p17;
	add.s64 	%rd85, %rd401, %rd78;
	add.s64 	%rd86, %rd85, %rd79;
	add.s64 	%rd87, %rd86, %rd80;
	add.s64 	%rd88, %rd87, %rd81;
	add.s64 	%rd89, %rd88, %rd82;
	add.s64 	%rd90, %rd89, %rd83;
	add.s64 	%rd401, %rd90, %rd84;
	sub.s64 	%rd91, %rd58, %rd389;
	setp.lt.u64 	%p18, %rd91, 3584;
	@%p18 bra 	$L__BB49_45;
	add.s64 	%rd389, %rd389, 3584;
	setp.le.u64 	%p19, %rd389, %rd28;
	@%p19 bra 	$L__BB49_30;
$L__BB49_32:
	setp.le.u64 	%p20, %rd58, %rd389;
	cvt.u32.u64 	%r66, %rd389;
	cvt.u32.u64 	%r67, %rd58;
	sub.s32 	%r68, %r67, %r66;
	setp.ge.s32 	%p21, %r24, %r68;
	or.pred  	%p22, %p20, %p21;
	@%p22 bra 	$L__BB49_45;
	not.b32 	%r71, %r24;
	add.s32 	%r72, %r71, %r67;
	sub.s32 	%r74, %r72, %r66;
	shr.u32 	%r75, %r74, 9;
	add.s32 	%r25, %r75, 1;
	and.b32  	%r26, %r25, 15;
	setp.lt.u32 	%p23, %r74, 7680;
	mov.u32 	%r325, %r24;
	@%p23 bra 	$L__BB49_36;
	and.b32  	%r76, %r25, 16777200;
	neg.s32 	%r323, %r76;
	add.s64 	%rd93, %rd389, %rd25;
	shl.b64 	%rd94, %rd93, 2;
	add.s64 	%rd95, %rd94, %rd2;
	add.s64 	%rd391, %rd95, 16384;
	mov.u32 	%r325, %r24;
$L__BB49_35:
	.pragma "nounroll";
	ld.global.u32 	%r77, [%rd391+-16384];
	setp.gt.s32 	%p24, %r77, -1;
	selp.u64 	%rd96, 1, 0, %p24;
	add.s64 	%rd97, %rd401, %rd96;
	ld.global.u32 	%r78, [%rd391+-14336];
	setp.gt.s32 	%p25, %r78, -1;
	selp.u64 	%rd98, 1, 0, %p25;
	add.s64 	%rd99, %rd97, %rd98;
	ld.global.u32 	%r79, [%rd391+-12288];
	setp.gt.s32 	%p26, %r79, -1;
	selp.u64 	%rd100, 1, 0, %p26;
	add.s64 	%rd101, %rd99, %rd100;
	ld.global.u32 	%r80, [%rd391+-10240];
	setp.gt.s32 	%p27, %r80, -1;
	selp.u64 	%rd102, 1, 0, %p27;
	add.s64 	%rd103, %rd101, %rd102;
	ld.global.u32 	%r81, [%rd391+-8192];
	setp.gt.s32 	%p28, %r81, -1;
	selp.u64 	%rd104, 1, 0, %p28;
	add.s64 	%rd105, %rd103, %rd104;
	ld.global.u32 	%r82, [%rd391+-6144];
	setp.gt.s32 	%p29, %r82, -1;
	selp.u64 	%rd106, 1, 0, %p29;
	add.s64 	%rd107, %rd105, %rd106;
	ld.global.u32 	%r83, [%rd391+-4096];
	setp.gt.s32 	%p30, %r83, -1;
	selp.u64 	%rd108, 1, 0, %p30;
	add.s64 	%rd109, %rd107, %rd108;
	ld.global.u32 	%r84, [%rd391+-2048];
	setp.gt.s32 	%p31, %r84, -1;
	selp.u64 	%rd110, 1, 0, %p31;
	add.s64 	%rd111, %rd109, %rd110;
	ld.global.u32 	%r85, [%rd391];
	setp.gt.s32 	%p32, %r85, -1;
	selp.u64 	%rd112, 1, 0, %p32;
	add.s64 	%rd113, %rd111, %rd112;
	ld.global.u32 	%r86, [%rd391+2048];
	setp.gt.s32 	%p33, %r86, -1;
	selp.u64 	%rd114, 1, 0, %p33;
	add.s64 	%rd115, %rd113, %rd114;
	ld.global.u32 	%r87, [%rd391+4096];
	setp.gt.s32 	%p34, %r87, -1;
	selp.u64 	%rd116, 1, 0, %p34;
	add.s64 	%rd117, %rd115, %rd116;
	ld.global.u32 	%r88, [%rd391+6144];
	setp.gt.s32 	%p35, %r88, -1;
	selp.u64 	%rd118, 1, 0, %p35;
	add.s64 	%rd119, %rd117, %rd118;
	ld.global.u32 	%r89, [%rd391+8192];
	setp.gt.s32 	%p36, %r89, -1;
	selp.u64 	%rd120, 1, 0, %p36;
	add.s64 	%rd121, %rd119, %rd120;
	ld.global.u32 	%r90, [%rd391+10240];
	setp.gt.s32 	%p37, %r90, -1;
	selp.u64 	%rd122, 1, 0, %p37;
	add.s64 	%rd123, %rd121, %rd122;
	ld.global.u32 	%r91, [%rd391+12288];
	setp.gt.s32 	%p38, %r91, -1;
	selp.u64 	%rd124, 1, 0, %p38;
	add.s64 	%rd125, %rd123, %rd124;
	ld.global.u32 	%r92, [%rd391+14336];
	setp.gt.s32 	%p39, %r92, -1;
	selp.u64 	%rd126, 1, 0, %p39;
	add.s64 	%rd401, %rd125, %rd126;
	add.s32 	%r325, %r325, 8192;
	add.s32 	%r323, %r323, 16;
	add.s64 	%rd391, %rd391, 32768;
	setp.ne.s32 	%p40, %r323, 0;
	@%p40 bra 	$L__BB49_35;
$L__BB49_36:
	setp.eq.s32 	%p41, %r26, 0;
	@%p41 bra 	$L__BB49_45;
	and.b32  	%r33, %r25, 7;
	setp.lt.u32 	%p42, %r26, 8;
	@%p42 bra 	$L__BB49_39;
	cvt.u64.u32 	%rd128, %r325;
	add.s64 	%rd129, %rd389, %rd128;
	shl.b64 	%rd130, %rd129, 2;
	add.s64 	%rd131, %rd2, %rd130;
	ld.global.u32 	%r93, [%rd131];
	setp.gt.s32 	%p43, %r93, -1;
	selp.u64 	%rd132, 1, 0, %p43;
	add.s64 	%rd133, %rd401, %rd132;
	ld.global.u32 	%r94, [%rd131+2048];
	setp.gt.s32 	%p44, %r94, -1;
	selp.u64 	%rd134, 1, 0, %p44;
	add.s64 	%rd135, %rd133, %rd134;
	ld.global.u32 	%r95, [%rd131+4096];
	setp.gt.s32 	%p45, %r95, -1;
	selp.u64 	%rd136, 1, 0, %p45;
	add.s64 	%rd137, %rd135, %rd136;
	ld.global.u32 	%r96, [%rd131+6144];
	setp.gt.s32 	%p46, %r96, -1;
	selp.u64 	%rd138, 1, 0, %p46;
	add.s64 	%rd139, %rd137, %rd138;
	ld.global.u32 	%r97, [%rd131+8192];
	setp.gt.s32 	%p47, %r97, -1;
	selp.u64 	%rd140, 1, 0, %p47;
	add.s64 	%rd141, %rd139, %rd140;
	ld.global.u32 	%r98, [%rd131+10240];
	setp.gt.s32 	%p48, %r98, -1;
	selp.u64 	%rd142, 1, 0, %p48;
	add.s64 	%rd143, %rd141, %rd142;
	ld.global.u32 	%r99, [%rd131+12288];
	setp.gt.s32 	%p49, %r99, -1;
	selp.u64 	%rd144, 1, 0, %p49;
	add.s64 	%rd145, %rd143, %rd144;
	ld.global.u32 	%r100, [%rd131+14336];
	setp.gt.s32 	%p50, %r100, -1;
	selp.u64 	%rd146, 1, 0, %p50;
	add.s64 	%rd401, %rd145, %rd146;
	add.s32 	%r325, %r325, 4096;
$L__BB49_39:
	setp.eq.s32 	%p51, %r33, 0;
	@%p51 bra 	$L__BB49_45;
	and.b32  	%r36, %r25, 3;
	setp.lt.u32 	%p52, %r33, 4;
	@%p52 bra 	$L__BB49_42;
	cvt.u64.u32 	%rd148, %r325;
	add.s64 	%rd149, %rd389, %rd148;
	shl.b64 	%rd150, %rd149, 2;
	add.s64 	%rd151, %rd2, %rd150;
	ld.global.u32 	%r101, [%rd151];
	setp.gt.s32 	%p53, %r101, -1;
	selp.u64 	%rd152, 1, 0, %p53;
	add.s64 	%rd153, %rd401, %rd152;
	ld.global.u32 	%r102, [%rd151+2048];
	setp.gt.s32 	%p54, %r102, -1;
	selp.u64 	%rd154, 1, 0, %p54;
	add.s64 	%rd155, %rd153, %rd154;
	ld.global.u32 	%r103, [%rd151+4096];
	setp.gt.s32 	%p55, %r103, -1;
	selp.u64 	%rd156, 1, 0, %p55;
	add.s64 	%rd157, %rd155, %rd156;
	ld.global.u32 	%r104, [%rd151+6144];
	setp.gt.s32 	%p56, %r104, -1;
	selp.u64 	%rd158, 1, 0, %p56;
	add.s64 	%rd401, %rd157, %rd158;
	add.s32 	%r325, %r325, 2048;
$L__BB49_42:
	setp.eq.s32 	%p57, %r36, 0;
	@%p57 bra 	$L__BB49_45;
	cvt.u64.u32 	%rd159, %r325;
	add.s64 	%rd160, %rd389, %rd159;
	shl.b64 	%rd161, %rd160, 2;
	add.s64 	%rd399, %rd2, %rd161;
	neg.s32 	%r328, %r36;
$L__BB49_44:
	.pragma "nounroll";
	ld.global.u32 	%r105, [%rd399];
	setp.gt.s32 	%p58, %r105, -1;
	selp.u64 	%rd162, 1, 0, %p58;
	add.s64 	%rd401, %rd401, %rd162;
	add.s64 	%rd399, %rd399, 2048;
	add.s32 	%r328, %r328, 1;
	setp.ne.s32 	%p59, %r328, 0;
	@%p59 bra 	$L__BB49_44;
$L__BB49_45:
	// begin inline asm
	mov.u32 %r106, %laneid;
	// end inline asm
	mov.b64 	{%r108, %r113}, %rd401;
	mov.b32 	%r114, 1;
	mov.b32 	%r155, 31;
	mov.b32 	%r156, -1;
	// begin inline asm
	shfl.sync.down.b32 %r107, %r108, %r114, %r155, %r156;
	// end inline asm
	// begin inline asm
	shfl.sync.down.b32 %r112, %r113, %r114, %r155, %r156;
	// end inline asm
	mov.b64 	%rd163, {%r107, %r112};
	setp.gt.s32 	%p60, %r106, 30;
	selp.b64 	%rd164, 0, %rd163, %p60;
	add.s64 	%rd165, %rd164, %rd401;
	mov.b64 	{%r118, %r123}, %rd165;
	mov.b32 	%r124, 2;
	// begin inline asm
	shfl.sync.down.b32 %r117, %r118, %r124, %r155, %r156;
	// end inline asm
	// begin inline asm
	shfl.sync.down.b32 %r122, %r123, %r124, %r155, %r156;
	// end inline asm
	mov.b64 	%rd166, {%r117, %r122};
	setp.gt.s32 	%p61, %r106, 29;
	selp.b64 	%rd167, 0, %rd166, %p61;
	add.s64 	%rd168, %rd167, %rd165;
	mov.b64 	{%r128, %r133}, %rd168;
	mov.b32 	%r134, 4;
	// begin inline asm
	shfl.sync.down.b32 %r127, %r128, %r134, %r155, %r156;
	// end inline asm
	// begin inline asm
	shfl.sync.down.b32 %r132, %r133, %r134, %r155, %r156;
	// end inline asm
	mov.b64 	%rd169, {%r127, %r132};
	setp.gt.s32 	%p62, %r106, 27;
	selp.b64 	%rd170, 0, %rd169, %p62;
	add.s64 	%rd171, %rd170, %rd168;
	mov.b64 	{%r138, %r143}, %rd171;
	mov.b32 	%r144, 8;
	// begin inline asm
	shfl.sync.down.b32 %r137, %r138, %r144, %r155, %r156;
	// end inline asm
	// begin inline asm
	shfl.sync.down.b32 %r142, %r143, %r144, %r155, %r156;
	// end inline asm
	mov.b64 	%rd172, {%r137, %r142};
	setp.gt.s32 	%p63, %r106, 23;
	selp.b64 	%rd173, 0, %rd172, %p63;
	add.s64 	%rd174, %rd173, %rd171;
	mov.b64 	{%r148, %r153}, %rd174;
	mov.b32 	%r154, 16;
	// begin inline asm
	shfl.sync.down.b32 %r147, %r148, %r154, %r155, %r156;
	// end inline asm
	// begin inline asm
	shfl.sync.down.b32 %r152, %r153, %r154, %r155, %r156;
	// end inline asm
	mov.b64 	%rd175, {%r147, %r152};
	setp.gt.s32 	%p64, %r106, 15;
	selp.b64 	%rd176, 0, %rd175, %p64;
	add.s64 	%rd402, %rd176, %rd174;
	setp.ne.s32 	%p65, %r106, 0;
	@%p65 bra 	$L__BB49_47;
	shr.u32 	%r157, %r24, 2;
	and.b32  	%r158, %r157, 248;
	mov.u32 	%r159, _ZZN3cub18CUB_300001_SM_10006detail6reduce28DeviceReduceSingleTileKernelINS2_10policy_hubIlyN4cuda3std3__44plusIlEEE10Policy1000EN6thrust24THRUST_300001_SM_1000_NS18transform_iteratorI10is_coloredNSD_10device_ptrIiEEllEEPlyS9_llNS7_10__identityEEEvT0_T1_T2_T3_T4_T6_E12temp_storage;
	add.s32 	%r160, %r159, %r158;
	st.shared.u64 	[%r160+16], %rd402;
$L__BB49_47:
	bar.sync 	0;
	setp.ne.s32 	%p66, %r24, 0;
	@%p66 bra 	$L__BB49_49;
	ld.shared.u64 	%rd177, [_ZZN3cub18CUB_300001_SM_10006detail6reduce28DeviceReduceSingleTileKernelINS2_10policy_hubIlyN4cuda3std3__44plusIlEEE10Policy1000EN6thrust24THRUST_300001_SM_1000_NS18transform_iteratorI10is_coloredNSD_10device_ptrIiEEllEEPlyS9_llNS7_10__identityEEEvT0_T1_T2_T3_T4_T6_E12temp_storage+24];
	add.s64 	%rd178, %rd177, %rd402;
	ld.shared.u64 	%rd179, [_ZZN3cub18CUB_300001_SM_10006detail6reduce28DeviceReduceSingleTileKernelINS2_10policy_hubIlyN4cuda3std3__44plusIlEEE10Policy1000EN6thrust24THRUST_300001_SM_1000_NS18transform_iteratorI10is_coloredNSD_10device_ptrIiEEllEEPlyS9_llNS7_10__identityEEEvT0_T1_T2_T3_T4_T6_E12temp_storage+32];
	add.s64 	%rd180, %rd178, %rd179;
	ld.shared.u64 	%rd181, [_ZZN3cub18CUB_300001_SM_10006detail6reduce28DeviceReduceSingleTileKernelINS2_10policy_hubIlyN4cuda3std3__44plusIlEEE10Policy1000EN6thrust24THRUST_300001_SM_1000_NS18transform_iteratorI10is_coloredNSD_10device_ptrIiEEllEEPlyS9_llNS7_10__identityEEEvT0_T1_T2_T3_T4_T6_E12temp_storage+40];
	add.s64 	%rd182, %rd180, %rd181;
	ld.shared.u64 	%rd183, [_ZZN3cub18CUB_300001_SM_10006detail6reduce28DeviceReduceSingleTileKernelINS2_10policy_hubIlyN4cuda3std3__44plusIlEEE10Policy1000EN6thrust24THRUST_300001_SM_1000_NS18transform_iteratorI10is_coloredNSD_10device_ptrIiEEllEEPlyS9_llNS7_10__identityEEEvT0_T1_T2_T3_T4_T6_E12temp_storage+48];
	add.s64 	%rd184, %rd182, %rd183;
	ld.shared.u64 	%rd185, [_ZZN3cub18CUB_300001_SM_10006detail6reduce28DeviceReduceSingleTileKernelINS2_10policy_hubIlyN4cuda3std3__44plusIlEEE10Policy1000EN6thrust24THRUST_300001_SM_1000_NS18transform_iteratorI10is_coloredNSD_10device_ptrIiEEllEEPlyS9_llNS7_10__identityEEEvT0_T1_T2_T3_T4_T6_E12temp_storage+56];
	add.s64 	%rd186, %rd184, %rd185;
	ld.shared.u64 	%rd187, [_ZZN3cub18CUB_300001_SM_10006detail6reduce28DeviceReduceSingleTileKernelINS2_10policy_hubIlyN4cuda3std3__44plusIlEEE10Policy1000EN6thrust24THRUST_300001_SM_1000_NS18transform_iteratorI10is_coloredNSD_10device_ptrIiEEllEEPlyS9_llNS7_10__identityEEEvT0_T1_T2_T3_T4_T6_E12temp_storage+64];
	add.s64 	%rd188, %rd186, %rd187;
	ld.shared.u64 	%rd189, [_ZZN3cub18CUB_300001_SM_10006detail6reduce28DeviceReduceSingleTileKernelINS2_10policy_hubIlyN4cuda3std3__44plusIlEEE10Policy1000EN6thrust24THRUST_300001_SM_1000_NS18transform_iteratorI10is_coloredNSD_10device_ptrIiEEllEEPlyS9_llNS7_10__identityEEEvT0_T1_T2_T3_T4_T6_E12temp_storage+72];
	add.s64 	%rd190, %rd188, %rd189;
	ld.shared.u64 	%rd191, [_ZZN3cub18CUB_300001_SM_10006detail6reduce28DeviceReduceSingleTileKernelINS2_10policy_hubIlyN4cuda3std3__44plusIlEEE10Policy1000EN6thrust24THRUST_300001_SM_1000_NS18transform_iteratorI10is_coloredNSD_10device_ptrIiEEllEEPlyS9_llNS7_10__identityEEEvT0_T1_T2_T3_T4_T6_E12temp_storage+80];
	add.s64 	%rd192, %rd190, %rd191;
	ld.shared.u64 	%rd193, [_ZZN3cub18CUB_300001_SM_10006detail6reduce28DeviceReduceSingleTileKernelINS2_10policy_hubIlyN4cuda3std3__44plusIlEEE10Policy1000EN6thrust24THRUST_300001_SM_1000_NS18transform_iteratorI10is_coloredNSD_10device_ptrIiEEllEEPlyS9_llNS7_10__identityEEEvT0_T1_T2_T3_T4_T6_E12temp_storage+88];
	add.s64 	%rd194, %rd192, %rd193;
	ld.shared.u64 	%rd195, [_ZZN3cub18CUB_300001_SM_10006detail6reduce28DeviceReduceSingleTileKernelINS2_10policy_hubIlyN4cuda3std3__44plusIlEEE10Policy1000EN6thrust24THRUST_300001_SM_1000_NS18transform_iteratorI10is_coloredNSD_10device_ptrIiEEllEEPlyS9_llNS7_10__identityEEEvT0_T1_T2_T3_T4_T6_E12temp_storage+96];
	add.s64 	%rd196, %rd194, %rd195;
	ld.shared.u64 	%rd197, [_ZZN3cub18CUB_300001_SM_10006detail6reduce28DeviceReduceSingleTileKernelINS2_10policy_hubIlyN4cuda3std3__44plusIlEEE10Policy1000EN6thrust24THRUST_300001_SM_1000_NS18transform_iteratorI10is_coloredNSD_10device_ptrIiEEllEEPlyS9_llNS7_10__identityEEEvT0_T1_T2_T3_T4_T6_E12temp_storage+104];
	add.s64 	%rd198, %rd196, %rd197;
	ld.shared.u64 	%rd199, [_ZZN3cub18CUB_300001_SM_10006detail6reduce28DeviceReduceSingleTileKernelINS2_10policy_hubIlyN4cuda3std3__44plusIlEEE10Policy1000EN6thrust24THRUST_300001_SM_1000_NS18transform_iteratorI10is_coloredNSD_10device_ptrIiEEllEEPlyS9_llNS7_10__identityEEEvT0_T1_T2_T3_T4_T6_E12temp_storage+112];
	add.s64 	%rd200, %rd198, %rd199;
	ld.shared.u64 	%rd201, [_ZZN3cub18CUB_300001_SM_10006detail6reduce28DeviceReduceSingleTileKernelINS2_10policy_hubIlyN4cuda3std3__44plusIlEEE10Policy1000EN6thrust24THRUST_300001_SM_1000_NS18transform_iteratorI10is_coloredNSD_10device_ptrIiEEllEEPlyS9_llNS7_10__identityEEEvT0_T1_T2_T3_T4_T6_E12temp_storage+120];
	add.s64 	%rd202, %rd200, %rd201;
	ld.shared.u64 	%rd203, [_ZZN3cub18CUB_300001_SM_10006detail6reduce28DeviceReduceSingleTileKernelINS2_10policy_hubIlyN4cuda3std3__44plusIlEEE10Policy1000EN6thrust24THRUST_300001_SM_1000_NS18transform_iteratorI10is_coloredNSD_10device_ptrIiEEllEEPlyS9_llNS7_10__identityEEEvT0_T1_T2_T3_T4_T6_E12temp_storage+128];
	add.s64 	%rd204, %rd202, %rd203;
	ld.shared.u64 	%rd205, [_ZZN3cub18CUB_300001_SM_10006detail6reduce28DeviceReduceSingleTileKernelINS2_10policy_hubIlyN4cuda3std3__44plusIlEEE10Policy1000EN6thrust24THRUST_300001_SM_1000_NS18transform_iteratorI10is_coloredNSD_10device_ptrIiEEllEEPlyS9_llNS7_10__identityEEEvT0_T1_T2_T3_T4_T6_E12temp_storage+136];
	add.s64 	%rd402, %rd204, %rd205;
$L__BB49_49:
	mov.u32 	%r313, %tid.x;
	setp.ne.s32 	%p138, %r313, 0;
	@%p138 bra 	$L__BB49_51;
	add.s64 	%rd375, %rd402, %rd59;
	st.global.u64 	[%rd1], %rd375;
$L__BB49_51:
	ret;

}
	// .globl	_ZN3cub18CUB_300001_SM_10006detail6reduce18DeviceReduceKernelINS2_10policy_hubIlyN4cuda3std3__44plusIlEEE10Policy1000EN6thrust24THRUST_300001_SM_1000_NS18transform_iteratorI10is_coloredNSD_10device_ptrIiEEllEEyS9_lNS7_10__identityEEEvT0_PT3_T1_NS0_13GridEvenShareISN_EET2_T4_
.visible .entry _ZN3cub18CUB_300001_SM_10006detail6reduce18DeviceReduceKernelINS2_10policy_hubIlyN4cuda3std3__44plusIlEEE10Policy1000EN6thrust24THRUST_300001_SM_1000_NS18transform_iteratorI10is_coloredNSD_10device_ptrIiEEllEEyS9_lNS7_10__identityEEEvT0_PT3_T1_NS0_13GridEvenShareISN_EET2_T4_(
	.param .align 8 .b8 _ZN3cub18CUB_300001_SM_10006detail6reduce18DeviceReduceKernelINS2_10policy_hubIlyN4cuda3std3__44plusIlEEE10Policy1000EN6thrust24THRUST_300001_SM_1000_NS18transform_iteratorI10is_coloredNSD_10device_ptrIiEEllEEyS9_lNS7_10__identityEEEvT0_PT3_T1_NS0_13GridEvenShareISN_EET2_T4__param_0[16],
	.param .u64 .ptr .align 1 _ZN3cub18CUB_300001_SM_10006detail6reduce18DeviceReduceKernelINS2_10policy_hubIlyN4cuda3std3__44plusIlEEE10Policy1000EN6thrust24THRUST_300001_SM_1000_NS18transform_iteratorI10is_coloredNSD_10device_ptrIiEEllEEyS9_lNS7_10__identityEEEvT0_PT3_T1_NS0_13GridEvenShareISN_EET2_T4__param_1,
	.param .u64 _ZN3cub18CUB_300001_SM_10006detail6reduce18DeviceReduceKernelINS2_10policy_hubIlyN4cuda3std3__44plusIlEEE10Policy1000EN6thrust24THRUST_300001_SM_1000_NS18transform_iteratorI10is_coloredNSD_10device_ptrIiEEllEEyS9_lNS7_10__identityEEEvT0_PT3_T1_NS0_13GridEvenShareISN_EET2_T4__param_2,
	.param .align 8 .b8 _ZN3cub18CUB_300001_SM_10006detail6reduce18DeviceReduceKernelINS2_10policy_hubIlyN4cuda3std3__44plusIlEEE10Policy1000EN6thrust24THRUST_300001_SM_1000_NS18transform_iteratorI10is_coloredNSD_10device_ptrIiEEllEEyS9_lNS7_10__identityEEEvT0_PT3_T1_NS0_13GridEvenShareISN_EET2_T4__param_3[72],
	.param .align 1 .b8 _ZN3cub18CUB_300001_SM_10006detail6reduce18DeviceReduceKernelINS2_10policy_hubIlyN4cuda3std3__44plusIlEEE10Policy1000EN6thrust24THRUST_300001_SM_1000_NS18transform_iteratorI10is_coloredNSD_10device_ptrIiEEllEEyS9_lNS7_10__identityEEEvT0_PT3_T1_NS0_13GridEvenShareISN_EET2_T4__param_4[1],
	.param .align 1 .b8 _ZN3cub18CUB_300001_SM_10006detail6reduce18DeviceReduceKernelINS2_10policy_hubIlyN4cuda3std3__44plusIlEEE10Policy1000EN6thrust24THRUST_300001_SM_1000_NS18transform_iteratorI10is_coloredNSD_10device_ptrIiEEllEEyS9_lNS7_10__identityEEEvT0_PT3_T1_NS0_13GridEvenShareISN_EET2_T4__param_5[1]
)
.maxntid 512
{
	.reg .pred 	%p<138>;
	.reg .b16 	%rs<4>;
	.reg .b32 	%r<353>;
	.reg .b64 	%rd<420>;
	// demoted variable
	.shared .align 8 .b8 _ZZN3cub18CUB_300001_SM_10006detail6reduce18DeviceReduceKernelINS2_10policy_hubIlyN4cuda3std3__44plusIlEEE10Policy1000EN6thrust24THRUST_300001_SM_1000_NS18transform_iteratorI10is_coloredNSD_10device_ptrIiEEllEEyS9_lNS7_10__identityEEEvT0_PT3_T1_NS0_13GridEvenShareISN_EET2_T4_E12temp_storage[152];
	ld.param.u64 	%rd1, [_ZN3cub18CUB_300001_SM_10006detail6reduce18DeviceReduceKernelINS2_10policy_hubIlyN4cuda3std3__44plusIlEEE10Policy1000EN6thrust24THRUST_300001_SM_1000_NS18transform_iteratorI10is_coloredNSD_10device_ptrIiEEllEEyS9_lNS7_10__identityEEEvT0_PT3_T1_NS0_13GridEvenShareISN_EET2_T4__param_3+32];
	ld.param.u32 	%r1, [_ZN3cub18CUB_300001_SM_10006detail6reduce18DeviceReduceKernelINS2_10policy_hubIlyN4cuda3std3__44plusIlEEE10Policy1000EN6thrust24THRUST_300001_SM_1000_NS18transform_iteratorI10is_coloredNSD_10device_ptrIiEEllEEyS9_lNS7_10__identityEEEvT0_PT3_T1_NS0_13GridEvenShareISN_EET2_T4__param_3+40];
	ld.param.u64 	%rd64, [_ZN3cub18CUB_300001_SM_10006detail6reduce18DeviceReduceKernelINS2_10policy_hubIlyN4cuda3std3__44plusIlEEE10Policy1000EN6thrust24THRUST_300001_SM_1000_NS18transform_iteratorI10is_coloredNSD_10device_ptrIiEEllEEyS9_lNS7_10__identityEEEvT0_PT3_T1_NS0_13GridEvenShareISN_EET2_T4__param_0];
	cvta.to.global.u64 	%rd2, %rd64;
	mov.u32 	%r2, %ctaid.x;
	mul.lo.s32 	%r50, %r1, 3584;
	cvt.s64.s32 	%rd3, %r50;
	mul.lo.s32 	%r51, %r2, 3584;
	cvt.u64.u32 	%rd4, %r51;
	sub.s64 	%rd5, %rd1, %rd4;
	setp.gt.u64 	%p1, %rd5, 3583;
	@%p1 bra 	$L__BB50_25;
	cvt.u32.u64 	%r179, %rd4;
	cvt.u32.u64 	%r3, %rd1;
	sub.s32 	%r4, %r3, %r179;
	mov.u32 	%r5, %tid.x;
	setp.ge.s32 	%p66, %r5, %r4;
	mov.b64 	%rd403, 0;
	mov.u32 	%r340, %r5;
	@%p66 bra 	$L__BB50_3;
	add.s32 	%r181, %r179, %r5;
	mul.wide.u32 	%rd214, %r181, 4;
	add.s64 	%rd215, %rd2, %rd214;
	ld.global.u32 	%r182, [%rd215];
	setp.gt.s32 	%p67, %r182, -1;
	selp.u64 	%rd403, 1, 0, %p67;
	add.s32 	%r340, %r5, 512;
$L__BB50_3:
	setp.ge.s32 	%p68, %r340, %r4;
	@%p68 bra 	$L__BB50_16;
	not.b32 	%r184, %r340;
	add.s32 	%r185, %r184, %r3;
	sub.s32 	%r186, %r185, %r179;
	shr.u32 	%r187, %r186, 9;
	add.s32 	%r8, %r187, 1;
	and.b32  	%r9, %r8, 15;
	setp.lt.u32 	%p69, %r186, 7680;
	@%p69 bra 	$L__BB50_7;
	and.b32  	%r188, %r8, 16777200;
	neg.s32 	%r338, %r188;
	mul.wide.u32 	%rd217, %r2, 14336;
	mul.wide.u32 	%rd218, %r340, 4;
	add.s64 	%rd219, %rd217, %rd218;
	add.s64 	%rd220, %rd219, %rd2;
	add.s64 	%rd394, %rd220, 16384;
$L__BB50_6:
	.pragma "nounroll";
	ld.global.u32 	%r189, [%rd394+-16384];
	setp.gt.s32 	%p70, %r189, -1;
	selp.u64 	%rd221, 1, 0, %p70;
	add.s64 	%rd222, %rd403, %rd221;
	ld.global.u32 	%r190, [%rd394+-14336];
	setp.gt.s32 	%p71, %r190, -1;
	selp.u64 	%rd223, 1, 0, %p71;
	add.s64 	%rd224, %rd222, %rd223;
	ld.global.u32 	%r191, [%rd394+-12288];
	setp.gt.s32 	%p72, %r191, -1;
	selp.u64 	%rd225, 1, 0, %p72;
	add.s64 	%rd226, %rd224, %rd225;
	ld.global.u32 	%r192, [%rd394+-10240];
	setp.gt.s32 	%p73, %r192, -1;
	selp.u64 	%rd227, 1, 0, %p73;
	add.s64 	%rd228, %rd226, %rd227;
	ld.global.u32 	%r193, [%rd394+-8192];
	setp.gt.s32 	%p74, %r193, -1;
	selp.u64 	%rd229, 1, 0, %p74;
	add.s64 	%rd230, %rd228, %rd229;
	ld.global.u32 	%r194, [%rd394+-6144];
	setp.gt.s32 	%p75, %r194, -1;
	selp.u64 	%rd231, 1, 0, %p75;
	add.s64 	%rd232, %rd230, %rd231;
	ld.global.u32 	%r195, [%rd394+-4096];
	setp.gt.s32 	%p76, %r195, -1;
	selp.u64 	%rd233, 1, 0, %p76;
	add.s64 	%rd234, %rd232, %rd233;
	ld.global.u32 	%r196, [%rd394+-2048];
	setp.gt.s32 	%p77, %r196, -1;
	selp.u64 	%rd235, 1, 0, %p77;
	add.s64 	%rd236, %rd234, %rd235;
	ld.global.u32 	%r197, [%rd394];
	setp.gt.s32 	%p78, %r197, -1;
	selp.u64 	%rd237, 1, 0, %p78;
	add.s64 	%rd238, %rd236, %rd237;
	ld.global.u32 	%r198, [%rd394+2048];
	setp.gt.s32 	%p79, %r198, -1;
	selp.u64 	%rd239, 1, 0, %p79;
	add.s64 	%rd240, %rd238, %rd239;
	ld.global.u32 	%r199, [%rd394+4096];
	setp.gt.s32 	%p80, %r199, -1;
	selp.u64 	%rd241, 1, 0, %p80;
	add.s64 	%rd242, %rd240, %rd241;
	ld.global.u32 	%r200, [%rd394+6144];
	setp.gt.s32 	%p81, %r200, -1;
	selp.u64 	%rd243, 1, 0, %p81;
	add.s64 	%rd244, %rd242, %rd243;
	ld.global.u32 	%r201, [%rd394+8192];
	setp.gt.s32 	%p82, %r201, -1;
	selp.u64 	%rd245, 1, 0, %p82;
	add.s64 	%rd246, %rd244, %rd245;
	ld.global.u32 	%r202, [%rd394+10240];
	setp.gt.s32 	%p83, %r202, -1;
	selp.u64 	%rd247, 1, 0, %p83;
	add.s64 	%rd248, %rd246, %rd247;
	ld.global.u32 	%r203, [%rd394+12288];
	setp.gt.s32 	%p84, %r203, -1;
	selp.u64 	%rd249, 1, 0, %p84;
	add.s64 	%rd250, %rd248, %rd249;
	ld.global.u32 	%r204, [%rd394+14336];
	setp.gt.s32 	%p85, %r204, -1;
	selp.u64 	%rd251, 1, 0, %p85;
	add.s64 	%rd403, %rd250, %rd251;
	add.s32 	%r340, %r340, 8192;
	add.s32 	%r338, %r338, 16;
	add.s64 	%rd394, %rd394, 32768;
	setp.ne.s32 	%p86, %r338, 0;
	@%p86 bra 	$L__BB50_6;
$L__BB50_7:
	setp.eq.s32 	%p87, %r9, 0;
	@%p87 bra 	$L__BB50_16;
	and.b32  	%r16, %r8, 7;
	setp.lt.u32 	%p88, %r9, 8;
	@%p88 bra 	$L__BB50_10;
	cvt.s64.s32 	%rd253, %r340;
	add.s64 	%rd254, %rd253, %rd4;
	shl.b64 	%rd255, %rd254, 2;
	add.s64 	%rd256, %rd2, %rd255;
	ld.global.u32 	%r205, [%rd256];
	setp.gt.s32 	%p89, %r205, -1;
	selp.u64 	%rd257, 1, 0, %p89;
	add.s64 	%rd258, %rd403, %rd257;
	ld.global.u32 	%r206, [%rd256+2048];
	setp.gt.s32 	%p90, %r206, -1;
	selp.u64 	%rd259, 1, 0, %p90;
	add.s64 	%rd260, %rd258, %rd259;
	ld.global.u32 	%r207, [%rd256+4096];
	setp.gt.s32 	%p91, %r207, -1;
	selp.u64 	%rd261, 1, 0, %p91;
	add.s64 	%rd262, %rd260, %rd261;
	ld.global.u32 	%r208, [%rd256+6144];
	setp.gt.s32 	%p92, %r208, -1;
	selp.u64 	%rd263, 1, 0, %p92;
	add.s64 	%rd264, %rd262, %rd263;
	ld.global.u32 	%r209, [%rd256+8192];
	setp.gt.s32 	%p93, %r209, -1;
	selp.u64 	%rd265, 1, 0, %p93;
	add.s64 	%rd266, %rd264, %rd265;
	ld.global.u32 	%r210, [%rd256+10240];
	setp.gt.s32 	%p94, %r210, -1;
	selp.u64 	%rd267, 1, 0, %p94;
	add.s64 	%rd268, %rd266, %rd267;
	ld.global.u32 	%r211, [%rd256+12288];
	setp.gt.s32 	%p95, %r211, -1;
	selp.u64 	%rd269, 1, 0, %p95;
	add.s64 	%rd270, %rd268, %rd269;
	ld.global.u32 	%r212, [%rd256+14336];
	setp.gt.s32 	%p96, %r212, -1;
	selp.u64 	%rd271, 1, 0, %p96;
	add.s64 	%rd403, %rd270, %rd271;
	add.s32 	%r340, %r340, 4096;
$L__BB50_10:
	setp.eq.s32 	%p97, %r16, 0;
	@%p97 bra 	$L__BB50_16;
	and.b32  	%r19, %r8, 3;
	setp.lt.u32 	%p98, %r16, 4;
	@%p98 bra 	$L__BB50_13;
	cvt.s64.s32 	%rd273, %r340;
	add.s64 	%rd274, %rd273, %rd4;
	shl.b64 	%rd275, %rd274, 2;
	add.s64 	%rd276, %rd2, %rd275;
	ld.global.u32 	%r213, [%rd276];
	setp.gt.s32 	%p99, %r213, -1;
	selp.u64 	%rd277, 1, 0, %p99;
	add.s64 	%rd278, %rd403, %rd277;
	ld.global.u32 	%r214, [%rd276+2048];
	setp.gt.s32 	%p100, %r214, -1;
	selp.u64 	%rd279, 1, 0, %p100;
	add.s64 	%rd280, %rd278, %rd279;
	ld.global.u32 	%r215, [%rd276+4096];
	setp.gt.s32 	%p101, %r215, -1;
	selp.u64 	%rd281, 1, 0, %p101;
	add.s64 	%rd282, %rd280, %rd281;
	ld.global.u32 	%r216, [%rd276+6144];
	setp.gt.s32 	%p102, %r216, -1;
	selp.u64 	%rd283, 1, 0, %p102;
	add.s64 	%rd403, %rd282, %rd283;
	add.s32 	%r340, %r340, 2048;
$L__BB50_13:
	setp.eq.s32 	%p103, %r19, 0;
	@%p103 bra 	$L__BB50_16;
	mul.wide.u32 	%rd284, %r2, 14336;
	add.s64 	%rd21, %rd2, %rd284;
	neg.s32 	%r343, %r19;
$L__BB50_15:
	.pragma "nounroll";
	mul.wide.s32 	%rd285, %r340, 4;
	add.s64 	%rd286, %rd21, %rd285;
	ld.global.u32 	%r217, [%rd286];
	setp.gt.s32 	%p104, %r217, -1;
	selp.u64 	%rd287, 1, 0, %p104;
	add.s64 	%rd403, %rd403, %rd287;
	add.s32 	%r340, %r340, 512;
	add.s32 	%r343, %r343, 1;
	setp.ne.s32 	%p105, %r343, 0;
	@%p105 bra 	$L__BB50_15;
$L__BB50_16:
	setp.lt.s32 	%p106, %r4, 512;
	@%p106 bra 	$L__BB50_21;
	// begin inline asm
	mov.u32 %r281, %laneid;
	// end inline asm
	mov.b64 	{%r283, %r288}, %rd403;
	mov.b32 	%r289, 1;
	mov.b32 	%r330, 31;
	mov.b32 	%r331, -1;
	// begin inline asm
	shfl.sync.down.b32 %r282, %r283, %r289, %r330, %r331;
	// end inline asm
	// begin inline asm
	shfl.sync.down.b32 %r287, %r288, %r289, %r330, %r331;
	// end inline asm
	mov.b64 	%rd346, {%r282, %r287};
	setp.gt.s32 	%p130, %r281, 30;
	selp.b64 	%rd347, 0, %rd346, %p130;
	add.s64 	%rd348, %rd347, %rd403;
	mov.b64 	{%r293, %r298}, %rd348;
	mov.b32 	%r299, 2;
	// begin inline asm
	shfl.sync.down.b32 %r292, %r293, %r299, %r330, %r331;
	// end inline asm
	// begin inline asm
	shfl.sync.down.b32 %r297, %r298, %r299, %r330, %r331;
	// end inline asm
	mov.b64 	%rd349, {%r292, %r297};
	setp.gt.s32 	%p131, %r281, 29;
	selp.b64 	%rd350, 0, %rd349, %p131;
	add.s64 	%rd351, %rd350, %rd348;
	mov.b64 	{%r303, %r308}, %rd351;
	mov.b32 	%r309, 4;
	// begin inline asm
	shfl.sync.down.b32 %r302, %r303, %r309, %r330, %r331;
	// end inline asm
	// begin inline asm
	shfl.sync.down.b32 %r307, %r308, %r309, %r330, %r331;
	// end inline asm
	mov.b64 	%rd352, {%r302, %r307};
	setp.gt.s32 	%p132, %r281, 27;
	selp.b64 	%rd353, 0, %rd352, %p132;
	add.s64 	%rd354, %rd353, %rd351;
	mov.b64 	{%r313, %r318}, %rd354;
	mov.b32 	%r319, 8;
	// begin inline asm
	shfl.sync.down.b32 %r312, %r313, %r319, %r330, %r331;
	// end inline asm
	// begin inline asm
	shfl.sync.down.b32 %r317, %r318, %r319, %r330, %r331;
	// end inline asm
	mov.b64 	%rd355, {%r312, %r317};
	setp.gt.s32 	%p133, %r281, 23;
	selp.b64 	%rd356, 0, %rd355, %p133;
	add.s64 	%rd357, %rd356, %rd354;
	mov.b64 	{%r323, %r328}, %rd357;
	mov.b32 	%r329, 16;
	// begin inline asm
	shfl.sync.down.b32 %r322, %r323, %r329, %r330, %r331;
	// end inline asm
	// begin inline asm
	shfl.sync.down.b32 %r327, %r328, %r329, %r330, %r331;
	// end inline asm
	mov.b64 	%rd358, {%r322, %r327};
	setp.gt.s32 	%p134, %r281, 15;
	selp.b64 	%rd359, 0, %rd358, %p134;
	add.s64 	%rd419, %rd359, %rd357;
	setp.ne.s32 	%p135, %r281, 0;
	@%p135 bra 	$L__BB50_19;
	shr.u32 	%r332, %r5, 2;
	and.b32  	%r333, %r332, 248;
	mov.u32 	%r334, _ZZN3cub18CUB_300001_SM_10006detail6reduce18DeviceReduceKernelINS2_10policy_hubIlyN4cuda3std3__44plusIlEEE10Policy1000EN6thrust24THRUST_300001_SM_1000_NS18transform_iteratorI10is_coloredNSD_10device_ptrIiEEllEEyS9_lNS7_10__identityEEEvT0_PT3_T1_NS0_13GridEvenShareISN_EET2_T4_E12temp_storage;
	add.s32 	%r335, %r334, %r333;
	st.shared.u64 	[%r335+16], %rd419;
$L__BB50_19:
	bar.sync 	0;
	setp.ne.s32 	%p136, %r5, 0;
	@%p136 bra 	$L__BB50_46;
	ld.shared.u64 	%rd360, [_ZZN3cub18CUB_300001_SM_10006detail6reduce18DeviceReduceKernelINS2_10policy_hubIlyN4cuda3std3__44plusIlEEE10Policy1000EN6thrust24THRUST_300001_SM_1000_NS18transform_iteratorI10is_coloredNSD_10device_ptrIiEEllEEyS9_lNS7_10__identityEEEvT0_PT3_T1_NS0_13GridEvenShareISN_EET2_T4_E12temp_storage+24];
	add.s64 	%rd361, %rd360, %rd419;
	ld.shared.u64 	%rd362, [_ZZN3cub18CUB_300001_SM_10006detail6reduce18DeviceReduceKernelINS2_10policy_hubIlyN4cuda3std3__44plusIlEEE10Policy1000EN6thrust24THRUST_300001_SM_1000_NS18transform_iteratorI10is_coloredNSD_10device_ptrIiEEllEEyS9_lNS7_10__identityEEEvT0_PT3_T1_NS0_13GridEvenShareISN_EET2_T4_E12temp_storage+32];
	add.s64 	%rd363, %rd361, %rd362;
	ld.shared.u64 	%rd364, [_ZZN3cub18CUB_300001_SM_10006detail6reduce18DeviceReduceKernelINS2_10policy_hubIlyN4cuda3std3__44plusIlEEE10Policy1000EN6thrust24THRUST_300001_SM_1000_NS18transform_iteratorI10is_coloredNSD_10device_ptrIiEEllEEyS9_lNS7_10__identityEEEvT0_PT3_T1_NS0_13GridEvenShareISN_EET2_T4_E12temp_storage+40];
	add.s64 	%rd365, %rd363, %rd364;
	ld.shared.u64 	%rd366, [_ZZN3cub18CUB_300001_SM_10006detail6reduce18DeviceReduceKernelINS2_10policy_hubIlyN4cuda3std3__44plusIlEEE10Policy1000EN6thrust24THRUST_300001_SM_1000_NS18transform_iteratorI10is_coloredNSD_10device_ptrIiEEllEEyS9_lNS7_10__identityEEEvT0_PT3_T1_NS0_13GridEvenShareISN_EET2_T4_E12temp_storage+48];
	add.s64 	%rd367, %rd365, %rd366;
	ld.shared.u64 	%rd368, [_ZZN3cub18CUB_300001_SM_10006detail6reduce18DeviceReduceKernelINS2_10policy_hubIlyN4cuda3std3__44plusIlEEE10Policy1000EN6thrust24THRUST_300001_SM_1000_NS18transform_iteratorI10is_coloredNSD_10device_ptrIiEEllEEyS9_lNS7_10__identityEEEvT0_PT3_T1_NS0_13GridEvenShareISN_EET2_T4_E12temp_storage+56];
	add.s64 	%rd369, %rd367, %rd368;
	ld.shared.u64 	%rd370, [_ZZN3cub18CUB_300001_SM_10006detail6reduce18DeviceReduceKernelINS2_10policy_hubIlyN4cuda3std3__44plusIlEEE10Policy1000EN6thrust24THRUST_300001_SM_1000_NS18transform_iteratorI10is_coloredNSD_10device_ptrIiEEllEEyS9_lNS7_10__identityEEEvT0_PT3_T1_NS0_13GridEvenShareISN_EET2_T4_E12temp_storage+64];
	add.s64 	%rd371, %rd369, %rd370;
	ld.shared.u64 	%rd372, [_ZZN3cub18CUB_300001_SM_10006detail6reduce18DeviceReduceKernelINS2_10policy_hubIlyN4cuda3std3__44plusIlEEE10Policy1000EN6thrust24THRUST_300001_SM_1000_NS18transform_iteratorI10is_coloredNSD_10device_ptrIiEEllEEyS9_lNS7_10__identityEEEvT0_PT3_T1_NS0_13GridEvenShareISN_EET2_T4_E12temp_storage+72];
	add.s64 	%rd373, %rd371, %rd372;
	ld.shared.u64 	%rd374, [_ZZN3cub18CUB_300001_SM_10006detail6reduce18DeviceReduceKernelINS2_10policy_hubIlyN4cuda3std3__44plusIlEEE10Policy1000EN6thrust24THRUST_300001_SM_1000_NS18transform_iteratorI10is_coloredNSD_10device_ptrIiEEllEEyS9_lNS7_10__identityEEEvT0_PT3_T1_NS0_13GridEvenShareISN_EET2_T4_E12temp_storage+80];
	add.s64 	%rd375, %rd373, %rd374;
	ld.shared.u64 	%rd376, [_ZZN3cub18CUB_300001_SM_10006detail6reduce18DeviceReduceKernelINS2_10policy_hubIlyN4cuda3std3__44plusIlEEE10Policy1000EN6thrust24THRUST_300001_SM_1000_NS18transform_iteratorI10is_coloredNSD_10device_ptrIiEEllEEyS9_lNS7_10__identityEEEvT0_PT3_T1_NS0_13GridEvenShareISN_EET2_T4_E12temp_storage+88];
	add.s64 	%rd377, %rd375, %rd376;
	ld.shared.u64 	%rd378, [_ZZN3cub18CUB_300001_SM_10006detail6reduce18DeviceReduceKernelINS2_10policy_hubIlyN4cuda3std3__44plusIlEEE10Policy1000EN6thrust24THRUST_300001_SM_1000_NS18transform_iteratorI10is_coloredNSD_10device_ptrIiEEllEEyS9_lNS7_10__identityEEEvT0_PT3_T1_NS0_13GridEvenShareISN_EET2_T4_E12temp_storage+96];
	add.s64 	%rd379, %rd377, %rd378;
	ld.shared.u64 	%rd380, [_ZZN3cub18CUB_300001_SM_10006detail6reduce18DeviceReduceKernelINS2_10policy_hubIlyN4cuda3std3__44plusIlEEE10Policy1000EN6thrust24THRUST_300001_SM_1000_NS18transform_iteratorI10is_coloredNSD_10device_ptrIiEEllEEyS9_lNS7_10__identityEEEvT0_PT3_T1_NS0_13GridEvenShareISN_EET2_T4_E12temp_storage+104];
	add.s64 	%rd381, %rd379, %rd380;
	ld.shared.u64 	%rd382, [_ZZN3cub18CUB_300001_SM_10006detail6reduce18DeviceReduceKernelINS2_10policy_hubIlyN4cuda3std3__44plusIlEEE10Policy1000EN6thrust24THRUST_300001_SM_1000_NS18transform_iteratorI10is_coloredNSD_10device_ptrIiEEllEEyS9_lNS7_10__identityEEEvT0_PT3_T1_NS0_13GridEvenShareISN_EET2_T4_E12temp_storage+112];
	add.s64 	%rd383, %rd381, %rd382;
	ld.shared.u64 	%rd384, [_ZZN3cub18CUB_300001_SM_10006detail6reduce18DeviceReduceKernelINS2_10policy_hubIlyN4cuda3std3__44plusIlEEE10Policy1000EN6thrust24THRUST_300001_SM_1000_NS18transform_iteratorI10is_coloredNSD_10device_ptrIiEEllEEyS9_lNS7_10__identityEEEvT0_PT3_T1_NS0_13GridEvenShareISN_EET2_T4_E12temp_storage+120];
	add.s64 	%rd385, %rd383, %rd384;
	ld.shared.u64 	%rd386, [_ZZN3cub18CUB_300001_SM_10006detail6reduce18DeviceReduceKernelINS2_10policy_hubIlyN4cuda3std3__44plusIlEEE10Policy1000EN6thrust24THRUST_300001_SM_1000_NS18transform_iteratorI10is_coloredNSD_10device_ptrIiEEllEEyS9_lNS7_10__identityEEEvT0_PT3_T1_NS0_13GridEvenShareISN_EET2_T4_E12temp_storage+128];
	add.s64 	%rd387, %rd385, %rd386;
	ld.shared.u64 	%rd388, [_ZZN3cub18CUB_300001_SM_10006detail6reduce18DeviceReduceKernelINS2_10policy_hubIlyN4cuda3std3__44plusIlEEE10Policy1000EN6thrust24THRUST_300001_SM_1000_NS18transform_iteratorI10is_coloredNSD_10device_ptrIiEEllEEyS9_lNS7_10__identityEEEvT0_PT3_T1_NS0_13GridEvenShareISN_EET2_T4_E12temp_storage+136];
	add.s64 	%rd419, %rd387, %rd388;
	bra.uni 	$L__BB50_46;
$L__BB50_21:
	// begin inline asm
	mov.u32 %r218, %laneid;
	// end inline asm
	and.b32  	%r269, %r5, 992;
	add.s32 	%r270, %r269, 32;
	setp.gt.s32 	%p107, %r270, %r4;
	not.b32 	%r271, %r269;
	add.s32 	%r272, %r4, %r271;
	selp.b32 	%r267, %r272, 31, %p107;
	mov.b64 	{%r220, %r225}, %rd403;
	mov.b32 	%r226, 1;
	mov.b32 	%r268, -1;
	// begin inline asm
	shfl.sync.down.b32 %r219, %r220, %r226, %r267, %r268;
	// end inline asm
	// begin inline asm
	shfl.sync.down.b32 %r224, %r225, %r226, %r267, %r268;
	// end inline asm
	mov.b64 	%rd288, {%r219, %r224};
	setp.lt.s32 	%p108, %r218, %r267;
	selp.b64 	%rd289, %rd288, 0, %p108;
	add.s64 	%rd290, %rd289, %rd403;
	mov.b64 	{%r230, %r235}, %rd290;
	mov.b32 	%r236, 2;
	// begin inline asm
	shfl.sync.down.b32 %r229, %r230, %r236, %r267, %r268;
	// end inline asm
	// begin inline asm
	shfl.sync.down.b32 %r234, %r235, %r236, %r267, %r268;
	// end inline asm
	mov.b64 	%rd291, {%r229, %r234};
	add.s32 	%r273, %r218, 2;
	setp.gt.s32 	%p109, %r273, %r267;
	selp.b64 	%rd292, 0, %rd291, %p109;
	add.s64 	%rd293, %rd292, %rd290;
	mov.b64 	{%r240, %r245}, %rd293;
	mov.b32 	%r246, 4;
	// begin inline asm
	shfl.sync.down.b32 %r239, %r240, %r246, %r267, %r268;
	// end inline asm
	// begin inline asm
	shfl.sync.down.b32 %r244, %r245, %r246, %r267, %r268;
	// end inline asm
	mov.b64 	%rd294, {%r239, %r244};
	add.s32 	%r274, %r218, 4;
	setp.gt.s32 	%p110, %r274, %r267;
	selp.b64 	%rd295, 0, %rd294, %p110;
	add.s64 	%rd296, %rd295, %rd293;
	mov.b64 	{%r250, %r255}, %rd296;
	mov.b32 	%r256, 8;
	// begin inline asm
	shfl.sync.down.b32 %r249, %r250, %r256, %r267, %r268;
	// end inline asm
	// begin inline asm
	shfl.sync.down.b32 %r254, %r255, %r256, %r267, %r268;
	// end inline asm
	mov.b64 	%rd297, {%r249, %r254};
	add.s32 	%r275, %r218, 8;
	setp.gt.s32 	%p111, %r275, %r267;
	selp.b64 	%rd298, 0, %rd297, %p111;
	add.s64 	%rd299, %rd298, %rd296;
	mov.b64 	{%r260, %r265}, %rd299;
	mov.b32 	%r266, 16;
	// begin inline asm
	shfl.sync.down.b32 %r259, %r260, %r266, %r267, %r268;
	// end inline asm
	// begin inline asm
	shfl.sync.down.b32 %r264, %r265, %r266, %r267, %r268;
	// end inline asm
	mov.b64 	%rd300, {%r259, %r264};
	add.s32 	%r276, %r218, 16;
	setp.gt.s32 	%p112, %r276, %r267;
	selp.b64 	%rd301, 0, %rd300, %p112;
	add.s64 	%rd419, %rd301, %rd299;
	setp.ne.s32 	%p113, %r218, 0;
	@%p113 bra 	$L__BB50_23;
	shr.u32 	%r277, %r5, 2;
	and.b32  	%r278, %r277, 248;
	mov.u32 	%r279, _ZZN3cub18CUB_300001_SM_10006detail6reduce18DeviceReduceKernelINS2_10policy_hubIlyN4cuda3std3__44plusIlEEE10Policy1000EN6thrust24THRUST_300001_SM_1000_NS18transform_iteratorI10is_coloredNSD_10device_ptrIiEEllEEyS9_lNS7_10__identityEEEvT0_PT3_T1_NS0_13GridEvenShareISN_EET2_T4_E12temp_storage;
	add.s32 	%r280, %r279, %r278;
	st.shared.u64 	[%r280+16], %rd419;
$L__BB50_23:
	bar.sync 	0;
	setp.ne.s32 	%p114, %r5, 0;
	@%p114 bra 	$L__BB50_46;
	setp.gt.s32 	%p115, %r4, 32;
	ld.shared.u64 	%rd302, [_ZZN3cub18CUB_300001_SM_10006detail6reduce18DeviceReduceKernelINS2_10policy_hubIlyN4cuda3std3__44plusIlEEE10Policy1000EN6thrust24THRUST_300001_SM_1000_NS18transform_iteratorI10is_coloredNSD_10device_ptrIiEEllEEyS9_lNS7_10__identityEEEvT0_PT3_T1_NS0_13GridEvenShareISN_EET2_T4_E12temp_storage+24];
	selp.b64 	%rd303, %rd302, 0, %p115;
	add.s64 	%rd304, %rd303, %rd419;
	setp.gt.s32 	%p116, %r4, 64;
	ld.shared.u64 	%rd305, [_ZZN3cub18CUB_300001_SM_10006detail6reduce18DeviceReduceKernelINS2_10policy_hubIlyN4cuda3std3__44plusIlEEE10Policy1000EN6thrust24THRUST_300001_SM_1000_NS18transform_iteratorI10is_coloredNSD_10device_ptrIiEEllEEyS9_lNS7_10__identityEEEvT0_PT3_T1_NS0_13GridEvenShareISN_EET2_T4_E12temp_storage+32];
	selp.b64 	%rd306, %rd305, 0, %p116;
	add.s64 	%rd307, %rd304, %rd306;
	setp.gt.s32 	%p117, %r4, 96;
	ld.shared.u64 	%rd308, [_ZZN3cub18CUB_300001_SM_10006detail6reduce18DeviceReduceKernelINS2_10policy_hubIlyN4cuda3std3__44plusIlEEE10Policy1000EN6thrust24THRUST_300001_SM_1000_NS18transform_iteratorI10is_coloredNSD_10device_ptrIiEEllEEyS9_lNS7_10__identityEEEvT0_PT3_T1_NS0_13GridEvenShareISN_EET2_T4_E12temp_storage+40];
	selp.b64 	%rd309, %rd308, 0, %p117;
	add.s64 	%rd310, %rd307, %rd309;
	setp.gt.s32 	%p118, %r4, 128;
	ld.shared.u64 	%rd311, [_ZZN3cub18CUB_300001_SM_10006detail6reduce18DeviceReduceKernelINS2_10policy_hubIlyN4cuda3std3__44plusIlEEE10Policy1000EN6thrust24THRUST_300001_SM_1000_NS18transform_iteratorI10is_coloredNSD_10device_ptrIiEEllEEyS9_lNS7_10__identityEEEvT0_PT3_T1_NS0_13GridEvenShareISN_EET2_T4_E12temp_storage+48];
	selp.b64 	%rd312, %rd311, 0, %p118;
	add.s64 	%rd313, %rd310, %rd312;
	setp.gt.s32 	%p119, %r4, 160;
	ld.shared.u64 	%rd314, [_ZZN3cub18CUB_300001_SM_10006detail6reduce18DeviceReduceKernelINS2_10policy_hubIlyN4cuda3std3__44plusIlEEE10Policy1000EN6thrust24THRUST_300001_SM_1000_NS18transform_iteratorI10is_coloredNSD_10device_ptrIiEEllEEyS9_lNS7_10__identityEEEvT0_PT3_T1_NS0_13GridEvenShareISN_EET2_T4_E12temp_storage+56];
	selp.b64 	%rd315, %rd314, 0, %p119;
	add.s64 	%rd316, %rd313, %rd315;
	setp.gt.s32 	%p120, %r4, 192;
	ld.shared.u64 	%rd317, [_ZZN3cub18CUB_300001_SM_10006detail6reduce18DeviceReduceKernelINS2_10policy_hubIlyN4cuda3std3__44plusIlEEE10Policy1000EN6thrust24THRUST_300001_SM_1000_NS18transform_iteratorI10is_coloredNSD_10device_ptrIiEEllEEyS9_lNS7_10__identityEEEvT0_PT3_T1_NS0_13GridEvenShareISN_EET2_T4_E12temp_storage+64];
	selp.b64 	%rd318, %rd317, 0, %p120;
	add.s64 	%rd319, %rd316, %rd318;
	setp.gt.s32 	%p121, %r4, 224;
	ld.shared.u64 	%rd320, [_ZZN3cub18CUB_300001_SM_10006detail6reduce18DeviceReduceKernelINS2_10policy_hubIlyN4cuda3std3__44plusIlEEE10Policy1000EN6thrust24THRUST_300001_SM_1000_NS18transform_iteratorI10is_coloredNSD_10device_ptrIiEEllEEyS9_lNS7_10__identityEEEvT0_PT3_T1_NS0_13GridEvenShareISN_EET2_T4_E12temp_storage+72];
	selp.b64 	%rd321, %rd320, 0, %p121;
	add.s64 	%rd322, %rd319, %rd321;
	setp.gt.s32 	%p122, %r4, 256;
	ld.shared.u64 	%rd323, [_ZZN3cub18CUB_300001_SM_10006detail6reduce18DeviceReduceKernelINS2_10policy_hubIlyN4cuda3std3__44plusIlEEE10Policy1000EN6thrust24THRUST_300001_SM_1000_NS18transform_iteratorI10is_coloredNSD_10device_ptrIiEEllEEyS9_lNS7_10__identityEEEvT0_PT3_T1_NS0_13GridEvenShareISN_EET2_T4_E12temp_storage+80];
	selp.b64 	%rd324, %rd323, 0, %p122;
	add.s64 	%rd325, %rd322, %rd324;
	setp.gt.s32 	%p123, %r4, 288;
	ld.shared.u64 	%rd326, [_ZZN3cub18CUB_300001_SM_10006detail6reduce18DeviceReduceKernelINS2_10policy_hubIlyN4cuda3std3__44plusIlEEE10Policy1000EN6thrust24THRUST_300001_SM_1000_NS18transform_iteratorI10is_coloredNSD_10device_ptrIiEEllEEyS9_lNS7_10__identityEEEvT0_PT3_T1_NS0_13GridEvenShareISN_EET2_T4_E12temp_storage+88];
	selp.b64 	%rd327, %rd326, 0, %p123;
	add.s64 	%rd328, %rd325, %rd327;
	setp.gt.s32 	%p124, %r4, 320;
	ld.shared.u64 	%rd329, [_ZZN3cub18CUB_300001_SM_10006detail6reduce18DeviceReduceKernelINS2_10policy_hubIlyN4cuda3std3__44plusIlEEE10Policy1000EN6thrust24THRUST_300001_SM_1000_NS18transform_iteratorI10is_coloredNSD_10device_ptrIiEEllEEyS9_lNS7_10__identityEEEvT0_PT3_T1_NS0_13GridEvenShareISN_EET2_T4_E12temp_storage+96];
	selp.b64 	%rd330, %rd329, 0, %p124;
	add.s64 	%rd331, %rd328, %rd330;
	setp.gt.s32 	%p125, %r4, 352;
	ld.shared.u64 	%rd332, [_ZZN3cub18CUB_300001_SM_10006detail6reduce18DeviceReduceKernelINS2_10policy_hubIlyN4cuda3std3__44plusIlEEE10Policy1000EN6thrust24THRUST_300001_SM_1000_NS18transform_iteratorI10is_coloredNSD_10device_ptrIiEEllEEyS9_lNS7_10__identityEEEvT0_PT3_T1_NS0_13GridEvenShareISN_EET2_T4_E12temp_storage+104];
	selp.b64 	%rd333, %rd332, 0, %p125;
	add.s64 	%rd334, %rd331, %rd333;
	setp.gt.s32 	%p126, %r4, 384;
	ld.shared.u64 	%rd335, [_ZZN3cub18CUB_300001_SM_10006detail6reduce18DeviceReduceKernelINS2_10policy_hubIlyN4cuda3std3__44plusIlEEE10Policy1000EN6thrust24THRUST_300001_SM_1000_NS18transform_iteratorI10is_coloredNSD_10device_ptrIiEEllEEyS9_lNS7_10__identityEEEvT0_PT3_T1_NS0_13GridEvenShareISN_EET2_T4_E12temp_storage+112];
	selp.b64 	%rd336, %rd335, 0, %p126;
	add.s64 	%rd337, %rd334, %rd336;
	setp.gt.s32 	%p127, %r4, 416;
	ld.shared.u64 	%rd338, [_ZZN3cub18CUB_300001_SM_10006detail6reduce18DeviceReduceKernelINS2_10policy_hubIlyN4cuda3std3__44plusIlEEE10Policy1000EN6thrust24THRUST_300001_SM_1000_NS18transform_iteratorI10is_coloredNSD_10device_ptrIiEEllEEyS9_lNS7_10__identityEEEvT0_PT3_T1_NS0_13GridEvenShareISN_EET2_T4_E12temp_storage+120];
	selp.b64 	%rd339, %rd338, 0, %p127;
	add.s64 	%rd340, %rd337, %rd339;
	setp.gt.s32 	%p128, %r4, 448;
	ld.shared.u64 	%rd341, [_ZZN3cub18CUB_300001_SM_10006detail6reduce18DeviceReduceKernelINS2_10policy_hubIlyN4cuda3std3__44plusIlEEE10Policy1000EN6thrust24THRUST_300001_SM_1000_NS18transform_iteratorI10is_coloredNSD_10device_ptrIiEEllEEyS9_lNS7_10__identityEEEvT0_PT3_T1_NS0_13GridEvenShareISN_EET2_T4_E12temp_storage+128];
	selp.b64 	%rd342, %rd341, 0, %p128;
	add.s64 	%rd343, %rd340, %rd342;
	setp.gt.s32 	%p129, %r4, 480;
	ld.shared.u64 	%rd344, [_ZZN3cub18CUB_300001_SM_10006detail6reduce18DeviceReduceKernelINS2_10policy_hubIlyN4cuda3std3__44plusIlEEE10Policy1000EN6thrust24THRUST_300001_SM_1000_NS18transform_iteratorI10is_coloredNSD_10device_ptrIiEEllEEyS9_lNS7_10__identityEEEvT0_PT3_T1_NS0_13GridEvenShareISN_EET2_T4_E12temp_storage+136];
	selp.b64 	%rd345, %rd344, 0, %p129;
	add.s64 	%rd419, %rd343, %rd345;
	bra.uni 	$L__BB50_46;
$L__BB50_25:
	cvt.u32.u64 	%r52, %rd4;
	mov.u32 	%r27, %tid.x;
	add.s32 	%r53, %r52, %r27;
	mul.wide.u32 	%rd65, %r53, 4;
	add.s64 	%rd66, %rd2, %rd65;
	ld.global.u32 	%r54, [%rd66];
	setp.gt.s32 	%p2, %r54, -1;
	selp.u64 	%rd67, 1, 0, %p2;
	ld.global.u32 	%r55, [%rd66+2048];
	setp.gt.s32 	%p3, %r55, -1;
	selp.u64 	%rd68, 1, 0, %p3;
	ld.global.u32 	%r56, [%rd66+4096];
	setp.gt.s32 	%p4, %r56, -1;
	selp.u64 	%rd69, 1, 0, %p4;
	ld.global.u32 	%r57, [%rd66+6144];
	setp.gt.s32 	%p5, %r57, -1;
	selp.u64 	%rd70, 1, 0, %p5;
	ld.global.u32 	%r58, [%rd66+8192];
	setp.gt.s32 	%p6, %r58, -1;
	selp.u64 	%rd71, 1, 0, %p6;
	ld.global.u32 	%r59, [%rd66+10240];
	setp.gt.s32 	%p7, %r59, -1;
	selp.u64 	%rd72, 1, 0, %p7;
	ld.global.u32 	%r60, [%rd66+12288];
	setp.gt.s32 	%p8, %r60, -1;
	selp.u64 	%rd73, 1, 0, %p8;
	add.s64 	%rd74, %rd68, %rd67;
	add.s64 	%rd75, %rd74, %rd69;
	add.s64 	%rd76, %rd75, %rd70;
	add.s64 	%rd77, %rd76, %rd71;
	add.s64 	%rd78, %rd77, %rd72;
	add.s64 	%rd418, %rd78, %rd73;
	setp.lt.u64 	%p9, %rd5, %rd3;
	@%p9 bra 	$L__BB50_42;
	cvt.u32.u64 	%r62, %rd3;
	cvt.u64.u32 	%rd30, %r27;
	add.s64 	%rd405, %rd4, %rd3;
	cvt.u32.u64 	%r28, %rd1;
	not.b32 	%r64, %r27;
	add.s32 	%r65, %r64, %r28;
	sub.s32 	%r66, %r65, %r62;
	sub.s32 	%r345, %r66, %r52;
	add.s64 	%rd79, %rd405, %rd30;
	shl.b64 	%rd80, %rd79, 2;
	add.s64 	%rd81, %rd80, %rd2;
	add.s64 	%rd404, %rd81, 16384;
	mov.b32 	%r346, 0;
	mov.u64 	%rd406, %rd4;
$L__BB50_27:
	cvt.s64.s32 	%rd37, %r50;
	add.s64 	%rd406, %rd406, %rd37;
	add.s64 	%rd82, %rd1, -3584;
	setp.gt.u64 	%p10, %rd406, %rd82;
	@%p10 bra 	$L__BB50_29;
	mul.lo.s32 	%r68, %r1, 3584;
	cvt.s64.s32 	%rd83, %r68;
	add.s64 	%rd84, %rd406, %rd30;
	shl.b64 	%rd85, %rd84, 2;
	add.s64 	%rd86, %rd2, %rd85;
	ld.global.u32 	%r69, [%rd86];
	setp.gt.s32 	%p11, %r69, -1;
	selp.u64 	%rd87, 1, 0, %p11;
	ld.global.u32 	%r70, [%rd86+2048];
	setp.gt.s32 	%p12, %r70, -1;
	selp.u64 	%rd88, 1, 0, %p12;
	ld.global.u32 	%r71, [%rd86+4096];
	setp.gt.s32 	%p13, %r71, -1;
	selp.u64 	%rd89, 1, 0, %p13;
	ld.global.u32 	%r72, [%rd86+6144];
	setp.gt.s32 	%p14, %r72, -1;
	selp.u64 	%rd90, 1, 0, %p14;
	ld.global.u32 	%r73, [%rd86+8192];
	setp.gt.s32 	%p15, %r73, -1;
	selp.u64 	%rd91, 1, 0, %p15;
	ld.global.u32 	%r74, [%rd86+10240];
	setp.gt.s32 	%p16, %r74, -1;
	selp.u64 	%rd92, 1, 0, %p16;
	ld.global.u32 	%r75, [%rd86+12288];
	setp.gt.s32 	%p17, %r75, -1;
	selp.u64 	%rd93, 1, 0, %p17;
	add.s64 	%rd94, %rd418, %rd87;
	add.s64 	%rd95, %rd94, %rd88;
	add.s64 	%rd96, %rd95, %rd89;
	add.s64 	%rd97, %rd96, %rd90;
	add.s64 	%rd98, %rd97, %rd91;
	add.s64 	%rd99, %rd98, %rd92;
	add.s64 	%rd418, %rd99, %rd93;
	sub.s64 	%rd100, %rd1, %rd406;
	setp.lt.u64 	%p18, %rd100, %rd83;
	add.s32 	%r346, %r346, 1;
	add.s64 	%rd405, %rd405, %rd83;
	sub.s32 	%r345, %r345, %r68;
	mul.wide.s32 	%rd101, %r68, 4;
	add.s64 	%rd404, %rd404, %rd101;
	@%p18 bra 	$L__BB50_42;
	bra.uni 	$L__BB50_27;
$L__BB50_29:
	setp.le.u64 	%p19, %rd1, %rd406;
	cvt.u32.u64 	%r76, %rd406;
	cvt.u32.u64 	%r77, %rd1;
	sub.s32 	%r78, %r77, %r76;
	setp.ge.s32 	%p20, %r27, %r78;
	or.pred  	%p21, %p19, %p20;
	@%p21 bra 	$L__BB50_42;
	cvt.u32.u64 	%r80, %rd37;
	cvt.u32.u64 	%r81, %rd4;
	not.b32 	%r82, %r27;
	add.s32 	%r83, %r82, %r28;
	add.s32 	%r84, %r80, %r81;
	sub.s32 	%r85, %r83, %r84;
	mul.lo.s32 	%r86, %r1, %r346;
	mad.lo.s32 	%r87, %r86, -3584, %r85;
	shr.u32 	%r88, %r87, 9;
	add.s32 	%r34, %r88, 1;
	and.b32  	%r35, %r34, 15;
	setp.lt.u32 	%p22, %r87, 7680;
	mov.u32 	%r349, %r27;
	@%p22 bra 	$L__BB50_33;
	shr.u32 	%r89, %r345, 9;
	add.s32 	%r90, %r89, 1;
	and.b32  	%r91, %r90, 16777200;
	neg.s32 	%r347, %r91;
	mov.u32 	%r349, %r27;
$L__BB50_32:
	.pragma "nounroll";
	ld.global.u32 	%r92, [%rd404+-16384];
	setp.gt.s32 	%p23, %r92, -1;
	selp.u64 	%rd103, 1, 0, %p23;
	add.s64 	%rd104, %rd418, %rd103;
	ld.global.u32 	%r93, [%rd404+-14336];
	setp.gt.s32 	%p24, %r93, -1;
	selp.u64 	%rd105, 1, 0, %p24;
	add.s64 	%rd106, %rd104, %rd105;
	ld.global.u32 	%r94, [%rd404+-12288];
	setp.gt.s32 	%p25, %r94, -1;
	selp.u64 	%rd107, 1, 0, %p25;
	add.s64 	%rd108, %rd106, %rd107;
	ld.global.u32 	%r95, [%rd404+-10240];
	setp.gt.s32 	%p26, %r95, -1;
	selp.u64 	%rd109, 1, 0, %p26;
	add.s64 	%rd110, %rd108, %rd109;
	ld.global.u32 	%r96, [%rd404+-8192];
	setp.gt.s32 	%p27, %r96, -1;
	selp.u64 	%rd111, 1, 0, %p27;
	add.s64 	%rd112, %rd110, %rd111;
	ld.global.u32 	%r97, [%rd404+-6144];
	setp.gt.s32 	%p28, %r97, -1;
	selp.u64 	%rd113, 1, 0, %p28;
	add.s64 	%rd114, %rd112, %rd113;
	ld.global.u32 	%r98, [%rd404+-4096];
	setp.gt.s32 	%p29, %r98, -1;
	selp.u64 	%rd115, 1, 0, %p29;
	add.s64 	%rd116, %rd114, %rd115;
	ld.global.u32 	%r99, [%rd404+-2048];
	setp.gt.s32 	%p30, %r99, -1;
	selp.u64 	%rd117, 1, 0, %p30;
	add.s64 	%rd118, %rd116, %rd117;
	ld.global.u32 	%r100, [%rd404];
	setp.gt.s32 	%p31, %r100, -1;
	selp.u64 	%rd119, 1, 0, %p31;
	add.s64 	%rd120, %rd118, %rd119;
	ld.global.u32 	%r101, [%rd404+2048];
	setp.gt.s32 	%p32, %r101, -1;
	selp.u64 	%rd121, 1, 0, %p32;
	add.s64 	%rd122, %rd120, %rd121;
	ld.global.u32 	%r102, [%rd404+4096];
	setp.gt.s32 	%p33, %r102, -1;
	selp.u64 	%rd123, 1, 0, %p33;
	add.s64 	%rd124, %rd122, %rd123;
	ld.global.u32 	%r103, [%rd404+6144];
	setp.gt.s32 	%p34, %r103, -1;
	selp.u64 	%rd125, 1, 0, %p34;
	add.s64 	%rd126, %rd124, %rd125;
	ld.global.u32 	%r104, [%rd404+8192];
	setp.gt.s32 	%p35, %r104, -1;
	selp.u64 	%rd127, 1, 0, %p35;
	add.s64 	%rd128, %rd126, %rd127;
	ld.global.u32 	%r105, [%rd404+10240];
	setp.gt.s32 	%p36, %r105, -1;
	selp.u64 	%rd129, 1, 0, %p36;
	add.s64 	%rd130, %rd128, %rd129;
	ld.global.u32 	%r106, [%rd404+12288];
	setp.gt.s32 	%p37, %r106, -1;
	selp.u64 	%rd131, 1, 0, %p37;
	add.s64 	%rd132, %rd130, %rd131;
	ld.global.u32 	%r107, [%rd404+14336];
	setp.gt.s32 	%p38, %r107, -1;
	selp.u64 	%rd133, 1, 0, %p38;
	add.s64 	%rd418, %rd132, %rd133;
	add.s32 	%r349, %r349, 8192;
	add.s32 	%r347, %r347, 16;
	add.s64 	%rd404, %rd404, 32768;
	setp.ne.s32 	%p39, %r347, 0;
	@%p39 bra 	$L__BB50_32;
$L__BB50_33:
	setp.eq.s32 	%p40, %r35, 0;
	@%p40 bra 	$L__BB50_42;
	and.b32  	%r42, %r34, 7;
	setp.lt.u32 	%p41, %r35, 8;
	@%p41 bra 	$L__BB50_36;
	cvt.u64.u32 	%rd135, %r349;
	add.s64 	%rd136, %rd406, %rd135;
	shl.b64 	%rd137, %rd136, 2;
	add.s64 	%rd138, %rd2, %rd137;
	ld.global.u32 	%r108, [%rd138];
	setp.gt.s32 	%p42, %r108, -1;
	selp.u64 	%rd139, 1, 0, %p42;
	add.s64 	%rd140, %rd418, %rd139;
	ld.global.u32 	%r109, [%rd138+2048];
	setp.gt.s32 	%p43, %r109, -1;
	selp.u64 	%rd141, 1, 0, %p43;
	add.s64 	%rd142, %rd140, %rd141;
	ld.global.u32 	%r110, [%rd138+4096];
	setp.gt.s32 	%p44, %r110, -1;
	selp.u64 	%rd143, 1, 0, %p44;
	add.s64 	%rd144, %rd142, %rd143;
	ld.global.u32 	%r111, [%rd138+6144];
	setp.gt.s32 	%p45, %r111, -1;
	selp.u64 	%rd145, 1, 0, %p45;
	add.s64 	%rd146, %rd144, %rd145;
	ld.global.u32 	%r112, [%rd138+8192];
	setp.gt.s32 	%p46, %r112, -1;
	selp.u64 	%rd147, 1, 0, %p46;
	add.s64 	%rd148, %rd146, %rd147;
	ld.global.u32 	%r113, [%rd138+10240];
	setp.gt.s32 	%p47, %r113, -1;
	selp.u64 	%rd149, 1, 0, %p47;
	add.s64 	%rd150, %rd148, %rd149;
	ld.global.u32 	%r114, [%rd138+12288];
	setp.gt.s32 	%p48, %r114, -1;
	selp.u64 	%rd151, 1, 0, %p48;
	add.s64 	%rd152, %rd150, %rd151;
	ld.global.u32 	%r115, [%rd138+14336];
	setp.gt.s32 	%p49, %r115, -1;
	selp.u64 	%rd153, 1, 0, %p49;
	add.s64 	%rd418, %rd152, %rd153;
	add.s32 	%r349, %r349, 4096;
$L__BB50_36:
	setp.eq.s32 	%p50, %r42, 0;
	@%p50 bra 	$L__BB50_42;
	setp.lt.u32 	%p51, %r42, 4;
	@%p51 bra 	$L__BB50_39;
	cvt.u64.u32 	%rd155, %r349;
	add.s64 	%rd156, %rd406, %rd155;
	shl.b64 	%rd157, %rd156, 2;
	add.s64 	%rd158, %rd2, %rd157;
	ld.global.u32 	%r116, [%rd158];
	setp.gt.s32 	%p52, %r116, -1;
	selp.u64 	%rd159, 1, 0, %p52;
	add.s64 	%rd160, %rd418, %rd159;
	ld.global.u32 	%r117, [%rd158+2048];
	setp.gt.s32 	%p53, %r117, -1;
	selp.u64 	%rd161, 1, 0, %p53;
	add.s64 	%rd162, %rd160, %rd161;
	ld.global.u32 	%r118, [%rd158+4096];
	setp.gt.s32 	%p54, %r118, -1;
	selp.u64 	%rd163, 1, 0, %p54;
	add.s64 	%rd164, %rd162, %rd163;
	ld.global.u32 	%r119, [%rd158+6144];
	setp.gt.s32 	%p55, %r119, -1;
	selp.u64 	%rd165, 1, 0, %p55;
	add.s64 	%rd418, %rd164, %rd165;
	add.s32 	%r349, %r349, 2048;
$L__BB50_39:
	and.b32  	%r120, %r34, 3;
	setp.eq.s32 	%p56, %r120, 0;
	@%p56 bra 	$L__BB50_42;
	cvt.u64.u32 	%rd166, %r349;
	add.s64 	%rd167, %rd166, %rd405;
	shl.b64 	%rd168, %rd167, 2;
	add.s64 	%rd416, %rd2, %rd168;
	cvt.u16.u32 	%rs1, %r345;
	shr.u16 	%rs2, %rs1, 9;
	add.s16 	%rs3, %rs2, 1;
	cvt.u32.u16 	%r121, %rs3;
	and.b32  	%r122, %r121, 3;
	neg.s32 	%r352, %r122;
$L__BB50_41:
	.pragma "nounroll";
	ld.global.u32 	%r123, [%rd416];
	setp.gt.s32 	%p57, %r123, -1;
	selp.u64 	%rd169, 1, 0, %p57;
	add.s64 	%rd418, %rd418, %rd169;
	add.s64 	%rd416, %rd416, 2048;
	add.s32 	%r352, %r352, 1;
	setp.ne.s32 	%p58, %r352, 0;
	@%p58 bra 	$L__BB50_41;
$L__BB50_42:
	// begin inline asm
	mov.u32 %r124, %laneid;
	// end inline asm
	mov.b64 	{%r126, %r131}, %rd418;
	mov.b32 	%r132, 1;
	mov.b32 	%r173, 31;
	mov.b32 	%r174, -1;
	// begin inline asm
	shfl.sync.down.b32 %r125, %r126, %r132, %r173, %r174;
	// end inline asm
	// begin inline asm
	shfl.sync.down.b32 %r130, %r131, %r132, %r173, %r174;
	// end inline asm
	mov.b64 	%rd170, {%r125, %r130};
	setp.gt.s32 	%p59, %r124, 30;
	selp.b64 	%rd171, 0, %rd170, %p59;
	add.s64 	%rd172, %rd171, %rd418;
	mov.b64 	{%r136, %r141}, %rd172;
	mov.b32 	%r142, 2;
	// begin inline asm
	shfl.sync.down.b32 %r135, %r136, %r142, %r173, %r174;
	// end inline asm
	// begin inline asm
	shfl.sync.down.b32 %r140, %r141, %r142, %r173, %r174;
	// end inline asm
	mov.b64 	%rd173, {%r135, %r140};
	setp.gt.s32 	%p60, %r124, 29;
	selp.b64 	%rd174, 0, %rd173, %p60;
	add.s64 	%rd175, %rd174, %rd172;
	mov.b64 	{%r146, %r151}, %rd175;
	mov.b32 	%r152, 4;
	// begin inline asm
	shfl.sync.down.b32 %r145, %r146, %r152, %r173, %r174;
	// end inline asm
	// begin inline asm
	shfl.sync.down.b32 %r150, %r151, %r152, %r173, %r174;
	// end inline asm
	mov.b64 	%rd176, {%r145, %r150};
	setp.gt.s32 	%p61, %r124, 27;
	selp.b64 	%rd177, 0, %rd176, %p61;
	add.s64 	%rd178, %rd177, %rd175;
	mov.b64 	{%r156, %r161}, %rd178;
	mov.b32 	%r162, 8;
	// begin inline asm
	shfl.sync.down.b32 %r155, %r156, %r162, %r173, %r174;
	// end inline asm
	// begin inline asm
	shfl.sync.down.b32 %r160, %r161, %r162, %r173, %r174;
	// end inline asm
	mov.b64 	%rd179, {%r155, %r160};
	setp.gt.s32 	%p62, %r124, 23;
	selp.b64 	%rd180, 0, %rd179, %p62;
	add.s64 	%rd181, %rd180, %rd178;
	mov.b64 	{%r166, %r171}, %rd181;
	mov.b32 	%r172, 16;
	// begin inline asm
	shfl.sync.down.b32 %r165, %r166, %r172, %r173, %r174;
	// end inline asm
	// begin inline asm
	shfl.sync.down.b32 %r170, %r171, %r172, %r173, %r174;
	// end inline asm
	mov.b64 	%rd182, {%r165, %r170};
	setp.gt.s32 	%p63, %r124, 15;
	selp.b64 	%rd183, 0, %rd182, %p63;
	add.s64 	%rd419, %rd183, %rd181;
	setp.ne.s32 	%p64, %r124, 0;
	@%p64 bra 	$L__BB50_44;
	shr.u32 	%r175, %r27, 2;
	and.b32  	%r176, %r175, 248;
	mov.u32 	%r177, _ZZN3cub18CUB_300001_SM_10006detail6reduce18DeviceReduceKernelINS2_10policy_hubIlyN4cuda3std3__44plusIlEEE10Policy1000EN6thrust24THRUST_300001_SM_1000_NS18transform_iteratorI10is_coloredNSD_10device_ptrIiEEllEEyS9_lNS7_10__identityEEEvT0_PT3_T1_NS0_13GridEvenShareISN_EET2_T4_E12temp_storage;
	add.s32 	%r178, %r177, %r176;
	st.shared.u64 	[%r178+16], %rd419;
$L__BB50_44:
	bar.sync 	0;
	setp.ne.s32 	%p65, %r27, 0;
	@%p65 bra 	$L__BB50_46;
	ld.shared.u64 	%rd184, [_ZZN3cub18CUB_300001_SM_10006detail6reduce18DeviceReduceKernelINS2_10policy_hubIlyN4cuda3std3__44plusIlEEE10Policy1000EN6thrust24THRUST_300001_SM_1000_NS18transform_iteratorI10is_coloredNSD_10device_ptrIiEEllEEyS9_lNS7_10__identityEEEvT0_PT3_T1_NS0_13GridEvenShareISN_EET2_T4_E12temp_storage+24];
	add.s64 	%rd185, %rd184, %rd419;
	ld.shared.u64 	%rd186, [_ZZN3cub18CUB_300001_SM_10006detail6reduce18DeviceReduceKernelINS2_10policy_hubIlyN4cuda3std3__44plusIlEEE10Policy1000EN6thrust24THRUST_300001_SM_1000_NS18transform_iteratorI10is_coloredNSD_10device_ptrIiEEllEEyS9_lNS7_10__identityEEEvT0_PT3_T1_NS0_13GridEvenShareISN_EET2_T4_E12temp_storage+32];
	add.s64 	%rd187, %rd185, %rd186;
	ld.shared.u64 	%rd188, [_ZZN3cub18CUB_300001_SM_10006detail6reduce18DeviceReduceKernelINS2_10policy_hubIlyN4cuda3std3__44plusIlEEE10Policy1000EN6thrust24THRUST_300001_SM_1000_NS18transform_iteratorI10is_coloredNSD_10device_ptrIiEEllEEyS9_lNS7_10__identityEEEvT0_PT3_T1_NS0_13GridEvenShareISN_EET2_T4_E12temp_storage+40];
	add.s64 	%rd189, %rd187, %rd188;
	ld.shared.u64 	%rd190, [_ZZN3cub18CUB_300001_SM_10006detail6reduce18DeviceReduceKernelINS2_10policy_hubIlyN4cuda3std3__44plusIlEEE10Policy1000EN6thrust24THRUST_300001_SM_1000_NS18transform_iteratorI10is_coloredNSD_10device_ptrIiEEllEEyS9_lNS7_10__identityEEEvT0_PT3_T1_NS0_13GridEvenShareISN_EET2_T4_E12temp_storage+48];
	add.s64 	%rd191, %rd189, %rd190;
	ld.shared.u64 	%rd192, [_ZZN3cub18CUB_300001_SM_10006detail6reduce18DeviceReduceKernelINS2_10policy_hubIlyN4cuda3std3__44plusIlEEE10Policy1000EN6thrust24THRUST_300001_SM_1000_NS18transform_iteratorI10is_coloredNSD_10device_ptrIiEEllEEyS9_lNS7_10__identityEEEvT0_PT3_T1_NS0_13GridEvenShareISN_EET2_T4_E12temp_storage+56];
	add.s64 	%rd193, %rd191, %rd192;
	ld.shared.u64 	%rd194, [_ZZN3cub18CUB_300001_SM_10006detail6reduce18DeviceReduceKernelINS2_10policy_hubIlyN4cuda3std3__44plusIlEEE10Policy1000EN6thrust24THRUST_300001_SM_1000_NS18transform_iteratorI10is_coloredNSD_10device_ptrIiEEllEEyS9_lNS7_10__identityEEEvT0_PT3_T1_NS0_13GridEvenShareISN_EET2_T4_E12temp_storage+64];
	add.s64 	%rd195, %rd193, %rd194;
	ld.shared.u64 	%rd196, [_ZZN3cub18CUB_300001_SM_10006detail6reduce18DeviceReduceKernelINS2_10policy_hubIlyN4cuda3std3__44plusIlEEE10Policy1000EN6thrust24THRUST_300001_SM_1000_NS18transform_iteratorI10is_coloredNSD_10device_ptrIiEEllEEyS9_lNS7_10__identityEEEvT0_PT3_T1_NS0_13GridEvenShareISN_EET2_T4_E12temp_storage+72];
	add.s64 	%rd197, %rd195, %rd196;
	ld.shared.u64 	%rd198, [_ZZN3cub18CUB_300001_SM_10006detail6reduce18DeviceReduceKernelINS2_10policy_hubIlyN4cuda3std3__44plusIlEEE10Policy1000EN6thrust24THRUST_300001_SM_1000_NS18transform_iteratorI10is_coloredNSD_10device_ptrIiEEllEEyS9_lNS7_10__identityEEEvT0_PT3_T1_NS0_13GridEvenShareISN_EET2_T4_E12temp_storage+80];
	add.s64 	%rd199, %rd197, %rd198;
	ld.shared.u64 	%rd200, [_ZZN3cub18CUB_300001_SM_10006detail6reduce18DeviceReduceKernelINS2_10policy_hubIlyN4cuda3std3__44plusIlEEE10Policy1000EN6thrust24THRUST_300001_SM_1000_NS18transform_iteratorI10is_coloredNSD_10device_ptrIiEEllEEyS9_lNS7_10__identityEEEvT0_PT3_T1_NS0_13GridEvenShareISN_EET2_T4_E12temp_storage+88];
	add.s64 	%rd201, %rd199, %rd200;
	ld.shared.u64 	%rd202, [_ZZN3cub18CUB_300001_SM_10006detail6reduce18DeviceReduceKernelINS2_10policy_hubIlyN4cuda3std3__44plusIlEEE10Policy1000EN6thrust24THRUST_300001_SM_1000_NS18transform_iteratorI10is_coloredNSD_10device_ptrIiEEllEEyS9_lNS7_10__identityEEEvT0_PT3_T1_NS0_13GridEvenShareISN_EET2_T4_E12temp_storage+96];
	add.s64 	%rd203, %rd201, %rd202;
	ld.shared.u64 	%rd204, [_ZZN3cub18CUB_300001_SM_10006detail6reduce18DeviceReduceKernelINS2_10policy_hubIlyN4cuda3std3__44plusIlEEE10Policy1000EN6thrust24THRUST_300001_SM_1000_NS18transform_iteratorI10is_coloredNSD_10device_ptrIiEEllEEyS9_lNS7_10__identityEEEvT0_PT3_T1_NS0_13GridEvenShareISN_EET2_T4_E12temp_storage+104];
	add.s64 	%rd205, %rd203, %rd204;
	ld.shared.u64 	%rd206, [_ZZN3cub18CUB_300001_SM_10006detail6reduce18DeviceReduceKernelINS2_10policy_hubIlyN4cuda3std3__44plusIlEEE10Policy1000EN6thrust24THRUST_300001_SM_1000_NS18transform_iteratorI10is_coloredNSD_10device_ptrIiEEllEEyS9_lNS7_10__identityEEEvT0_PT3_T1_NS0_13GridEvenShareISN_EET2_T4_E12temp_storage+112];
	add.s64 	%rd207, %rd205, %rd206;
	ld.shared.u64 	%rd208, [_ZZN3cub18CUB_300001_SM_10006detail6reduce18DeviceReduceKernelINS2_10policy_hubIlyN4cuda3std3__44plusIlEEE10Policy1000EN6thrust24THRUST_300001_SM_1000_NS18transform_iteratorI10is_coloredNSD_10device_ptrIiEEllEEyS9_lNS7_10__identityEEEvT0_PT3_T1_NS0_13GridEvenShareISN_EET2_T4_E12temp_storage+120];
	add.s64 	%rd209, %rd207, %rd208;
	ld.shared.u64 	%rd210, [_ZZN3cub18CUB_300001_SM_10006detail6reduce18DeviceReduceKernelINS2_10policy_hubIlyN4cuda3std3__44plusIlEEE10Policy1000EN6thrust24THRUST_300001_SM_1000_NS18transform_iteratorI10is_coloredNSD_10device_ptrIiEEllEEyS9_lNS7_10__identityEEEvT0_PT3_T1_NS0_13GridEvenShareISN_EET2_T4_E12temp_storage+128];
	add.s64 	%rd211, %rd209, %rd210;
	ld.shared.u64 	%rd212, [_ZZN3cub18CUB_300001_SM_10006detail6reduce18DeviceReduceKernelINS2_10policy_hubIlyN4cuda3std3__44plusIlEEE10Policy1000EN6thrust24THRUST_300001_SM_1000_NS18transform_iteratorI10is_coloredNSD_10device_ptrIiEEllEEyS9_lNS7_10__identityEEEvT0_PT3_T1_NS0_13GridEvenShareISN_EET2_T4_E12temp_storage+136];
	add.s64 	%rd419, %rd211, %rd212;
$L__BB50_46:
	mov.u32 	%r336, %tid.x;
	setp.ne.s32 	%p137, %r336, 0;
	@%p137 bra 	$L__BB50_48;
	ld.param.u64 	%rd392, [_ZN3cub18CUB_300001_SM_10006detail6reduce18DeviceReduceKernelINS2_10policy_hubIlyN4cuda3std3__44plusIlEEE10Policy1000EN6thrust24THRUST_300001_SM_1000_NS18transform_iteratorI10is_coloredNSD_10device_ptrIiEEllEEyS9_lNS7_10__identityEEEvT0_PT3_T1_NS0_13GridEvenShareISN_EET2_T4__param_1];
	cvta.to.global.u64 	%rd389, %rd392;
	mul.wide.u32 	%rd390, %r2, 8;
	add.s64 	%rd391, %rd389, %rd390;
	st.global.u64 	[%rd391], %rd419;
$L__BB50_48:
	ret;

}
	// .globl	_ZN3cub18CUB_300001_SM_10006detail4scan20DeviceScanInitKernelINS0_13ScanTileStateIiLb1EEEEEvT_i
.visible .entry _ZN3cub18CUB_300001_SM_10006detail4scan20DeviceScanInitKernelINS0_13ScanTileStateIiLb1EEEEEvT_i(
	.param .align 8 .b8 _ZN3cub18CUB_300001_SM_10006detail4scan20DeviceScanInitKernelINS0_13ScanTileStateIiLb1EEEEEvT_i_param_0[8],
	.param .u32 _ZN3cub18CUB_300001_SM_10006detail4scan20DeviceScanInitKernelINS0_13ScanTileStateIiLb1EEEEEvT_i_param_1
)
{
	.reg .pred 	%p<5>;
	.reg .b32 	%r<10>;
	.reg .b64 	%rd<7>;

	ld.param.u64 	%rd2, [_ZN3cub18CUB_300001_SM_10006detail4scan20DeviceScanInitKernelINS0_13ScanTileStateIiLb1EEEEEvT_i_param_0];
	ld.param.u32 	%r4, [_ZN3cub18CUB_300001_SM_10006detail4scan20DeviceScanInitKernelINS0_13ScanTileStateIiLb1EEEEEvT_i_param_1];
	cvta.to.global.u64 	%rd1, %rd2;
	mov.u32 	%r1, %ctaid.x;
	mov.u32 	%r5, %ntid.x;
	mov.u32 	%r2, %tid.x;
	mad.lo.s32 	%r3, %r1, %r5, %r2;
	setp.ge.s32 	%p1, %r3, %r4;
	@%p1 bra 	$L__BB51_2;
	mul.wide.s32 	%rd3, %r3, 8;
	add.s64 	%rd4, %rd1, %rd3;
	mov.b32 	%r6, 0;
	mov.b32 	%r7, 99;
	st.global.v2.u32 	[%rd4+256], {%r7, %r6};
$L__BB51_2:
	setp.ne.s32 	%p2, %r1, 0;
	setp.gt.u32 	%p3, %r2, 31;
	or.pred  	%p4, %p2, %p3;
	@%p4 bra 	$L__BB51_4;
	mul.wide.u32 	%rd5, %r2, 8;
	add.s64 	%rd6, %rd1, %rd5;
	mov.b32 	%r9, 0;
	st.global.v2.u32 	[%rd6], {%r9, %r9};
$L__BB51_4:
	ret;

}
	// .globl	_ZN3cub18CUB_300001_SM_10006detail4scan16DeviceScanKernelINS2_10policy_hubIiiijN4cuda3std3__44plusIvEEE10Policy1000EN6thrust24THRUST_300001_SM_1000_NS10device_ptrIiEESF_NS0_13ScanTileStateIiLb1EEES9_NS1_10InputValueIiPiEEjiLb0EiEEvT0_T1_T2_iT3_T4_T5_
.visible .entry _ZN3cub18CUB_300001_SM_10006detail4scan16DeviceScanKernelINS2_10policy_hubIiiijN4cuda3std3__44plusIvEEE10Policy1000EN6thrust24THRUST_300001_SM_1000_NS10device_ptrIiEESF_NS0_13ScanTileStateIiLb1EEES9_NS1_10InputValueIiPiEEjiLb0EiEEvT0_T1_T2_iT3_T4_T5_(
	.param .align 8 .b8 _ZN3cub18CUB_300001_SM_10006detail4scan16DeviceScanKernelINS2_10policy_hubIiiijN4cuda3std3__44plusIvEEE10Policy1000EN6thrust24THRUST_300001_SM_1000_NS10device_ptrIiEESF_NS0_13ScanTileStateIiLb1EEES9_NS1_10InputValueIiPiEEjiLb0EiEEvT0_T1_T2_iT3_T4_T5__param_0[8],
	.param .align 8 .b8 _ZN3cub18CUB_300001_SM_10006detail4scan16DeviceScanKernelINS2_10policy_hubIiiijN4cuda3std3__44plusIvEEE10Policy1000EN6thrust24THRUST_300001_SM_1000_NS10device_ptrIiEESF_NS0_13ScanTileStateIiLb1EEES9_NS1_10InputValueIiPiEEjiLb0EiEEvT0_T1_T2_iT3_T4_T5__param_1[8],
	.param .align 8 .b8 _ZN3cub18CUB_300001_SM_10006detail4scan16DeviceScanKernelINS2_10policy_hubIiiijN4cuda3std3__44plusIvEEE10Policy1000EN6thrust24THRUST_300001_SM_1000_NS10device_ptrIiEESF_NS0_13ScanTileStateIiLb1EEES9_NS1_10InputValueIiPiEEjiLb0EiEEvT0_T1_T2_iT3_T4_T5__param_2[8],
	.param .u32 _ZN3cub18CUB_300001_SM_10006detail4scan16DeviceScanKernelINS2_10policy_hubIiiijN4cuda3std3__44plusIvEEE10Policy1000EN6thrust24THRUST_300001_SM_1000_NS10device_ptrIiEESF_NS0_13ScanTileStateIiLb1EEES9_NS1_10InputValueIiPiEEjiLb0EiEEvT0_T1_T2_iT3_T4_T5__param_3,
	.param .align 1 .b8 _ZN3cub18CUB_300001_SM_10006detail4scan16DeviceScanKernelINS2_10policy_hubIiiijN4cuda3std3__44plusIvEEE10Policy1000EN6thrust24THRUST_300001_SM_1000_NS10device_ptrIiEESF_NS0_13ScanTileStateIiLb1EEES9_NS1_10InputValueIiPiEEjiLb0EiEEvT0_T1_T2_iT3_T4_T5__param_4[1],
	.param .align 8 .b8 _ZN3cub18CUB_300001_SM_10006detail4scan16DeviceScanKernelINS2_10policy_hubIiiijN4cuda3std3__44plusIvEEE10Policy1000EN6thrust24THRUST_300001_SM_1000_NS10device_ptrIiEESF_NS0_13ScanTileStateIiLb1EEES9_NS1_10InputValueIiPiEEjiLb0EiEEvT0_T1_T2_iT3_T4_T5__param_5[16],
	.param .u32 _ZN3cub18CUB_300001_SM_10006detail4scan16DeviceScanKernelINS2_10policy_hubIiiijN4cuda3std3__44plusIvEEE10Policy1000EN6thrust24THRUST_300001_SM_1000_NS10device_ptrIiEESF_NS0_13ScanTileStateIiLb1EEES9_NS1_10InputValueIiPiEEjiLb0EiEEvT0_T1_T2_iT3_T4_T5__param_6
)
.maxntid 384
{
	.reg .pred 	%p<160>;
	.reg .b16 	%rs<3>;
	.reg .b32 	%r<1050>;
	.reg .b64 	%rd<58>;
	// demoted variable
	.shared .align 16 .b8 _ZZN3cub18CUB_300001_SM_10006detail4scan16DeviceScanKernelINS2_10policy_hubIiiijN4cuda3std3__44plusIvEEE10Policy1000EN6thrust24THRUST_300001_SM_1000_NS10device_ptrIiEESF_NS0_13ScanTileStateIiLb1EEES9_NS1_10InputValueIiPiEEjiLb0EiEEvT0_T1_T2_iT3_T4_T5_E12temp_storage[33808];
	ld.param.u32 	%r239, [_ZN3cub18CUB_300001_SM_10006detail4scan16DeviceScanKernelINS2_10policy_hubIiiijN4cuda3std3__44plusIvEEE10Policy1000EN6thrust24THRUST_300001_SM_1000_NS10device_ptrIiEESF_NS0_13ScanTileStateIiLb1EEES9_NS1_10InputValueIiPiEEjiLb0EiEEvT0_T1_T2_iT3_T4_T5__param_5];
	bfe.u32 	%r240, %r239, 0, 8;
	cvt.u16.u32 	%rs1, %r240;
	and.b16  	%rs2, %rs1, 255;
	ld.param.u64 	%rd16, [_ZN3cub18CUB_300001_SM_10006detail4scan16DeviceScanKernelINS2_10policy_hubIiiijN4cuda3std3__44plusIvEEE10Policy1000EN6thrust24THRUST_300001_SM_1000_NS10device_ptrIiEESF_NS0_13ScanTileStateIiLb1EEES9_NS1_10InputValueIiPiEEjiLb0EiEEvT0_T1_T2_iT3_T4_T5__param_2];
	ld.param.u64 	%rd15, [_ZN3cub18CUB_300001_SM_10006detail4scan16DeviceScanKernelINS2_10policy_hubIiiijN4cuda3std3__44plusIvEEE10Policy1000EN6thrust24THRUST_300001_SM_1000_NS10device_ptrIiEESF_NS0_13ScanTileStateIiLb1EEES9_NS1_10InputValueIiPiEEjiLb0EiEEvT0_T1_T2_iT3_T4_T5__param_1];
	ld.param.u64 	%rd14, [_ZN3cub18CUB_300001_SM_10006detail4scan16DeviceScanKernelINS2_10policy_hubIiiijN4cuda3std3__44plusIvEEE10Policy1000EN6thrust24THRUST_300001_SM_1000_NS10device_ptrIiEESF_NS0_13ScanTileStateIiLb1EEES9_NS1_10InputValueIiPiEEjiLb0EiEEvT0_T1_T2_iT3_T4_T5__param_0];
	ld.param.u64 	%rd1, [_ZN3cub18CUB_300001_SM_10006detail4scan16DeviceScanKernelINS2_10policy_hubIiiijN4cuda3std3__44plusIvEEE10Policy1000EN6thrust24THRUST_300001_SM_1000_NS10device_ptrIiEESF_NS0_13ScanTileStateIiLb1EEES9_NS1_10InputValueIiPiEEjiLb0EiEEvT0_T1_T2_iT3_T4_T5__param_5+8];
	ld.param.u32 	%r238, [_ZN3cub18CUB_300001_SM_10006detail4scan16DeviceScanKernelINS2_10policy_hubIiiijN4cuda3std3__44plusIvEEE10Policy1000EN6thrust24THRUST_300001_SM_1000_NS10device_ptrIiEESF_NS0_13ScanTileStateIiLb1EEES9_NS1_10InputValueIiPiEEjiLb0EiEEvT0_T1_T2_iT3_T4_T5__param_6];
	setp.eq.s16 	%p1, %rs2, 0;
	@%p1 bra 	$L__BB52_2;
	cvta.to.global.u64 	%rd17, %rd1;
	ld.global.u32 	%r997, [%rd17];
	bra.uni 	$L__BB52_3;
$L__BB52_2:
	cvt.u32.u64 	%r997, %rd1;
$L__BB52_3:
	ld.param.u32 	%r995, [_ZN3cub18CUB_300001_SM_10006detail4scan16DeviceScanKernelINS2_10policy_hubIiiijN4cuda3std3__44plusIvEEE10Policy1000EN6thrust24THRUST_300001_SM_1000_NS10device_ptrIiEESF_NS0_13ScanTileStateIiLb1EEES9_NS1_10InputValueIiPiEEjiLb0EiEEvT0_T1_T2_iT3_T4_T5__param_3];
	cvta.to.global.u64 	%rd3, %rd14;
	cvta.to.global.u64 	%rd4, %rd15;
	mov.u32 	%r241, %ctaid.x;
	add.s32 	%r998, %r995, %r241;
	mul.lo.s32 	%r5, %r998, 8448;
	sub.s32 	%r6, %r238, %r5;
	setp.lt.u32 	%p2, %r6, 8449;
	@%p2 bra 	$L__BB52_29;
	cvt.u64.u32 	%rd40, %r5;
	mov.u32 	%r7, %tid.x;
	and.b32  	%r640, %r7, 31;
	and.b32  	%r641, %r7, 992;
	mul.lo.s32 	%r642, %r641, 22;
	or.b32  	%r643, %r642, %r640;
	cvt.u64.u32 	%rd41, %r643;
	add.s64 	%rd5, %rd41, %rd40;
	shl.b64 	%rd42, %rd5, 2;
	add.s64 	%rd43, %rd3, %rd42;
	ld.global.u32 	%r644, [%rd43];
	ld.global.u32 	%r645, [%rd43+128];
	ld.global.u32 	%r646, [%rd43+256];
	ld.global.u32 	%r647, [%rd43+384];
	ld.global.u32 	%r648, [%rd43+512];
	ld.global.u32 	%r649, [%rd43+640];
	ld.global.u32 	%r650, [%rd43+768];
	ld.global.u32 	%r651, [%rd43+896];
	ld.global.u32 	%r652, [%rd43+1024];
	ld.global.u32 	%r653, [%rd43+1152];
	ld.global.u32 	%r654, [%rd43+1280];
	ld.global.u32 	%r655, [%rd43+1408];
	ld.global.u32 	%r656, [%rd43+1536];
	ld.global.u32 	%r657, [%rd43+1664];
	ld.global.u32 	%r658, [%rd43+1792];
	ld.global.u32 	%r659, [%rd43+1920];
	ld.global.u32 	%r660, [%rd43+2048];
	ld.global.u32 	%r661, [%rd43+2176];
	ld.global.u32 	%r662, [%rd43+2304];
	ld.global.u32 	%r663, [%rd43+2432];
	ld.global.u32 	%r664, [%rd43+2560];
	ld.global.u32 	%r665, [%rd43+2688];
	// begin inline asm
	mov.u32 %r639, %laneid;
	// end inline asm
	shr.u32 	%r9, %r7, 5;
	mad.lo.s32 	%r666, %r9, 704, %r639;
	shl.b32 	%r667, %r666, 2;
	mov.u32 	%r668, _ZZN3cub18CUB_300001_SM_10006detail4scan16DeviceScanKernelINS2_10policy_hubIiiijN4cuda3std3__44plusIvEEE10Policy1000EN6thrust24THRUST_300001_SM_1000_NS10device_ptrIiEESF_NS0_13ScanTileStateIiLb1EEES9_NS1_10InputValueIiPiEEjiLb0EiEEvT0_T1_T2_iT3_T4_T5_E12temp_storage;
	add.s32 	%r10, %r668, %r667;
	st.shared.u32 	[%r10], %r644;
	st.shared.u32 	[%r10+128], %r645;
	st.shared.u32 	[%r10+256], %r646;
	st.shared.u32 	[%r10+384], %r647;
	st.shared.u32 	[%r10+512], %r648;
	st.shared.u32 	[%r10+640], %r649;
	st.shared.u32 	[%r10+768], %r650;
	st.shared.u32 	[%r10+896], %r651;
	st.shared.u32 	[%r10+1024], %r652;
	st.shared.u32 	[%r10+1152], %r653;
	st.shared.u32 	[%r10+1280], %r654;
	st.shared.u32 	[%r10+1408], %r655;
	st.shared.u32 	[%r10+1536], %r656;
	st.shared.u32 	[%r10+1664], %r657;
	st.shared.u32 	[%r10+1792], %r658;
	st.shared.u32 	[%r10+1920], %r659;
	st.shared.u32 	[%r10+2048], %r660;
	st.shared.u32 	[%r10+2176], %r661;
	st.shared.u32 	[%r10+2304], %r662;
	st.shared.u32 	[%r10+2432], %r663;
	st.shared.u32 	[%r10+2560], %r664;
	st.shared.u32 	[%r10+2688], %r665;
	bar.warp.sync 	-1;
	mad.lo.s32 	%r11, %r639, 84, %r10;
	ld.shared.v2.u32 	{%r12, %r13}, [%r11];
	ld.shared.v2.u32 	{%r14, %r15}, [%r11+8];
	ld.shared.v2.u32 	{%r16, %r17}, [%r11+16];
	ld.shared.v2.u32 	{%r18, %r19}, [%r11+24];
	ld.shared.v2.u32 	{%r20, %r21}, [%r11+32];
	ld.shared.v2.u32 	{%r22, %r23}, [%r11+40];
	ld.shared.v2.u32 	{%r24, %r25}, [%r11+48];
	ld.shared.v2.u32 	{%r26, %r27}, [%r11+56];
	ld.shared.v2.u32 	{%r28, %r29}, [%r11+64];
	ld.shared.v2.u32 	{%r30, %r31}, [%r11+72];
	ld.shared.v2.u32 	{%r32, %r33}, [%r11+80];
	bar.sync 	0;
	setp.ne.s32 	%p104, %r998, 0;
	@%p104 bra 	$L__BB52_9;
	add.s32 	%r890, %r13, %r12;
	add.s32 	%r891, %r14, %r890;
	add.s32 	%r892, %r15, %r891;
	add.s32 	%r893, %r16, %r892;
	add.s32 	%r894, %r17, %r893;
	add.s32 	%r895, %r18, %r894;
	add.s32 	%r896, %r19, %r895;
	add.s32 	%r897, %r20, %r896;
	add.s32 	%r898, %r21, %r897;
	add.s32 	%r899, %r22, %r898;
	add.s32 	%r900, %r23, %r899;
	add.s32 	%r901, %r24, %r900;
	add.s32 	%r902, %r25, %r901;
	add.s32 	%r903, %r26, %r902;
	add.s32 	%r904, %r27, %r903;
	add.s32 	%r905, %r28, %r904;
	add.s32 	%r906, %r29, %r905;
	add.s32 	%r907, %r30, %r906;
	add.s32 	%r908, %r31, %r907;
	add.s32 	%r909, %r32, %r908;
	add.s32 	%r864, %r33, %r909;
	mov.b32 	%r862, 1;
	mov.b32 	%r887, 0;
	mov.b32 	%r889, -1;
	// begin inline asm
	{  .reg .s32 r0;  .reg .pred p;  shfl.sync.up.b32 r0|p, %r864, %r862, %r887, %r889;  @p add.s32 r0, r0, %r864;  mov.s32 %r860, r0;}
	// end inline asm
	mov.b32 	%r868, 2;
	// begin inline asm
	{  .reg .s32 r0;  .reg .pred p;  shfl.sync.up.b32 r0|p, %r860, %r868, %r887, %r889;  @p add.s32 r0, r0, %r860;  mov.s32 %r866, r0;}
	// end inline asm
	mov.b32 	%r874, 4;
	// begin inline asm
	{  .reg .s32 r0;  .reg .pred p;  shfl.sync.up.b32 r0|p, %r866, %r874, %r887, %r889;  @p add.s32 r0, r0, %r866;  mov.s32 %r872, r0;}
	// end inline asm
	mov.b32 	%r880, 8;
	// begin inline asm
	{  .reg .s32 r0;  .reg .pred p;  shfl.sync.up.b32 r0|p, %r872, %r880, %r887, %r889;  @p add.s32 r0, r0, %r872;  mov.s32 %r878, r0;}
	// end inline asm
	mov.b32 	%r886, 16;
	// begin inline asm
	{  .reg .s32 r0;  .reg .pred p;  shfl.sync.up.b32 r0|p, %r878, %r886, %r887, %r889;  @p add.s32 r0, r0, %r878;  mov.s32 %r884, r0;}
	// end inline asm
	setp.ne.s32 	%p146, %r639, 31;
	@%p146 bra 	$L__BB52_7;
	shl.b32 	%r910, %r9, 2;
	add.s32 	%r912, %r668, %r910;
	st.shared.u32 	[%r912+16], %r884;
$L__BB52_7:
	bar.sync 	0;
	ld.shared.v4.u32 	{%r913, %r914, %r915, %r916}, [_ZZN3cub18CUB_300001_SM_10006detail4scan16DeviceScanKernelINS2_10policy_hubIiiijN4cuda3std3__44plusIvEEE10Policy1000EN6thrust24THRUST_300001_SM_1000_NS10device_ptrIiEESF_NS0_13ScanTileStateIiLb1EEES9_NS1_10InputValueIiPiEEjiLb0EiEEvT0_T1_T2_iT3_T4_T5_E12temp_storage+16];
	add.s32 	%r917, %r914, %r913;
	setp.eq.s32 	%p147, %r9, 2;
	selp.b32 	%r918, %r917, %r913, %p147;
	add.s32 	%r919, %r917, %r915;
	setp.eq.s32 	%p148, %r9, 3;
	selp.b32 	%r920, %r919, %r918, %p148;
	add.s32 	%r921, %r919, %r916;
	setp.eq.s32 	%p149, %r9, 4;
	selp.b32 	%r922, %r921, %r920, %p149;
	ld.shared.v4.u32 	{%r923, %r924, %r925, %r926}, [_ZZN3cub18CUB_300001_SM_10006detail4scan16DeviceScanKernelINS2_10policy_hubIiiijN4cuda3std3__44plusIvEEE10Policy1000EN6thrust24THRUST_300001_SM_1000_NS10device_ptrIiEESF_NS0_13ScanTileStateIiLb1EEES9_NS1_10InputValueIiPiEEjiLb0EiEEvT0_T1_T2_iT3_T4_T5_E12temp_storage+32];
	add.s32 	%r927, %r921, %r923;
	setp.eq.s32 	%p150, %r9, 5;
	selp.b32 	%r928, %r927, %r922, %p150;
	add.s32 	%r929, %r927, %r924;
	setp.eq.s32 	%p151, %r9, 6;
	selp.b32 	%r930, %r929, %r928, %p151;
	add.s32 	%r931, %r929, %r925;
	setp.eq.s32 	%p152, %r9, 7;
	selp.b32 	%r932, %r931, %r930, %p152;
	add.s32 	%r933, %r931, %r926;
	setp.eq.s32 	%p153, %r9, 8;
	selp.b32 	%r934, %r933, %r932, %p153;
	ld.shared.v4.u32 	{%r935, %r936, %r937, %r938}, [_ZZN3cub18CUB_300001_SM_10006detail4scan16DeviceScanKernelINS2_10policy_hubIiiijN4cuda3std3__44plusIvEEE10Policy1000EN6thrust24THRUST_300001_SM_1000_NS10device_ptrIiEESF_NS0_13ScanTileStateIiLb1EEES9_NS1_10InputValueIiPiEEjiLb0EiEEvT0_T1_T2_iT3_T4_T5_E12temp_storage+48];
	add.s32 	%r939, %r933, %r935;
	setp.eq.s32 	%p154, %r9, 9;
	selp.b32 	%r940, %r939, %r934, %p154;
	add.s32 	%r941, %r939, %r936;
	setp.eq.s32 	%p155, %r9, 10;
	selp.b32 	%r942, %r941, %r940, %p155;
	add.s32 	%r943, %r941, %r937;
	setp.eq.s32 	%p156, %r9, 11;
	selp.b32 	%r944, %r943, %r942, %p156;
	setp.lt.u32 	%p157, %r7, 32;
	selp.b32 	%r945, 0, %r944, %p157;
	setp.eq.s32 	%p158, %r639, 0;
	sub.s32 	%r946, %r884, %r864;
	selp.b32 	%r947, 0, %r946, %p158;
	add.s32 	%r948, %r947, %r997;
	add.s32 	%r1012, %r948, %r945;
	add.s32 	%r949, %r938, %r997;
	add.s32 	%r37, %r949, %r943;
	setp.ne.s32 	%p159, %r7, 0;
	@%p159 bra 	$L__BB52_28;
	add.s64 	%rd55, %rd16, 256;
	mov.b32 	%r950, 101;
	// begin inline asm
	st.relaxed.gpu.v2.u32 [%rd55], {%r950, %r37};
	// end inline asm
	bra.uni 	$L__BB52_28;
$L__BB52_9:
	add.s32 	%r699, %r13, %r12;
	add.s32 	%r700, %r14, %r699;
	add.s32 	%r701, %r15, %r700;
	add.s32 	%r702, %r16, %r701;
	add.s32 	%r703, %r17, %r702;
	add.s32 	%r704, %r18, %r703;
	add.s32 	%r705, %r19, %r704;
	add.s32 	%r706, %r20, %r705;
	add.s32 	%r707, %r21, %r706;
	add.s32 	%r708, %r22, %r707;
	add.s32 	%r709, %r23, %r708;
	add.s32 	%r710, %r24, %r709;
	add.s32 	%r711, %r25, %r710;
	add.s32 	%r712, %r26, %r711;
	add.s32 	%r713, %r27, %r712;
	add.s32 	%r714, %r28, %r713;
	add.s32 	%r715, %r29, %r714;
	add.s32 	%r716, %r30, %r715;
	add.s32 	%r717, %r31, %r716;
	add.s32 	%r718, %r32, %r717;
	add.s32 	%r673, %r33, %r718;
	mov.b32 	%r671, 1;
	mov.b32 	%r696, 0;
	mov.b32 	%r698, -1;
	// begin inline asm
	{  .reg .s32 r0;  .reg .pred p;  shfl.sync.up.b32 r0|p, %r673, %r671, %r696, %r698;  @p add.s32 r0, r0, %r673;  mov.s32 %r669, r0;}
	// end inline asm
	mov.b32 	%r677, 2;
	// begin inline asm
	{  .reg .s32 r0;  .reg .pred p;  shfl.sync.up.b32 r0|p, %r669, %r677, %r696, %r698;  @p add.s32 r0, r0, %r669;  mov.s32 %r675, r0;}
	// end inline asm
	mov.b32 	%r683, 4;
	// begin inline asm
	{  .reg .s32 r0;  .reg .pred p;  shfl.sync.up.b32 r0|p, %r675, %r683, %r696, %r698;  @p add.s32 r0, r0, %r675;  mov.s32 %r681, r0;}
	// end inline asm
	mov.b32 	%r689, 8;
	// begin inline asm
	{  .reg .s32 r0;  .reg .pred p;  shfl.sync.up.b32 r0|p, %r681, %r689, %r696, %r698;  @p add.s32 r0, r0, %r681;  mov.s32 %r687, r0;}
	// end inline asm
	mov.b32 	%r695, 16;
	// begin inline asm
	{  .reg .s32 r0;  .reg .pred p;  shfl.sync.up.b32 r0|p, %r687, %r695, %r696, %r698;  @p add.s32 r0, r0, %r687;  mov.s32 %r693, r0;}
	// end inline asm
	setp.ne.s32 	%p105, %r639, 31;
	@%p105 bra 	$L__BB52_11;
	shl.b32 	%r719, %r9, 2;
	add.s32 	%r721, %r668, %r719;
	st.shared.u32 	[%r721+16], %r693;
$L__BB52_11:
	sub.s32 	%r722, %r693, %r673;
	bar.sync 	0;
	ld.shared.v4.u32 	{%r723, %r724, %r725, %r726}, [_ZZN3cub18CUB_300001_SM_10006detail4scan16DeviceScanKernelINS2_10policy_hubIiiijN4cuda3std3__44plusIvEEE10Policy1000EN6thrust24THRUST_300001_SM_1000_NS10device_ptrIiEESF_NS0_13ScanTileStateIiLb1EEES9_NS1_10InputValueIiPiEEjiLb0EiEEvT0_T1_T2_iT3_T4_T5_E12temp_storage+16];
	add.s32 	%r727, %r724, %r723;
	setp.eq.s32 	%p106, %r9, 2;
	selp.b32 	%r728, %r727, %r723, %p106;
	add.s32 	%r729, %r727, %r725;
	setp.eq.s32 	%p107, %r9, 3;
	selp.b32 	%r730, %r729, %r728, %p107;
	add.s32 	%r731, %r729, %r726;
	setp.eq.s32 	%p108, %r9, 4;
	selp.b32 	%r732, %r731, %r730, %p108;
	ld.shared.v4.u32 	{%r733, %r734, %r735, %r736}, [_ZZN3cub18CUB_300001_SM_10006detail4scan16DeviceScanKernelINS2_10policy_hubIiiijN4cuda3std3__44plusIvEEE10Policy1000EN6thrust24THRUST_300001_SM_1000_NS10device_ptrIiEESF_NS0_13ScanTileStateIiLb1EEES9_NS1_10InputValueIiPiEEjiLb0EiEEvT0_T1_T2_iT3_T4_T5_E12temp_storage+32];
	add.s32 	%r737, %r731, %r733;
	setp.eq.s32 	%p109, %r9, 5;
	selp.b32 	%r738, %r737, %r732, %p109;
	add.s32 	%r739, %r737, %r734;
	setp.eq.s32 	%p110, %r9, 6;
	selp.b32 	%r740, %r739, %r738, %p110;
	add.s32 	%r741, %r739, %r735;
	setp.eq.s32 	%p111, %r9, 7;
	selp.b32 	%r742, %r741, %r740, %p111;
	add.s32 	%r743, %r741, %r736;
	setp.eq.s32 	%p112, %r9, 8;
	selp.b32 	%r744, %r743, %r742, %p112;
	ld.shared.v4.u32 	{%r745, %r746, %r747, %r748}, [_ZZN3cub18CUB_300001_SM_10006detail4scan16DeviceScanKernelINS2_10policy_hubIiiijN4cuda3std3__44plusIvEEE10Policy1000EN6thrust24THRUST_300001_SM_1000_NS10device_ptrIiEESF_NS0_13ScanTileStateIiLb1EEES9_NS1_10InputValueIiPiEEjiLb0EiEEvT0_T1_T2_iT3_T4_T5_E12temp_storage+48];
	add.s32 	%r749, %r743, %r745;
	setp.eq.s32 	%p113, %r9, 9;
	selp.b32 	%r750, %r749, %r744, %p113;
	add.s32 	%r751, %r749, %r746;
	setp.eq.s32 	%p114, %r9, 10;
	selp.b32 	%r752, %r751, %r750, %p114;
	add.s32 	%r753, %r751, %r747;
	setp.eq.s32 	%p115, %r9, 11;
	selp.b32 	%r754, %r753, %r752, %p115;
	add.s32 	%r40, %r753, %r748;
	setp.gt.u32 	%p116, %r7, 31;
	setp.lt.u32 	%p117, %r7, 32;
	setp.eq.s32 	%p118, %r639, 0;
	selp.b32 	%r755, 0, %r722, %p118;
	add.s32 	%r1011, %r754, %r755;
	selp.b32 	%r42, %r722, %r1011, %p117;
	@%p116 bra 	$L__BB52_27;
	setp.ne.s32 	%p119, %r7, 0;
	mul.wide.s32 	%rd44, %r998, 8;
	add.s64 	%rd6, %rd16, %rd44;
	@%p119 bra 	$L__BB52_14;
	st.shared.u32 	[_ZZN3cub18CUB_300001_SM_10006detail4scan16DeviceScanKernelINS2_10policy_hubIiiijN4cuda3std3__44plusIvEEE10Policy1000EN6thrust24THRUST_300001_SM_1000_NS10device_ptrIiEESF_NS0_13ScanTileStateIiLb1EEES9_NS1_10InputValueIiPiEEjiLb0EiEEvT0_T1_T2_iT3_T4_T5_E12temp_storage+12], %r40;
	add.s64 	%rd45, %rd6, 256;
	mov.b32 	%r756, 100;
	// begin inline asm
	st.relaxed.gpu.v2.u32 [%rd45], {%r756, %r40};
	// end inline asm
$L__BB52_14:
	not.b32 	%r762, %r7;
	add.s32 	%r1006, %r998, %r762;
	mov.b32 	%r758, 830;
	// begin inline asm
	nanosleep.u32 %r758;
	// end inline asm
	mul.wide.s32 	%rd47, %r1006, 8;
	add.s64 	%rd48, %rd16, %rd47;
	add.s64 	%rd46, %rd48, 256;
	// begin inline asm
	ld.relaxed.gpu.v2.u32 {%r1008, %r1000}, [%rd46];
	// end inline asm
	mov.b32 	%r1001, 952;
$L__BB52_15:
	setp.eq.s32 	%p120, %r1008, 99;
	mov.b32 	%r763, -1;
	vote.sync.any.pred 	%p121, %p120, %r763;
	not.pred 	%p122, %p121;
	@%p122 bra 	$L__BB52_17;
	mul.lo.s32 	%r858, %r998, 16807;
	and.b32  	%r998, %r858, 2147483647;
	add.s32 	%r859, %r1001, 1;
	rem.u32 	%r855, %r998, %r859;
	// begin inline asm
	nanosleep.u32 %r855;
	// end inline asm
	shr.u32 	%r1001, %r1001, 1;
	// begin inline asm
	ld.relaxed.gpu.v2.u32 {%r1008, %r1000}, [%rd46];
	// end inline asm
	bra.uni 	$L__BB52_15;
$L__BB52_17:
	setp.eq.s32 	%p123, %r1008, 101;
	mov.b32 	%r790, -1;
	vote.sync.ballot.b32 	%r792, %p123, %r790;
	// begin inline asm
	mov.u32 %r765, %lanemask_ge;
	// end inline asm
	and.b32  	%r793, %r792, %r765;
	or.b32  	%r794, %r793, -2147483648;
	add.s32 	%r795, %r794, -1;
	not.b32 	%r796, %r794;
	and.b32  	%r797, %r796, %r795;
	popc.b32 	%r769, %r797;
	mov.b32 	%r768, 1;
	// begin inline asm
	shfl.sync.down.b32 %r766, %r1000, %r768, %r769, %r790;
	// end inline asm
	setp.lt.s32 	%p125, %r639, %r769;
	selp.b32 	%r798, %r766, 0, %p125;
	add.s32 	%r772, %r798, %r1000;
	mov.b32 	%r773, 2;
	// begin inline asm
	shfl.sync.down.b32 %r771, %r772, %r773, %r769, %r790;
	// end inline asm
	add.s32 	%r57, %r639, 2;
	setp.gt.s32 	%p126, %r57, %r769;
	selp.b32 	%r799, 0, %r771, %p126;
	add.s32 	%r777, %r772, %r799;
	mov.b32 	%r778, 4;
	// begin inline asm
	shfl.sync.down.b32 %r776, %r777, %r778, %r769, %r790;
	// end inline asm
	add.s32 	%r58, %r639, 4;
	setp.gt.s32 	%p127, %r58, %r769;
	selp.b32 	%r800, 0, %r776, %p127;
	add.s32 	%r782, %r777, %r800;
	mov.b32 	%r783, 8;
	// begin inline asm
	shfl.sync.down.b32 %r781, %r782, %r783, %r769, %r790;
	// end inline asm
	add.s32 	%r59, %r639, 8;
	setp.gt.s32 	%p128, %r59, %r769;
	selp.b32 	%r801, 0, %r781, %p128;
	add.s32 	%r787, %r782, %r801;
	mov.b32 	%r788, 16;
	// begin inline asm
	shfl.sync.down.b32 %r786, %r787, %r788, %r769, %r790;
	// end inline asm
	add.s32 	%r60, %r639, 16;
	setp.gt.s32 	%p129, %r60, %r769;
	selp.b32 	%r802, 0, %r786, %p129;
	add.s32 	%r1005, %r787, %r802;
	add.s64 	%rd8, %rd16, 256;
	mov.b32 	%r1002, 952;
$L__BB52_18:
	setp.ne.s32 	%p130, %r1008, 101;
	mov.b32 	%r803, -1;
	vote.sync.all.pred 	%p131, %p130, %r803;
	not.pred 	%p132, %p131;
	@%p132 bra 	$L__BB52_23;
	shr.u32 	%r1002, %r1002, 1;
	mul.wide.s32 	%rd51, %r1006, 8;
	add.s64 	%rd52, %rd8, %rd51;
	add.s64 	%rd50, %rd52, -256;
	// begin inline asm
	ld.relaxed.gpu.v2.u32 {%r1008, %r1009}, [%rd50];
	// end inline asm
	mov.u32 	%r1010, %r1002;
$L__BB52_20:
	setp.eq.s32 	%p136, %r1008, 99;
	mov.b32 	%r811, -1;
	vote.sync.any.pred 	%p137, %p136, %r811;
	not.pred 	%p138, %p137;
	@%p138 bra 	$L__BB52_22;
	mul.lo.s32 	%r853, %r998, 16807;
	and.b32  	%r998, %r853, 2147483647;
	add.s32 	%r854, %r1010, 1;
	rem.u32 	%r850, %r998, %r854;
	// begin inline asm
	nanosleep.u32 %r850;
	// end inline asm
	shr.u32 	%r1010, %r1010, 1;
	// begin inline asm
	ld.relaxed.gpu.v2.u32 {%r1008, %r1009}, [%rd50];
	// end inline asm
	bra.uni 	$L__BB52_20;
$L__BB52_22:
	setp.eq.s32 	%p139, %r1008, 101;
	mov.b32 	%r837, -1;
	vote.sync.ballot.b32 	%r838, %p139, %r837;
	and.b32  	%r839, %r838, %r765;
	or.b32  	%r840, %r839, -2147483648;
	add.s32 	%r841, %r840, -1;
	not.b32 	%r842, %r840;
	and.b32  	%r843, %r842, %r841;
	popc.b32 	%r816, %r843;
	mov.b32 	%r815, 1;
	// begin inline asm
	shfl.sync.down.b32 %r813, %r1009, %r815, %r816, %r837;
	// end inline asm
	setp.lt.s32 	%p141, %r639, %r816;
	selp.b32 	%r844, %r813, 0, %p141;
	add.s32 	%r819, %r844, %r1009;
	mov.b32 	%r820, 2;
	// begin inline asm
	shfl.sync.down.b32 %r818, %r819, %r820, %r816, %r837;
	// end inline asm
	setp.gt.s32 	%p142, %r57, %r816;
	selp.b32 	%r845, 0, %r818, %p142;
	add.s32 	%r824, %r819, %r845;
	mov.b32 	%r825, 4;
	// begin inline asm
	shfl.sync.down.b32 %r823, %r824, %r825, %r816, %r837;
	// end inline asm
	setp.gt.s32 	%p143, %r58, %r816;
	selp.b32 	%r846, 0, %r823, %p143;
	add.s32 	%r829, %r824, %r846;
	mov.b32 	%r830, 8;
	// begin inline asm
	shfl.sync.down.b32 %r828, %r829, %r830, %r816, %r837;
	// end inline asm
	setp.gt.s32 	%p144, %r59, %r816;
	selp.b32 	%r847, 0, %r828, %p144;
	add.s32 	%r834, %r829, %r847;
	mov.b32 	%r835, 16;
	// begin inline asm
	shfl.sync.down.b32 %r833, %r834, %r835, %r816, %r837;
	// end inline asm
	setp.gt.s32 	%p145, %r60, %r816;
	selp.b32 	%r848, 0, %r833, %p145;
	add.s32 	%r849, %r848, %r1005;
	add.s32 	%r1005, %r849, %r834;
	add.s32 	%r1006, %r1006, -32;
	bra.uni 	$L__BB52_18;
$L__BB52_23:
	@%p119 bra 	$L__BB52_25;
	add.s32 	%r806, %r1005, %r40;
	add.s64 	%rd49, %rd6, 256;
	mov.b32 	%r805, 101;
	// begin inline asm
	st.relaxed.gpu.v2.u32 [%rd49], {%r805, %r806};
	// end inline asm
	st.shared.u32 	[_ZZN3cub18CUB_300001_SM_10006detail4scan16DeviceScanKernelINS2_10policy_hubIiiijN4cuda3std3__44plusIvEEE10Policy1000EN6thrust24THRUST_300001_SM_1000_NS10device_ptrIiEESF_NS0_13ScanTileStateIiLb1EEES9_NS1_10InputValueIiPiEEjiLb0EiEEvT0_T1_T2_iT3_T4_T5_E12temp_storage+4], %r1005;
	st.shared.u32 	[_ZZN3cub18CUB_300001_SM_10006detail4scan16DeviceScanKernelINS2_10policy_hubIiiijN4cuda3std3__44plusIvEEE10Policy1000EN6thrust24THRUST_300001_SM_1000_NS10device_ptrIiEESF_NS0_13ScanTileStateIiLb1EEES9_NS1_10InputValueIiPiEEjiLb0EiEEvT0_T1_T2_iT3_T4_T5_E12temp_storage+8], %r806;
$L__BB52_25:
	setp.ne.s32 	%p134, %r639, 0;
	mov.u32 	%r1011, %r42;
	@%p134 bra 	$L__BB52_27;
	st.shared.u32 	[_ZZN3cub18CUB_300001_SM_10006detail4scan16DeviceScanKernelINS2_10policy_hubIiiijN4cuda3std3__44plusIvEEE10Policy1000EN6thrust24THRUST_300001_SM_1000_NS10device_ptrIiEESF_NS0_13ScanTileStateIiLb1EEES9_NS1_10InputValueIiPiEEjiLb0EiEEvT0_T1_T2_iT3_T4_T5_E12temp_storage+76], %r1005;
	mov.u32 	%r1011, %r1005;
$L__BB52_27:
	bar.sync 	0;
	setp.eq.s32 	%p135, %r7, 0;
	ld.shared.u32 	%r807, [_ZZN3cub18CUB_300001_SM_10006detail4scan16DeviceScanKernelINS2_10policy_hubIiiijN4cuda3std3__44plusIvEEE10Policy1000EN6thrust24THRUST_300001_SM_1000_NS10device_ptrIiEESF_NS0_13ScanTileStateIiLb1EEES9_NS1_10InputValueIiPiEEjiLb0EiEEvT0_T1_T2_iT3_T4_T5_E12temp_storage+76];
	selp.b32 	%r808, 0, %r807, %p135;
	add.s32 	%r1012, %r808, %r1011;
$L__BB52_28:
	add.s32 	%r952, %r1012, %r12;
	add.s32 	%r953, %r13, %r952;
	add.s32 	%r954, %r14, %r953;
	add.s32 	%r955, %r15, %r954;
	add.s32 	%r956, %r16, %r955;
	add.s32 	%r957, %r17, %r956;
	add.s32 	%r958, %r18, %r957;
	add.s32 	%r959, %r19, %r958;
	add.s32 	%r960, %r20, %r959;
	add.s32 	%r961, %r21, %r960;
	add.s32 	%r962, %r22, %r961;
	add.s32 	%r963, %r23, %r962;
	add.s32 	%r964, %r24, %r963;
	add.s32 	%r965, %r25, %r964;
	add.s32 	%r966, %r26, %r965;
	add.s32 	%r967, %r27, %r966;
	add.s32 	%r968, %r28, %r967;
	add.s32 	%r969, %r29, %r968;
	add.s32 	%r970, %r30, %r969;
	add.s32 	%r971, %r31, %r970;
	add.s32 	%r972, %r32, %r971;
	bar.sync 	0;
	st.shared.v2.u32 	[%r11], {%r1012, %r952};
	st.shared.v2.u32 	[%r11+8], {%r953, %r954};
	st.shared.v2.u32 	[%r11+16], {%r955, %r956};
	st.shared.v2.u32 	[%r11+24], {%r957, %r958};
	st.shared.v2.u32 	[%r11+32], {%r959, %r960};
	st.shared.v2.u32 	[%r11+40], {%r961, %r962};
	st.shared.v2.u32 	[%r11+48], {%r963, %r964};
	st.shared.v2.u32 	[%r11+56], {%r965, %r966};
	st.shared.v2.u32 	[%r11+64], {%r967, %r968};
	st.shared.v2.u32 	[%r11+72], {%r969, %r970};
	st.shared.v2.u32 	[%r11+80], {%r971, %r972};
	bar.warp.sync 	-1;
	ld.shared.u32 	%r973, [%r10];
	ld.shared.u32 	%r974, [%r10+128];
	ld.shared.u32 	%r975, [%r10+256];
	ld.shared.u32 	%r976, [%r10+384];
	ld.shared.u32 	%r977, [%r10+512];
	ld.shared.u32 	%r978, [%r10+640];
	ld.shared.u32 	%r979, [%r10+768];
	ld.shared.u32 	%r980, [%r10+896];
	ld.shared.u32 	%r981, [%r10+1024];
	ld.shared.u32 	%r982, [%r10+1152];
	ld.shared.u32 	%r983, [%r10+1280];
	ld.shared.u32 	%r984, [%r10+1408];
	ld.shared.u32 	%r985, [%r10+1536];
	ld.shared.u32 	%r986, [%r10+1664];
	ld.shared.u32 	%r987, [%r10+1792];
	ld.shared.u32 	%r988, [%r10+1920];
	ld.shared.u32 	%r989, [%r10+2048];
	ld.shared.u32 	%r990, [%r10+2176];
	ld.shared.u32 	%r991, [%r10+2304];
	ld.shared.u32 	%r992, [%r10+2432];
	ld.shared.u32 	%r993, [%r10+2560];
	ld.shared.u32 	%r994, [%r10+2688];
	add.s64 	%rd57, %rd4, %rd42;
	st.global.u32 	[%rd57], %r973;
	st.global.u32 	[%rd57+128], %r974;
	st.global.u32 	[%rd57+256], %r975;
	st.global.u32 	[%rd57+384], %r976;
	st.global.u32 	[%rd57+512], %r977;
	st.global.u32 	[%rd57+640], %r978;
	st.global.u32 	[%rd57+768], %r979;
	st.global.u32 	[%rd57+896], %r980;
	st.global.u32 	[%rd57+1024], %r981;
	st.global.u32 	[%rd57+1152], %r982;
	st.global.u32 	[%rd57+1280], %r983;
	st.global.u32 	[%rd57+1408], %r984;
	st.global.u32 	[%rd57+1536], %r985;
	st.global.u32 	[%rd57+1664], %r986;
	st.global.u32 	[%rd57+1792], %r987;
	st.global.u32 	[%rd57+1920], %r988;
	st.global.u32 	[%rd57+2048], %r989;
	st.global.u32 	[%rd57+2176], %r990;
	st.global.u32 	[%rd57+2304], %r991;
	st.global.u32 	[%rd57+2432], %r992;
	st.global.u32 	[%rd57+2560], %r993;
	st.global.u32 	[%rd57+2688], %r994;
	bra.uni 	$L__BB52_143;
$L__BB52_29:
	setp.eq.s32 	%p3, %r6, 0;
	@%p3 bra 	$L__BB52_143;
	mul.wide.u32 	%rd18, %r5, 4;
	add.s64 	%rd19, %rd3, %rd18;
	mov.u32 	%r85, %tid.x;
	ld.global.u32 	%r1034, [%rd19];
	and.b32  	%r242, %r85, 31;
	and.b32  	%r243, %r85, 992;
	mul.lo.s32 	%r244, %r243, 22;
	or.b32  	%r87, %r244, %r242;
	setp.ge.u32 	%p4, %r87, %r6;
	shl.b32 	%r245, %r87, 2;
	cvt.u64.u32 	%rd20, %r245;
	add.s64 	%rd10, %rd19, %rd20;
	mov.u32 	%r1013, %r1034;
	@%p4 bra 	$L__BB52_32;
	ld.global.u32 	%r1013, [%rd10];
$L__BB52_32:
	add.s32 	%r90, %r87, 32;
	setp.ge.u32 	%p5, %r90, %r6;
	mov.u32 	%r1014, %r1034;
	@%p5 bra 	$L__BB52_34;
	ld.global.u32 	%r1014, [%rd10+128];
$L__BB52_34:
	add.s32 	%r93, %r87, 64;
	setp.ge.u32 	%p6, %r93, %r6;
	mov.u32 	%r1015, %r1034;
	@%p6 bra 	$L__BB52_36;
	ld.global.u32 	%r1015, [%rd10+256];
$L__BB52_36:
	add.s32 	%r96, %r87, 96;
	setp.ge.u32 	%p7, %r96, %r6;
	mov.u32 	%r1016, %r1034;
	@%p7 bra 	$L__BB52_38;
	ld.global.u32 	%r1016, [%rd10+384];
$L__BB52_38:
	add.s32 	%r246, %r87, 128;
	setp.ge.u32 	%p8, %r246, %r6;
	mov.u32 	%r1017, %r1034;
	@%p8 bra 	$L__BB52_40;
	ld.global.u32 	%r1017, [%rd10+512];
$L__BB52_40:
	add.s32 	%r247, %r87, 160;
	setp.ge.u32 	%p9, %r247, %r6;
	mov.u32 	%r1018, %r1034;
	@%p9 bra 	$L__BB52_42;
	ld.global.u32 	%r1018, [%rd10+640];
$L__BB52_42:
	add.s32 	%r248, %r87, 192;
	setp.ge.u32 	%p10, %r248, %r6;
	mov.u32 	%r1019, %r1034;
	@%p10 bra 	$L__BB52_44;
	ld.global.u32 	%r1019, [%rd10+768];
$L__BB52_44:
	add.s32 	%r249, %r87, 224;
	setp.ge.u32 	%p11, %r249, %r6;
	mov.u32 	%r1020, %r1034;
	@%p11 bra 	$L__BB52_46;
	ld.global.u32 	%r1020, [%rd10+896];
$L__BB52_46:
	add.s32 	%r250, %r87, 256;
	setp.ge.u32 	%p12, %r250, %r6;
	mov.u32 	%r1021, %r1034;
	@%p12 bra 	$L__BB52_48;
	ld.global.u32 	%r1021, [%rd10+1024];
$L__BB52_48:
	add.s32 	%r251, %r87, 288;
	setp.ge.u32 	%p13, %r251, %r6;
	mov.u32 	%r1022, %r1034;
	@%p13 bra 	$L__BB52_50;
	ld.global.u32 	%r1022, [%rd10+1152];
$L__BB52_50:
	add.s32 	%r111, %r87, 320;
	setp.ge.u32 	%p14, %r111, %r6;
	mov.u32 	%r1023, %r1034;
	@%p14 bra 	$L__BB52_52;
	ld.global.u32 	%r1023, [%rd10+1280];
$L__BB52_52:
	add.s32 	%r114, %r87, 352;
	setp.ge.u32 	%p15, %r114, %r6;
	mov.u32 	%r1024, %r1034;
	@%p15 bra 	$L__BB52_54;
	ld.global.u32 	%r1024, [%rd10+1408];
$L__BB52_54:
	add.s32 	%r117, %r87, 384;
	setp.ge.u32 	%p16, %r117, %r6;
	mov.u32 	%r1025, %r1034;
	@%p16 bra 	$L__BB52_56;
	ld.global.u32 	%r1025, [%rd10+1536];
$L__BB52_56:
	add.s32 	%r120, %r87, 416;
	setp.ge.u32 	%p17, %r120, %r6;
	mov.u32 	%r1026, %r1034;
	@%p17 bra 	$L__BB52_58;
	ld.global.u32 	%r1026, [%rd10+1664];
$L__BB52_58:
	add.s32 	%r252, %r87, 448;
	setp.ge.u32 	%p18, %r252, %r6;
	mov.u32 	%r1027, %r1034;
	@%p18 bra 	$L__BB52_60;
	ld.global.u32 	%r1027, [%rd10+1792];
$L__BB52_60:
	add.s32 	%r253, %r87, 480;
	setp.ge.u32 	%p19, %r253, %r6;
	mov.u32 	%r1028, %r1034;
	@%p19 bra 	$L__BB52_62;
	ld.global.u32 	%r1028, [%rd10+1920];
$L__BB52_62:
	add.s32 	%r254, %r87, 512;
	setp.ge.u32 	%p20, %r254, %r6;
	mov.u32 	%r1029, %r1034;
	@%p20 bra 	$L__BB52_64;
	ld.global.u32 	%r1029, [%rd10+2048];
$L__BB52_64:
	add.s32 	%r129, %r87, 544;
	setp.ge.u32 	%p21, %r129, %r6;
	mov.u32 	%r1030, %r1034;
	@%p21 bra 	$L__BB52_66;
	ld.global.u32 	%r1030, [%rd10+2176];
$L__BB52_66:
	add.s32 	%r132, %r87, 576;
	setp.ge.u32 	%p22, %r132, %r6;
	mov.u32 	%r1031, %r1034;
	@%p22 bra 	$L__BB52_68;
	ld.global.u32 	%r1031, [%rd10+2304];
$L__BB52_68:
	add.s32 	%r255, %r87, 608;
	setp.ge.u32 	%p23, %r255, %r6;
	mov.u32 	%r1032, %r1034;
	@%p23 bra 	$L__BB52_70;
	ld.global.u32 	%r1032, [%rd10+2432];
$L__BB52_70:
	add.s32 	%r256, %r87, 640;
	setp.ge.u32 	%p24, %r256, %r6;
	mov.u32 	%r1033, %r1034;
	@%p24 bra 	$L__BB52_72;
	ld.global.u32 	%r1033, [%rd10+2560];
$L__BB52_72:
	add.s32 	%r139, %r87, 672;
	setp.ge.u32 	%p25, %r139, %r6;
	@%p25 bra 	$L__BB52_74;
	ld.global.u32 	%r1034, [%rd10+2688];
$L__BB52_74:
	// begin inline asm
	mov.u32 %r257, %laneid;
	// end inline asm
	shr.u32 	%r143, %r85, 5;
	mad.lo.s32 	%r258, %r143, 704, %r257;
	shl.b32 	%r259, %r258, 2;
	mov.u32 	%r260, _ZZN3cub18CUB_300001_SM_10006detail4scan16DeviceScanKernelINS2_10policy_hubIiiijN4cuda3std3__44plusIvEEE10Policy1000EN6thrust24THRUST_300001_SM_1000_NS10device_ptrIiEESF_NS0_13ScanTileStateIiLb1EEES9_NS1_10InputValueIiPiEEjiLb0EiEEvT0_T1_T2_iT3_T4_T5_E12temp_storage;
	add.s32 	%r144, %r260, %r259;
	st.shared.u32 	[%r144], %r1013;
	st.shared.u32 	[%r144+128], %r1014;
	st.shared.u32 	[%r144+256], %r1015;
	st.shared.u32 	[%r144+384], %r1016;
	st.shared.u32 	[%r144+512], %r1017;
	st.shared.u32 	[%r144+640], %r1018;
	st.shared.u32 	[%r144+768], %r1019;
	st.shared.u32 	[%r144+896], %r1020;
	st.shared.u32 	[%r144+1024], %r1021;
	st.shared.u32 	[%r144+1152], %r1022;
	st.shared.u32 	[%r144+1280], %r1023;
	st.shared.u32 	[%r144+1408], %r1024;
	st.shared.u32 	[%r144+1536], %r1025;
	st.shared.u32 	[%r144+1664], %r1026;
	st.shared.u32 	[%r144+1792], %r1027;
	st.shared.u32 	[%r144+1920], %r1028;
	st.shared.u32 	[%r144+2048], %r1029;
	st.shared.u32 	[%r144+2176], %r1030;
	st.shared.u32 	[%r144+2304], %r1031;
	st.shared.u32 	[%r144+2432], %r1032;
	st.shared.u32 	[%r144+2560], %r1033;
	st.shared.u32 	[%r144+2688], %r1034;
	bar.warp.sync 	-1;
	mad.lo.s32 	%r145, %r257, 84, %r144;
	ld.shared.v2.u32 	{%r146, %r147}, [%r145];
	ld.shared.v2.u32 	{%r148, %r149}, [%r145+8];
	ld.shared.v2.u32 	{%r150, %r151}, [%r145+16];
	ld.shared.v2.u32 	{%r152, %r153}, [%r145+24];
	ld.shared.v2.u32 	{%r154, %r155}, [%r145+32];
	ld.shared.v2.u32 	{%r156, %r157}, [%r145+40];
	ld.shared.v2.u32 	{%r158, %r159}, [%r145+48];
	ld.shared.v2.u32 	{%r160, %r161}, [%r145+56];
	ld.shared.v2.u32 	{%r162, %r163}, [%r145+64];
	ld.shared.v2.u32 	{%r164, %r165}, [%r145+72];
	ld.shared.v2.u32 	{%r166, %r167}, [%r145+80];
	bar.sync 	0;
	setp.ne.s32 	%p26, %r998, 0;
	@%p26 bra 	$L__BB52_78;
	add.s32 	%r490, %r147, %r146;
	add.s32 	%r491, %r148, %r490;
	add.s32 	%r492, %r149, %r491;
	add.s32 	%r493, %r150, %r492;
	add.s32 	%r494, %r151, %r493;
	add.s32 	%r495, %r152, %r494;
	add.s32 	%r496, %r153, %r495;
	add.s32 	%r497, %r154, %r496;
	add.s32 	%r498, %r155, %r497;
	add.s32 	%r499, %r156, %r498;
	add.s32 	%r500, %r157, %r499;
	add.s32 	%r501, %r158, %r500;
	add.s32 	%r502, %r159, %r501;
	add.s32 	%r503, %r160, %r502;
	add.s32 	%r504, %r161, %r503;
	add.s32 	%r505, %r162, %r504;
	add.s32 	%r506, %r163, %r505;
	add.s32 	%r507, %r164, %r506;
	add.s32 	%r508, %r165, %r507;
	add.s32 	%r509, %r166, %r508;
	add.s32 	%r464, %r167, %r509;
	mov.b32 	%r462, 1;
	mov.b32 	%r487, 0;
	mov.b32 	%r489, -1;
	// begin inline asm
	{  .reg .s32 r0;  .reg .pred p;  shfl.sync.up.b32 r0|p, %r464, %r462, %r487, %r489;  @p add.s32 r0, r0, %r464;  mov.s32 %r460, r0;}
	// end inline asm
	mov.b32 	%r468, 2;
	// begin inline asm
	{  .reg .s32 r0;  .reg .pred p;  shfl.sync.up.b32 r0|p, %r460, %r468, %r487, %r489;  @p add.s32 r0, r0, %r460;  mov.s32 %r466, r0;}
	// end inline asm
	mov.b32 	%r474, 4;
	// begin inline asm
	{  .reg .s32 r0;  .reg .pred p;  shfl.sync.up.b32 r0|p, %r466, %r474, %r487, %r489;  @p add.s32 r0, r0, %r466;  mov.s32 %r472, r0;}
	// end inline asm
	mov.b32 	%r480, 8;
	// begin inline asm
	{  .reg .s32 r0;  .reg .pred p;  shfl.sync.up.b32 r0|p, %r472, %r480, %r487, %r489;  @p add.s32 r0, r0, %r472;  mov.s32 %r478, r0;}
	// end inline asm
	mov.b32 	%r486, 16;
	// begin inline asm
	{  .reg .s32 r0;  .reg .pred p;  shfl.sync.up.b32 r0|p, %r478, %r486, %r487, %r489;  @p add.s32 r0, r0, %r478;  mov.s32 %r484, r0;}
	// end inline asm
	setp.ne.s32 	%p68, %r257, 31;
	@%p68 bra 	$L__BB52_77;
	shl.b32 	%r510, %r143, 2;
	mov.u32 	%r511, _ZZN3cub18CUB_300001_SM_10006detail4scan16DeviceScanKernelINS2_10policy_hubIiiijN4cuda3std3__44plusIvEEE10Policy1000EN6thrust24THRUST_300001_SM_1000_NS10device_ptrIiEESF_NS0_13ScanTileStateIiLb1EEES9_NS1_10InputValueIiPiEEjiLb0EiEEvT0_T1_T2_iT3_T4_T5_E12temp_storage;
	add.s32 	%r512, %r511, %r510;
	st.shared.u32 	[%r512+16], %r484;
$L__BB52_77:
	bar.sync 	0;
	ld.shared.v4.u32 	{%r513, %r514, %r515, %r516}, [_ZZN3cub18CUB_300001_SM_10006detail4scan16DeviceScanKernelINS2_10policy_hubIiiijN4cuda3std3__44plusIvEEE10Policy1000EN6thrust24THRUST_300001_SM_1000_NS10device_ptrIiEESF_NS0_13ScanTileStateIiLb1EEES9_NS1_10InputValueIiPiEEjiLb0EiEEvT0_T1_T2_iT3_T4_T5_E12temp_storage+16];
	add.s32 	%r517, %r514, %r513;
	setp.eq.s32 	%p69, %r143, 2;
	selp.b32 	%r518, %r517, %r513, %p69;
	add.s32 	%r519, %r517, %r515;
	setp.eq.s32 	%p70, %r143, 3;
	selp.b32 	%r520, %r519, %r518, %p70;
	add.s32 	%r521, %r519, %r516;
	setp.eq.s32 	%p71, %r143, 4;
	selp.b32 	%r522, %r521, %r520, %p71;
	ld.shared.v4.u32 	{%r523, %r524, %r525, %r526}, [_ZZN3cub18CUB_300001_SM_10006detail4scan16DeviceScanKernelINS2_10policy_hubIiiijN4cuda3std3__44plusIvEEE10Policy1000EN6thrust24THRUST_300001_SM_1000_NS10device_ptrIiEESF_NS0_13ScanTileStateIiLb1EEES9_NS1_10InputValueIiPiEEjiLb0EiEEvT0_T1_T2_iT3_T4_T5_E12temp_storage+32];
	add.s32 	%r527, %r521, %r523;
	setp.eq.s32 	%p72, %r143, 5;
	selp.b32 	%r528, %r527, %r522, %p72;
	add.s32 	%r529, %r527, %r524;
	setp.eq.s32 	%p73, %r143, 6;
	selp.b32 	%r530, %r529, %r528, %p73;
	add.s32 	%r531, %r529, %r525;
	setp.eq.s32 	%p74, %r143, 7;
	selp.b32 	%r532, %r531, %r530, %p74;
	add.s32 	%r533, %r531, %r526;
	setp.eq.s32 	%p75, %r143, 8;
	selp.b32 	%r534, %r533, %r532, %p75;
	.pragma "used_bytes_mask 4095";
	ld.shared.v4.u32 	{%r535, %r536, %r537, %r538}, [_ZZN3cub18CUB_300001_SM_10006detail4scan16DeviceScanKernelINS2_10policy_hubIiiijN4cuda3std3__44plusIvEEE10Policy1000EN6thrust24THRUST_300001_SM_1000_NS10device_ptrIiEESF_NS0_13ScanTileStateIiLb1EEES9_NS1_10InputValueIiPiEEjiLb0EiEEvT0_T1_T2_iT3_T4_T5_E12temp_storage+48];
	add.s32 	%r539, %r533, %r535;
	setp.eq.s32 	%p76, %r143, 9;
	selp.b32 	%r540, %r539, %r534, %p76;
	add.s32 	%r541, %r539, %r536;
	setp.eq.s32 	%p77, %r143, 10;
	selp.b32 	%r542, %r541, %r540, %p77;
	add.s32 	%r543, %r541, %r537;
	setp.eq.s32 	%p78, %r143, 11;
	selp.b32 	%r544, %r543, %r542, %p78;
	setp.lt.u32 	%p79, %r85, 32;
	selp.b32 	%r545, 0, %r544, %p79;
	setp.eq.s32 	%p80, %r257, 0;
	sub.s32 	%r546, %r484, %r464;
	selp.b32 	%r547, 0, %r546, %p80;
	add.s32 	%r548, %r547, %r997;
	add.s32 	%r1049, %r548, %r545;
	bra.uni 	$L__BB52_97;
$L__BB52_78:
	add.s32 	%r291, %r147, %r146;
	add.s32 	%r292, %r148, %r291;
	add.s32 	%r293, %r149, %r292;
	add.s32 	%r294, %r150, %r293;
	add.s32 	%r295, %r151, %r294;
	add.s32 	%r296, %r152, %r295;
	add.s32 	%r297, %r153, %r296;
	add.s32 	%r298, %r154, %r297;
	add.s32 	%r299, %r155, %r298;
	add.s32 	%r300, %r156, %r299;
	add.s32 	%r301, %r157, %r300;
	add.s32 	%r302, %r158, %r301;
	add.s32 	%r303, %r159, %r302;
	add.s32 	%r304, %r160, %r303;
	add.s32 	%r305, %r161, %r304;
	add.s32 	%r306, %r162, %r305;
	add.s32 	%r307, %r163, %r306;
	add.s32 	%r308, %r164, %r307;
	add.s32 	%r309, %r165, %r308;
	add.s32 	%r310, %r166, %r309;
	add.s32 	%r265, %r167, %r310;
	mov.b32 	%r263, 1;
	mov.b32 	%r288, 0;
	mov.b32 	%r290, -1;
	// begin inline asm
	{  .reg .s32 r0;  .reg .pred p;  shfl.sync.up.b32 r0|p, %r265, %r263, %r288, %r290;  @p add.s32 r0, r0, %r265;  mov.s32 %r261, r0;}
	// end inline asm
	mov.b32 	%r269, 2;
	// begin inline asm
	{  .reg .s32 r0;  .reg .pred p;  shfl.sync.up.b32 r0|p, %r261, %r269, %r288, %r290;  @p add.s32 r0, r0, %r261;  mov.s32 %r267, r0;}
	// end inline asm
	mov.b32 	%r275, 4;
	// begin inline asm
	{  .reg .s32 r0;  .reg .pred p;  shfl.sync.up.b32 r0|p, %r267, %r275, %r288, %r290;  @p add.s32 r0, r0, %r267;  mov.s32 %r273, r0;}
	// end inline asm
	mov.b32 	%r281, 8;
	// begin inline asm
	{  .reg .s32 r0;  .reg .pred p;  shfl.sync.up.b32 r0|p, %r273, %r281, %r288, %r290;  @p add.s32 r0, r0, %r273;  mov.s32 %r279, r0;}
	// end inline asm
	mov.b32 	%r287, 16;
	// begin inline asm
	{  .reg .s32 r0;  .reg .pred p;  shfl.sync.up.b32 r0|p, %r279, %r287, %r288, %r290;  @p add.s32 r0, r0, %r279;  mov.s32 %r285, r0;}
	// end inline asm
	setp.ne.s32 	%p27, %r257, 31;
	@%p27 bra 	$L__BB52_80;
	shl.b32 	%r311, %r143, 2;
	mov.u32 	%r312, _ZZN3cub18CUB_300001_SM_10006detail4scan16DeviceScanKernelINS2_10policy_hubIiiijN4cuda3std3__44plusIvEEE10Policy1000EN6thrust24THRUST_300001_SM_1000_NS10device_ptrIiEESF_NS0_13ScanTileStateIiLb1EEES9_NS1_10InputValueIiPiEEjiLb0EiEEvT0_T1_T2_iT3_T4_T5_E12temp_storage;
	add.s32 	%r313, %r312, %r311;
	st.shared.u32 	[%r313+16], %r285;
$L__BB52_80:
	sub.s32 	%r314, %r285, %r265;
	bar.sync 	0;
	ld.shared.v4.u32 	{%r315, %r316, %r317, %r318}, [_ZZN3cub18CUB_300001_SM_10006detail4scan16DeviceScanKernelINS2_10policy_hubIiiijN4cuda3std3__44plusIvEEE10Policy1000EN6thrust24THRUST_300001_SM_1000_NS10device_ptrIiEESF_NS0_13ScanTileStateIiLb1EEES9_NS1_10InputValueIiPiEEjiLb0EiEEvT0_T1_T2_iT3_T4_T5_E12temp_storage+16];
	add.s32 	%r319, %r316, %r315;
	setp.eq.s32 	%p28, %r143, 2;
	selp.b32 	%r320, %r319, %r315, %p28;
	add.s32 	%r321, %r319, %r317;
	setp.eq.s32 	%p29, %r143, 3;
	selp.b32 	%r322, %r321, %r320, %p29;
	add.s32 	%r323, %r321, %r318;
	setp.eq.s32 	%p30, %r143, 4;
	selp.b32 	%r324, %r323, %r322, %p30;
	ld.shared.v4.u32 	{%r325, %r326, %r327, %r328}, [_ZZN3cub18CUB_300001_SM_10006detail4scan16DeviceScanKernelINS2_10policy_hubIiiijN4cuda3std3__44plusIvEEE10Policy1000EN6thrust24THRUST_300001_SM_1000_NS10device_ptrIiEESF_NS0_13ScanTileStateIiLb1EEES9_NS1_10InputValueIiPiEEjiLb0EiEEvT0_T1_T2_iT3_T4_T5_E12temp_storage+32];
	add.s32 	%r329, %r323, %r325;
	setp.eq.s32 	%p31, %r143, 5;
	selp.b32 	%r330, %r329, %r324, %p31;
	add.s32 	%r331, %r329, %r326;
	setp.eq.s32 	%p32, %r143, 6;
	selp.b32 	%r332, %r331, %r330, %p32;
	add.s32 	%r333, %r331, %r327;
	setp.eq.s32 	%p33, %r143, 7;
	selp.b32 	%r334, %r333, %r332, %p33;
	add.s32 	%r335, %r333, %r328;
	setp.eq.s32 	%p34, %r143, 8;
	selp.b32 	%r336, %r335, %r334, %p34;
	ld.shared.v4.u32 	{%r337, %r338, %r339, %r340}, [_ZZN3cub18CUB_300001_SM_10006detail4scan16DeviceScanKernelINS2_10policy_hubIiiijN4cuda3std3__44plusIvEEE10Policy1000EN6thrust24THRUST_300001_SM_1000_NS10device_ptrIiEESF_NS0_13ScanTileStateIiLb1EEES9_NS1_10InputValueIiPiEEjiLb0EiEEvT0_T1_T2_iT3_T4_T5_E12temp_storage+48];
	add.s32 	%r341, %r335, %r337;
	setp.eq.s32 	%p35, %r143, 9;
	selp.b32 	%r342, %r341, %r336, %p35;
	add.s32 	%r343, %r341, %r338;
	setp.eq.s32 	%p36, %r143, 10;
	selp.b32 	%r344, %r343, %r342, %p36;
	add.s32 	%r345, %r343, %r339;
	setp.eq.s32 	%p37, %r143, 11;
	selp.b32 	%r346, %r345, %r344, %p37;
	add.s32 	%r173, %r345, %r340;
	setp.gt.u32 	%p38, %r85, 31;
	setp.lt.u32 	%p39, %r85, 32;
	setp.eq.s32 	%p40, %r257, 0;
	selp.b32 	%r347, 0, %r314, %p40;
	add.s32 	%r1048, %r346, %r347;
	selp.b32 	%r175, %r314, %r1048, %p39;
	@%p38 bra 	$L__BB52_96;
	setp.ne.s32 	%p41, %r85, 0;
	mul.wide.s32 	%rd21, %r998, 8;
	add.s64 	%rd11, %rd16, %rd21;
	@%p41 bra 	$L__BB52_83;
	st.shared.u32 	[_ZZN3cub18CUB_300001_SM_10006detail4scan16DeviceScanKernelINS2_10policy_hubIiiijN4cuda3std3__44plusIvEEE10Policy1000EN6thrust24THRUST_300001_SM_1000_NS10device_ptrIiEESF_NS0_13ScanTileStateIiLb1EEES9_NS1_10InputValueIiPiEEjiLb0EiEEvT0_T1_T2_iT3_T4_T5_E12temp_storage+12], %r173;
	add.s64 	%rd22, %rd11, 256;
	mov.b32 	%r348, 100;
	// begin inline asm
	st.relaxed.gpu.v2.u32 [%rd22], {%r348, %r173};
	// end inline asm
$L__BB52_83:
	not.b32 	%r354, %r85;
	add.s32 	%r1043, %r998, %r354;
	mov.b32 	%r350, 830;
	// begin inline asm
	nanosleep.u32 %r350;
	// end inline asm
	mul.wide.s32 	%rd24, %r1043, 8;
	add.s64 	%rd25, %rd16, %rd24;
	add.s64 	%rd23, %rd25, 256;
	// begin inline asm
	ld.relaxed.gpu.v2.u32 {%r1045, %r1037}, [%rd23];
	// end inline asm
	mov.b32 	%r1038, 952;
$L__BB52_84:
	setp.eq.s32 	%p42, %r1045, 99;
	mov.b32 	%r355, -1;
	vote.sync.any.pred 	%p43, %p42, %r355;
	not.pred 	%p44, %p43;
	@%p44 bra 	$L__BB52_86;
	mul.lo.s32 	%r458, %r998, 16807;
	and.b32  	%r998, %r458, 2147483647;
	add.s32 	%r459, %r1038, 1;
	rem.u32 	%r455, %r998, %r459;
	// begin inline asm
	nanosleep.u32 %r455;
	// end inline asm
	shr.u32 	%r1038, %r1038, 1;
	// begin inline asm
	ld.relaxed.gpu.v2.u32 {%r1045, %r1037}, [%rd23];
	// end inline asm
	bra.uni 	$L__BB52_84;
$L__BB52_86:
	setp.eq.s32 	%p45, %r1045, 101;
	mov.b32 	%r382, -1;
	vote.sync.ballot.b32 	%r384, %p45, %r382;
	// begin inline asm
	mov.u32 %r357, %lanemask_ge;
	// end inline asm
	and.b32  	%r385, %r384, %r357;
	or.b32  	%r386, %r385, -2147483648;
	add.s32 	%r387, %r386, -1;
	not.b32 	%r388, %r386;
	and.b32  	%r389, %r388, %r387;
	popc.b32 	%r361, %r389;
	mov.b32 	%r360, 1;
	// begin inline asm
	shfl.sync.down.b32 %r358, %r1037, %r360, %r361, %r382;
	// end inline asm
	setp.lt.s32 	%p47, %r257, %r361;
	selp.b32 	%r390, %r358, 0, %p47;
	add.s32 	%r364, %r390, %r1037;
	mov.b32 	%r365, 2;
	// begin inline asm
	shfl.sync.down.b32 %r363, %r364, %r365, %r361, %r382;
	// end inline asm
	add.s32 	%r391, %r257, 2;
	setp.gt.s32 	%p48, %r391, %r361;
	selp.b32 	%r392, 0, %r363, %p48;
	add.s32 	%r369, %r364, %r392;
	mov.b32 	%r370, 4;
	// begin inline asm
	shfl.sync.down.b32 %r368, %r369, %r370, %r361, %r382;
	// end inline asm
	add.s32 	%r393, %r257, 4;
	setp.gt.s32 	%p49, %r393, %r361;
	selp.b32 	%r394, 0, %r368, %p49;
	add.s32 	%r374, %r369, %r394;
	mov.b32 	%r375, 8;
	// begin inline asm
	shfl.sync.down.b32 %r373, %r374, %r375, %r361, %r382;
	// end inline asm
	add.s32 	%r395, %r257, 8;
	setp.gt.s32 	%p50, %r395, %r361;
	selp.b32 	%r396, 0, %r373, %p50;
	add.s32 	%r379, %r374, %r396;
	mov.b32 	%r380, 16;
	// begin inline asm
	shfl.sync.down.b32 %r378, %r379, %r380, %r361, %r382;
	// end inline asm
	add.s32 	%r397, %r257, 16;
	setp.gt.s32 	%p51, %r397, %r361;
	selp.b32 	%r398, 0, %r378, %p51;
	add.s32 	%r1041, %r379, %r398;
	add.s64 	%rd12, %rd16, 256;
	mov.b32 	%r1039, 952;
$L__BB52_87:
	setp.ne.s32 	%p52, %r1045, 101;
	mov.b32 	%r399, -1;
	vote.sync.all.pred 	%p53, %p52, %r399;
	not.pred 	%p54, %p53;
	@%p54 bra 	$L__BB52_92;
	shr.u32 	%r1039, %r1039, 1;
	mul.wide.s32 	%rd28, %r1043, 8;
	add.s64 	%rd29, %rd12, %rd28;
	add.s64 	%rd27, %rd29, -256;
	// begin inline asm
	ld.relaxed.gpu.v2.u32 {%r1045, %r1046}, [%rd27];
	// end inline asm
	mov.u32 	%r1047, %r1039;
$L__BB52_89:
	setp.eq.s32 	%p58, %r1045, 99;
	mov.b32 	%r407, -1;
	vote.sync.any.pred 	%p59, %p58, %r407;
	not.pred 	%p60, %p59;
	@%p60 bra 	$L__BB52_91;
	mul.lo.s32 	%r453, %r998, 16807;
	and.b32  	%r998, %r453, 2147483647;
	add.s32 	%r454, %r1047, 1;
	rem.u32 	%r450, %r998, %r454;
	// begin inline asm
	nanosleep.u32 %r450;
	// end inline asm
	shr.u32 	%r1047, %r1047, 1;
	// begin inline asm
	ld.relaxed.gpu.v2.u32 {%r1045, %r1046}, [%rd27];
	// end inline asm
	bra.uni 	$L__BB52_89;
$L__BB52_91:
	setp.eq.s32 	%p61, %r1045, 101;
	mov.b32 	%r433, -1;
	vote.sync.ballot.b32 	%r434, %p61, %r433;
	and.b32  	%r435, %r434, %r357;
	or.b32  	%r436, %r435, -2147483648;
	add.s32 	%r437, %r436, -1;
	not.b32 	%r438, %r436;
	and.b32  	%r439, %r438, %r437;
	popc.b32 	%r412, %r439;
	mov.b32 	%r411, 1;
	// begin inline asm
	shfl.sync.down.b32 %r409, %r1046, %r411, %r412, %r433;
	// end inline asm
	setp.lt.s32 	%p63, %r257, %r412;
	selp.b32 	%r440, %r409, 0, %p63;
	add.s32 	%r415, %r440, %r1046;
	mov.b32 	%r416, 2;
	// begin inline asm
	shfl.sync.down.b32 %r414, %r415, %r416, %r412, %r433;
	// end inline asm
	add.s32 	%r441, %r257, 2;
	setp.gt.s32 	%p64, %r441, %r412;
	selp.b32 	%r442, 0, %r414, %p64;
	add.s32 	%r420, %r415, %r442;
	mov.b32 	%r421, 4;
	// begin inline asm
	shfl.sync.down.b32 %r419, %r420, %r421, %r412, %r433;
	// end inline asm
	add.s32 	%r443, %r257, 4;
	setp.gt.s32 	%p65, %r443, %r412;
	selp.b32 	%r444, 0, %r419, %p65;
	add.s32 	%r425, %r420, %r444;
	mov.b32 	%r426, 8;
	// begin inline asm
	shfl.sync.down.b32 %r424, %r425, %r426, %r412, %r433;
	// end inline asm
	add.s32 	%r445, %r257, 8;
	setp.gt.s32 	%p66, %r445, %r412;
	selp.b32 	%r446, 0, %r424, %p66;
	add.s32 	%r430, %r425, %r446;
	mov.b32 	%r431, 16;
	// begin inline asm
	shfl.sync.down.b32 %r429, %r430, %r431, %r412, %r433;
	// end inline asm
	add.s32 	%r447, %r257, 16;
	setp.gt.s32 	%p67, %r447, %r412;
	selp.b32 	%r448, 0, %r429, %p67;
	add.s32 	%r449, %r448, %r1041;
	add.s32 	%r1041, %r449, %r430;
	add.s32 	%r1043, %r1043, -32;
	bra.uni 	$L__BB52_87;
$L__BB52_92:
	@%p41 bra 	$L__BB52_94;
	add.s32 	%r402, %r1041, %r173;
	add.s64 	%rd26, %rd11, 256;
	mov.b32 	%r401, 101;
	// begin inline asm
	st.relaxed.gpu.v2.u32 [%rd26], {%r401, %r402};
	// end inline asm
	st.shared.u32 	[_ZZN3cub18CUB_300001_SM_10006detail4scan16DeviceScanKernelINS2_10policy_hubIiiijN4cuda3std3__44plusIvEEE10Policy1000EN6thrust24THRUST_300001_SM_1000_NS10device_ptrIiEESF_NS0_13ScanTileStateIiLb1EEES9_NS1_10InputValueIiPiEEjiLb0EiEEvT0_T1_T2_iT3_T4_T5_E12temp_storage+4], %r1041;
	st.shared.u32 	[_ZZN3cub18CUB_300001_SM_10006detail4scan16DeviceScanKernelINS2_10policy_hubIiiijN4cuda3std3__44plusIvEEE10Policy1000EN6thrust24THRUST_300001_SM_1000_NS10device_ptrIiEESF_NS0_13ScanTileStateIiLb1EEES9_NS1_10InputValueIiPiEEjiLb0EiEEvT0_T1_T2_iT3_T4_T5_E12temp_storage+8], %r402;
$L__BB52_94:
	setp.ne.s32 	%p56, %r257, 0;
	mov.u32 	%r1048, %r175;
	@%p56 bra 	$L__BB52_96;
	st.shared.u32 	[_ZZN3cub18CUB_300001_SM_10006detail4scan16DeviceScanKernelINS2_10policy_hubIiiijN4cuda3std3__44plusIvEEE10Policy1000EN6thrust24THRUST_300001_SM_1000_NS10device_ptrIiEESF_NS0_13ScanTileStateIiLb1EEES9_NS1_10InputValueIiPiEEjiLb0EiEEvT0_T1_T2_iT3_T4_T5_E12temp_storage+76], %r1041;
	mov.u32 	%r1048, %r1041;
$L__BB52_96:
	bar.sync 	0;
	setp.eq.s32 	%p57, %r85, 0;
	ld.shared.u32 	%r403, [_ZZN3cub18CUB_300001_SM_10006detail4scan16DeviceScanKernelINS2_10policy_hubIiiijN4cuda3std3__44plusIvEEE10Policy1000EN6thrust24THRUST_300001_SM_1000_NS10device_ptrIiEESF_NS0_13ScanTileStateIiLb1EEES9_NS1_10InputValueIiPiEEjiLb0EiEEvT0_T1_T2_iT3_T4_T5_E12temp_storage+76];
	selp.b32 	%r404, 0, %r403, %p57;
	add.s32 	%r1049, %r404, %r1048;
$L__BB52_97:
	add.s32 	%r549, %r1049, %r146;
	add.s32 	%r550, %r147, %r549;
	add.s32 	%r551, %r148, %r550;
	add.s32 	%r552, %r149, %r551;
	add.s32 	%r553, %r150, %r552;
	add.s32 	%r554, %r151, %r553;
	add.s32 	%r555, %r152, %r554;
	add.s32 	%r556, %r153, %r555;
	add.s32 	%r557, %r154, %r556;
	add.s32 	%r558, %r155, %r557;
	add.s32 	%r559, %r156, %r558;
	add.s32 	%r560, %r157, %r559;
	add.s32 	%r561, %r158, %r560;
	add.s32 	%r562, %r159, %r561;
	add.s32 	%r563, %r160, %r562;
	add.s32 	%r564, %r161, %r563;
	add.s32 	%r565, %r162, %r564;
	add.s32 	%r566, %r163, %r565;
	add.s32 	%r567, %r164, %r566;
	add.s32 	%r568, %r165, %r567;
	add.s32 	%r569, %r166, %r568;
	bar.sync 	0;
	st.shared.v2.u32 	[%r145], {%r1049, %r549};
	st.shared.v2.u32 	[%r145+8], {%r550, %r551};
	st.shared.v2.u32 	[%r145+16], {%r552, %r553};
	st.shared.v2.u32 	[%r145+24], {%r554, %r555};
	st.shared.v2.u32 	[%r145+32], {%r556, %r557};
	st.shared.v2.u32 	[%r145+40], {%r558, %r559};
	st.shared.v2.u32 	[%r145+48], {%r560, %r561};
	st.shared.v2.u32 	[%r145+56], {%r562, %r563};
	st.shared.v2.u32 	[%r145+64], {%r564, %r565};
	st.shared.v2.u32 	[%r145+72], {%r566, %r567};
	st.shared.v2.u32 	[%r145+80], {%r568, %r569};
	bar.warp.sync 	-1;
	ld.shared.u32 	%r214, [%r144];
	ld.shared.u32 	%r215, [%r144+128];
	ld.shared.u32 	%r216, [%r144+256];
	ld.shared.u32 	%r217, [%r144+384];
	ld.shared.u32 	%r218, [%r144+512];
	ld.shared.u32 	%r219, [%r144+640];
	ld.shared.u32 	%r220, [%r144+768];
	ld.shared.u32 	%r221, [%r144+896];
	ld.shared.u32 	%r222, [%r144+1024];
	ld.shared.u32 	%r223, [%r144+1152];
	ld.shared.u32 	%r224, [%r144+1280];
	ld.shared.u32 	%r225, [%r144+1408];
	ld.shared.u32 	%r226, [%r144+1536];
	ld.shared.u32 	%r227, [%r144+1664];
	ld.shared.u32 	%r228, [%r144+1792];
	ld.shared.u32 	%r229, [%r144+1920];
	ld.shared.u32 	%r230, [%r144+2048];
	ld.shared.u32 	%r231, [%r144+2176];
	ld.shared.u32 	%r232, [%r144+2304];
	ld.shared.u32 	%r233, [%r144+2432];
	ld.shared.u32 	%r234, [%r144+2560];
	ld.shared.u32 	%r235, [%r144+2688];
	setp.ne.s32 	%p81, %r85, 0;
	@%p81 bra 	$L__BB52_99;
	st.volatile.shared.u32 	[_ZZN3cub18CUB_300001_SM_10006detail4scan16DeviceScanKernelINS2_10policy_hubIiiijN4cuda3std3__44plusIvEEE10Policy1000EN6thrust24THRUST_300001_SM_1000_NS10device_ptrIiEESF_NS0_13ScanTileStateIiLb1EEES9_NS1_10InputValueIiPiEEjiLb0EiEEvT0_T1_T2_iT3_T4_T5_E12temp_storage+33792], %r6;
$L__BB52_99:
	ld.param.u32 	%r996, [_ZN3cub18CUB_300001_SM_10006detail4scan16DeviceScanKernelINS2_10policy_hubIiiijN4cuda3std3__44plusIvEEE10Policy1000EN6thrust24THRUST_300001_SM_1000_NS10device_ptrIiEESF_NS0_13ScanTileStateIiLb1EEES9_NS1_10InputValueIiPiEEjiLb0EiEEvT0_T1_T2_iT3_T4_T5__param_3];
	bar.sync 	0;
	ld.volatile.shared.u32 	%r236, [_ZZN3cub18CUB_300001_SM_10006detail4scan16DeviceScanKernelINS2_10policy_hubIiiijN4cuda3std3__44plusIvEEE10Policy1000EN6thrust24THRUST_300001_SM_1000_NS10device_ptrIiEESF_NS0_13ScanTileStateIiLb1EEES9_NS1_10InputValueIiPiEEjiLb0EiEEvT0_T1_T2_iT3_T4_T5_E12temp_storage+33792];
	cvt.u64.u32 	%rd36, %r87;
	mov.u32 	%r570, %ctaid.x;
	add.s32 	%r571, %r996, %r570;
	mul.lo.s32 	%r572, %r571, 8448;
	cvt.u64.u32 	%rd37, %r572;
	add.s64 	%rd38, %rd36, %rd37;
	setp.ge.s32 	%p82, %r87, %r236;
	shl.b64 	%rd39, %rd38, 2;
	add.s64 	%rd13, %rd4, %rd39;
	@%p82 bra 	$L__BB52_101;
	st.global.u32 	[%rd13], %r214;
$L__BB52_101:
	setp.ge.s32 	%p83, %r90, %r236;
	@%p83 bra 	$L__BB52_103;
	st.global.u32 	[%rd13+128], %r215;
$L__BB52_103:
	setp.ge.s32 	%p84, %r93, %r236;
	@%p84 bra 	$L__BB52_105;
	st.global.u32 	[%rd13+256], %r216;
$L__BB52_105:
	setp.ge.s32 	%p85, %r96, %r236;
	@%p85 bra 	$L__BB52_107;
	st.global.u32 	[%rd13+384], %r217;
$L__BB52_107:
	mov.u32 	%r573, %tid.x;
	and.b32  	%r574, %r573, 992;
	mul.lo.s32 	%r575, %r574, 22;
	and.b32  	%r576, %r573, 31;
	or.b32  	%r577, %r575, %r576;
	add.s32 	%r578, %r577, 128;
	setp.ge.s32 	%p86, %r578, %r236;
	@%p86 bra 	$L__BB52_109;
	st.global.u32 	[%rd13+512], %r218;
$L__BB52_109:
	add.s32 	%r584, %r577, 160;
	setp.ge.s32 	%p87, %r584, %r236;
	@%p87 bra 	$L__BB52_111;
	st.global.u32 	[%rd13+640], %r219;
$L__BB52_111:
	add.s32 	%r590, %r577, 192;
	setp.ge.s32 	%p88, %r590, %r236;
	@%p88 bra 	$L__BB52_113;
	st.global.u32 	[%rd13+768], %r220;
$L__BB52_113:
	add.s32 	%r596, %r577, 224;
	setp.ge.s32 	%p89, %r596, %r236;
	@%p89 bra 	$L__BB52_115;
	st.global.u32 	[%rd13+896], %r221;
$L__BB52_115:
	add.s32 	%r602, %r577, 256;
	setp.ge.s32 	%p90, %r602, %r236;
	@%p90 bra 	$L__BB52_117;
	st.global.u32 	[%rd13+1024], %r222;
$L__BB52_117:
	add.s32 	%r608, %r577, 288;
	setp.ge.s32 	%p91, %r608, %r236;
	@%p91 bra 	$L__BB52_119;
	st.global.u32 	[%rd13+1152], %r223;
$L__BB52_119:
	setp.ge.s32 	%p92, %r111, %r236;
	@%p92 bra 	$L__BB52_121;
	st.global.u32 	[%rd13+1280], %r224;
$L__BB52_121:
	setp.ge.s32 	%p93, %r114, %r236;
	@%p93 bra 	$L__BB52_123;
	st.global.u32 	[%rd13+1408], %r225;
$L__BB52_123:
	setp.ge.s32 	%p94, %r117, %r236;
	@%p94 bra 	$L__BB52_125;
	st.global.u32 	[%rd13+1536], %r226;
$L__BB52_125:
	setp.ge.s32 	%p95, %r120, %r236;
	@%p95 bra 	$L__BB52_127;
	st.global.u32 	[%rd13+1664], %r227;
$L__BB52_127:
	add.s32 	%r614, %r577, 448;
	setp.ge.s32 	%p96, %r614, %r236;
	@%p96 bra 	$L__BB52_129;
	st.global.u32 	[%rd13+1792], %r228;
$L__BB52_129:
	add.s32 	%r620, %r577, 480;
	setp.ge.s32 	%p97, %r620, %r236;
	@%p97 bra 	$L__BB52_131;
	st.global.u32 	[%rd13+1920], %r229;
$L__BB52_131:
	add.s32 	%r626, %r577, 512;
	setp.ge.s32 	%p98, %r626, %r236;
	@%p98 bra 	$L__BB52_133;
	st.global.u32 	[%rd13+2048], %r230;
$L__BB52_133:
	setp.ge.s32 	%p99, %r129, %r236;
	@%p99 bra 	$L__BB52_135;
	st.global.u32 	[%rd13+2176], %r231;
$L__BB52_135:
	setp.ge.s32 	%p100, %r132, %r236;
	@%p100 bra 	$L__BB52_137;
	st.global.u32 	[%rd13+2304], %r232;
$L__BB52_137:
	add.s32 	%r632, %r577, 608;
	setp.ge.s32 	%p101, %r632, %r236;
	@%p101 bra 	$L__BB52_139;
	st.global.u32 	[%rd13+2432], %r233;
$L__BB52_139:
	add.s32 	%r638, %r577, 640;
	setp.ge.s32 	%p102, %r638, %r236;
	@%p102 bra 	$L__BB52_141;
	st.global.u32 	[%rd13+2560], %r234;
$L__BB52_141:
	setp.ge.s32 	%p103, %r139, %r236;
	@%p103 bra 	$L__BB52_143;
	st.global.u32 	[%rd13+2688], %r235;
$L__BB52_143:
	ret;

}
	// .globl	_ZN3cub18CUB_300001_SM_10006detail4scan16DeviceScanKernelINS2_10policy_hubIiiimN4cuda3std3__44plusIvEEE10Policy1000EN6thrust24THRUST_300001_SM_1000_NS10device_ptrIiEESF_NS0_13ScanTileStateIiLb1EEES9_NS1_10InputValueIiPiEEmiLb0EiEEvT0_T1_T2_iT3_T4_T5_
.visible .entry _ZN3cub18CUB_300001_SM_10006detail4scan16DeviceScanKernelINS2_10policy_hubIiiimN4cuda3std3__44plusIvEEE10Policy1000EN6thrust24THRUST_300001_SM_1000_NS10device_ptrIiEESF_NS0_13ScanTileStateIiLb1EEES9_NS1_10InputValueIiPiEEmiLb0EiEEvT0_T1_T2_iT3_T4_T5_(
	.param .align 8 .b8 _ZN3cub18CUB_300001_SM_10006detail4scan16DeviceScanKernelINS2_10policy_hubIiiimN4cuda3std3__44plusIvEEE10Policy1000EN6thrust24THRUST_300001_SM_1000_NS10device_ptrIiEESF_NS0_13ScanTileStateIiLb1EEES9_NS1_10InputValueIiPiEEmiLb0EiEEvT0_T1_T2_iT3_T4_T5__param_0[8],
	.param .align 8 .b8 _ZN3cub18CUB_300001_SM_10006detail4scan16DeviceScanKernelINS2_10policy_hubIiiimN4cuda3std3__44plusIvEEE10Policy1000EN6thrust24THRUST_300001_SM_1000_NS10device_ptrIiEESF_NS0_13ScanTileStateIiLb1EEES9_NS1_10InputValueIiPiEEmiLb0EiEEvT0_T1_T2_iT3_T4_T5__param_1[8],
	.param .align 8 .b8 _ZN3cub18CUB_300001_SM_10006detail4scan16DeviceScanKernelINS2_10policy_hubIiiimN4cuda3std3__44plusIvEEE10Policy1000EN6thrust24THRUST_300001_SM_1000_NS10device_ptrIiEESF_NS0_13ScanTileStateIiLb1EEES9_NS1_10InputValueIiPiEEmiLb0EiEEvT0_T1_T2_iT3_T4_T5__param_2[8],
	.param .u32 _ZN3cub18CUB_300001_SM_10006detail4scan16DeviceScanKernelINS2_10policy_hubIiiimN4cuda3std3__44plusIvEEE10Policy1000EN6thrust24THRUST_300001_SM_1000_NS10device_ptrIiEESF_NS0_13ScanTileStateIiLb1EEES9_NS1_10InputValueIiPiEEmiLb0EiEEvT0_T1_T2_iT3_T4_T5__param_3,
	.param .align 1 .b8 _ZN3cub18CUB_300001_SM_10006detail4scan16DeviceScanKernelINS2_10policy_hubIiiimN4cuda3std3__44plusIvEEE10Policy1000EN6thrust24THRUST_300001_SM_1000_NS10device_ptrIiEESF_NS0_13ScanTileStateIiLb1EEES9_NS1_10InputValueIiPiEEmiLb0EiEEvT0_T1_T2_iT3_T4_T5__param_4[1],
	.param .align 8 .b8 _ZN3cub18CUB_300001_SM_10006detail4scan16DeviceScanKernelINS2_10policy_hubIiiimN4cuda3std3__44plusIvEEE10Policy1000EN6thrust24THRUST_300001_SM_1000_NS10device_ptrIiEESF_NS0_13ScanTileStateIiLb1EEES9_NS1_10InputValueIiPiEEmiLb0EiEEvT0_T1_T2_iT3_T4_T5__param_5[16],
	.param .u64 _ZN3cub18CUB_300001_SM_10006detail4scan16DeviceScanKernelINS2_10policy_hubIiiimN4cuda3std3__44plusIvEEE10Policy1000EN6thrust24THRUST_300001_SM_1000_NS10device_ptrIiEESF_NS0_13ScanTileStateIiLb1EEES9_NS1_10InputValueIiPiEEmiLb0EiEEvT0_T1_T2_iT3_T4_T5__param_6
)
.maxntid 416
{
	.reg .pred 	%p<158>;
	.reg .b16 	%rs<3>;
	.reg .b32 	%r<1003>;
	.reg .b64 	%rd<59>;
	// demoted variable
	.shared .align 16 .b8 _ZZN3cub18CUB_300001_SM_10006detail4scan16DeviceScanKernelINS2_10policy_hubIiiimN4cuda3std3__44plusIvEEE10Policy1000EN6thrust24THRUST_300001_SM_1000_NS10device_ptrIiEESF_NS0_13ScanTileStateIiLb1EEES9_NS1_10InputValueIiPiEEmiLb0EiEEvT0_T1_T2_iT3_T4_T5_E12temp_storage[31632];
	ld.param.u32 	%r206, [_ZN3cub18CUB_300001_SM_10006detail4scan16DeviceScanKernelINS2_10policy_hubIiiimN4cuda3std3__44plusIvEEE10Policy1000EN6thrust24THRUST_300001_SM_1000_NS10device_ptrIiEESF_NS0_13ScanTileStateIiLb1EEES9_NS1_10InputValueIiPiEEmiLb0EiEEvT0_T1_T2_iT3_T4_T5__param_5];
	bfe.u32 	%r207, %r206, 0, 8;
	cvt.u16.u32 	%rs1, %r207;
	and.b16  	%rs2, %rs1, 255;
	ld.param.u64 	%rd18, [_ZN3cub18CUB_300001_SM_10006detail4scan16DeviceScanKernelINS2_10policy_hubIiiimN4cuda3std3__44plusIvEEE10Policy1000EN6thrust24THRUST_300001_SM_1000_NS10device_ptrIiEESF_NS0_13ScanTileStateIiLb1EEES9_NS1_10InputValueIiPiEEmiLb0EiEEvT0_T1_T2_iT3_T4_T5__param_2];
	ld.param.u64 	%rd17, [_ZN3cub18CUB_300001_SM_10006detail4scan16DeviceScanKernelINS2_10policy_hubIiiimN4cuda3std3__44plusIvEEE10Policy1000EN6thrust24THRUST_300001_SM_1000_NS10device_ptrIiEESF_NS0_13ScanTileStateIiLb1EEES9_NS1_10InputValueIiPiEEmiLb0EiEEvT0_T1_T2_iT3_T4_T5__param_1];
	ld.param.u64 	%rd16, [_ZN3cub18CUB_300001_SM_10006detail4scan16DeviceScanKernelINS2_10policy_hubIiiimN4cuda3std3__44plusIvEEE10Policy1000EN6thrust24THRUST_300001_SM_1000_NS10device_ptrIiEESF_NS0_13ScanTileStateIiLb1EEES9_NS1_10InputValueIiPiEEmiLb0EiEEvT0_T1_T2_iT3_T4_T5__param_0];
	ld.param.u64 	%rd1, [_ZN3cub18CUB_300001_SM_10006detail4scan16DeviceScanKernelINS2_10policy_hubIiiimN4cuda3std3__44plusIvEEE10Policy1000EN6thrust24THRUST_300001_SM_1000_NS10device_ptrIiEESF_NS0_13ScanTileStateIiLb1EEES9_NS1_10InputValueIiPiEEmiLb0EiEEvT0_T1_T2_iT3_T4_T5__param_5+8];
	ld.param.u32 	%r205, [_ZN3cub18CUB_300001_SM_10006detail4scan16DeviceScanKernelINS2_10policy_hubIiiimN4cuda3std3__44plusIvEEE10Policy1000EN6thrust24THRUST_300001_SM_1000_NS10device_ptrIiEESF_NS0_13ScanTileStateIiLb1EEES9_NS1_10InputValueIiPiEEmiLb0EiEEvT0_T1_T2_iT3_T4_T5__param_3];
	ld.param.u64 	%rd19, [_ZN3cub18CUB_300001_SM_10006detail4scan16DeviceScanKernelINS2_10policy_hubIiiimN4cuda3std3__44plusIvEEE10Policy1000EN6thrust24THRUST_300001_SM_1000_NS10device_ptrIiEESF_NS0_13ScanTileStateIiLb1EEES9_NS1_10InputValueIiPiEEmiLb0EiEEvT0_T1_T2_iT3_T4_T5__param_6];
	setp.eq.s16 	%p1, %rs2, 0;
	@%p1 bra 	$L__BB53_2;
	cvta.to.global.u64 	%rd20, %rd1;
	ld.global.u32 	%r959, [%rd20];
	bra.uni 	$L__BB53_3;
$L__BB53_2:
	cvt.u32.u64 	%r959, %rd1;
$L__BB53_3:
	cvta.to.global.u64 	%rd3, %rd16;
	cvta.to.global.u64 	%rd4, %rd17;
	mov.u32 	%r208, %ctaid.x;
	add.s32 	%r4, %r205, %r208;
	mul.wide.s32 	%rd5, %r4, 7904;
	sub.s64 	%rd6, %rd19, %rd5;
	setp.lt.u64 	%p2, %rd6, 7905;
	@%p2 bra 	$L__BB53_29;
	mov.u32 	%r5, %tid.x;
	and.b32  	%r617, %r5, 31;
	and.b32  	%r618, %r5, 992;
	mul.lo.s32 	%r619, %r618, 19;
	or.b32  	%r620, %r619, %r617;
	cvt.u64.u32 	%rd42, %r620;
	add.s64 	%rd7, %rd5, %rd42;
	shl.b64 	%rd43, %rd7, 2;
	add.s64 	%rd44, %rd3, %rd43;
	ld.global.u32 	%r621, [%rd44];
	ld.global.u32 	%r622, [%rd44+128];
	ld.global.u32 	%r623, [%rd44+256];
	ld.global.u32 	%r624, [%rd44+384];
	ld.global.u32 	%r625, [%rd44+512];
	ld.global.u32 	%r626, [%rd44+640];
	ld.global.u32 	%r627, [%rd44+768];
	ld.global.u32 	%r628, [%rd44+896];
	ld.global.u32 	%r629, [%rd44+1024];
	ld.global.u32 	%r630, [%rd44+1152];
	ld.global.u32 	%r631, [%rd44+1280];
	ld.global.u32 	%r632, [%rd44+1408];
	ld.global.u32 	%r633, [%rd44+1536];
	ld.global.u32 	%r634, [%rd44+1664];
	ld.global.u32 	%r635, [%rd44+1792];
	ld.global.u32 	%r636, [%rd44+1920];
	ld.global.u32 	%r637, [%rd44+2048];
	ld.global.u32 	%r638, [%rd44+2176];
	ld.global.u32 	%r639, [%rd44+2304];
	// begin inline asm
	mov.u32 %r616, %laneid;
	// end inline asm
	shr.u32 	%r7, %r5, 5;
	mad.lo.s32 	%r640, %r7, 608, %r616;
	shl.b32 	%r641, %r640, 2;
	mov.u32 	%r642, _ZZN3cub18CUB_300001_SM_10006detail4scan16DeviceScanKernelINS2_10policy_hubIiiimN4cuda3std3__44plusIvEEE10Policy1000EN6thrust24THRUST_300001_SM_1000_NS10device_ptrIiEESF_NS0_13ScanTileStateIiLb1EEES9_NS1_10InputValueIiPiEEmiLb0EiEEvT0_T1_T2_iT3_T4_T5_E12temp_storage;
	add.s32 	%r8, %r642, %r641;
	st.shared.u32 	[%r8], %r621;
	st.shared.u32 	[%r8+128], %r622;
	st.shared.u32 	[%r8+256], %r623;
	st.shared.u32 	[%r8+384], %r624;
	st.shared.u32 	[%r8+512], %r625;
	st.shared.u32 	[%r8+640], %r626;
	st.shared.u32 	[%r8+768], %r627;
	st.shared.u32 	[%r8+896], %r628;
	st.shared.u32 	[%r8+1024], %r629;
	st.shared.u32 	[%r8+1152], %r630;
	st.shared.u32 	[%r8+1280], %r631;
	st.shared.u32 	[%r8+1408], %r632;
	st.shared.u32 	[%r8+1536], %r633;
	st.shared.u32 	[%r8+1664], %r634;
	st.shared.u32 	[%r8+1792], %r635;
	st.shared.u32 	[%r8+1920], %r636;
	st.shared.u32 	[%r8+2048], %r637;
	st.shared.u32 	[%r8+2176], %r638;
	st.shared.u32 	[%r8+2304], %r639;
	bar.warp.sync 	-1;
	mad.lo.s32 	%r9, %r616, 72, %r8;
	ld.shared.u32 	%r10, [%r9];
	ld.shared.u32 	%r11, [%r9+4];
	ld.shared.u32 	%r12, [%r9+8];
	ld.shared.u32 	%r13, [%r9+12];
	ld.shared.u32 	%r14, [%r9+16];
	ld.shared.u32 	%r15, [%r9+20];
	ld.shared.u32 	%r16, [%r9+24];
	ld.shared.u32 	%r17, [%r9+28];
	ld.shared.u32 	%r18, [%r9+32];
	ld.shared.u32 	%r19, [%r9+36];
	ld.shared.u32 	%r20, [%r9+40];
	ld.shared.u32 	%r21, [%r9+44];
	ld.shared.u32 	%r22, [%r9+48];
	ld.shared.u32 	%r23, [%r9+52];
	ld.shared.u32 	%r24, [%r9+56];
	ld.shared.u32 	%r25, [%r9+60];
	ld.shared.u32 	%r26, [%r9+64];
	ld.shared.u32 	%r27, [%r9+68];
	ld.shared.u32 	%r28, [%r9+72];
	bar.sync 	0;
	setp.ne.s32 	%p100, %r4, 0;
	@%p100 bra 	$L__BB53_9;
	add.s32 	%r860, %r11, %r10;
	add.s32 	%r861, %r12, %r860;
	add.s32 	%r862, %r13, %r861;
	add.s32 	%r863, %r14, %r862;
	add.s32 	%r864, %r15, %r863;
	add.s32 	%r865, %r16, %r864;
	add.s32 	%r866, %r17, %r865;
	add.s32 	%r867, %r18, %r866;
	add.s32 	%r868, %r19, %r867;
	add.s32 	%r869, %r20, %r868;
	add.s32 	%r870, %r21, %r869;
	add.s32 	%r871, %r22, %r870;
	add.s32 	%r872, %r23, %r871;
	add.s32 	%r873, %r24, %r872;
	add.s32 	%r874, %r25, %r873;
	add.s32 	%r875, %r26, %r874;
	add.s32 	%r876, %r27, %r875;
	add.s32 	%r834, %r28, %r876;
	mov.b32 	%r832, 1;
	mov.b32 	%r857, 0;
	mov.b32 	%r859, -1;
	// begin inline asm
	{  .reg .s32 r0;  .reg .pred p;  shfl.sync.up.b32 r0|p, %r834, %r832, %r857, %r859;  @p add.s32 r0, r0, %r834;  mov.s32 %r830, r0;}
	// end inline asm
	mov.b32 	%r838, 2;
	// begin inline asm
	{  .reg .s32 r0;  .reg .pred p;  shfl.sync.up.b32 r0|p, %r830, %r838, %r857, %r859;  @p add.s32 r0, r0, %r830;  mov.s32 %r836, r0;}
	// end inline asm
	mov.b32 	%r844, 4;
	// begin inline asm
	{  .reg .s32 r0;  .reg .pred p;  shfl.sync.up.b32 r0|p, %r836, %r844, %r857, %r859;  @p add.s32 r0, r0, %r836;  mov.s32 %r842, r0;}
	// end inline asm
	mov.b32 	%r850, 8;
	// begin inline asm
	{  .reg .s32 r0;  .reg .pred p;  shfl.sync.up.b32 r0|p, %r842, %r850, %r857, %r859;  @p add.s32 r0, r0, %r842;  mov.s32 %r848, r0;}
	// end inline asm
	mov.b32 	%r856, 16;
	// begin inline asm
	{  .reg .s32 r0;  .reg .pred p;  shfl.sync.up.b32 r0|p, %r848, %r856, %r857, %r859;  @p add.s32 r0, r0, %r848;  mov.s32 %r854, r0;}
	// end inline asm
	setp.ne.s32 	%p143, %r616, 31;
	@%p143 bra 	$L__BB53_7;
	shl.b32 	%r877, %r7, 2;
	mov.u32 	%r878, _ZZN3cub18CUB_300001_SM_10006detail4scan16DeviceScanKernelINS2_10policy_hubIiiimN4cuda3std3__44plusIvEEE10Policy1000EN6thrust24THRUST_300001_SM_1000_NS10device_ptrIiEESF_NS0_13ScanTileStateIiLb1EEES9_NS1_10InputValueIiPiEEmiLb0EiEEvT0_T1_T2_iT3_T4_T5_E12temp_storage;
	add.s32 	%r879, %r878, %r877;
	st.shared.u32 	[%r879+16], %r854;
$L__BB53_7:
	bar.sync 	0;
	ld.shared.v4.u32 	{%r880, %r881, %r882, %r883}, [_ZZN3cub18CUB_300001_SM_10006detail4scan16DeviceScanKernelINS2_10policy_hubIiiimN4cuda3std3__44plusIvEEE10Policy1000EN6thrust24THRUST_300001_SM_1000_NS10device_ptrIiEESF_NS0_13ScanTileStateIiLb1EEES9_NS1_10InputValueIiPiEEmiLb0EiEEvT0_T1_T2_iT3_T4_T5_E12temp_storage+16];
	add.s32 	%r884, %r881, %r880;
	setp.eq.s32 	%p144, %r7, 2;
	selp.b32 	%r885, %r884, %r880, %p144;
	add.s32 	%r886, %r884, %r882;
	setp.eq.s32 	%p145, %r7, 3;
	selp.b32 	%r887, %r886, %r885, %p145;
	add.s32 	%r888, %r886, %r883;
	setp.eq.s32 	%p146, %r7, 4;
	selp.b32 	%r889, %r888, %r887, %p146;
	ld.shared.v4.u32 	{%r890, %r891, %r892, %r893}, [_ZZN3cub18CUB_300001_SM_10006detail4scan16DeviceScanKernelINS2_10policy_hubIiiimN4cuda3std3__44plusIvEEE10Policy1000EN6thrust24THRUST_300001_SM_1000_NS10device_ptrIiEESF_NS0_13ScanTileStateIiLb1EEES9_NS1_10InputValueIiPiEEmiLb0EiEEvT0_T1_T2_iT3_T4_T5_E12temp_storage+32];
	add.s32 	%r894, %r888, %r890;
	setp.eq.s32 	%p147, %r7, 5;
	selp.b32 	%r895, %r894, %r889, %p147;
	add.s32 	%r896, %r894, %r891;
	setp.eq.s32 	%p148, %r7, 6;
	selp.b32 	%r897, %r896, %r895, %p148;
	add.s32 	%r898, %r896, %r892;
	setp.eq.s32 	%p149, %r7, 7;
	selp.b32 	%r899, %r898, %r897, %p149;
	add.s32 	%r900, %r898, %r893;
	setp.eq.s32 	%p150, %r7, 8;
	selp.b32 	%r901, %r900, %r899, %p150;
	ld.shared.v4.u32 	{%r902, %r903, %r904, %r905}, [_ZZN3cub18CUB_300001_SM_10006detail4scan16DeviceScanKernelINS2_10policy_hubIiiimN4cuda3std3__44plusIvEEE10Policy1000EN6thrust24THRUST_300001_SM_1000_NS10device_ptrIiEESF_NS0_13ScanTileStateIiLb1EEES9_NS1_10InputValueIiPiEEmiLb0EiEEvT0_T1_T2_iT3_T4_T5_E12temp_storage+48];
	add.s32 	%r906, %r900, %r902;
	setp.eq.s32 	%p151, %r7, 9;
	selp.b32 	%r907, %r906, %r901, %p151;
	add.s32 	%r908, %r906, %r903;
	setp.eq.s32 	%p152, %r7, 10;
	selp.b32 	%r909, %r908, %r907, %p152;
	add.s32 	%r910, %r908, %r904;
	setp.eq.s32 	%p153, %r7, 11;
	selp.b32 	%r911, %r910, %r909, %p153;
	add.s32 	%r912, %r910, %r905;
	setp.eq.s32 	%p154, %r7, 12;
	selp.b32 	%r913, %r912, %r911, %p154;
	ld.shared.u32 	%r914, [_ZZN3cub18CUB_300001_SM_10006detail4scan16DeviceScanKernelINS2_10policy_hubIiiimN4cuda3std3__44plusIvEEE10Policy1000EN6thrust24THRUST_300001_SM_1000_NS10device_ptrIiEESF_NS0_13ScanTileStateIiLb1EEES9_NS1_10InputValueIiPiEEmiLb0EiEEvT0_T1_T2_iT3_T4_T5_E12temp_storage+64];
	setp.lt.u32 	%p155, %r5, 32;
	selp.b32 	%r915, 0, %r913, %p155;
	setp.eq.s32 	%p156, %r616, 0;
	sub.s32 	%r916, %r854, %r834;
	selp.b32 	%r917, 0, %r916, %p156;
	add.s32 	%r918, %r917, %r959;
	add.s32 	%r971, %r918, %r915;
	add.s32 	%r919, %r914, %r959;
	add.s32 	%r32, %r919, %r912;
	setp.ne.s32 	%p157, %r5, 0;
	@%p157 bra 	$L__BB53_28;
	add.s64 	%rd56, %rd18, 256;
	mov.b32 	%r920, 101;
	// begin inline asm
	st.relaxed.gpu.v2.u32 [%rd56], {%r920, %r32};
	// end inline asm
	bra.uni 	$L__BB53_28;
$L__BB53_9:
	add.s32 	%r673, %r11, %r10;
	add.s32 	%r674, %r12, %r673;
	add.s32 	%r675, %r13, %r674;
	add.s32 	%r676, %r14, %r675;
	add.s32 	%r677, %r15, %r676;
	add.s32 	%r678, %r16, %r677;
	add.s32 	%r679, %r17, %r678;
	add.s32 	%r680, %r18, %r679;
	add.s32 	%r681, %r19, %r680;
	add.s32 	%r682, %r20, %r681;
	add.s32 	%r683, %r21, %r682;
	add.s32 	%r684, %r22, %r683;
	add.s32 	%r685, %r23, %r684;
	add.s32 	%r686, %r24, %r685;
	add.s32 	%r687, %r25, %r686;
	add.s32 	%r688, %r26, %r687;
	add.s32 	%r689, %r27, %r688;
	add.s32 	%r647, %r28, %r689;
	mov.b32 	%r645, 1;
	mov.b32 	%r670, 0;
	mov.b32 	%r672, -1;
	// begin inline asm
	{  .reg .s32 r0;  .reg .pred p;  shfl.sync.up.b32 r0|p, %r647, %r645, %r670, %r672;  @p add.s32 r0, r0, %r647;  mov.s32 %r643, r0;}
	// end inline asm
	mov.b32 	%r651, 2;
	// begin inline asm
	{  .reg .s32 r0;  .reg .pred p;  shfl.sync.up.b32 r0|p, %r643, %r651, %r670, %r672;  @p add.s32 r0, r0, %r643;  mov.s32 %r649, r0;}
	// end inline asm
	mov.b32 	%r657, 4;
	// begin inline asm
	{  .reg .s32 r0;  .reg .pred p;  shfl.sync.up.b32 r0|p, %r649, %r657, %r670, %r672;  @p add.s32 r0, r0, %r649;  mov.s32 %r655, r0;}
	// end inline asm
	mov.b32 	%r663, 8;
	// begin inline asm
	{  .reg .s32 r0;  .reg .pred p;  shfl.sync.up.b32 r0|p, %r655, %r663, %r670, %r672;  @p add.s32 r0, r0, %r655;  mov.s32 %r661, r0;}
	// end inline asm
	mov.b32 	%r669, 16;
	// begin inline asm
	{  .reg .s32 r0;  .reg .pred p;  shfl.sync.up.b32 r0|p, %r661, %r669, %r670, %r672;  @p add.s32 r0, r0, %r661;  mov.s32 %r667, r0;}
	// end inline asm
	setp.ne.s32 	%p101, %r616, 31;
	@%p101 bra 	$L__BB53_11;
	shl.b32 	%r690, %r7, 2;
	mov.u32 	%r691, _ZZN3cub18CUB_300001_SM_10006detail4scan16DeviceScanKernelINS2_10policy_hubIiiimN4cuda3std3__44plusIvEEE10Policy1000EN6thrust24THRUST_300001_SM_1000_NS10device_ptrIiEESF_NS0_13ScanTileStateIiLb1EEES9_NS1_10InputValueIiPiEEmiLb0EiEEvT0_T1_T2_iT3_T4_T5_E12temp_storage;
	add.s32 	%r692, %r691, %r690;
	st.shared.u32 	[%r692+16], %r667;
$L__BB53_11:
	sub.s32 	%r693, %r667, %r647;
	bar.sync 	0;
	ld.shared.v4.u32 	{%r694, %r695, %r696, %r697}, [_ZZN3cub18CUB_300001_SM_10006detail4scan16DeviceScanKernelINS2_10policy_hubIiiimN4cuda3std3__44plusIvEEE10Policy1000EN6thrust24THRUST_300001_SM_1000_NS10device_ptrIiEESF_NS0_13ScanTileStateIiLb1EEES9_NS1_10InputValueIiPiEEmiLb0EiEEvT0_T1_T2_iT3_T4_T5_E12temp_storage+16];
	add.s32 	%r698, %r695, %r694;
	setp.eq.s32 	%p102, %r7, 2;
	selp.b32 	%r699, %r698, %r694, %p102;
	add.s32 	%r700, %r698, %r696;
	setp.eq.s32 	%p103, %r7, 3;
	selp.b32 	%r701, %r700, %r699, %p103;
	add.s32 	%r702, %r700, %r697;
	setp.eq.s32 	%p104, %r7, 4;
	selp.b32 	%r703, %r702, %r701, %p104;
	ld.shared.v4.u32 	{%r704, %r705, %r706, %r707}, [_ZZN3cub18CUB_300001_SM_10006detail4scan16DeviceScanKernelINS2_10policy_hubIiiimN4cuda3std3__44plusIvEEE10Policy1000EN6thrust24THRUST_300001_SM_1000_NS10device_ptrIiEESF_NS0_13ScanTileStateIiLb1EEES9_NS1_10InputValueIiPiEEmiLb0EiEEvT0_T1_T2_iT3_T4_T5_E12temp_storage+32];
	add.s32 	%r708, %r702, %r704;
	setp.eq.s32 	%p105, %r7, 5;
	selp.b32 	%r709, %r708, %r703, %p105;
	add.s32 	%r710, %r708, %r705;
	setp.eq.s32 	%p106, %r7, 6;
	selp.b32 	%r711, %r710, %r709, %p106;
	add.s32 	%r712, %r710, %r706;
	setp.eq.s32 	%p107, %r7, 7;
	selp.b32 	%r713, %r712, %r711, %p107;
	add.s32 	%r714, %r712, %r707;
	setp.eq.s32 	%p108, %r7, 8;
	selp.b32 	%r715, %r714, %r713, %p108;
	ld.shared.v4.u32 	{%r716, %r717, %r718, %r719}, [_ZZN3cub18CUB_300001_SM_10006detail4scan16DeviceScanKernelINS2_10policy_hubIiiimN4cuda3std3__44plusIvEEE10Policy1000EN6thrust24THRUST_300001_SM_1000_NS10device_ptrIiEESF_NS0_13ScanTileStateIiLb1EEES9_NS1_10InputValueIiPiEEmiLb0EiEEvT0_T1_T2_iT3_T4_T5_E12temp_storage+48];
	add.s32 	%r720, %r714, %r716;
	setp.eq.s32 	%p109, %r7, 9;
	selp.b32 	%r721, %r720, %r715, %p109;
	add.s32 	%r722, %r720, %r717;
	setp.eq.s32 	%p110, %r7, 10;
	selp.b32 	%r723, %r722, %r721, %p110;
	add.s32 	%r724, %r722, %r718;
	setp.eq.s32 	%p111, %r7, 11;
	selp.b32 	%r725, %r724, %r723, %p111;
	add.s32 	%r726, %r724, %r719;
	setp.eq.s32 	%p112, %r7, 12;
	selp.b32 	%r727, %r726, %r725, %p112;
	ld.shared.u32 	%r728, [_ZZN3cub18CUB_300001_SM_10006detail4scan16DeviceScanKernelINS2_10policy_hubIiiimN4cuda3std3__44plusIvEEE10Policy1000EN6thrust24THRUST_300001_SM_1000_NS10device_ptrIiEESF_NS0_13ScanTileStateIiLb1EEES9_NS1_10InputValueIiPiEEmiLb0EiEEvT0_T1_T2_iT3_T4_T5_E12temp_storage+64];
	add.s32 	%r35, %r726, %r728;
	setp.gt.u32 	%p113, %r5, 31;
	setp.lt.u32 	%p114, %r5, 32;
	setp.eq.s32 	%p115, %r616, 0;
	selp.b32 	%r729, 0, %r693, %p115;
	add.s32 	%r970, %r727, %r729;
	selp.b32 	%r37, %r693, %r970, %p114;
	@%p113 bra 	$L__BB53_27;
	setp.ne.s32 	%p116, %r5, 0;
	mul.wide.s32 	%rd45, %r4, 8;
	add.s64 	%rd8, %rd18, %rd45;
	@%p116 bra 	$L__BB53_14;
	st.shared.u32 	[_ZZN3cub18CUB_300001_SM_10006detail4scan16DeviceScanKernelINS2_10policy_hubIiiimN4cuda3std3__44plusIvEEE10Policy1000EN6thrust24THRUST_300001_SM_1000_NS10device_ptrIiEESF_NS0_13ScanTileStateIiLb1EEES9_NS1_10InputValueIiPiEEmiLb0EiEEvT0_T1_T2_iT3_T4_T5_E12temp_storage+12], %r35;
	add.s64 	%rd46, %rd8, 256;
	mov.b32 	%r730, 100;
	// begin inline asm
	st.relaxed.gpu.v2.u32 [%rd46], {%r730, %r35};
	// end inline asm
$L__BB53_14:
	not.b32 	%r736, %r5;
	add.s32 	%r966, %r4, %r736;
	mov.b32 	%r732, 550;
	// begin inline asm
	nanosleep.u32 %r732;
	// end inline asm
	mul.wide.s32 	%rd48, %r966, 8;
	add.s64 	%rd49, %rd18, %rd48;
	add.s64 	%rd47, %rd49, 256;
	// begin inline asm
	ld.relaxed.gpu.v2.u32 {%r967, %r961}, [%rd47];
	// end inline asm
	mov.b32 	%r962, 478;
$L__BB53_15:
	setp.eq.s32 	%p117, %r967, 99;
	mov.b32 	%r737, -1;
	vote.sync.any.pred 	%p118, %p117, %r737;
	not.pred 	%p119, %p118;
	@%p119 bra 	$L__BB53_17;
	// begin inline asm
	nanosleep.u32 %r962;
	// end inline asm
	shr.u32 	%r962, %r962, 1;
	// begin inline asm
	ld.relaxed.gpu.v2.u32 {%r967, %r961}, [%rd47];
	// end inline asm
	bra.uni 	$L__BB53_15;
$L__BB53_17:
	setp.eq.s32 	%p120, %r967, 101;
	mov.b32 	%r764, -1;
	vote.sync.ballot.b32 	%r766, %p120, %r764;
	// begin inline asm
	mov.u32 %r739, %lanemask_ge;
	// end inline asm
	and.b32  	%r767, %r766, %r739;
	or.b32  	%r768, %r767, -2147483648;
	add.s32 	%r769, %r768, -1;
	not.b32 	%r770, %r768;
	and.b32  	%r771, %r770, %r769;
	popc.b32 	%r743, %r771;
	mov.b32 	%r742, 1;
	// begin inline asm
	shfl.sync.down.b32 %r740, %r961, %r742, %r743, %r764;
	// end inline asm
	setp.lt.s32 	%p122, %r616, %r743;
	selp.b32 	%r772, %r740, 0, %p122;
	add.s32 	%r746, %r772, %r961;
	mov.b32 	%r747, 2;
	// begin inline asm
	shfl.sync.down.b32 %r745, %r746, %r747, %r743, %r764;
	// end inline asm
	add.s32 	%r50, %r616, 2;
	setp.gt.s32 	%p123, %r50, %r743;
	selp.b32 	%r773, 0, %r745, %p123;
	add.s32 	%r751, %r746, %r773;
	mov.b32 	%r752, 4;
	// begin inline asm
	shfl.sync.down.b32 %r750, %r751, %r752, %r743, %r764;
	// end inline asm
	add.s32 	%r51, %r616, 4;
	setp.gt.s32 	%p124, %r51, %r743;
	selp.b32 	%r774, 0, %r750, %p124;
	add.s32 	%r756, %r751, %r774;
	mov.b32 	%r757, 8;
	// begin inline asm
	shfl.sync.down.b32 %r755, %r756, %r757, %r743, %r764;
	// end inline asm
	add.s32 	%r52, %r616, 8;
	setp.gt.s32 	%p125, %r52, %r743;
	selp.b32 	%r775, 0, %r755, %p125;
	add.s32 	%r761, %r756, %r775;
	mov.b32 	%r762, 16;
	// begin inline asm
	shfl.sync.down.b32 %r760, %r761, %r762, %r743, %r764;
	// end inline asm
	add.s32 	%r53, %r616, 16;
	setp.gt.s32 	%p126, %r53, %r743;
	selp.b32 	%r776, 0, %r760, %p126;
	add.s32 	%r965, %r761, %r776;
	add.s64 	%rd10, %rd18, 256;
	mov.b32 	%r963, 478;
$L__BB53_18:
	setp.ne.s32 	%p127, %r967, 101;
	mov.b32 	%r777, -1;
	vote.sync.all.pred 	%p128, %p127, %r777;
	not.pred 	%p129, %p128;
	@%p129 bra 	$L__BB53_23;
	shr.u32 	%r963, %r963, 1;
	mul.wide.s32 	%rd52, %r966, 8;
	add.s64 	%rd53, %rd10, %rd52;
	add.s64 	%rd51, %rd53, -256;
	// begin inline asm
	ld.relaxed.gpu.v2.u32 {%r967, %r968}, [%rd51];
	// end inline asm
	mov.u32 	%r969, %r963;
$L__BB53_20:
	setp.eq.s32 	%p133, %r967, 99;
	mov.b32 	%r785, -1;
	vote.sync.any.pred 	%p134, %p133, %r785;
	not.pred 	%p135, %p134;
	@%p135 bra 	$L__BB53_22;
	// begin inline asm
	nanosleep.u32 %r969;
	// end inline asm
	shr.u32 	%r969, %r969, 1;
	// begin inline asm
	ld.relaxed.gpu.v2.u32 {%r967, %r968}, [%rd51];
	// end inline asm
	bra.uni 	$L__BB53_20;
$L__BB53_22:
	setp.eq.s32 	%p136, %r967, 101;
	mov.b32 	%r811, -1;
	vote.sync.ballot.b32 	%r812, %p136, %r811;
	and.b32  	%r813, %r812, %r739;
	or.b32  	%r814, %r813, -2147483648;
	add.s32 	%r815, %r814, -1;
	not.b32 	%r816, %r814;
	and.b32  	%r817, %r816, %r815;
	popc.b32 	%r790, %r817;
	mov.b32 	%r789, 1;
	// begin inline asm
	shfl.sync.down.b32 %r787, %r968, %r789, %r790, %r811;
	// end inline asm
	setp.lt.s32 	%p138, %r616, %r790;
	selp.b32 	%r818, %r787, 0, %p138;
	add.s32 	%r793, %r818, %r968;
	mov.b32 	%r794, 2;
	// begin inline asm
	shfl.sync.down.b32 %r792, %r793, %r794, %r790, %r811;
	// end inline asm
	setp.gt.s32 	%p139, %r50, %r790;
	selp.b32 	%r819, 0, %r792, %p139;
	add.s32 	%r798, %r793, %r819;
	mov.b32 	%r799, 4;
	// begin inline asm
	shfl.sync.down.b32 %r797, %r798, %r799, %r790, %r811;
	// end inline asm
	setp.gt.s32 	%p140, %r51, %r790;
	selp.b32 	%r820, 0, %r797, %p140;
	add.s32 	%r803, %r798, %r820;
	mov.b32 	%r804, 8;
	// begin inline asm
	shfl.sync.down.b32 %r802, %r803, %r804, %r790, %r811;
	// end inline asm
	setp.gt.s32 	%p141, %r52, %r790;
	selp.b32 	%r821, 0, %r802, %p141;
	add.s32 	%r808, %r803, %r821;
	mov.b32 	%r809, 16;
	// begin inline asm
	shfl.sync.down.b32 %r807, %r808, %r809, %r790, %r811;
	// end inline asm
	setp.gt.s32 	%p142, %r53, %r790;
	selp.b32 	%r822, 0, %r807, %p142;
	add.s32 	%r823, %r822, %r965;
	add.s32 	%r965, %r823, %r808;
	add.s32 	%r966, %r966, -32;
	bra.uni 	$L__BB53_18;
$L__BB53_23:
	@%p116 bra 	$L__BB53_25;
	add.s32 	%r780, %r965, %r35;
	add.s64 	%rd50, %rd8, 256;
	mov.b32 	%r779, 101;
	// begin inline asm
	st.relaxed.gpu.v2.u32 [%rd50], {%r779, %r780};
	// end inline asm
	st.shared.u32 	[_ZZN3cub18CUB_300001_SM_10006detail4scan16DeviceScanKernelINS2_10policy_hubIiiimN4cuda3std3__44plusIvEEE10Policy1000EN6thrust24THRUST_300001_SM_1000_NS10device_ptrIiEESF_NS0_13ScanTileStateIiLb1EEES9_NS1_10InputValueIiPiEEmiLb0EiEEvT0_T1_T2_iT3_T4_T5_E12temp_storage+4], %r965;
	st.shared.u32 	[_ZZN3cub18CUB_300001_SM_10006detail4scan16DeviceScanKernelINS2_10policy_hubIiiimN4cuda3std3__44plusIvEEE10Policy1000EN6thrust24THRUST_300001_SM_1000_NS10device_ptrIiEESF_NS0_13ScanTileStateIiLb1EEES9_NS1_10InputValueIiPiEEmiLb0EiEEvT0_T1_T2_iT3_T4_T5_E12temp_storage+8], %r780;
$L__BB53_25:
	setp.ne.s32 	%p131, %r616, 0;
	mov.u32 	%r970, %r37;
	@%p131 bra 	$L__BB53_27;
	st.shared.u32 	[_ZZN3cub18CUB_300001_SM_10006detail4scan16DeviceScanKernelINS2_10policy_hubIiiimN4cuda3std3__44plusIvEEE10Policy1000EN6thrust24THRUST_300001_SM_1000_NS10device_ptrIiEESF_NS0_13ScanTileStateIiLb1EEES9_NS1_10InputValueIiPiEEmiLb0EiEEvT0_T1_T2_iT3_T4_T5_E12temp_storage+84], %r965;
	mov.u32 	%r970, %r965;
$L__BB53_27:
	bar.sync 	0;
	setp.eq.s32 	%p132, %r5, 0;
	ld.shared.u32 	%r781, [_ZZN3cub18CUB_300001_SM_10006detail4scan16DeviceScanKernelINS2_10policy_hubIiiimN4cuda3std3__44plusIvEEE10Policy1000EN6thrust24THRUST_300001_SM_1000_NS10device_ptrIiEESF_NS0_13ScanTileStateIiLb1EEES9_NS1_10InputValueIiPiEEmiLb0EiEEvT0_T1_T2_iT3_T4_T5_E12temp_storage+84];
	selp.b32 	%r782, 0, %r781, %p132;
	add.s32 	%r971, %r782, %r970;
$L__BB53_28:
	add.s32 	%r922, %r971, %r10;
	add.s32 	%r923, %r11, %r922;
	add.s32 	%r924, %r12, %r923;
	add.s32 	%r925, %r13, %r924;
	add.s32 	%r926, %r14, %r925;
	add.s32 	%r927, %r15, %r926;
	add.s32 	%r928, %r16, %r927;
	add.s32 	%r929, %r17, %r928;
	add.s32 	%r930, %r18, %r929;
	add.s32 	%r931, %r19, %r930;
	add.s32 	%r932, %r20, %r931;
	add.s32 	%r933, %r21, %r932;
	add.s32 	%r934, %r22, %r933;
	add.s32 	%r935, %r23, %r934;
	add.s32 	%r936, %r24, %r935;
	add.s32 	%r937, %r25, %r936;
	add.s32 	%r938, %r26, %r937;
	add.s32 	%r939, %r27, %r938;
	bar.sync 	0;
	st.shared.u32 	[%r9], %r971;
	st.shared.u32 	[%r9+4], %r922;
	st.shared.u32 	[%r9+8], %r923;
	st.shared.u32 	[%r9+12], %r924;
	st.shared.u32 	[%r9+16], %r925;
	st.shared.u32 	[%r9+20], %r926;
	st.shared.u32 	[%r9+24], %r927;
	st.shared.u32 	[%r9+28], %r928;
	st.shared.u32 	[%r9+32], %r929;
	st.shared.u32 	[%r9+36], %r930;
	st.shared.u32 	[%r9+40], %r931;
	st.shared.u32 	[%r9+44], %r932;
	st.shared.u32 	[%r9+48], %r933;
	st.shared.u32 	[%r9+52], %r934;
	st.shared.u32 	[%r9+56], %r935;
	st.shared.u32 	[%r9+60], %r936;
	st.shared.u32 	[%r9+64], %r937;
	st.shared.u32 	[%r9+68], %r938;
	st.shared.u32 	[%r9+72], %r939;
	bar.warp.sync 	-1;
	ld.shared.u32 	%r940, [%r8];
	ld.shared.u32 	%r941, [%r8+128];
	ld.shared.u32 	%r942, [%r8+256];
	ld.shared.u32 	%r943, [%r8+384];
	ld.shared.u32 	%r944, [%r8+512];
	ld.shared.u32 	%r945, [%r8+640];
	ld.shared.u32 	%r946, [%r8+768];
	ld.shared.u32 	%r947, [%r8+896];
	ld.shared.u32 	%r948, [%r8+1024];
	ld.shared.u32 	%r949, [%r8+1152];
	ld.shared.u32 	%r950, [%r8+1280];
	ld.shared.u32 	%r951, [%r8+1408];
	ld.shared.u32 	%r952, [%r8+1536];
	ld.shared.u32 	%r953, [%r8+1664];
	ld.shared.u32 	%r954, [%r8+1792];
	ld.shared.u32 	%r955, [%r8+1920];
	ld.shared.u32 	%r956, [%r8+2048];
	ld.shared.u32 	%r957, [%r8+2176];
	ld.shared.u32 	%r958, [%r8+2304];
	add.s64 	%rd58, %rd4, %rd43;
	st.global.u32 	[%rd58], %r940;
	st.global.u32 	[%rd58+128], %r941;
	st.global.u32 	[%rd58+256], %r942;
	st.global.u32 	[%rd58+384], %r943;
	st.global.u32 	[%rd58+512], %r944;
	st.global.u32 	[%rd58+640], %r945;
	st.global.u32 	[%rd58+768], %r946;
	st.global.u32 	[%rd58+896], %r947;
	st.global.u32 	[%rd58+1024], %r948;
	st.global.u32 	[%rd58+1152], %r949;
	st.global.u32 	[%rd58+1280], %r950;
	st.global.u32 	[%rd58+1408], %r951;
	st.global.u32 	[%rd58+1536], %r952;
	st.global.u32 	[%rd58+1664], %r953;
	st.global.u32 	[%rd58+1792], %r954;
	st.global.u32 	[%rd58+1920], %r955;
	st.global.u32 	[%rd58+2048], %r956;
	st.global.u32 	[%rd58+2176], %r957;
	st.global.u32 	[%rd58+2304], %r958;
	bra.uni 	$L__BB53_131;
$L__BB53_29:
	setp.eq.s64 	%p3, %rd6, 0;
	@%p3 bra 	$L__BB53_131;
	cvt.u32.u64 	%r75, %rd6;
	shl.b64 	%rd21, %rd5, 2;
	add.s64 	%rd22, %rd3, %rd21;
	mov.u32 	%r76, %tid.x;
	ld.global.u32 	%r990, [%rd22];
	and.b32  	%r209, %r76, 31;
	and.b32  	%r210, %r76, 992;
	mul.lo.s32 	%r211, %r210, 19;
	or.b32  	%r78, %r211, %r209;
	setp.ge.u32 	%p4, %r78, %r75;
	shl.b32 	%r212, %r78, 2;
	cvt.u64.u32 	%rd23, %r212;
	add.s64 	%rd12, %rd22, %rd23;
	mov.u32 	%r972, %r990;
	@%p4 bra 	$L__BB53_32;
	ld.global.u32 	%r972, [%rd12];
$L__BB53_32:
	add.s32 	%r213, %r78, 32;
	setp.ge.u32 	%p5, %r213, %r75;
	mov.u32 	%r973, %r990;
	@%p5 bra 	$L__BB53_34;
	ld.global.u32 	%r973, [%rd12+128];
$L__BB53_34:
	add.s32 	%r214, %r78, 64;
	setp.ge.u32 	%p6, %r214, %r75;
	mov.u32 	%r974, %r990;
	@%p6 bra 	$L__BB53_36;
	ld.global.u32 	%r974, [%rd12+256];
$L__BB53_36:
	add.s32 	%r215, %r78, 96;
	setp.ge.u32 	%p7, %r215, %r75;
	mov.u32 	%r975, %r990;
	@%p7 bra 	$L__BB53_38;
	ld.global.u32 	%r975, [%rd12+384];
$L__BB53_38:
	add.s32 	%r216, %r78, 128;
	setp.ge.u32 	%p8, %r216, %r75;
	mov.u32 	%r976, %r990;
	@%p8 bra 	$L__BB53_40;
	ld.global.u32 	%r976, [%rd12+512];
$L__BB53_40:
	add.s32 	%r217, %r78, 160;
	setp.ge.u32 	%p9, %r217, %r75;
	mov.u32 	%r977, %r990;
	@%p9 bra 	$L__BB53_42;
	ld.global.u32 	%r977, [%rd12+640];
$L__BB53_42:
	add.s32 	%r218, %r78, 192;
	setp.ge.u32 	%p10, %r218, %r75;
	mov.u32 	%r978, %r990;
	@%p10 bra 	$L__BB53_44;
	ld.global.u32 	%r978, [%rd12+768];
$L__BB53_44:
	add.s32 	%r219, %r78, 224;
	setp.ge.u32 	%p11, %r219, %r75;
	mov.u32 	%r979, %r990;
	@%p11 bra 	$L__BB53_46;
	ld.global.u32 	%r979, [%rd12+896];
$L__BB53_46:
	add.s32 	%r95, %r78, 256;
	setp.ge.u32 	%p12, %r95, %r75;
	mov.u32 	%r980, %r990;
	@%p12 bra 	$L__BB53_48;
	ld.global.u32 	%r980, [%rd12+1024];
$L__BB53_48:
	add.s32 	%r98, %r78, 288;
	setp.ge.u32 	%p13, %r98, %r75;
	mov.u32 	%r981, %r990;
	@%p13 bra 	$L__BB53_50;
	ld.global.u32 	%r981, [%rd12+1152];
$L__BB53_50:
	add.s32 	%r220, %r78, 320;
	setp.ge.u32 	%p14, %r220, %r75;
	mov.u32 	%r982, %r990;
	@%p14 bra 	$L__BB53_52;
	ld.global.u32 	%r982, [%rd12+1280];
$L__BB53_52:
	add.s32 	%r221, %r78, 352;
	setp.ge.u32 	%p15, %r221, %r75;
	mov.u32 	%r983, %r990;
	@%p15 bra 	$L__BB53_54;
	ld.global.u32 	%r983, [%rd12+1408];
$L__BB53_54:
	add.s32 	%r222, %r78, 384;
	setp.ge.u32 	%p16, %r222, %r75;
	mov.u32 	%r984, %r990;
	@%p16 bra 	$L__BB53_56;
	ld.global.u32 	%r984, [%rd12+1536];
$L__BB53_56:
	add.s32 	%r223, %r78, 416;
	setp.ge.u32 	%p17, %r223, %r75;
	mov.u32 	%r985, %r990;
	@%p17 bra 	$L__BB53_58;
	ld.global.u32 	%r985, [%rd12+1664];
$L__BB53_58:
	add.s32 	%r224, %r78, 448;
	setp.ge.u32 	%p18, %r224, %r75;
	mov.u32 	%r986, %r990;
	@%p18 bra 	$L__BB53_60;
	ld.global.u32 	%r986, [%rd12+1792];
$L__BB53_60:
	add.s32 	%r225, %r78, 480;
	setp.ge.u32 	%p19, %r225, %r75;
	mov.u32 	%r987, %r990;
	@%p19 bra 	$L__BB53_62;
	ld.global.u32 	%r987, [%rd12+1920];
$L__BB53_62:
	add.s32 	%r226, %r78, 512;
	setp.ge.u32 	%p20, %r226, %r75;
	mov.u32 	%r988, %r990;
	@%p20 bra 	$L__BB53_64;
	ld.global.u32 	%r988, [%rd12+2048];
$L__BB53_64:
	add.s32 	%r115, %r78, 544;
	setp.ge.u32 	%p21, %r115, %r75;
	mov.u32 	%r989, %r990;
	@%p21 bra 	$L__BB53_66;
	ld.global.u32 	%r989, [%rd12+2176];
$L__BB53_66:
	add.s32 	%r118, %r78, 576;
	setp.ge.u32 	%p22, %r118, %r75;
	@%p22 bra 	$L__BB53_68;
	ld.global.u32 	%r990, [%rd12+2304];
$L__BB53_68:
	// begin inline asm
	mov.u32 %r227, %laneid;
	// end inline asm
	shr.u32 	%r122, %r76, 5;
	mad.lo.s32 	%r228, %r122, 608, %r227;
	shl.b32 	%r229, %r228, 2;
	mov.u32 	%r230, _ZZN3cub18CUB_300001_SM_10006detail4scan16DeviceScanKernelINS2_10policy_hubIiiimN4cuda3std3__44plusIvEEE10Policy1000EN6thrust24THRUST_300001_SM_1000_NS10device_ptrIiEESF_NS0_13ScanTileStateIiLb1EEES9_NS1_10InputValueIiPiEEmiLb0EiEEvT0_T1_T2_iT3_T4_T5_E12temp_storage;
	add.s32 	%r123, %r230, %r229;
	st.shared.u32 	[%r123], %r972;
	st.shared.u32 	[%r123+128], %r973;
	st.shared.u32 	[%r123+256], %r974;
	st.shared.u32 	[%r123+384], %r975;
	st.shared.u32 	[%r123+512], %r976;
	st.shared.u32 	[%r123+640], %r977;
	st.shared.u32 	[%r123+768], %r978;
	st.shared.u32 	[%r123+896], %r979;
	st.shared.u32 	[%r123+1024], %r980;
	st.shared.u32 	[%r123+1152], %r981;
	st.shared.u32 	[%r123+1280], %r982;
	st.shared.u32 	[%r123+1408], %r983;
	st.shared.u32 	[%r123+1536], %r984;
	st.shared.u32 	[%r123+1664], %r985;
	st.shared.u32 	[%r123+1792], %r986;
	st.shared.u32 	[%r123+1920], %r987;
	st.shared.u32 	[%r123+2048], %r988;
	st.shared.u32 	[%r123+2176], %r989;
	st.shared.u32 	[%r123+2304], %r990;
	bar.warp.sync 	-1;
	mad.lo.s32 	%r124, %r227, 72, %r123;
	ld.shared.u32 	%r125, [%r124];
	ld.shared.u32 	%r126, [%r124+4];
	ld.shared.u32 	%r127, [%r124+8];
	ld.shared.u32 	%r128, [%r124+12];
	ld.shared.u32 	%r129, [%r124+16];
	ld.shared.u32 	%r130, [%r124+20];
	ld.shared.u32 	%r131, [%r124+24];
	ld.shared.u32 	%r132, [%r124+28];
	ld.shared.u32 	%r133, [%r124+32];
	ld.shared.u32 	%r134, [%r124+36];
	ld.shared.u32 	%r135, [%r124+40];
	ld.shared.u32 	%r136, [%r124+44];
	ld.shared.u32 	%r137, [%r124+48];
	ld.shared.u32 	%r138, [%r124+52];
	ld.shared.u32 	%r139, [%r124+56];
	ld.shared.u32 	%r140, [%r124+60];
	ld.shared.u32 	%r141, [%r124+64];
	ld.shared.u32 	%r142, [%r124+68];
	ld.shared.u32 	%r143, [%r124+72];
	bar.sync 	0;
	setp.ne.s32 	%p23, %r4, 0;
	@%p23 bra 	$L__BB53_72;
	add.s32 	%r456, %r126, %r125;
	add.s32 	%r457, %r127, %r456;
	add.s32 	%r458, %r128, %r457;
	add.s32 	%r459, %r129, %r458;
	add.s32 	%r460, %r130, %r459;
	add.s32 	%r461, %r131, %r460;
	add.s32 	%r462, %r132, %r461;
	add.s32 	%r463, %r133, %r462;
	add.s32 	%r464, %r134, %r463;
	add.s32 	%r465, %r135, %r464;
	add.s32 	%r466, %r136, %r465;
	add.s32 	%r467, %r137, %r466;
	add.s32 	%r468, %r138, %r467;
	add.s32 	%r469, %r139, %r468;
	add.s32 	%r470, %r140, %r469;
	add.s32 	%r471, %r141, %r470;
	add.s32 	%r472, %r142, %r471;
	add.s32 	%r430, %r143, %r472;
	mov.b32 	%r428, 1;
	mov.b32 	%r453, 0;
	mov.b32 	%r455, -1;
	// begin inline asm
	{  .reg .s32 r0;  .reg .pred p;  shfl.sync.up.b32 r0|p, %r430, %r428, %r453, %r455;  @p add.s32 r0, r0, %r430;  mov.s32 %r426, r0;}
	// end inline asm
	mov.b32 	%r434, 2;
	// begin inline asm
	{  .reg .s32 r0;  .reg .pred p;  shfl.sync.up.b32 r0|p, %r426, %r434, %r453, %r455;  @p add.s32 r0, r0, %r426;  mov.s32 %r432, r0;}
	// end inline asm
	mov.b32 	%r440, 4;
	// begin inline asm
	{  .reg .s32 r0;  .reg .pred p;  shfl.sync.up.b32 r0|p, %r432, %r440, %r453, %r455;  @p add.s32 r0, r0, %r432;  mov.s32 %r438, r0;}
	// end inline asm
	mov.b32 	%r446, 8;
	// begin inline asm
	{  .reg .s32 r0;  .reg .pred p;  shfl.sync.up.b32 r0|p, %r438, %r446, %r453, %r455;  @p add.s32 r0, r0, %r438;  mov.s32 %r444, r0;}
	// end inline asm
	mov.b32 	%r452, 16;
	// begin inline asm
	{  .reg .s32 r0;  .reg .pred p;  shfl.sync.up.b32 r0|p, %r444, %r452, %r453, %r455;  @p add.s32 r0, r0, %r444;  mov.s32 %r450, r0;}
	// end inline asm
	setp.ne.s32 	%p66, %r227, 31;
	@%p66 bra 	$L__BB53_71;
	shl.b32 	%r473, %r122, 2;
	mov.u32 	%r474, _ZZN3cub18CUB_300001_SM_10006detail4scan16DeviceScanKernelINS2_10policy_hubIiiimN4cuda3std3__44plusIvEEE10Policy1000EN6thrust24THRUST_300001_SM_1000_NS10device_ptrIiEESF_NS0_13ScanTileStateIiLb1EEES9_NS1_10InputValueIiPiEEmiLb0EiEEvT0_T1_T2_iT3_T4_T5_E12temp_storage;
	add.s32 	%r475, %r474, %r473;
	st.shared.u32 	[%r475+16], %r450;
$L__BB53_71:
	bar.sync 	0;
	ld.shared.v4.u32 	{%r476, %r477, %r478, %r479}, [_ZZN3cub18CUB_300001_SM_10006detail4scan16DeviceScanKernelINS2_10policy_hubIiiimN4cuda3std3__44plusIvEEE10Policy1000EN6thrust24THRUST_300001_SM_1000_NS10device_ptrIiEESF_NS0_13ScanTileStateIiLb1EEES9_NS1_10InputValueIiPiEEmiLb0EiEEvT0_T1_T2_iT3_T4_T5_E12temp_storage+16];
	add.s32 	%r480, %r477, %r476;
	setp.eq.s32 	%p67, %r122, 2;
	selp.b32 	%r481, %r480, %r476, %p67;
	add.s32 	%r482, %r480, %r478;
	setp.eq.s32 	%p68, %r122, 3;
	selp.b32 	%r483, %r482, %r481, %p68;
	add.s32 	%r484, %r482, %r479;
	setp.eq.s32 	%p69, %r122, 4;
	selp.b32 	%r485, %r484, %r483, %p69;
	ld.shared.v4.u32 	{%r486, %r487, %r488, %r489}, [_ZZN3cub18CUB_300001_SM_10006detail4scan16DeviceScanKernelINS2_10policy_hubIiiimN4cuda3std3__44plusIvEEE10Policy1000EN6thrust24THRUST_300001_SM_1000_NS10device_ptrIiEESF_NS0_13ScanTileStateIiLb1EEES9_NS1_10InputValueIiPiEEmiLb0EiEEvT0_T1_T2_iT3_T4_T5_E12temp_storage+32];
	add.s32 	%r490, %r484, %r486;
	setp.eq.s32 	%p70, %r122, 5;
	selp.b32 	%r491, %r490, %r485, %p70;
	add.s32 	%r492, %r490, %r487;
	setp.eq.s32 	%p71, %r122, 6;
	selp.b32 	%r493, %r492, %r491, %p71;
	add.s32 	%r494, %r492, %r488;
	setp.eq.s32 	%p72, %r122, 7;
	selp.b32 	%r495, %r494, %r493, %p72;
	add.s32 	%r496, %r494, %r489;
	setp.eq.s32 	%p73, %r122, 8;
	selp.b32 	%r497, %r496, %r495, %p73;
	ld.shared.v4.u32 	{%r498, %r499, %r500, %r501}, [_ZZN3cub18CUB_300001_SM_10006detail4scan16DeviceScanKernelINS2_10policy_hubIiiimN4cuda3std3__44plusIvEEE10Policy1000EN6thrust24THRUST_300001_SM_1000_NS10device_ptrIiEESF_NS0_13ScanTileStateIiLb1EEES9_NS1_10InputValueIiPiEEmiLb0EiEEvT0_T1_T2_iT3_T4_T5_E12temp_storage+48];
	add.s32 	%r502, %r496, %r498;
	setp.eq.s32 	%p74, %r122, 9;
	selp.b32 	%r503, %r502, %r497, %p74;
	add.s32 	%r504, %r502, %r499;
	setp.eq.s32 	%p75, %r122, 10;
	selp.b32 	%r505, %r504, %r503, %p75;
	add.s32 	%r506, %r504, %r500;
	setp.eq.s32 	%p76, %r122, 11;
	selp.b32 	%r507, %r506, %r505, %p76;
	add.s32 	%r508, %r506, %r501;
	setp.eq.s32 	%p77, %r122, 12;
	selp.b32 	%r509, %r508, %r507, %p77;
	setp.lt.u32 	%p78, %r76, 32;
	selp.b32 	%r510, 0, %r509, %p78;
	setp.eq.s32 	%p79, %r227, 0;
	sub.s32 	%r511, %r450, %r430;
	selp.b32 	%r512, 0, %r511, %p79;
	add.s32 	%r513, %r512, %r959;
	add.s32 	%r1002, %r513, %r510;
	bra.uni 	$L__BB53_91;
$L__BB53_72:
	add.s32 	%r261, %r126, %r125;
	add.s32 	%r262, %r127, %r261;
	add.s32 	%r263, %r128, %r262;
	add.s32 	%r264, %r129, %r263;
	add.s32 	%r265, %r130, %r264;
	add.s32 	%r266, %r131, %r265;
	add.s32 	%r267, %r132, %r266;
	add.s32 	%r268, %r133, %r267;
	add.s32 	%r269, %r134, %r268;
	add.s32 	%r270, %r135, %r269;
	add.s32 	%r271, %r136, %r270;
	add.s32 	%r272, %r137, %r271;
	add.s32 	%r273, %r138, %r272;
	add.s32 	%r274, %r139, %r273;
	add.s32 	%r275, %r140, %r274;
	add.s32 	%r276, %r141, %r275;
	add.s32 	%r277, %r142, %r276;
	add.s32 	%r235, %r143, %r277;
	mov.b32 	%r233, 1;
	mov.b32 	%r258, 0;
	mov.b32 	%r260, -1;
	// begin inline asm
	{  .reg .s32 r0;  .reg .pred p;  shfl.sync.up.b32 r0|p, %r235, %r233, %r258, %r260;  @p add.s32 r0, r0, %r235;  mov.s32 %r231, r0;}
	// end inline asm
	mov.b32 	%r239, 2;
	// begin inline asm
	{  .reg .s32 r0;  .reg .pred p;  shfl.sync.up.b32 r0|p, %r231, %r239, %r258, %r260;  @p add.s32 r0, r0, %r231;  mov.s32 %r237, r0;}
	// end inline asm
	mov.b32 	%r245, 4;
	// begin inline asm
	{  .reg .s32 r0;  .reg .pred p;  shfl.sync.up.b32 r0|p, %r237, %r245, %r258, %r260;  @p add.s32 r0, r0, %r237;  mov.s32 %r243, r0;}
	// end inline asm
	mov.b32 	%r251, 8;
	// begin inline asm
	{  .reg .s32 r0;  .reg .pred p;  shfl.sync.up.b32 r0|p, %r243, %r251, %r258, %r260;  @p add.s32 r0, r0, %r243;  mov.s32 %r249, r0;}
	// end inline asm
	mov.b32 	%r257, 16;
	// begin inline asm
	{  .reg .s32 r0;  .reg .pred p;  shfl.sync.up.b32 r0|p, %r249, %r257, %r258, %r260;  @p add.s32 r0, r0, %r249;  mov.s32 %r255, r0;}
	// end inline asm
	setp.ne.s32 	%p24, %r227, 31;
	@%p24 bra 	$L__BB53_74;
	shl.b32 	%r278, %r122, 2;
	mov.u32 	%r279, _ZZN3cub18CUB_300001_SM_10006detail4scan16DeviceScanKernelINS2_10policy_hubIiiimN4cuda3std3__44plusIvEEE10Policy1000EN6thrust24THRUST_300001_SM_1000_NS10device_ptrIiEESF_NS0_13ScanTileStateIiLb1EEES9_NS1_10InputValueIiPiEEmiLb0EiEEvT0_T1_T2_iT3_T4_T5_E12temp_storage;
	add.s32 	%r280, %r279, %r278;
	st.shared.u32 	[%r280+16], %r255;
$L__BB53_74:
	sub.s32 	%r281, %r255, %r235;
	bar.sync 	0;
	ld.shared.v4.u32 	{%r282, %r283, %r284, %r285}, [_ZZN3cub18CUB_300001_SM_10006detail4scan16DeviceScanKernelINS2_10policy_hubIiiimN4cuda3std3__44plusIvEEE10Policy1000EN6thrust24THRUST_300001_SM_1000_NS10device_ptrIiEESF_NS0_13ScanTileStateIiLb1EEES9_NS1_10InputValueIiPiEEmiLb0EiEEvT0_T1_T2_iT3_T4_T5_E12temp_storage+16];
	add.s32 	%r286, %r283, %r282;
	setp.eq.s32 	%p25, %r122, 2;
	selp.b32 	%r287, %r286, %r282, %p25;
	add.s32 	%r288, %r286, %r284;
	setp.eq.s32 	%p26, %r122, 3;
	selp.b32 	%r289, %r288, %r287, %p26;
	add.s32 	%r290, %r288, %r285;
	setp.eq.s32 	%p27, %r122, 4;
	selp.b32 	%r291, %r290, %r289, %p27;
	ld.shared.v4.u32 	{%r292, %r293, %r294, %r295}, [_ZZN3cub18CUB_300001_SM_10006detail4scan16DeviceScanKernelINS2_10policy_hubIiiimN4cuda3std3__44plusIvEEE10Policy1000EN6thrust24THRUST_300001_SM_1000_NS10device_ptrIiEESF_NS0_13ScanTileStateIiLb1EEES9_NS1_10InputValueIiPiEEmiLb0EiEEvT0_T1_T2_iT3_T4_T5_E12temp_storage+32];
	add.s32 	%r296, %r290, %r292;
	setp.eq.s32 	%p28, %r122, 5;
	selp.b32 	%r297, %r296, %r291, %p28;
	add.s32 	%r298, %r296, %r293;
	setp.eq.s32 	%p29, %r122, 6;
	selp.b32 	%r299, %r298, %r297, %p29;
	add.s32 	%r300, %r298, %r294;
	setp.eq.s32 	%p30, %r122, 7;
	selp.b32 	%r301, %r300, %r299, %p30;
	add.s32 	%r302, %r300, %r295;
	setp.eq.s32 	%p31, %r122, 8;
	selp.b32 	%r303, %r302, %r301, %p31;
	ld.shared.v4.u32 	{%r304, %r305, %r306, %r307}, [_ZZN3cub18CUB_300001_SM_10006detail4scan16DeviceScanKernelINS2_10policy_hubIiiimN4cuda3std3__44plusIvEEE10Policy1000EN6thrust24THRUST_300001_SM_1000_NS10device_ptrIiEESF_NS0_13ScanTileStateIiLb1EEES9_NS1_10InputValueIiPiEEmiLb0EiEEvT0_T1_T2_iT3_T4_T5_E12temp_storage+48];
	add.s32 	%r308, %r302, %r304;
	setp.eq.s32 	%p32, %r122, 9;
	selp.b32 	%r309, %r308, %r303, %p32;
	add.s32 	%r310, %r308, %r305;
	setp.eq.s32 	%p33, %r122, 10;
	selp.b32 	%r311, %r310, %r309, %p33;
	add.s32 	%r312, %r310, %r306;
	setp.eq.s32 	%p34, %r122, 11;
	selp.b32 	%r313, %r312, %r311, %p34;
	add.s32 	%r314, %r312, %r307;
	setp.eq.s32 	%p35, %r122, 12;
	selp.b32 	%r315, %r314, %r313, %p35;
	ld.shared.u32 	%r316, [_ZZN3cub18CUB_300001_SM_10006detail4scan16DeviceScanKernelINS2_10policy_hubIiiimN4cuda3std3__44plusIvEEE10Policy1000EN6thrust24THRUST_300001_SM_1000_NS10device_ptrIiEESF_NS0_13ScanTileStateIiLb1EEES9_NS1_10InputValueIiPiEEmiLb0EiEEvT0_T1_T2_iT3_T4_T5_E12temp_storage+64];
	add.s32 	%r149, %r314, %r316;
	setp.gt.u32 	%p36, %r76, 31;
	setp.lt.u32 	%p37, %r76, 32;
	setp.eq.s32 	%p38, %r227, 0;
	selp.b32 	%r317, 0, %r281, %p38;
	add.s32 	%r1001, %r315, %r317;
	selp.b32 	%r151, %r281, %r1001, %p37;
	@%p36 bra 	$L__BB53_90;
	setp.ne.s32 	%p39, %r76, 0;
	mul.wide.s32 	%rd24, %r4, 8;
	add.s64 	%rd13, %rd18, %rd24;
	@%p39 bra 	$L__BB53_77;
	st.shared.u32 	[_ZZN3cub18CUB_300001_SM_10006detail4scan16DeviceScanKernelINS2_10policy_hubIiiimN4cuda3std3__44plusIvEEE10Policy1000EN6thrust24THRUST_300001_SM_1000_NS10device_ptrIiEESF_NS0_13ScanTileStateIiLb1EEES9_NS1_10InputValueIiPiEEmiLb0EiEEvT0_T1_T2_iT3_T4_T5_E12temp_storage+12], %r149;
	add.s64 	%rd25, %rd13, 256;
	mov.b32 	%r318, 100;
	// begin inline asm
	st.relaxed.gpu.v2.u32 [%rd25], {%r318, %r149};
	// end inline asm
$L__BB53_77:
	not.b32 	%r324, %r76;
	add.s32 	%r997, %r4, %r324;
	mov.b32 	%r320, 550;
	// begin inline asm
	nanosleep.u32 %r320;
	// end inline asm
	mul.wide.s32 	%rd27, %r997, 8;
	add.s64 	%rd28, %rd18, %rd27;
	add.s64 	%rd26, %rd28, 256;
	// begin inline asm
	ld.relaxed.gpu.v2.u32 {%r998, %r992}, [%rd26];
	// end inline asm
	mov.b32 	%r993, 478;
$L__BB53_78:
	setp.eq.s32 	%p40, %r998, 99;
	mov.b32 	%r325, -1;
	vote.sync.any.pred 	%p41, %p40, %r325;
	not.pred 	%p42, %p41;
	@%p42 bra 	$L__BB53_80;
	// begin inline asm
	nanosleep.u32 %r993;
	// end inline asm
	shr.u32 	%r993, %r993, 1;
	// begin inline asm
	ld.relaxed.gpu.v2.u32 {%r998, %r992}, [%rd26];
	// end inline asm
	bra.uni 	$L__BB53_78;
$L__BB53_80:
	setp.eq.s32 	%p43, %r998, 101;
	mov.b32 	%r352, -1;
	vote.sync.ballot.b32 	%r354, %p43, %r352;
	// begin inline asm
	mov.u32 %r327, %lanemask_ge;
	// end inline asm
	and.b32  	%r355, %r354, %r327;
	or.b32  	%r356, %r355, -2147483648;
	add.s32 	%r357, %r356, -1;
	not.b32 	%r358, %r356;
	and.b32  	%r359, %r358, %r357;
	popc.b32 	%r331, %r359;
	mov.b32 	%r330, 1;
	// begin inline asm
	shfl.sync.down.b32 %r328, %r992, %r330, %r331, %r352;
	// end inline asm
	setp.lt.s32 	%p45, %r227, %r331;
	selp.b32 	%r360, %r328, 0, %p45;
	add.s32 	%r334, %r360, %r992;
	mov.b32 	%r335, 2;
	// begin inline asm
	shfl.sync.down.b32 %r333, %r334, %r335, %r331, %r352;
	// end inline asm
	add.s32 	%r361, %r227, 2;
	setp.gt.s32 	%p46, %r361, %r331;
	selp.b32 	%r362, 0, %r333, %p46;
	add.s32 	%r339, %r334, %r362;
	mov.b32 	%r340, 4;
	// begin inline asm
	shfl.sync.down.b32 %r338, %r339, %r340, %r331, %r352;
	// end inline asm
	add.s32 	%r363, %r227, 4;
	setp.gt.s32 	%p47, %r363, %r331;
	selp.b32 	%r364, 0, %r338, %p47;
	add.s32 	%r344, %r339, %r364;
	mov.b32 	%r345, 8;
	// begin inline asm
	shfl.sync.down.b32 %r343, %r344, %r345, %r331, %r352;
	// end inline asm
	add.s32 	%r365, %r227, 8;
	setp.gt.s32 	%p48, %r365, %r331;
	selp.b32 	%r366, 0, %r343, %p48;
	add.s32 	%r349, %r344, %r366;
	mov.b32 	%r350, 16;
	// begin inline asm
	shfl.sync.down.b32 %r348, %r349, %r350, %r331, %r352;
	// end inline asm
	add.s32 	%r367, %r227, 16;
	setp.gt.s32 	%p49, %r367, %r331;
	selp.b32 	%r368, 0, %r348, %p49;
	add.s32 	%r994, %r349, %r368;
	add.s64 	%rd14, %rd18, 256;
	mov.b32 	%r995, 478;
$L__BB53_81:
	setp.ne.s32 	%p50, %r998, 101;
	mov.b32 	%r369, -1;
	vote.sync.all.pred 	%p51, %p50, %r369;
	not.pred 	%p52, %p51;
	@%p52 bra 	$L__BB53_86;
	shr.u32 	%r995, %r995, 1;
	mul.wide.s32 	%rd31, %r997, 8;
	add.s64 	%rd32, %rd14, %rd31;
	add.s64 	%rd30, %rd32, -256;
	// begin inline asm
	ld.relaxed.gpu.v2.u32 {%r998, %r999}, [%rd30];
	// end inline asm
	mov.u32 	%r1000, %r995;
$L__BB53_83:
	setp.eq.s32 	%p56, %r998, 99;
	mov.b32 	%r377, -1;
	vote.sync.any.pred 	%p57, %p56, %r377;
	not.pred 	%p58, %p57;
	@%p58 bra 	$L__BB53_85;
	// begin inline asm
	nanosleep.u32 %r1000;
	// end inline asm
	shr.u32 	%r1000, %r1000, 1;
	// begin inline asm
	ld.relaxed.gpu.v2.u32 {%r998, %r999}, [%rd30];
	// end inline asm
	bra.uni 	$L__BB53_83;
$L__BB53_85:
	setp.eq.s32 	%p59, %r998, 101;
	mov.b32 	%r403, -1;
	vote.sync.ballot.b32 	%r404, %p59, %r403;
	and.b32  	%r405, %r404, %r327;
	or.b32  	%r406, %r405, -2147483648;
	add.s32 	%r407, %r406, -1;
	not.b32 	%r408, %r406;
	and.b32  	%r409, %r408, %r407;
	popc.b32 	%r382, %r409;
	mov.b32 	%r381, 1;
	// begin inline asm
	shfl.sync.down.b32 %r379, %r999, %r381, %r382, %r403;
	// end inline asm
	setp.lt.s32 	%p61, %r227, %r382;
	selp.b32 	%r410, %r379, 0, %p61;
	add.s32 	%r385, %r410, %r999;
	mov.b32 	%r386, 2;
	// begin inline asm
	shfl.sync.down.b32 %r384, %r385, %r386, %r382, %r403;
	// end inline asm
	add.s32 	%r411, %r227, 2;
	setp.gt.s32 	%p62, %r411, %r382;
	selp.b32 	%r412, 0, %r384, %p62;
	add.s32 	%r390, %r385, %r412;
	mov.b32 	%r391, 4;
	// begin inline asm
	shfl.sync.down.b32 %r389, %r390, %r391, %r382, %r403;
	// end inline asm
	add.s32 	%r413, %r227, 4;
	setp.gt.s32 	%p63, %r413, %r382;
	selp.b32 	%r414, 0, %r389, %p63;
	add.s32 	%r395, %r390, %r414;
	mov.b32 	%r396, 8;
	// begin inline asm
	shfl.sync.down.b32 %r394, %r395, %r396, %r382, %r403;
	// end inline asm
	add.s32 	%r415, %r227, 8;
	setp.gt.s32 	%p64, %r415, %r382;
	selp.b32 	%r416, 0, %r394, %p64;
	add.s32 	%r400, %r395, %r416;
	mov.b32 	%r401, 16;
	// begin inline asm
	shfl.sync.down.b32 %r399, %r400, %r401, %r382, %r403;
	// end inline asm
	add.s32 	%r417, %r227, 16;
	setp.gt.s32 	%p65, %r417, %r382;
	selp.b32 	%r418, 0, %r399, %p65;
	add.s32 	%r419, %r418, %r994;
	add.s32 	%r994, %r419, %r400;
	add.s32 	%r997, %r997, -32;
	bra.uni 	$L__BB53_81;
$L__BB53_86:
	@%p39 bra 	$L__BB53_88;
	add.s32 	%r372, %r994, %r149;
	add.s64 	%rd29, %rd13, 256;
	mov.b32 	%r371, 101;
	// begin inline asm
	st.relaxed.gpu.v2.u32 [%rd29], {%r371, %r372};
	// end inline asm
	st.shared.u32 	[_ZZN3cub18CUB_300001_SM_10006detail4scan16DeviceScanKernelINS2_10policy_hubIiiimN4cuda3std3__44plusIvEEE10Policy1000EN6thrust24THRUST_300001_SM_1000_NS10device_ptrIiEESF_NS0_13ScanTileStateIiLb1EEES9_NS1_10InputValueIiPiEEmiLb0EiEEvT0_T1_T2_iT3_T4_T5_E12temp_storage+4], %r994;
	st.shared.u32 	[_ZZN3cub18CUB_300001_SM_10006detail4scan16DeviceScanKernelINS2_10policy_hubIiiimN4cuda3std3__44plusIvEEE10Policy1000EN6thrust24THRUST_300001_SM_1000_NS10device_ptrIiEESF_NS0_13ScanTileStateIiLb1EEES9_NS1_10InputValueIiPiEEmiLb0EiEEvT0_T1_T2_iT3_T4_T5_E12temp_storage+8], %r372;
$L__BB53_88:
	setp.ne.s32 	%p54, %r227, 0;
	mov.u32 	%r1001, %r151;
	@%p54 bra 	$L__BB53_90;
	st.shared.u32 	[_ZZN3cub18CUB_300001_SM_10006detail4scan16DeviceScanKernelINS2_10policy_hubIiiimN4cuda3std3__44plusIvEEE10Policy1000EN6thrust24THRUST_300001_SM_1000_NS10device_ptrIiEESF_NS0_13ScanTileStateIiLb1EEES9_NS1_10InputValueIiPiEEmiLb0EiEEvT0_T1_T2_iT3_T4_T5_E12temp_storage+84], %r994;
	mov.u32 	%r1001, %r994;
$L__BB53_90:
	bar.sync 	0;
	setp.eq.s32 	%p55, %r76, 0;
	ld.shared.u32 	%r373, [_ZZN3cub18CUB_300001_SM_10006detail4scan16DeviceScanKernelINS2_10policy_hubIiiimN4cuda3std3__44plusIvEEE10Policy1000EN6thrust24THRUST_300001_SM_1000_NS10device_ptrIiEESF_NS0_13ScanTileStateIiLb1EEES9_NS1_10InputValueIiPiEEmiLb0EiEEvT0_T1_T2_iT3_T4_T5_E12temp_storage+84];
	selp.b32 	%r374, 0, %r373, %p55;
	add.s32 	%r1002, %r374, %r1001;
$L__BB53_91:
	add.s32 	%r514, %r1002, %r125;
	add.s32 	%r515, %r126, %r514;
	add.s32 	%r516, %r127, %r515;
	add.s32 	%r517, %r128, %r516;
	add.s32 	%r518, %r129, %r517;
	add.s32 	%r519, %r130, %r518;
	add.s32 	%r520, %r131, %r519;
	add.s32 	%r521, %r132, %r520;
	add.s32 	%r522, %r133, %r521;
	add.s32 	%r523, %r134, %r522;
	add.s32 	%r524, %r135, %r523;
	add.s32 	%r525, %r136, %r524;
	add.s32 	%r526, %r137, %r525;
	add.s32 	%r527, %r138, %r526;
	add.s32 	%r528, %r139, %r527;
	add.s32 	%r529, %r140, %r528;
	add.s32 	%r530, %r141, %r529;
	add.s32 	%r531, %r142, %r530;
	bar.sync 	0;
	st.shared.u32 	[%r124], %r1002;
	st.shared.u32 	[%r124+4], %r514;
	st.shared.u32 	[%r124+8], %r515;
	st.shared.u32 	[%r124+12], %r516;
	st.shared.u32 	[%r124+16], %r517;
	st.shared.u32 	[%r124+20], %r518;
	st.shared.u32 	[%r124+24], %r519;
	st.shared.u32 	[%r124+28], %r520;
	st.shared.u32 	[%r124+32], %r521;
	st.shared.u32 	[%r124+36], %r522;
	st.shared.u32 	[%r124+40], %r523;
	st.shared.u32 	[%r124+44], %r524;
	st.shared.u32 	[%r124+48], %r525;
	st.shared.u32 	[%r124+52], %r526;
	st.shared.u32 	[%r124+56], %r527;
	st.shared.u32 	[%r124+60], %r528;
	st.shared.u32 	[%r124+64], %r529;
	st.shared.u32 	[%r124+68], %r530;
	st.shared.u32 	[%r124+72], %r531;
	bar.warp.sync 	-1;
	ld.shared.u32 	%r185, [%r123];
	ld.shared.u32 	%r186, [%r123+128];
	ld.shared.u32 	%r187, [%r123+256];
	ld.shared.u32 	%r188, [%r123+384];
	ld.shared.u32 	%r189, [%r123+512];
	ld.shared.u32 	%r190, [%r123+640];
	ld.shared.u32 	%r191, [%r123+768];
	ld.shared.u32 	%r192, [%r123+896];
	ld.shared.u32 	%r193, [%r123+1024];
	ld.shared.u32 	%r194, [%r123+1152];
	ld.shared.u32 	%r195, [%r123+1280];
	ld.shared.u32 	%r196, [%r123+1408];
	ld.shared.u32 	%r197, [%r123+1536];
	ld.shared.u32 	%r198, [%r123+1664];
	ld.shared.u32 	%r199, [%r123+1792];
	ld.shared.u32 	%r200, [%r123+1920];
	ld.shared.u32 	%r201, [%r123+2048];
	ld.shared.u32 	%r202, [%r123+2176];
	ld.shared.u32 	%r203, [%r123+2304];
	setp.ne.s32 	%p80, %r76, 0;
	@%p80 bra 	$L__BB53_93;
	st.volatile.shared.u32 	[_ZZN3cub18CUB_300001_SM_10006detail4scan16DeviceScanKernelINS2_10policy_hubIiiimN4cuda3std3__44plusIvEEE10Policy1000EN6thrust24THRUST_300001_SM_1000_NS10device_ptrIiEESF_NS0_13ScanTileStateIiLb1EEES9_NS1_10InputValueIiPiEEmiLb0EiEEvT0_T1_T2_iT3_T4_T5_E12temp_storage+31616], %r75;
$L__BB53_93:
	bar.sync 	0;
	ld.volatile.shared.u32 	%r204, [_ZZN3cub18CUB_300001_SM_10006detail4scan16DeviceScanKernelINS2_10policy_hubIiiimN4cuda3std3__44plusIvEEE10Policy1000EN6thrust24THRUST_300001_SM_1000_NS10device_ptrIiEESF_NS0_13ScanTileStateIiLb1EEES9_NS1_10InputValueIiPiEEmiLb0EiEEvT0_T1_T2_iT3_T4_T5_E12temp_storage+31616];
	cvt.u64.u32 	%rd39, %r78;
	add.s64 	%rd40, %rd5, %rd39;
	setp.ge.s32 	%p81, %r78, %r204;
	shl.b64 	%rd41, %rd40, 2;
	add.s64 	%rd15, %rd4, %rd41;
	@%p81 bra 	$L__BB53_95;
	st.global.u32 	[%rd15], %r185;
$L__BB53_95:
	mov.u32 	%r532, %tid.x;
	and.b32  	%r533, %r532, 992;
	mul.lo.s32 	%r534, %r533, 19;
	and.b32  	%r535, %r532, 31;
	or.b32  	%r536, %r534, %r535;
	add.s32 	%r537, %r536, 32;
	setp.ge.s32 	%p82, %r537, %r204;
	@%p82 bra 	$L__BB53_97;
	st.global.u32 	[%rd15+128], %r186;
$L__BB53_97:
	add.s32 	%r543, %r536, 64;
	setp.ge.s32 	%p83, %r543, %r204;
	@%p83 bra 	$L__BB53_99;
	st.global.u32 	[%rd15+256], %r187;
$L__BB53_99:
	add.s32 	%r549, %r536, 96;
	setp.ge.s32 	%p84, %r549, %r204;
	@%p84 bra 	$L__BB53_101;
	st.global.u32 	[%rd15+384], %r188;
$L__BB53_101:
	add.s32 	%r555, %r536, 128;
	setp.ge.s32 	%p85, %r555, %r204;
	@%p85 bra 	$L__BB53_103;
	st.global.u32 	[%rd15+512], %r189;
$L__BB53_103:
	add.s32 	%r561, %r536, 160;
	setp.ge.s32 	%p86, %r561, %r204;
	@%p86 bra 	$L__BB53_105;
	st.global.u32 	[%rd15+640], %r190;
$L__BB53_105:
	add.s32 	%r567, %r536, 192;
	setp.ge.s32 	%p87, %r567, %r204;
	@%p87 bra 	$L__BB53_107;
	st.global.u32 	[%rd15+768], %r191;
$L__BB53_107:
	add.s32 	%r573, %r536, 224;
	setp.ge.s32 	%p88, %r573, %r204;
	@%p88 bra 	$L__BB53_109;
	st.global.u32 	[%rd15+896], %r192;
$L__BB53_109:
	setp.ge.s32 	%p89, %r95, %r204;
	@%p89 bra 	$L__BB53_111;
	st.global.u32 	[%rd15+1024], %r193;
$L__BB53_111:
	setp.ge.s32 	%p90, %r98, %r204;
	@%p90 bra 	$L__BB53_113;
	st.global.u32 	[%rd15+1152], %r194;
$L__BB53_113:
	add.s32 	%r579, %r536, 320;
	setp.ge.s32 	%p91, %r579, %r204;
	@%p91 bra 	$L__BB53_115;
	st.global.u32 	[%rd15+1280], %r195;
$L__BB53_115:
	add.s32 	%r585, %r536, 352;
	setp.ge.s32 	%p92, %r585, %r204;
	@%p92 bra 	$L__BB53_117;
	st.global.u32 	[%rd15+1408], %r196;
$L__BB53_117:
	add.s32 	%r591, %r536, 384;
	setp.ge.s32 	%p93, %r591, %r204;
	@%p93 bra 	$L__BB53_119;
	st.global.u32 	[%rd15+1536], %r197;
$L__BB53_119:
	add.s32 	%r597, %r536, 416;
	setp.ge.s32 	%p94, %r597, %r204;
	@%p94 bra 	$L__BB53_121;
	st.global.u32 	[%rd15+1664], %r198;
$L__BB53_121:
	add.s32 	%r603, %r536, 448;
	setp.ge.s32 	%p95, %r603, %r204;
	@%p95 bra 	$L__BB53_123;
	st.global.u32 	[%rd15+1792], %r199;
$L__BB53_123:
	add.s32 	%r609, %r536, 480;
	setp.ge.s32 	%p96, %r609, %r204;
	@%p96 bra 	$L__BB53_125;
	st.global.u32 	[%rd15+1920], %r200;
$L__BB53_125:
	add.s32 	%r615, %r536, 512;
	setp.ge.s32 	%p97, %r615, %r204;
	@%p97 bra 	$L__BB53_127;
	st.global.u32 	[%rd15+2048], %r201;
$L__BB53_127:
	setp.ge.s32 	%p98, %r115, %r204;
	@%p98 bra 	$L__BB53_129;
	st.global.u32 	[%rd15+2176], %r202;
$L__BB53_129:
	setp.ge.s32 	%p99, %r118, %r204;
	@%p99 bra 	$L__BB53_131;
	st.global.u32 	[%rd15+2304], %r203;
$L__BB53_131:
	ret;

}
	// .globl	_ZN3cub18CUB_300001_SM_10006detail10radix_sort31DeviceRadixSortSingleTileKernelINS1_5radix10policy_hubIiiyE10Policy1000ELNS0_9SortOrderE0EiiyNS1_21identity_decomposer_tEEEvPKT1_PSA_PKT2_PSE_T3_iiT4_
.visible .entry _ZN3cub18CUB_300001_SM_10006detail10radix_sort31DeviceRadixSortSingleTileKernelINS1_5radix10policy_hubIiiyE10Policy1000ELNS0_9SortOrderE0EiiyNS1_21identity_decomposer_tEEEvPKT1_PSA_PKT2_PSE_T3_iiT4_(
	.param .u64 .ptr .align 1 _ZN3cub18CUB_300001_SM_10006detail10radix_sort31DeviceRadixSortSingleTileKernelINS1_5radix10policy_hubIiiyE10Policy1000ELNS0_9SortOrderE0EiiyNS1_21identity_decomposer_tEEEvPKT1_PSA_PKT2_PSE_T3_iiT4__param_0,
	.param .u64 .ptr .align 1 _ZN3cub18CUB_300001_SM_10006detail10radix_sort31DeviceRadixSortSingleTileKernelINS1_5radix10policy_hubIiiyE10Policy1000ELNS0_9SortOrderE0EiiyNS1_21identity_decomposer_tEEEvPKT1_PSA_PKT2_PSE_T3_iiT4__param_1,
	.param .u64 .ptr .align 1 _ZN3cub18CUB_300001_SM_10006detail10radix_sort31DeviceRadixSortSingleTileKernelINS1_5radix10policy_hubIiiyE10Policy1000ELNS0_9SortOrderE0EiiyNS1_21identity_decomposer_tEEEvPKT1_PSA_PKT2_PSE_T3_iiT4__param_2,
	.param .u64 .ptr .align 1 _ZN3cub18CUB_300001_SM_10006detail10radix_sort31DeviceRadixSortSingleTileKernelINS1_5radix10policy_hubIiiyE10Policy1000ELNS0_9SortOrderE0EiiyNS1_21identity_decomposer_tEEEvPKT1_PSA_PKT2_PSE_T3_iiT4__param_3,
	.param .u64 _ZN3cub18CUB_300001_SM_10006detail10radix_sort31DeviceRadixSortSingleTileKernelINS1_5radix10policy_hubIiiyE10Policy1000ELNS0_9SortOrderE0EiiyNS1_21identity_decomposer_tEEEvPKT1_PSA_PKT2_PSE_T3_iiT4__param_4,
	.param .u32 _ZN3cub18CUB_300001_SM_10006detail10radix_sort31DeviceRadixSortSingleTileKernelINS1_5radix10policy_hubIiiyE10Policy1000ELNS0_9SortOrderE0EiiyNS1_21identity_decomposer_tEEEvPKT1_PSA_PKT2_PSE_T3_iiT4__param_5,
	.param .u32 _ZN3cub18CUB_300001_SM_10006detail10radix_sort31DeviceRadixSortSingleTileKernelINS1_5radix10policy_hubIiiyE10Policy1000ELNS0_9SortOrderE0EiiyNS1_21identity_decomposer_tEEEvPKT1_PSA_PKT2_PSE_T3_iiT4__param_6,
	.param .align 1 .b8 _ZN3cub18CUB_300001_SM_10006detail10radix_sort31DeviceRadixSortSingleTileKernelINS1_5radix10policy_hubIiiyE10Policy1000ELNS0_9SortOrderE0EiiyNS1_21identity_decomposer_tEEEvPKT1_PSA_PKT2_PSE_T3_iiT4__param_7[1]
)
.maxntid 256
.minnctapersm 1
{
	.reg .pred 	%p<73>;
	.reg .b16 	%rs<39>;
	.reg .b32 	%r<900>;
	.reg .b64 	%rd<37>;
	// demoted variable
	.shared .align 16 .b8 _ZZN3cub18CUB_300001_SM_10006detail10radix_sort31DeviceRadixSortSingleTileKernelINS1_5radix10policy_hubIiiyE10Policy1000ELNS0_9SortOrderE0EiiyNS1_21identity_decomposer_tEEEvPKT1_PSA_PKT2_PSE_T3_iiT4_E12temp_storage[33856];
	ld.param.u64 	%rd10, [_ZN3cub18CUB_300001_SM_10006detail10radix_sort31DeviceRadixSortSingleTileKernelINS1_5radix10policy_hubIiiyE10Policy1000ELNS0_9SortOrderE0EiiyNS1_21identity_decomposer_tEEEvPKT1_PSA_PKT2_PSE_T3_iiT4__param_0];
	ld.param.u64 	%rd6, [_ZN3cub18CUB_300001_SM_10006detail10radix_sort31DeviceRadixSortSingleTileKernelINS1_5radix10policy_hubIiiyE10Policy1000ELNS0_9SortOrderE0EiiyNS1_21identity_decomposer_tEEEvPKT1_PSA_PKT2_PSE_T3_iiT4__param_1];
	ld.param.u64 	%rd7, [_ZN3cub18CUB_300001_SM_10006detail10radix_sort31DeviceRadixSortSingleTileKernelINS1_5radix10policy_hubIiiyE10Policy1000ELNS0_9SortOrderE0EiiyNS1_21identity_decomposer_tEEEvPKT1_PSA_PKT2_PSE_T3_iiT4__param_2];
	ld.param.u64 	%rd8, [_ZN3cub18CUB_300001_SM_10006detail10radix_sort31DeviceRadixSortSingleTileKernelINS1_5radix10policy_hubIiiyE10Policy1000ELNS0_9SortOrderE0EiiyNS1_21identity_decomposer_tEEEvPKT1_PSA_PKT2_PSE_T3_iiT4__param_3];
	ld.param.u64 	%rd9, [_ZN3cub18CUB_300001_SM_10006detail10radix_sort31DeviceRadixSortSingleTileKernelINS1_5radix10policy_hubIiiyE10Policy1000ELNS0_9SortOrderE0EiiyNS1_21identity_decomposer_tEEEvPKT1_PSA_PKT2_PSE_T3_iiT4__param_4];
	ld.param.u32 	%r303, [_ZN3cub18CUB_300001_SM_10006detail10radix_sort31DeviceRadixSortSingleTileKernelINS1_5radix10policy_hubIiiyE10Policy1000ELNS0_9SortOrderE0EiiyNS1_21identity_decomposer_tEEEvPKT1_PSA_PKT2_PSE_T3_iiT4__param_5];
	ld.param.u32 	%r304, [_ZN3cub18CUB_300001_SM_10006detail10radix_sort31DeviceRadixSortSingleTileKernelINS1_5radix10policy_hubIiiyE10Policy1000ELNS0_9SortOrderE0EiiyNS1_21identity_decomposer_tEEEvPKT1_PSA_PKT2_PSE_T3_iiT4__param_6];
	cvta.to.global.u64 	%rd11, %rd10;
	cvt.u32.u64 	%r1, %rd9;
	mov.u32 	%r2, %tid.x;
	mul.lo.s32 	%r3, %r2, 19;
	setp.ge.s32 	%p1, %r3, %r1;
	mul.wide.u32 	%rd12, %r3, 4;
	add.s64 	%rd1, %rd11, %rd12;
	mov.b32 	%r878, -1;
	@%p1 bra 	$L__BB54_2;
	ld.global.u32 	%r306, [%rd1];
	xor.b32  	%r878, %r306, -2147483648;
$L__BB54_2:
	add.s32 	%r6, %r3, 1;
	setp.ge.s32 	%p2, %r6, %r1;
	mov.b32 	%r877, -1;
	@%p2 bra 	$L__BB54_4;
	ld.global.u32 	%r308, [%rd1+4];
	xor.b32  	%r877, %r308, -2147483648;
$L__BB54_4:
	add.s32 	%r9, %r3, 2;
	setp.ge.s32 	%p3, %r9, %r1;
	mov.b32 	%r876, -1;
	@%p3 bra 	$L__BB54_6;
	ld.global.u32 	%r310, [%rd1+8];
	xor.b32  	%r876, %r310, -2147483648;
$L__BB54_6:
	add.s32 	%r12, %r3, 3;
	setp.ge.s32 	%p4, %r12, %r1;
	mov.b32 	%r875, -1;
	@%p4 bra 	$L__BB54_8;
	ld.global.u32 	%r312, [%rd1+12];
	xor.b32  	%r875, %r312, -2147483648;
$L__BB54_8:
	add.s32 	%r15, %r3, 4;
	setp.ge.s32 	%p5, %r15, %r1;
	mov.b32 	%r874, -1;
	@%p5 bra 	$L__BB54_10;
	ld.global.u32 	%r314, [%rd1+16];
	xor.b32  	%r874, %r314, -2147483648;
$L__BB54_10:
	add.s32 	%r18, %r3, 5;
	setp.ge.s32 	%p6, %r18, %r1;
	mov.b32 	%r873, -1;
	@%p6 bra 	$L__BB54_12;
	ld.global.u32 	%r316, [%rd1+20];
	xor.b32  	%r873, %r316, -2147483648;
$L__BB54_12:
	add.s32 	%r21, %r3, 6;
	setp.ge.s32 	%p7, %r21, %r1;
	mov.b32 	%r872, -1;
	@%p7 bra 	$L__BB54_14;
	ld.global.u32 	%r318, [%rd1+24];
	xor.b32  	%r872, %r318, -2147483648;
$L__BB54_14:
	add.s32 	%r24, %r3, 7;
	setp.ge.s32 	%p8, %r24, %r1;
	mov.b32 	%r871, -1;
	@%p8 bra 	$L__BB54_16;
	ld.global.u32 	%r320, [%rd1+28];
	xor.b32  	%r871, %r320, -2147483648;
$L__BB54_16:
	add.s32 	%r27, %r3, 8;
	setp.ge.s32 	%p9, %r27, %r1;
	mov.b32 	%r870, -1;
	@%p9 bra 	$L__BB54_18;
	ld.global.u32 	%r322, [%rd1+32];
	xor.b32  	%r870, %r322, -2147483648;
$L__BB54_18:
	add.s32 	%r30, %r3, 9;
	setp.ge.s32 	%p10, %r30, %r1;
	mov.b32 	%r869, -1;
	@%p10 bra 	$L__BB54_20;
	ld.global.u32 	%r324, [%rd1+36];
	xor.b32  	%r869, %r324, -2147483648;
$L__BB54_20:
	add.s32 	%r33, %r3, 10;
	setp.ge.s32 	%p11, %r33, %r1;
	mov.b32 	%r868, -1;
	@%p11 bra 	$L__BB54_22;
	ld.global.u32 	%r326, [%rd1+40];
	xor.b32  	%r868, %r326, -2147483648;
$L__BB54_22:
	add.s32 	%r36, %r3, 11;
	setp.ge.s32 	%p12, %r36, %r1;
	mov.b32 	%r867, -1;
	@%p12 bra 	$L__BB54_24;
	ld.global.u32 	%r328, [%rd1+44];
	xor.b32  	%r867, %r328, -2147483648;
$L__BB54_24:
	add.s32 	%r39, %r3, 12;
	setp.ge.s32 	%p13, %r39, %r1;
	mov.b32 	%r866, -1;
	@%p13 bra 	$L__BB54_26;
	ld.global.u32 	%r330, [%rd1+48];
	xor.b32  	%r866, %r330, -2147483648;
$L__BB54_26:
	add.s32 	%r42, %r3, 13;
	setp.ge.s32 	%p14, %r42, %r1;
	mov.b32 	%r865, -1;
	@%p14 bra 	$L__BB54_28;
	ld.global.u32 	%r332, [%rd1+52];
	xor.b32  	%r865, %r332, -2147483648;
$L__BB54_28:
	add.s32 	%r45, %r3, 14;
	setp.ge.s32 	%p15, %r45, %r1;
	mov.b32 	%r864, -1;
	@%p15 bra 	$L__BB54_30;
	ld.global.u32 	%r334, [%rd1+56];
	xor.b32  	%r864, %r334, -2147483648;
$L__BB54_30:
	add.s32 	%r48, %r3, 15;
	setp.ge.s32 	%p16, %r48, %r1;
	mov.b32 	%r863, -1;
	@%p16 bra 	$L__BB54_32;
	ld.global.u32 	%r336, [%rd1+60];
	xor.b32  	%r863, %r336, -2147483648;
$L__BB54_32:
	add.s32 	%r51, %r3, 16;
	setp.ge.s32 	%p17, %r51, %r1;
	mov.b32 	%r862, -1;
	@%p17 bra 	$L__BB54_34;
	ld.global.u32 	%r338, [%rd1+64];
	xor.b32  	%r862, %r338, -2147483648;
$L__BB54_34:
	add.s32 	%r54, %r3, 17;
	setp.ge.s32 	%p18, %r54, %r1;
	mov.b32 	%r861, -1;
	@%p18 bra 	$L__BB54_36;
	ld.global.u32 	%r340, [%rd1+68];
	xor.b32  	%r861, %r340, -2147483648;
$L__BB54_36:
	add.s32 	%r57, %r3, 18;
	setp.ge.s32 	%p19, %r57, %r1;
	mov.b32 	%r860, -1;
	@%p19 bra 	$L__BB54_38;
	ld.global.u32 	%r342, [%rd1+72];
	xor.b32  	%r860, %r342, -2147483648;
$L__BB54_38:
	bar.sync 	0;
	mov.b64 	{%r344, %r345}, %rd9;
	shfl.sync.idx.b32	%r60|%p20, %r344, 0, 31, -1;
	shfl.sync.idx.b32	%r346|%p21, %r345, 0, 31, -1;
	mov.b64 	%rd2, {%r60, %r346};
	setp.ge.s32 	%p22, %r3, %r60;
	cvta.to.global.u64 	%rd13, %rd7;
	add.s64 	%rd3, %rd13, %rd12;
	@%p22 bra 	$L__BB54_40;
	ld.global.u32 	%r897, [%rd3];
$L__BB54_40:
	setp.ge.s32 	%p23, %r6, %r60;
	@%p23 bra 	$L__BB54_42;
	ld.global.u32 	%r896, [%rd3+4];
$L__BB54_42:
	setp.ge.s32 	%p24, %r9, %r60;
	@%p24 bra 	$L__BB54_44;
	ld.global.u32 	%r895, [%rd3+8];
$L__BB54_44:
	setp.ge.s32 	%p25, %r12, %r60;
	@%p25 bra 	$L__BB54_46;
	ld.global.u32 	%r894, [%rd3+12];
$L__BB54_46:
	setp.ge.s32 	%p26, %r15, %r60;
	@%p26 bra 	$L__BB54_48;
	ld.global.u32 	%r893, [%rd3+16];
$L__BB54_48:
	setp.ge.s32 	%p27, %r18, %r60;
	@%p27 bra 	$L__BB54_50;
	ld.global.u32 	%r892, [%rd3+20];
$L__BB54_50:
	setp.ge.s32 	%p28, %r21, %r60;
	@%p28 bra 	$L__BB54_52;
	ld.global.u32 	%r891, [%rd3+24];
$L__BB54_52:
	setp.ge.s32 	%p29, %r24, %r60;
	@%p29 bra 	$L__BB54_54;
	ld.global.u32 	%r890, [%rd3+28];
$L__BB54_54:
	setp.ge.s32 	%p30, %r27, %r60;
	@%p30 bra 	$L__BB54_56;
	ld.global.u32 	%r889, [%rd3+32];
$L__BB54_56:
	setp.ge.s32 	%p31, %r30, %r60;
	@%p31 bra 	$L__BB54_58;
	ld.global.u32 	%r888, [%rd3+36];
$L__BB54_58:
	setp.ge.s32 	%p32, %r33, %r60;
	@%p32 bra 	$L__BB54_60;
	ld.global.u32 	%r887, [%rd3+40];
$L__BB54_60:
	setp.ge.s32 	%p33, %r36, %r60;
	@%p33 bra 	$L__BB54_62;
	ld.global.u32 	%r886, [%rd3+44];
$L__BB54_62:
	setp.ge.s32 	%p34, %r39, %r60;
	@%p34 bra 	$L__BB54_64;
	ld.global.u32 	%r885, [%rd3+48];
$L__BB54_64:
	setp.ge.s32 	%p35, %r42, %r60;
	@%p35 bra 	$L__BB54_66;
	ld.global.u32 	%r884, [%rd3+52];
$L__BB54_66:
	setp.ge.s32 	%p36, %r45, %r60;
	@%p36 bra 	$L__BB54_68;
	ld.global.u32 	%r883, [%rd3+56];
$L__BB54_68:
	setp.ge.s32 	%p37, %r48, %r60;
	@%p37 bra 	$L__BB54_70;
	ld.global.u32 	%r882, [%rd3+60];
$L__BB54_70:
	setp.ge.s32 	%p38, %r51, %r60;
	@%p38 bra 	$L__BB54_72;
	ld.global.u32 	%r881, [%rd3+64];
$L__BB54_72:
	setp.ge.s32 	%p39, %r54, %r60;
	@%p39 bra 	$L__BB54_74;
	ld.global.u32 	%r880, [%rd3+68];
$L__BB54_74:
	setp.ge.s32 	%p40, %r57, %r60;
	@%p40 bra 	$L__BB54_76;
	ld.global.u32 	%r879, [%rd3+72];
$L__BB54_76:
	bar.sync 	0;
	shr.u32 	%r99, %r2, 5;
	shl.b32 	%r366, %r2, 2;
	mov.u32 	%r367, _ZZN3cub18CUB_300001_SM_10006detail10radix_sort31DeviceRadixSortSingleTileKernelINS1_5radix10policy_hubIiiyE10Policy1000ELNS0_9SortOrderE0EiiyNS1_21identity_decomposer_tEEEvPKT1_PSA_PKT2_PSE_T3_iiT4_E12temp_storage;
	add.s32 	%r100, %r367, %r366;
	shl.b32 	%r368, %r2, 7;
	add.s32 	%r101, %r100, %r368;
	shl.b32 	%r369, %r99, 2;
	add.s32 	%r370, %r367, %r369;
	add.s32 	%r102, %r370, 33792;
	mad.lo.s32 	%r103, %r2, -56, %r101;
	add.s32 	%r859, %r303, 6;
	sub.s32 	%r858, %r304, %r303;
$L__BB54_77:
	add.s32 	%r430, %r859, -6;
	min.s32 	%r373, %r858, 6;
	mov.b32 	%r459, 0;
	st.shared.u32 	[%r100], %r459;
	st.shared.u32 	[%r100+1024], %r459;
	st.shared.u32 	[%r100+2048], %r459;
	st.shared.u32 	[%r100+3072], %r459;
	st.shared.u32 	[%r100+4096], %r459;
	st.shared.u32 	[%r100+5120], %r459;
	st.shared.u32 	[%r100+6144], %r459;
	st.shared.u32 	[%r100+7168], %r459;
	st.shared.u32 	[%r100+8192], %r459;
	st.shared.u32 	[%r100+9216], %r459;
	st.shared.u32 	[%r100+10240], %r459;
	st.shared.u32 	[%r100+11264], %r459;
	st.shared.u32 	[%r100+12288], %r459;
	st.shared.u32 	[%r100+13312], %r459;
	st.shared.u32 	[%r100+14336], %r459;
	st.shared.u32 	[%r100+15360], %r459;
	st.shared.u32 	[%r100+16384], %r459;
	st.shared.u32 	[%r100+17408], %r459;
	st.shared.u32 	[%r100+18432], %r459;
	st.shared.u32 	[%r100+19456], %r459;
	st.shared.u32 	[%r100+20480], %r459;
	st.shared.u32 	[%r100+21504], %r459;
	st.shared.u32 	[%r100+22528], %r459;
	st.shared.u32 	[%r100+23552], %r459;
	st.shared.u32 	[%r100+24576], %r459;
	st.shared.u32 	[%r100+25600], %r459;
	st.shared.u32 	[%r100+26624], %r459;
	st.shared.u32 	[%r100+27648], %r459;
	st.shared.u32 	[%r100+28672], %r459;
	st.shared.u32 	[%r100+29696], %r459;
	st.shared.u32 	[%r100+30720], %r459;
	st.shared.u32 	[%r100+31744], %r459;
	st.shared.u32 	[%r100+32768], %r459;
	// begin inline asm
	bmsk.clamp.b32 %r371, %r459, %r373;
	// end inline asm
	// begin inline asm
	shr.b32 %r374, %r878, %r430;
	// end inline asm
	and.b32  	%r462, %r371, %r374;
	shl.b32 	%r463, %r462, 10;
	and.b32  	%r464, %r463, 31744;
	add.s32 	%r465, %r100, %r464;
	shr.u32 	%r466, %r462, 4;
	and.b32  	%r467, %r466, 268435454;
	add.s32 	%r147, %r465, %r467;
	ld.shared.u16 	%rs1, [%r147];
	add.s16 	%rs20, %rs1, 1;
	st.shared.u16 	[%r147], %rs20;
	// begin inline asm
	shr.b32 %r377, %r877, %r430;
	// end inline asm
	and.b32  	%r468, %r371, %r377;
	shl.b32 	%r469, %r468, 10;
	and.b32  	%r470, %r469, 31744;
	add.s32 	%r471, %r100, %r470;
	shr.u32 	%r472, %r468, 4;
	and.b32  	%r473, %r472, 268435454;
	add.s32 	%r148, %r471, %r473;
	ld.shared.u16 	%rs2, [%r148];
	add.s16 	%rs21, %rs2, 1;
	st.shared.u16 	[%r148], %rs21;
	// begin inline asm
	shr.b32 %r380, %r876, %r430;
	// end inline asm
	and.b32  	%r474, %r371, %r380;
	shl.b32 	%r475, %r474, 10;
	and.b32  	%r476, %r475, 31744;
	add.s32 	%r477, %r100, %r476;
	shr.u32 	%r478, %r474, 4;
	and.b32  	%r479, %r478, 268435454;
	add.s32 	%r149, %r477, %r479;
	ld.shared.u16 	%rs3, [%r149];
	add.s16 	%rs22, %rs3, 1;
	st.shared.u16 	[%r149], %rs22;
	// begin inline asm
	shr.b32 %r383, %r875, %r430;
	// end inline asm
	and.b32  	%r480, %r371, %r383;
	shl.b32 	%r481, %r480, 10;
	and.b32  	%r482, %r481, 31744;
	add.s32 	%r483, %r100, %r482;
	shr.u32 	%r484, %r480, 4;
	and.b32  	%r485, %r484, 268435454;
	add.s32 	%r150, %r483, %r485;
	ld.shared.u16 	%rs4, [%r150];
	add.s16 	%rs23, %rs4, 1;
	st.shared.u16 	[%r150], %rs23;
	// begin inline asm
	shr.b32 %r386, %r874, %r430;
	// end inline asm
	and.b32  	%r486, %r371, %r386;
	shl.b32 	%r487, %r486, 10;
	and.b32  	%r488, %r487, 31744;
	add.s32 	%r489, %r100, %r488;
	shr.u32 	%r490, %r486, 4;
	and.b32  	%r491, %r490, 268435454;
	add.s32 	%r151, %r489, %r491;
	ld.shared.u16 	%rs5, [%r151];
	add.s16 	%rs24, %rs5, 1;
	st.shared.u16 	[%r151], %rs24;
	// begin inline asm
	shr.b32 %r389, %r873, %r430;
	// end inline asm
	and.b32  	%r492, %r371, %r389;
	shl.b32 	%r493, %r492, 10;
	and.b32  	%r494, %r493, 31744;
	add.s32 	%r495, %r100, %r494;
	shr.u32 	%r496, %r492, 4;
	and.b32  	%r497, %r496, 268435454;
	add.s32 	%r152, %r495, %r497;
	ld.shared.u16 	%rs6, [%r152];
	add.s16 	%rs25, %rs6, 1;
	st.shared.u16 	[%r152], %rs25;
	// begin inline asm
	shr.b32 %r392, %r872, %r430;
	// end inline asm
	and.b32  	%r498, %r371, %r392;
	shl.b32 	%r499, %r498, 10;
	and.b32  	%r500, %r499, 31744;
	add.s32 	%r501, %r100, %r500;
	shr.u32 	%r502, %r498, 4;
	and.b32  	%r503, %r502, 268435454;
	add.s32 	%r153, %r501, %r503;
	ld.shared.u16 	%rs7, [%r153];
	add.s16 	%rs26, %rs7, 1;
	st.shared.u16 	[%r153], %rs26;
	// begin inline asm
	shr.b32 %r395, %r871, %r430;
	// end inline asm
	and.b32  	%r504, %r371, %r395;
	shl.b32 	%r505, %r504, 10;
	and.b32  	%r506, %r505, 31744;
	add.s32 	%r507, %r100, %r506;
	shr.u32 	%r508, %r504, 4;
	and.b32  	%r509, %r508, 268435454;
	add.s32 	%r154, %r507, %r509;
	ld.shared.u16 	%rs8, [%r154];
	add.s16 	%rs27, %rs8, 1;
	st.shared.u16 	[%r154], %rs27;
	// begin inline asm
	shr.b32 %r398, %r870, %r430;
	// end inline asm
	and.b32  	%r510, %r371, %r398;
	shl.b32 	%r511, %r510, 10;
	and.b32  	%r512, %r511, 31744;
	add.s32 	%r513, %r100, %r512;
	shr.u32 	%r514, %r510, 4;
	and.b32  	%r515, %r514, 268435454;
	add.s32 	%r155, %r513, %r515;
	ld.shared.u16 	%rs9, [%r155];
	add.s16 	%rs28, %rs9, 1;
	st.shared.u16 	[%r155], %rs28;
	// begin inline asm
	shr.b32 %r401, %r869, %r430;
	// end inline asm
	and.b32  	%r516, %r371, %r401;
	shl.b32 	%r517, %r516, 10;
	and.b32  	%r518, %r517, 31744;
	add.s32 	%r519, %r100, %r518;
	shr.u32 	%r520, %r516, 4;
	and.b32  	%r521, %r520, 268435454;
	add.s32 	%r156, %r519, %r521;
	ld.shared.u16 	%rs10, [%r156];
	add.s16 	%rs29, %rs10, 1;
	st.shared.u16 	[%r156], %rs29;
	// begin inline asm
	shr.b32 %r404, %r868, %r430;
	// end inline asm
	and.b32  	%r522, %r371, %r404;
	shl.b32 	%r523, %r522, 10;
	and.b32  	%r524, %r523, 31744;
	add.s32 	%r525, %r100, %r524;
	shr.u32 	%r526, %r522, 4;
	and.b32  	%r527, %r526, 268435454;
	add.s32 	%r157, %r525, %r527;
	ld.shared.u16 	%rs11, [%r157];
	add.s16 	%rs30, %rs11, 1;
	st.shared.u16 	[%r157], %rs30;
	// begin inline asm
	shr.b32 %r407, %r867, %r430;
	// end inline asm
	and.b32  	%r528, %r371, %r407;
	shl.b32 	%r529, %r528, 10;
	and.b32  	%r530, %r529, 31744;
	add.s32 	%r531, %r100, %r530;
	shr.u32 	%r532, %r528, 4;
	and.b32  	%r533, %r532, 268435454;
	add.s32 	%r158, %r531, %r533;
	ld.shared.u16 	%rs12, [%r158];
	add.s16 	%rs31, %rs12, 1;
	st.shared.u16 	[%r158], %rs31;
	// begin inline asm
	shr.b32 %r410, %r866, %r430;
	// end inline asm
	and.b32  	%r534, %r371, %r410;
	shl.b32 	%r535, %r534, 10;
	and.b32  	%r536, %r535, 31744;
	add.s32 	%r537, %r100, %r536;
	shr.u32 	%r538, %r534, 4;
	and.b32  	%r539, %r538, 268435454;
	add.s32 	%r159, %r537, %r539;
	ld.shared.u16 	%rs13, [%r159];
	add.s16 	%rs32, %rs13, 1;
	st.shared.u16 	[%r159], %rs32;
	// begin inline asm
	shr.b32 %r413, %r865, %r430;
	// end inline asm
	and.b32  	%r540, %r371, %r413;
	shl.b32 	%r541, %r540, 10;
	and.b32  	%r542, %r541, 31744;
	add.s32 	%r543, %r100, %r542;
	shr.u32 	%r544, %r540, 4;
	and.b32  	%r545, %r544, 268435454;
	add.s32 	%r160, %r543, %r545;
	ld.shared.u16 	%rs14, [%r160];
	add.s16 	%rs33, %rs14, 1;
	st.shared.u16 	[%r160], %rs33;
	// begin inline asm
	shr.b32 %r416, %r864, %r430;
	// end inline asm
	and.b32  	%r546, %r371, %r416;
	shl.b32 	%r547, %r546, 10;
	and.b32  	%r548, %r547, 31744;
	add.s32 	%r549, %r100, %r548;
	shr.u32 	%r550, %r546, 4;
	and.b32  	%r551, %r550, 268435454;
	add.s32 	%r161, %r549, %r551;
	ld.shared.u16 	%rs15, [%r161];
	add.s16 	%rs34, %rs15, 1;
	st.shared.u16 	[%r161], %rs34;
	// begin inline asm
	shr.b32 %r419, %r863, %r430;
	// end inline asm
	and.b32  	%r552, %r371, %r419;
	shl.b32 	%r553, %r552, 10;
	and.b32  	%r554, %r553, 31744;
	add.s32 	%r555, %r100, %r554;
	shr.u32 	%r556, %r552, 4;
	and.b32  	%r557, %r556, 268435454;
	add.s32 	%r162, %r555, %r557;
	ld.shared.u16 	%rs16, [%r162];
	add.s16 	%rs35, %rs16, 1;
	st.shared.u16 	[%r162], %rs35;
	// begin inline asm
	shr.b32 %r422, %r862, %r430;
	// end inline asm
	and.b32  	%r558, %r371, %r422;
	shl.b32 	%r559, %r558, 10;
	and.b32  	%r560, %r559, 31744;
	add.s32 	%r561, %r100, %r560;
	shr.u32 	%r562, %r558, 4;
	and.b32  	%r563, %r562, 268435454;
	add.s32 	%r163, %r561, %r563;
	ld.shared.u16 	%rs17, [%r163];
	add.s16 	%rs36, %rs17, 1;
	st.shared.u16 	[%r163], %rs36;
	// begin inline asm
	shr.b32 %r425, %r861, %r430;
	// end inline asm
	and.b32  	%r564, %r371, %r425;
	shl.b32 	%r565, %r564, 10;
	and.b32  	%r566, %r565, 31744;
	add.s32 	%r567, %r100, %r566;
	shr.u32 	%r568, %r564, 4;
	and.b32  	%r569, %r568, 268435454;
	add.s32 	%r164, %r567, %r569;
	ld.shared.u16 	%rs18, [%r164];
	add.s16 	%rs37, %rs18, 1;
	st.shared.u16 	[%r164], %rs37;
	// begin inline asm
	shr.b32 %r428, %r860, %r430;
	// end inline asm
	and.b32  	%r570, %r371, %r428;
	shl.b32 	%r571, %r570, 10;
	and.b32  	%r572, %r571, 31744;
	add.s32 	%r573, %r100, %r572;
	shr.u32 	%r574, %r570, 4;
	and.b32  	%r575, %r574, 268435454;
	add.s32 	%r165, %r573, %r575;
	ld.shared.u16 	%rs19, [%r165];
	add.s16 	%rs38, %rs19, 1;
	st.shared.u16 	[%r165], %rs38;
	bar.sync 	0;
	ld.shared.u32 	%r166, [%r101];
	ld.shared.u32 	%r576, [%r101+4];
	ld.shared.u32 	%r577, [%r101+8];
	ld.shared.u32 	%r578, [%r101+12];
	ld.shared.u32 	%r579, [%r101+16];
	ld.shared.u32 	%r580, [%r101+20];
	ld.shared.u32 	%r581, [%r101+24];
	ld.shared.u32 	%r582, [%r101+28];
	ld.shared.u32 	%r583, [%r101+32];
	ld.shared.u32 	%r584, [%r101+36];
	ld.shared.u32 	%r585, [%r101+40];
	ld.shared.u32 	%r586, [%r101+44];
	ld.shared.u32 	%r587, [%r101+48];
	ld.shared.u32 	%r588, [%r101+52];
	ld.shared.u32 	%r589, [%r101+56];
	ld.shared.u32 	%r590, [%r101+60];
	ld.shared.u32 	%r591, [%r101+64];
	ld.shared.u32 	%r592, [%r101+68];
	ld.shared.u32 	%r593, [%r101+72];
	ld.shared.u32 	%r594, [%r101+76];
	ld.shared.u32 	%r595, [%r101+80];
	ld.shared.u32 	%r596, [%r101+84];
	ld.shared.u32 	%r597, [%r101+88];
	ld.shared.u32 	%r598, [%r101+92];
	ld.shared.u32 	%r599, [%r101+96];
	ld.shared.u32 	%r600, [%r101+100];
	ld.shared.u32 	%r601, [%r101+104];
	ld.shared.u32 	%r602, [%r101+108];
	ld.shared.u32 	%r603, [%r101+112];
	ld.shared.u32 	%r604, [%r101+116];
	ld.shared.u32 	%r605, [%r101+120];
	ld.shared.u32 	%r606, [%r101+124];
	ld.shared.u32 	%r607, [%r101+128];
	add.s32 	%r167, %r576, %r166;
	add.s32 	%r168, %r577, %r167;
	add.s32 	%r169, %r578, %r168;
	add.s32 	%r170, %r579, %r169;
	add.s32 	%r171, %r580, %r170;
	add.s32 	%r172, %r581, %r171;
	add.s32 	%r173, %r582, %r172;
	add.s32 	%r174, %r583, %r173;
	add.s32 	%r175, %r584, %r174;
	add.s32 	%r176, %r585, %r175;
	add.s32 	%r177, %r586, %r176;
	add.s32 	%r178, %r587, %r177;
	add.s32 	%r179, %r588, %r178;
	add.s32 	%r180, %r589, %r179;
	add.s32 	%r181, %r590, %r180;
	add.s32 	%r182, %r591, %r181;
	add.s32 	%r183, %r592, %r182;
	add.s32 	%r184, %r593, %r183;
	add.s32 	%r185, %r594, %r184;
	add.s32 	%r186, %r595, %r185;
	add.s32 	%r187, %r596, %r186;
	add.s32 	%r188, %r597, %r187;
	add.s32 	%r189, %r598, %r188;
	add.s32 	%r190, %r599, %r189;
	add.s32 	%r191, %r600, %r190;
	add.s32 	%r192, %r601, %r191;
	add.s32 	%r193, %r602, %r192;
	add.s32 	%r194, %r603, %r193;
	add.s32 	%r195, %r604, %r194;
	add.s32 	%r196, %r605, %r195;
	add.s32 	%r197, %r606, %r196;
	add.s32 	%r436, %r607, %r197;
	// begin inline asm
	mov.u32 %r431, %laneid;
	// end inline asm
	mov.b32 	%r434, 1;
	mov.b32 	%r461, -1;
	// begin inline asm
	{  .reg .u32 r0;  .reg .pred p;  shfl.sync.up.b32 r0|p, %r436, %r434, %r459, %r461;  @p add.u32 r0, r0, %r436;  mov.u32 %r432, r0;}
	// end inline asm
	mov.b32 	%r440, 2;
	// begin inline asm
	{  .reg .u32 r0;  .reg .pred p;  shfl.sync.up.b32 r0|p, %r432, %r440, %r459, %r461;  @p add.u32 r0, r0, %r432;  mov.u32 %r438, r0;}
	// end inline asm
	mov.b32 	%r446, 4;
	// begin inline asm
	{  .reg .u32 r0;  .reg .pred p;  shfl.sync.up.b32 r0|p, %r438, %r446, %r459, %r461;  @p add.u32 r0, r0, %r438;  mov.u32 %r444, r0;}
	// end inline asm
	mov.b32 	%r452, 8;
	// begin inline asm
	{  .reg .u32 r0;  .reg .pred p;  shfl.sync.up.b32 r0|p, %r444, %r452, %r459, %r461;  @p add.u32 r0, r0, %r444;  mov.u32 %r450, r0;}
	// end inline asm
	mov.b32 	%r458, 16;
	// begin inline asm
	{  .reg .u32 r0;  .reg .pred p;  shfl.sync.up.b32 r0|p, %r450, %r458, %r459, %r461;  @p add.u32 r0, r0, %r450;  mov.u32 %r456, r0;}
	// end inline asm
	setp.ne.s32 	%p41, %r431, 31;
	@%p41 bra 	$L__BB54_79;
	st.shared.u32 	[%r102], %r456;
$L__BB54_79:
	sub.s32 	%r608, %r456, %r436;
	setp.gt.u32 	%p42, %r2, 31;
	setp.eq.s32 	%p43, %r99, 7;
	setp.eq.s32 	%p44, %r99, 6;
	setp.eq.s32 	%p45, %r99, 5;
	setp.eq.s32 	%p46, %r99, 4;
	setp.eq.s32 	%p47, %r99, 3;
	setp.eq.s32 	%p48, %r99, 2;
	setp.eq.s32 	%p49, %r99, 1;
	bar.sync 	0;
	ld.shared.v4.u32 	{%r609, %r610, %r611, %r612}, [_ZZN3cub18CUB_300001_SM_10006detail10radix_sort31DeviceRadixSortSingleTileKernelINS1_5radix10policy_hubIiiyE10Policy1000ELNS0_9SortOrderE0EiiyNS1_21identity_decomposer_tEEEvPKT1_PSA_PKT2_PSE_T3_iiT4_E12temp_storage+33792];
	selp.b32 	%r613, %r609, %r898, %p49;
	add.s32 	%r614, %r610, %r609;
	selp.b32 	%r615, %r614, %r613, %p48;
	add.s32 	%r616, %r614, %r611;
	selp.b32 	%r617, %r616, %r615, %p47;
	add.s32 	%r618, %r616, %r612;
	selp.b32 	%r619, %r618, %r617, %p46;
	ld.shared.v4.u32 	{%r620, %r621, %r622, %r623}, [_ZZN3cub18CUB_300001_SM_10006detail10radix_sort31DeviceRadixSortSingleTileKernelINS1_5radix10policy_hubIiiyE10Policy1000ELNS0_9SortOrderE0EiiyNS1_21identity_decomposer_tEEEvPKT1_PSA_PKT2_PSE_T3_iiT4_E12temp_storage+33808];
	add.s32 	%r624, %r618, %r620;
	selp.b32 	%r625, %r624, %r619, %p45;
	add.s32 	%r626, %r624, %r621;
	selp.b32 	%r627, %r626, %r625, %p44;
	add.s32 	%r628, %r626, %r622;
	selp.b32 	%r898, %r628, %r627, %p43;
	add.s32 	%r202, %r628, %r623;
	setp.ne.s32 	%p50, %r431, 0;
	selp.b32 	%r629, %r608, 0, %p50;
	add.s32 	%r630, %r898, %r629;
	or.pred  	%p51, %p42, %p50;
	selp.b32 	%r899, %r630, %r608, %p42;
	@%p51 bra 	$L__BB54_81;
	shl.b32 	%r899, %r202, 16;
	st.shared.u32 	[_ZZN3cub18CUB_300001_SM_10006detail10radix_sort31DeviceRadixSortSingleTileKernelINS1_5radix10policy_hubIiiyE10Policy1000ELNS0_9SortOrderE0EiiyNS1_21identity_decomposer_tEEEvPKT1_PSA_PKT2_PSE_T3_iiT4_E12temp_storage+33832], %r899;
$L__BB54_81:
	setp.eq.s32 	%p52, %r2, 0;
	bar.sync 	0;
	ld.shared.u32 	%r631, [_ZZN3cub18CUB_300001_SM_10006detail10radix_sort31DeviceRadixSortSingleTileKernelINS1_5radix10policy_hubIiiyE10Policy1000ELNS0_9SortOrderE0EiiyNS1_21identity_decomposer_tEEEvPKT1_PSA_PKT2_PSE_T3_iiT4_E12temp_storage+33832];
	selp.b32 	%r632, 0, %r631, %p52;
	add.s32 	%r633, %r899, %r632;
	add.s32 	%r634, %r166, %r633;
	add.s32 	%r635, %r167, %r633;
	add.s32 	%r636, %r168, %r633;
	add.s32 	%r637, %r169, %r633;
	add.s32 	%r638, %r170, %r633;
	add.s32 	%r639, %r171, %r633;
	add.s32 	%r640, %r172, %r633;
	add.s32 	%r641, %r173, %r633;
	add.s32 	%r642, %r174, %r633;
	add.s32 	%r643, %r175, %r633;
	add.s32 	%r644, %r176, %r633;
	add.s32 	%r645, %r177, %r633;
	add.s32 	%r646, %r178, %r633;
	add.s32 	%r647, %r179, %r633;
	add.s32 	%r648, %r180, %r633;
	add.s32 	%r649, %r181, %r633;
	add.s32 	%r650, %r182, %r633;
	add.s32 	%r651, %r183, %r633;
	add.s32 	%r652, %r184, %r633;
	add.s32 	%r653, %r185, %r633;
	add.s32 	%r654, %r186, %r633;
	add.s32 	%r655, %r187, %r633;
	add.s32 	%r656, %r188, %r633;
	add.s32 	%r657, %r189, %r633;
	add.s32 	%r658, %r190, %r633;
	add.s32 	%r659, %r191, %r633;
	add.s32 	%r660, %r192, %r633;
	add.s32 	%r661, %r193, %r633;
	add.s32 	%r662, %r194, %r633;
	add.s32 	%r663, %r195, %r633;
	add.s32 	%r664, %r196, %r633;
	add.s32 	%r665, %r197, %r633;
	st.shared.u32 	[%r101], %r633;
	st.shared.u32 	[%r101+4], %r634;
	st.shared.u32 	[%r101+8], %r635;
	st.shared.u32 	[%r101+12], %r636;
	st.shared.u32 	[%r101+16], %r637;
	st.shared.u32 	[%r101+20], %r638;
	st.shared.u32 	[%r101+24], %r639;
	st.shared.u32 	[%r101+28], %r640;
	st.shared.u32 	[%r101+32], %r641;
	st.shared.u32 	[%r101+36], %r642;
	st.shared.u32 	[%r101+40], %r643;
	st.shared.u32 	[%r101+44], %r644;
	st.shared.u32 	[%r101+48], %r645;
	st.shared.u32 	[%r101+52], %r646;
	st.shared.u32 	[%r101+56], %r647;
	st.shared.u32 	[%r101+60], %r648;
	st.shared.u32 	[%r101+64], %r649;
	st.shared.u32 	[%r101+68], %r650;
	st.shared.u32 	[%r101+72], %r651;
	st.shared.u32 	[%r101+76], %r652;
	st.shared.u32 	[%r101+80], %r653;
	st.shared.u32 	[%r101+84], %r654;
	st.shared.u32 	[%r101+88], %r655;
	st.shared.u32 	[%r101+92], %r656;
	st.shared.u32 	[%r101+96], %r657;
	st.shared.u32 	[%r101+100], %r658;
	st.shared.u32 	[%r101+104], %r659;
	st.shared.u32 	[%r101+108], %r660;
	st.shared.u32 	[%r101+112], %r661;
	st.shared.u32 	[%r101+116], %r662;
	st.shared.u32 	[%r101+120], %r663;
	st.shared.u32 	[%r101+124], %r664;
	st.shared.u32 	[%r101+128], %r665;
	bar.sync 	0;
	cvt.u32.u16 	%r666, %rs1;
	ld.shared.u16 	%r667, [%r147];
	add.s32 	%r206, %r667, %r666;
	cvt.u32.u16 	%r668, %rs2;
	ld.shared.u16 	%r669, [%r148];
	add.s32 	%r207, %r669, %r668;
	cvt.u32.u16 	%r670, %rs3;
	ld.shared.u16 	%r671, [%r149];
	add.s32 	%r208, %r671, %r670;
	cvt.u32.u16 	%r672, %rs4;
	ld.shared.u16 	%r673, [%r150];
	add.s32 	%r209, %r673, %r672;
	cvt.u32.u16 	%r674, %rs5;
	ld.shared.u16 	%r675, [%r151];
	add.s32 	%r210, %r675, %r674;
	cvt.u32.u16 	%r676, %rs6;
	ld.shared.u16 	%r677, [%r152];
	add.s32 	%r211, %r677, %r676;
	cvt.u32.u16 	%r678, %rs7;
	ld.shared.u16 	%r679, [%r153];
	add.s32 	%r212, %r679, %r678;
	cvt.u32.u16 	%r680, %rs8;
	ld.shared.u16 	%r681, [%r154];
	add.s32 	%r213, %r681, %r680;
	cvt.u32.u16 	%r682, %rs9;
	ld.shared.u16 	%r683, [%r155];
	add.s32 	%r214, %r683, %r682;
	cvt.u32.u16 	%r684, %rs10;
	ld.shared.u16 	%r685, [%r156];
	add.s32 	%r215, %r685, %r684;
	cvt.u32.u16 	%r686, %rs11;
	ld.shared.u16 	%r687, [%r157];
	add.s32 	%r216, %r687, %r686;
	cvt.u32.u16 	%r688, %rs12;
	ld.shared.u16 	%r689, [%r158];
	add.s32 	%r217, %r689, %r688;
	cvt.u32.u16 	%r690, %rs13;
	ld.shared.u16 	%r691, [%r159];
	add.s32 	%r218, %r691, %r690;
	cvt.u32.u16 	%r692, %rs14;
	ld.shared.u16 	%r693, [%r160];
	add.s32 	%r219, %r693, %r692;
	cvt.u32.u16 	%r694, %rs15;
	ld.shared.u16 	%r695, [%r161];
	add.s32 	%r220, %r695, %r694;
	cvt.u32.u16 	%r696, %rs16;
	ld.shared.u16 	%r697, [%r162];
	add.s32 	%r221, %r697, %r696;
	cvt.u32.u16 	%r698, %rs17;
	ld.shared.u16 	%r699, [%r163];
	add.s32 	%r222, %r699, %r698;
	cvt.u32.u16 	%r700, %rs18;
	ld.shared.u16 	%r701, [%r164];
	add.s32 	%r223, %r701, %r700;
	cvt.u32.u16 	%r702, %rs19;
	ld.shared.u16 	%r703, [%r165];
	add.s32 	%r224, %r703, %r702;
	bar.sync 	0;
	setp.lt.s32 	%p53, %r859, %r304;
	@%p53 bra 	$L__BB54_121;
	cvt.u64.u32 	%rd15, %r2;
	shl.b32 	%r704, %r206, 2;
	mov.u32 	%r705, _ZZN3cub18CUB_300001_SM_10006detail10radix_sort31DeviceRadixSortSingleTileKernelINS1_5radix10policy_hubIiiyE10Policy1000ELNS0_9SortOrderE0EiiyNS1_21identity_decomposer_tEEEvPKT1_PSA_PKT2_PSE_T3_iiT4_E12temp_storage;
	add.s32 	%r706, %r705, %r704;
	st.shared.u32 	[%r706], %r878;
	shl.b32 	%r707, %r207, 2;
	add.s32 	%r708, %r705, %r707;
	st.shared.u32 	[%r708], %r877;
	shl.b32 	%r709, %r208, 2;
	add.s32 	%r710, %r705, %r709;
	st.shared.u32 	[%r710], %r876;
	shl.b32 	%r711, %r209, 2;
	add.s32 	%r712, %r705, %r711;
	st.shared.u32 	[%r712], %r875;
	shl.b32 	%r713, %r210, 2;
	add.s32 	%r714, %r705, %r713;
	st.shared.u32 	[%r714], %r874;
	shl.b32 	%r715, %r211, 2;
	add.s32 	%r716, %r705, %r715;
	st.shared.u32 	[%r716], %r873;
	shl.b32 	%r717, %r212, 2;
	add.s32 	%r718, %r705, %r717;
	st.shared.u32 	[%r718], %r872;
	shl.b32 	%r719, %r213, 2;
	add.s32 	%r720, %r705, %r719;
	st.shared.u32 	[%r720], %r871;
	shl.b32 	%r721, %r214, 2;
	add.s32 	%r722, %r705, %r721;
	st.shared.u32 	[%r722], %r870;
	shl.b32 	%r723, %r215, 2;
	add.s32 	%r724, %r705, %r723;
	st.shared.u32 	[%r724], %r869;
	shl.b32 	%r725, %r216, 2;
	add.s32 	%r726, %r705, %r725;
	st.shared.u32 	[%r726], %r868;
	shl.b32 	%r727, %r217, 2;
	add.s32 	%r728, %r705, %r727;
	st.shared.u32 	[%r728], %r867;
	shl.b32 	%r729, %r218, 2;
	add.s32 	%r730, %r705, %r729;
	st.shared.u32 	[%r730], %r866;
	shl.b32 	%r731, %r219, 2;
	add.s32 	%r732, %r705, %r731;
	st.shared.u32 	[%r732], %r865;
	shl.b32 	%r733, %r220, 2;
	add.s32 	%r734, %r705, %r733;
	st.shared.u32 	[%r734], %r864;
	shl.b32 	%r735, %r221, 2;
	add.s32 	%r736, %r705, %r735;
	st.shared.u32 	[%r736], %r863;
	shl.b32 	%r737, %r222, 2;
	add.s32 	%r738, %r705, %r737;
	st.shared.u32 	[%r738], %r862;
	shl.b32 	%r739, %r223, 2;
	add.s32 	%r740, %r705, %r739;
	st.shared.u32 	[%r740], %r861;
	shl.b32 	%r741, %r224, 2;
	add.s32 	%r742, %r705, %r741;
	st.shared.u32 	[%r742], %r860;
	bar.sync 	0;
	mad.lo.s32 	%r225, %r2, -72, %r103;
	ld.shared.u32 	%r226, [%r225];
	ld.shared.u32 	%r227, [%r225+1024];
	ld.shared.u32 	%r228, [%r225+2048];
	ld.shared.u32 	%r229, [%r225+3072];
	ld.shared.u32 	%r230, [%r225+4096];
	ld.shared.u32 	%r231, [%r225+5120];
	ld.shared.u32 	%r232, [%r225+6144];
	ld.shared.u32 	%r233, [%r225+7168];
	ld.shared.u32 	%r234, [%r225+8192];
	ld.shared.u32 	%r235, [%r225+9216];
	ld.shared.u32 	%r236, [%r225+10240];
	ld.shared.u32 	%r237, [%r225+11264];
	ld.shared.u32 	%r238, [%r225+12288];
	ld.shared.u32 	%r239, [%r225+13312];
	ld.shared.u32 	%r240, [%r225+14336];
	ld.shared.u32 	%r241, [%r225+15360];
	ld.shared.u32 	%r242, [%r225+16384];
	ld.shared.u32 	%r243, [%r225+17408];
	ld.shared.u32 	%r244, [%r225+18432];
	bar.sync 	0;
	st.shared.u32 	[%r706], %r897;
	st.shared.u32 	[%r708], %r896;
	st.shared.u32 	[%r710], %r895;
	st.shared.u32 	[%r712], %r894;
	st.shared.u32 	[%r714], %r893;
	st.shared.u32 	[%r716], %r892;
	st.shared.u32 	[%r718], %r891;
	st.shared.u32 	[%r720], %r890;
	st.shared.u32 	[%r722], %r889;
	st.shared.u32 	[%r724], %r888;
	st.shared.u32 	[%r726], %r887;
	st.shared.u32 	[%r728], %r886;
	st.shared.u32 	[%r730], %r885;
	st.shared.u32 	[%r732], %r884;
	st.shared.u32 	[%r734], %r883;
	st.shared.u32 	[%r736], %r882;
	st.shared.u32 	[%r738], %r881;
	st.shared.u32 	[%r740], %r880;
	st.shared.u32 	[%r742], %r879;
	bar.sync 	0;
	ld.shared.u32 	%r245, [%r225+1024];
	ld.shared.u32 	%r246, [%r225+2048];
	ld.shared.u32 	%r247, [%r225+3072];
	ld.shared.u32 	%r248, [%r225+4096];
	ld.shared.u32 	%r249, [%r225+5120];
	ld.shared.u32 	%r250, [%r225+6144];
	ld.shared.u32 	%r251, [%r225+7168];
	ld.shared.u32 	%r252, [%r225+8192];
	ld.shared.u32 	%r253, [%r225+9216];
	ld.shared.u32 	%r254, [%r225+10240];
	ld.shared.u32 	%r255, [%r225+11264];
	ld.shared.u32 	%r256, [%r225+12288];
	ld.shared.u32 	%r257, [%r225+13312];
	ld.shared.u32 	%r258, [%r225+14336];
	ld.shared.u32 	%r259, [%r225+15360];
	ld.shared.u32 	%r260, [%r225+16384];
	ld.shared.u32 	%r261, [%r225+17408];
	ld.shared.u32 	%r262, [%r225+18432];
	setp.gt.u64 	%p54, %rd2, %rd15;
	cvta.to.global.u64 	%rd16, %rd6;
	mul.wide.u32 	%rd17, %r2, 4;
	add.s64 	%rd4, %rd16, %rd17;
	cvta.to.global.u64 	%rd18, %rd8;
	add.s64 	%rd5, %rd18, %rd17;
	@%p54 bra 	$L__BB54_83;
	bra.uni 	$L__BB54_84;
$L__BB54_83:
	xor.b32  	%r743, %r226, -2147483648;
	ld.shared.u32 	%r744, [%r225];
	st.global.u32 	[%rd4], %r743;
	st.global.u32 	[%rd5], %r744;
$L__BB54_84:
	add.s32 	%r745, %r2, 256;
	cvt.u64.u32 	%rd19, %r745;
	setp.le.u64 	%p55, %rd2, %rd19;
	@%p55 bra 	$L__BB54_86;
	xor.b32  	%r746, %r227, -2147483648;
	st.global.u32 	[%rd4+1024], %r746;
	st.global.u32 	[%rd5+1024], %r245;
$L__BB54_86:
	add.s32 	%r747, %r2, 512;
	cvt.u64.u32 	%rd20, %r747;
	setp.le.u64 	%p56, %rd2, %rd20;
	@%p56 bra 	$L__BB54_88;
	xor.b32  	%r748, %r228, -2147483648;
	st.global.u32 	[%rd4+2048], %r748;
	st.global.u32 	[%rd5+2048], %r246;
$L__BB54_88:
	add.s32 	%r749, %r2, 768;
	cvt.u64.u32 	%rd21, %r749;
	setp.le.u64 	%p57, %rd2, %rd21;
	@%p57 bra 	$L__BB54_90;
	xor.b32  	%r750, %r229, -2147483648;
	st.global.u32 	[%rd4+3072], %r750;
	st.global.u32 	[%rd5+3072], %r247;
$L__BB54_90:
	or.b32  	%r751, %r2, 1024;
	cvt.u64.u32 	%rd22, %r751;
	setp.le.u64 	%p58, %rd2, %rd22;
	@%p58 bra 	$L__BB54_92;
	xor.b32  	%r752, %r230, -2147483648;
	st.global.u32 	[%rd4+4096], %r752;
	st.global.u32 	[%rd5+4096], %r248;
$L__BB54_92:
	add.s32 	%r753, %r2, 1280;
	cvt.u64.u32 	%rd23, %r753;
	setp.le.u64 	%p59, %rd2, %rd23;
	@%p59 bra 	$L__BB54_94;
	xor.b32  	%r754, %r231, -2147483648;
	st.global.u32 	[%rd4+5120], %r754;
	st.global.u32 	[%rd5+5120], %r249;
$L__BB54_94:
	add.s32 	%r755, %r2, 1536;
	cvt.u64.u32 	%rd24, %r755;
	setp.le.u64 	%p60, %rd2, %rd24;
	@%p60 bra 	$L__BB54_96;
	xor.b32  	%r756, %r232, -2147483648;
	st.global.u32 	[%rd4+6144], %r756;
	st.global.u32 	[%rd5+6144], %r250;
$L__BB54_96:
	add.s32 	%r757, %r2, 1792;
	cvt.u64.u32 	%rd25, %r757;
	setp.le.u64 	%p61, %rd2, %rd25;
	@%p61 bra 	$L__BB54_98;
	xor.b32  	%r758, %r233, -2147483648;
	st.global.u32 	[%rd4+7168], %r758;
	st.global.u32 	[%rd5+7168], %r251;
$L__BB54_98:
	or.b32  	%r759, %r2, 2048;
	cvt.u64.u32 	%rd26, %r759;
	setp.le.u64 	%p62, %rd2, %rd26;
	@%p62 bra 	$L__BB54_100;
	xor.b32  	%r760, %r234, -2147483648;
	st.global.u32 	[%rd4+8192], %r760;
	st.global.u32 	[%rd5+8192], %r252;
$L__BB54_100:
	add.s32 	%r761, %r2, 2304;
	cvt.u64.u32 	%rd27, %r761;
	setp.le.u64 	%p63, %rd2, %rd27;
	@%p63 bra 	$L__BB54_102;
	xor.b32  	%r762, %r235, -2147483648;
	st.global.u32 	[%rd4+9216], %r762;
	st.global.u32 	[%rd5+9216], %r253;
$L__BB54_102:
	add.s32 	%r763, %r2, 2560;
	cvt.u64.u32 	%rd28, %r763;
	setp.le.u64 	%p64, %rd2, %rd28;
	@%p64 bra 	$L__BB54_104;
	xor.b32  	%r764, %r236, -2147483648;
	st.global.u32 	[%rd4+10240], %r764;
	st.global.u32 	[%rd5+10240], %r254;
$L__BB54_104:
	add.s32 	%r765, %r2, 2816;
	cvt.u64.u32 	%rd29, %r765;
	setp.le.u64 	%p65, %rd2, %rd29;
	@%p65 bra 	$L__BB54_106;
	xor.b32  	%r766, %r237, -2147483648;
	st.global.u32 	[%rd4+11264], %r766;
	st.global.u32 	[%rd5+11264], %r255;
$L__BB54_106:
	or.b32  	%r767, %r2, 3072;
	cvt.u64.u32 	%rd30, %r767;
	setp.le.u64 	%p66, %rd2, %rd30;
	@%p66 bra 	$L__BB54_108;
	xor.b32  	%r768, %r238, -2147483648;
	st.global.u32 	[%rd4+12288], %r768;
	st.global.u32 	[%rd5+12288], %r256;
$L__BB54_108:
	add.s32 	%r769, %r2, 3328;
	cvt.u64.u32 	%rd31, %r769;
	setp.le.u64 	%p67, %rd2, %rd31;
	@%p67 bra 	$L__BB54_110;
	xor.b32  	%r770, %r239, -2147483648;
	st.global.u32 	[%rd4+13312], %r770;
	st.global.u32 	[%rd5+13312], %r257;
$L__BB54_110:
	add.s32 	%r771, %r2, 3584;
	cvt.u64.u32 	%rd32, %r771;
	setp.le.u64 	%p68, %rd2, %rd32;
	@%p68 bra 	$L__BB54_112;
	xor.b32  	%r772, %r240, -2147483648;
	st.global.u32 	[%rd4+14336], %r772;
	st.global.u32 	[%rd5+14336], %r258;
$L__BB54_112:
	add.s32 	%r773, %r2, 3840;
	cvt.u64.u32 	%rd33, %r773;
	setp.le.u64 	%p69, %rd2, %rd33;
	@%p69 bra 	$L__BB54_114;
	xor.b32  	%r774, %r241, -2147483648;
	st.global.u32 	[%rd4+15360], %r774;
	st.global.u32 	[%rd5+15360], %r259;
$L__BB54_114:
	or.b32  	%r775, %r2, 4096;
	cvt.u64.u32 	%rd34, %r775;
	setp.le.u64 	%p70, %rd2, %rd34;
	@%p70 bra 	$L__BB54_116;
	xor.b32  	%r776, %r242, -2147483648;
	st.global.u32 	[%rd4+16384], %r776;
	st.global.u32 	[%rd5+16384], %r260;
$L__BB54_116:
	add.s32 	%r777, %r2, 4352;
	cvt.u64.u32 	%rd35, %r777;
	setp.le.u64 	%p71, %rd2, %rd35;
	@%p71 bra 	$L__BB54_118;
	xor.b32  	%r778, %r243, -2147483648;
	st.global.u32 	[%rd4+17408], %r778;
	st.global.u32 	[%rd5+17408], %r261;
$L__BB54_118:
	add.s32 	%r779, %r2, 4608;
	cvt.u64.u32 	%rd36, %r779;
	setp.le.u64 	%p72, %rd2, %rd36;
	@%p72 bra 	$L__BB54_120;
	xor.b32  	%r780, %r244, -2147483648;
	st.global.u32 	[%rd4+18432], %r780;
	st.global.u32 	[%rd5+18432], %r262;
$L__BB54_120:
	ret;
$L__BB54_121:
	shl.b32 	%r781, %r206, 2;
	mov.u32 	%r782, _ZZN3cub18CUB_300001_SM_10006detail10radix_sort31DeviceRadixSortSingleTileKernelINS1_5radix10policy_hubIiiyE10Policy1000ELNS0_9SortOrderE0EiiyNS1_21identity_decomposer_tEEEvPKT1_PSA_PKT2_PSE_T3_iiT4_E12temp_storage;
	add.s32 	%r783, %r782, %r781;
	st.shared.u32 	[%r783], %r878;
	shl.b32 	%r784, %r207, 2;
	add.s32 	%r785, %r782, %r784;
	st.shared.u32 	[%r785], %r877;
	shl.b32 	%r786, %r208, 2;
	add.s32 	%r787, %r782, %r786;
	st.shared.u32 	[%r787], %r876;
	shl.b32 	%r788, %r209, 2;
	add.s32 	%r789, %r782, %r788;
	st.shared.u32 	[%r789], %r875;
	shl.b32 	%r790, %r210, 2;
	add.s32 	%r791, %r782, %r790;
	st.shared.u32 	[%r791], %r874;
	shl.b32 	%r792, %r211, 2;
	add.s32 	%r793, %r782, %r792;
	st.shared.u32 	[%r793], %r873;
	shl.b32 	%r794, %r212, 2;
	add.s32 	%r795, %r782, %r794;
	st.shared.u32 	[%r795], %r872;
	shl.b32 	%r796, %r213, 2;
	add.s32 	%r797, %r782, %r796;
	st.shared.u32 	[%r797], %r871;
	shl.b32 	%r798, %r214, 2;
	add.s32 	%r799, %r782, %r798;
	st.shared.u32 	[%r799], %r870;
	shl.b32 	%r800, %r215, 2;
	add.s32 	%r801, %r782, %r800;
	st.shared.u32 	[%r801], %r869;
	shl.b32 	%r802, %r216, 2;
	add.s32 	%r803, %r782, %r802;
	st.shared.u32 	[%r803], %r868;
	shl.b32 	%r804, %r217, 2;
	add.s32 	%r805, %r782, %r804;
	st.shared.u32 	[%r805], %r867;
	shl.b32 	%r806, %r218, 2;
	add.s32 	%r807, %r782, %r806;
	st.shared.u32 	[%r807], %r866;
	shl.b32 	%r808, %r219, 2;
	add.s32 	%r809, %r782, %r808;
	st.shared.u32 	[%r809], %r865;
	shl.b32 	%r810, %r220, 2;
	add.s32 	%r811, %r782, %r810;
	st.shared.u32 	[%r811], %r864;
	shl.b32 	%r812, %r221, 2;
	add.s32 	%r813, %r782, %r812;
	st.shared.u32 	[%r813], %r863;
	shl.b32 	%r814, %r222, 2;
	add.s32 	%r815, %r782, %r814;
	st.shared.u32 	[%r815], %r862;
	shl.b32 	%r816, %r223, 2;
	add.s32 	%r817, %r782, %r816;
	st.shared.u32 	[%r817], %r861;
	shl.b32 	%r818, %r224, 2;
	add.s32 	%r819, %r782, %r818;
	st.shared.u32 	[%r819], %r860;
	bar.sync 	0;
	ld.shared.u32 	%r878, [%r103];
	ld.shared.u32 	%r877, [%r103+4];
	ld.shared.u32 	%r876, [%r103+8];
	ld.shared.u32 	%r875, [%r103+12];
	ld.shared.u32 	%r874, [%r103+16];
	ld.shared.u32 	%r873, [%r103+20];
	ld.shared.u32 	%r872, [%r103+24];
	ld.shared.u32 	%r871, [%r103+28];
	ld.shared.u32 	%r870, [%r103+32];
	ld.shared.u32 	%r869, [%r103+36];
	ld.shared.u32 	%r868, [%r103+40];
	ld.shared.u32 	%r867, [%r103+44];
	ld.shared.u32 	%r866, [%r103+48];
	ld.shared.u32 	%r865, [%r103+52];
	ld.shared.u32 	%r864, [%r103+56];
	ld.shared.u32 	%r863, [%r103+60];
	ld.shared.u32 	%r862, [%r103+64];
	ld.shared.u32 	%r861, [%r103+68];
	ld.shared.u32 	%r860, [%r103+72];
	bar.sync 	0;
	st.shared.u32 	[%r783], %r897;
	st.shared.u32 	[%r785], %r896;
	st.shared.u32 	[%r787], %r895;
	st.shared.u32 	[%r789], %r894;
	st.shared.u32 	[%r791], %r893;
	st.shared.u32 	[%r793], %r892;
	st.shared.u32 	[%r795], %r891;
	st.shared.u32 	[%r797], %r890;
	st.shared.u32 	[%r799], %r889;
	st.shared.u32 	[%r801], %r888;
	st.shared.u32 	[%r803], %r887;
	st.shared.u32 	[%r805], %r886;
	st.shared.u32 	[%r807], %r885;
	st.shared.u32 	[%r809], %r884;
	st.shared.u32 	[%r811], %r883;
	st.shared.u32 	[%r813], %r882;
	st.shared.u32 	[%r815], %r881;
	st.shared.u32 	[%r817], %r880;
	st.shared.u32 	[%r819], %r879;
	bar.sync 	0;
	ld.shared.u32 	%r897, [%r103];
	ld.shared.u32 	%r896, [%r103+4];
	ld.shared.u32 	%r895, [%r103+8];
	ld.shared.u32 	%r894, [%r103+12];
	ld.shared.u32 	%r893, [%r103+16];
	ld.shared.u32 	%r892, [%r103+20];
	ld.shared.u32 	%r891, [%r103+24];
	ld.shared.u32 	%r890, [%r103+28];
	ld.shared.u32 	%r889, [%r103+32];
	ld.shared.u32 	%r888, [%r103+36];
	ld.shared.u32 	%r887, [%r103+40];
	ld.shared.u32 	%r886, [%r103+44];
	ld.shared.u32 	%r885, [%r103+48];
	ld.shared.u32 	%r884, [%r103+52];
	ld.shared.u32 	%r883, [%r103+56];
	ld.shared.u32 	%r882, [%r103+60];
	ld.shared.u32 	%r881, [%r103+64];
	ld.shared.u32 	%r880, [%r103+68];
	ld.shared.u32 	%r879, [%r103+72];
	bar.sync 	0;
	add.s32 	%r859, %r859, 6;
	add.s32 	%r858, %r858, -6;
	bra.uni 	$L__BB54_77;

}
	// .globl	_ZN3cub18CUB_300001_SM_10006detail10radix_sort30DeviceRadixSortHistogramKernelINS1_5radix10policy_hubIiiyE10Policy1000ELNS0_9SortOrderE0EiyNS1_21identity_decomposer_tEEEvPT2_PKT1_SA_iiT3_
.visible .entry _ZN3cub18CUB_300001_SM_10006detail10radix_sort30DeviceRadixSortHistogramKernelINS1_5radix10policy_hubIiiyE10Policy1000ELNS0_9SortOrderE0EiyNS1_21identity_decomposer_tEEEvPT2_PKT1_SA_iiT3_(
	.param .u64 .ptr .align 1 _ZN3cub18CUB_300001_SM_10006detail10radix_sort30DeviceRadixSortHistogramKernelINS1_5radix10policy_hubIiiyE10Policy1000ELNS0_9SortOrderE0EiyNS1_21identity_decomposer_tEEEvPT2_PKT1_SA_iiT3__param_0,
	.param .u64 .ptr .align 1 _ZN3cub18CUB_300001_SM_10006detail10radix_sort30DeviceRadixSortHistogramKernelINS1_5radix10policy_hubIiiyE10Policy1000ELNS0_9SortOrderE0EiyNS1_21identity_decomposer_tEEEvPT2_PKT1_SA_iiT3__param_1,
	.param .u64 _ZN3cub18CUB_300001_SM_10006detail10radix_sort30DeviceRadixSortHistogramKernelINS1_5radix10policy_hubIiiyE10Policy1000ELNS0_9SortOrderE0EiyNS1_21identity_decomposer_tEEEvPT2_PKT1_SA_iiT3__param_2,
	.param .u32 _ZN3cub18CUB_300001_SM_10006detail10radix_sort30DeviceRadixSortHistogramKernelINS1_5radix10policy_hubIiiyE10Policy1000ELNS0_9SortOrderE0EiyNS1_21identity_decomposer_tEEEvPT2_PKT1_SA_iiT3__param_3,
	.param .u32 _ZN3cub18CUB_300001_SM_10006detail10radix_sort30DeviceRadixSortHistogramKernelINS1_5radix10policy_hubIiiyE10Policy1000ELNS0_9SortOrderE0EiyNS1_21identity_decomposer_tEEEvPT2_PKT1_SA_iiT3__param_4,
	.param .align 1 .b8 _ZN3cub18CUB_300001_SM_10006detail10radix_sort30DeviceRadixSortHistogramKernelINS1_5radix10policy_hubIiiyE10Policy1000ELNS0_9SortOrderE0EiyNS1_21identity_decomposer_tEEEvPT2_PKT1_SA_iiT3__param_5[1]
)
.maxntid 128
{
	.reg .pred 	%p<91>;
	.reg .b32 	%r<486>;
	.reg .b64 	%rd<137>;
	// demoted variable
	.shared .align 4 .b8 _ZZN3cub18CUB_300001_SM_10006detail10radix_sort30DeviceRadixSortHistogramKernelINS1_5radix10policy_hubIiiyE10Policy1000ELNS0_9SortOrderE0EiyNS1_21identity_decomposer_tEEEvPT2_PKT1_SA_iiT3_E12temp_storage[4096];
	ld.param.u64 	%rd18, [_ZN3cub18CUB_300001_SM_10006detail10radix_sort30DeviceRadixSortHistogramKernelINS1_5radix10policy_hubIiiyE10Policy1000ELNS0_9SortOrderE0EiyNS1_21identity_decomposer_tEEEvPT2_PKT1_SA_iiT3__param_0];
	ld.param.u64 	%rd19, [_ZN3cub18CUB_300001_SM_10006detail10radix_sort30DeviceRadixSortHistogramKernelINS1_5radix10policy_hubIiiyE10Policy1000ELNS0_9SortOrderE0EiyNS1_21identity_decomposer_tEEEvPT2_PKT1_SA_iiT3__param_1];
	ld.param.u64 	%rd17, [_ZN3cub18CUB_300001_SM_10006detail10radix_sort30DeviceRadixSortHistogramKernelINS1_5radix10policy_hubIiiyE10Policy1000ELNS0_9SortOrderE0EiyNS1_21identity_decomposer_tEEEvPT2_PKT1_SA_iiT3__param_2];
	ld.param.u32 	%r174, [_ZN3cub18CUB_300001_SM_10006detail10radix_sort30DeviceRadixSortHistogramKernelINS1_5radix10policy_hubIiiyE10Policy1000ELNS0_9SortOrderE0EiyNS1_21identity_decomposer_tEEEvPT2_PKT1_SA_iiT3__param_3];
	ld.param.u32 	%r175, [_ZN3cub18CUB_300001_SM_10006detail10radix_sort30DeviceRadixSortHistogramKernelINS1_5radix10policy_hubIiiyE10Policy1000ELNS0_9SortOrderE0EiyNS1_21identity_decomposer_tEEEvPT2_PKT1_SA_iiT3__param_4];
	cvta.to.global.u64 	%rd1, %rd19;
	cvta.to.global.u64 	%rd2, %rd18;
	setp.eq.s64 	%p2, %rd17, 0;
	@%p2 bra 	$L__BB55_153;
	sub.s32 	%r176, %r175, %r174;
	add.s32 	%r177, %r176, 7;
	shr.s32 	%r178, %r177, 31;
	shr.u32 	%r179, %r178, 29;
	add.s32 	%r180, %r177, %r179;
	shr.s32 	%r181, %r180, 3;
	mov.u32 	%r182, %tid.x;
	setp.gt.u32 	%p3, %r182, 255;
	setp.lt.s32 	%p4, %r177, 8;
	mov.u32 	%r183, %ctaid.x;
	shl.b32 	%r184, %r183, 11;
	cvt.u64.u32 	%rd3, %r184;
	mov.u32 	%r185, %nctaid.x;
	shl.b32 	%r186, %r185, 11;
	cvt.u64.u32 	%rd4, %r186;
	add.s32 	%r1, %r181, -1;
	and.b32  	%r2, %r181, 15;
	and.b32  	%r3, %r181, 7;
	add.s32 	%r4, %r3, -1;
	and.b32  	%r5, %r181, 3;
	or.pred  	%p1, %p3, %p4;
	shl.b32 	%r187, %r182, 2;
	mov.u32 	%r188, _ZZN3cub18CUB_300001_SM_10006detail10radix_sort30DeviceRadixSortHistogramKernelINS1_5radix10policy_hubIiiyE10Policy1000ELNS0_9SortOrderE0EiyNS1_21identity_decomposer_tEEEvPT2_PKT1_SA_iiT3_E12temp_storage;
	add.s32 	%r6, %r188, %r187;
	and.b32  	%r7, %r181, 268435440;
	cvt.u64.u32 	%rd5, %r182;
	add.s32 	%r8, %r182, 128;
	add.s32 	%r9, %r182, 256;
	add.s32 	%r10, %r182, 384;
	add.s32 	%r11, %r182, 512;
	add.s32 	%r12, %r182, 640;
	add.s32 	%r13, %r182, 768;
	or.b32  	%r14, %r182, 1024;
	add.s32 	%r15, %r182, 1920;
	and.b32  	%r16, %r181, 268435448;
	and.b32  	%r17, %r181, 1;
	neg.s32 	%r18, %r7;
	add.s32 	%r19, %r6, 8192;
	add.s64 	%rd21, %rd17, -1;
	shr.u64 	%rd22, %rd21, 30;
	add.s64 	%rd23, %rd22, 1;
	min.u64 	%rd6, %rd23, %rd17;
	mov.b64 	%rd135, 0;
$L__BB55_2:
	@%p1 bra 	$L__BB55_30;
	setp.lt.u32 	%p5, %r1, 15;
	mov.b32 	%r439, 0;
	@%p5 bra 	$L__BB55_6;
	mov.u32 	%r436, %r19;
	mov.u32 	%r437, %r18;
$L__BB55_5:
	.pragma "nounroll";
	mov.b32 	%r190, 0;
	st.shared.u32 	[%r436+-8192], %r190;
	st.shared.u32 	[%r436+-7168], %r190;
	st.shared.u32 	[%r436+-6144], %r190;
	st.shared.u32 	[%r436+-5120], %r190;
	st.shared.u32 	[%r436+-4096], %r190;
	st.shared.u32 	[%r436+-3072], %r190;
	st.shared.u32 	[%r436+-2048], %r190;
	st.shared.u32 	[%r436+-1024], %r190;
	st.shared.u32 	[%r436], %r190;
	st.shared.u32 	[%r436+1024], %r190;
	st.shared.u32 	[%r436+2048], %r190;
	st.shared.u32 	[%r436+3072], %r190;
	st.shared.u32 	[%r436+4096], %r190;
	st.shared.u32 	[%r436+5120], %r190;
	st.shared.u32 	[%r436+6144], %r190;
	st.shared.u32 	[%r436+7168], %r190;
	add.s32 	%r437, %r437, 16;
	add.s32 	%r436, %r436, 16384;
	setp.ne.s32 	%p6, %r437, 0;
	mov.u32 	%r439, %r7;
	@%p6 bra 	$L__BB55_5;
$L__BB55_6:
	add.s32 	%r25, %r2, -1;
	setp.eq.s32 	%p7, %r2, 0;
	@%p7 bra 	$L__BB55_16;
	setp.lt.u32 	%p8, %r25, 7;
	@%p8 bra 	$L__BB55_9;
	shl.b32 	%r191, %r439, 10;
	add.s32 	%r192, %r6, %r191;
	mov.b32 	%r193, 0;
	st.shared.u32 	[%r192], %r193;
	st.shared.u32 	[%r192+1024], %r193;
	st.shared.u32 	[%r192+2048], %r193;
	st.shared.u32 	[%r192+3072], %r193;
	st.shared.u32 	[%r192+4096], %r193;
	st.shared.u32 	[%r192+5120], %r193;
	st.shared.u32 	[%r192+6144], %r193;
	st.shared.u32 	[%r192+7168], %r193;
	add.s32 	%r439, %r439, 8;
$L__BB55_9:
	setp.eq.s32 	%p9, %r3, 0;
	@%p9 bra 	$L__BB55_16;
	setp.lt.u32 	%p10, %r4, 3;
	@%p10 bra 	$L__BB55_12;
	shl.b32 	%r194, %r439, 10;
	add.s32 	%r195, %r6, %r194;
	mov.b32 	%r196, 0;
	st.shared.u32 	[%r195], %r196;
	st.shared.u32 	[%r195+1024], %r196;
	st.shared.u32 	[%r195+2048], %r196;
	st.shared.u32 	[%r195+3072], %r196;
	add.s32 	%r439, %r439, 4;
$L__BB55_12:
	setp.eq.s32 	%p11, %r5, 0;
	@%p11 bra 	$L__BB55_16;
	setp.eq.s32 	%p12, %r5, 1;
	shl.b32 	%r197, %r439, 10;
	add.s32 	%r30, %r6, %r197;
	mov.b32 	%r198, 0;
	st.shared.u32 	[%r30], %r198;
	@%p12 bra 	$L__BB55_16;
	setp.eq.s32 	%p13, %r5, 2;
	mov.b32 	%r199, 0;
	st.shared.u32 	[%r30+1024], %r199;
	@%p13 bra 	$L__BB55_16;
	mov.b32 	%r200, 0;
	st.shared.u32 	[%r30+2048], %r200;
$L__BB55_16:
	cvt.u32.u64 	%r201, %rd5;
	setp.gt.u32 	%p14, %r201, 127;
	@%p14 bra 	$L__BB55_30;
	setp.lt.u32 	%p15, %r1, 15;
	mov.b32 	%r443, 0;
	@%p15 bra 	$L__BB55_20;
	mov.b32 	%r441, 0;
$L__BB55_19:
	.pragma "nounroll";
	shl.b32 	%r204, %r441, 10;
	add.s32 	%r205, %r6, %r204;
	mov.b32 	%r206, 0;
	st.shared.u32 	[%r205+512], %r206;
	st.shared.u32 	[%r205+1536], %r206;
	st.shared.u32 	[%r205+2560], %r206;
	st.shared.u32 	[%r205+3584], %r206;
	st.shared.u32 	[%r205+4608], %r206;
	st.shared.u32 	[%r205+5632], %r206;
	st.shared.u32 	[%r205+6656], %r206;
	st.shared.u32 	[%r205+7680], %r206;
	st.shared.u32 	[%r205+8704], %r206;
	st.shared.u32 	[%r205+9728], %r206;
	st.shared.u32 	[%r205+10752], %r206;
	st.shared.u32 	[%r205+11776], %r206;
	st.shared.u32 	[%r205+12800], %r206;
	st.shared.u32 	[%r205+13824], %r206;
	st.shared.u32 	[%r205+14848], %r206;
	st.shared.u32 	[%r205+15872], %r206;
	add.s32 	%r441, %r441, 16;
	setp.ne.s32 	%p16, %r441, %r7;
	mov.u32 	%r443, %r7;
	@%p16 bra 	$L__BB55_19;
$L__BB55_20:
	setp.eq.s32 	%p17, %r2, 0;
	@%p17 bra 	$L__BB55_30;
	setp.lt.u32 	%p18, %r25, 7;
	@%p18 bra 	$L__BB55_23;
	shl.b32 	%r207, %r443, 10;
	add.s32 	%r208, %r6, %r207;
	mov.b32 	%r209, 0;
	st.shared.u32 	[%r208+512], %r209;
	st.shared.u32 	[%r208+1536], %r209;
	st.shared.u32 	[%r208+2560], %r209;
	st.shared.u32 	[%r208+3584], %r209;
	st.shared.u32 	[%r208+4608], %r209;
	st.shared.u32 	[%r208+5632], %r209;
	st.shared.u32 	[%r208+6656], %r209;
	st.shared.u32 	[%r208+7680], %r209;
	add.s32 	%r443, %r443, 8;
$L__BB55_23:
	setp.eq.s32 	%p19, %r3, 0;
	@%p19 bra 	$L__BB55_30;
	setp.lt.u32 	%p20, %r4, 3;
	@%p20 bra 	$L__BB55_26;
	shl.b32 	%r210, %r443, 10;
	add.s32 	%r211, %r6, %r210;
	mov.b32 	%r212, 0;
	st.shared.u32 	[%r211+512], %r212;
	st.shared.u32 	[%r211+1536], %r212;
	st.shared.u32 	[%r211+2560], %r212;
	st.shared.u32 	[%r211+3584], %r212;
	add.s32 	%r443, %r443, 4;
$L__BB55_26:
	setp.eq.s32 	%p21, %r5, 0;
	@%p21 bra 	$L__BB55_30;
	setp.eq.s32 	%p22, %r5, 1;
	shl.b32 	%r213, %r443, 10;
	add.s32 	%r38, %r6, %r213;
	mov.b32 	%r214, 0;
	st.shared.u32 	[%r38+512], %r214;
	@%p22 bra 	$L__BB55_30;
	setp.eq.s32 	%p23, %r5, 2;
	mov.b32 	%r215, 0;
	st.shared.u32 	[%r38+1536], %r215;
	@%p23 bra 	$L__BB55_30;
	mov.b32 	%r216, 0;
	st.shared.u32 	[%r38+2560], %r216;
$L__BB55_30:
	bar.sync 	0;
	bar.sync 	0;
	shl.b64 	%rd8, %rd135, 30;
	sub.s64 	%rd24, %rd17, %rd8;
	min.u64 	%rd9, %rd24, 1073741824;
	setp.le.u64 	%p24, %rd9, %rd3;
	@%p24 bra 	$L__BB55_70;
	mov.u64 	%rd136, %rd3;
$L__BB55_32:
	add.s64 	%rd11, %rd136, %rd8;
	sub.s64 	%rd12, %rd17, %rd11;
	setp.lt.u64 	%p25, %rd12, 2048;
	@%p25 bra 	$L__BB55_34;
	add.s64 	%rd27, %rd11, %rd5;
	shl.b64 	%rd28, %rd27, 2;
	add.s64 	%rd29, %rd1, %rd28;
	ld.global.u32 	%r475, [%rd29];
	ld.global.u32 	%r474, [%rd29+512];
	ld.global.u32 	%r473, [%rd29+1024];
	ld.global.u32 	%r472, [%rd29+1536];
	ld.global.u32 	%r471, [%rd29+2048];
	ld.global.u32 	%r470, [%rd29+2560];
	ld.global.u32 	%r469, [%rd29+3072];
	ld.global.u32 	%r468, [%rd29+3584];
	ld.global.u32 	%r467, [%rd29+4096];
	ld.global.u32 	%r466, [%rd29+4608];
	ld.global.u32 	%r465, [%rd29+5120];
	ld.global.u32 	%r464, [%rd29+5632];
	ld.global.u32 	%r463, [%rd29+6144];
	ld.global.u32 	%r462, [%rd29+6656];
	ld.global.u32 	%r461, [%rd29+7168];
	ld.global.u32 	%r460, [%rd29+7680];
	bra.uni 	$L__BB55_66;
$L__BB55_34:
	cvt.u32.u64 	%r218, %rd5;
	cvt.u32.u64 	%r55, %rd12;
	setp.ge.s32 	%p26, %r218, %r55;
	add.s64 	%rd25, %rd11, %rd5;
	shl.b64 	%rd26, %rd25, 2;
	add.s64 	%rd13, %rd1, %rd26;
	mov.b32 	%r475, 2147483647;
	@%p26 bra 	$L__BB55_36;
	ld.global.u32 	%r475, [%rd13];
$L__BB55_36:
	setp.ge.s32 	%p27, %r8, %r55;
	mov.b32 	%r474, 2147483647;
	@%p27 bra 	$L__BB55_38;
	ld.global.u32 	%r474, [%rd13+512];
$L__BB55_38:
	setp.ge.s32 	%p28, %r9, %r55;
	mov.b32 	%r473, 2147483647;
	@%p28 bra 	$L__BB55_40;
	ld.global.u32 	%r473, [%rd13+1024];
$L__BB55_40:
	setp.ge.s32 	%p29, %r10, %r55;
	mov.b32 	%r472, 2147483647;
	@%p29 bra 	$L__BB55_42;
	ld.global.u32 	%r472, [%rd13+1536];
$L__BB55_42:
	setp.ge.s32 	%p30, %r11, %r55;
	mov.b32 	%r471, 2147483647;
	@%p30 bra 	$L__BB55_44;
	ld.global.u32 	%r471, [%rd13+2048];
$L__BB55_44:
	setp.ge.s32 	%p31, %r12, %r55;
	mov.b32 	%r470, 2147483647;
	@%p31 bra 	$L__BB55_46;
	ld.global.u32 	%r470, [%rd13+2560];
$L__BB55_46:
	setp.ge.s32 	%p32, %r13, %r55;
	mov.b32 	%r469, 2147483647;
	@%p32 bra 	$L__BB55_48;
	ld.global.u32 	%r469, [%rd13+3072];
$L__BB55_48:
	mov.u32 	%r226, %tid.x;
	add.s32 	%r227, %r226, 896;
	setp.ge.s32 	%p33, %r227, %r55;
	mov.b32 	%r468, 2147483647;
	@%p33 bra 	$L__BB55_50;
	ld.global.u32 	%r468, [%rd13+3584];
$L__BB55_50:
	setp.ge.s32 	%p34, %r14, %r55;
	mov.b32 	%r467, 2147483647;
	@%p34 bra 	$L__BB55_52;
	ld.global.u32 	%r467, [%rd13+4096];
$L__BB55_52:
	add.s32 	%r231, %r226, 1152;
	setp.ge.s32 	%p35, %r231, %r55;
	mov.b32 	%r466, 2147483647;
	@%p35 bra 	$L__BB55_54;
	ld.global.u32 	%r466, [%rd13+4608];
$L__BB55_54:
	add.s32 	%r234, %r226, 1280;
	setp.ge.s32 	%p36, %r234, %r55;
	mov.b32 	%r465, 2147483647;
	@%p36 bra 	$L__BB55_56;
	ld.global.u32 	%r465, [%rd13+5120];
$L__BB55_56:
	add.s32 	%r237, %r226, 1408;
	setp.ge.s32 	%p37, %r237, %r55;
	mov.b32 	%r464, 2147483647;
	@%p37 bra 	$L__BB55_58;
	ld.global.u32 	%r464, [%rd13+5632];
$L__BB55_58:
	add.s32 	%r240, %r226, 1536;
	setp.ge.s32 	%p38, %r240, %r55;
	mov.b32 	%r463, 2147483647;
	@%p38 bra 	$L__BB55_60;
	ld.global.u32 	%r463, [%rd13+6144];
$L__BB55_60:
	add.s32 	%r243, %r226, 1664;
	setp.ge.s32 	%p39, %r243, %r55;
	mov.b32 	%r462, 2147483647;
	@%p39 bra 	$L__BB55_62;
	ld.global.u32 	%r462, [%rd13+6656];
$L__BB55_62:
	add.s32 	%r246, %r226, 1792;
	setp.ge.s32 	%p40, %r246, %r55;
	mov.b32 	%r461, 2147483647;
	@%p40 bra 	$L__BB55_64;
	ld.global.u32 	%r461, [%rd13+7168];
$L__BB55_64:
	setp.ge.s32 	%p41, %r15, %r55;
	mov.b32 	%r460, 2147483647;
	@%p41 bra 	$L__BB55_66;
	ld.global.u32 	%r460, [%rd13+7680];
$L__BB55_66:
	setp.le.s32 	%p42, %r175, %r174;
	@%p42 bra 	$L__BB55_69;
	xor.b32  	%r103, %r460, -2147483648;
	xor.b32  	%r104, %r461, -2147483648;
	xor.b32  	%r105, %r462, -2147483648;
	xor.b32  	%r106, %r463, -2147483648;
	xor.b32  	%r107, %r464, -2147483648;
	xor.b32  	%r108, %r465, -2147483648;
	xor.b32  	%r109, %r466, -2147483648;
	xor.b32  	%r110, %r467, -2147483648;
	xor.b32  	%r111, %r468, -2147483648;
	xor.b32  	%r112, %r469, -2147483648;
	xor.b32  	%r113, %r470, -2147483648;
	xor.b32  	%r114, %r471, -2147483648;
	xor.b32  	%r115, %r472, -2147483648;
	xor.b32  	%r116, %r473, -2147483648;
	xor.b32  	%r117, %r474, -2147483648;
	xor.b32  	%r118, %r475, -2147483648;
	mov.b32 	%r476, 0;
	mov.u32 	%r477, %r174;
$L__BB55_68:
	sub.s32 	%r249, %r175, %r477;
	shl.b32 	%r250, %r476, 10;
	mov.u32 	%r251, _ZZN3cub18CUB_300001_SM_10006detail10radix_sort30DeviceRadixSortHistogramKernelINS1_5radix10policy_hubIiiyE10Policy1000ELNS0_9SortOrderE0EiyNS1_21identity_decomposer_tEEEvPT2_PKT1_SA_iiT3_E12temp_storage;
	add.s32 	%r252, %r251, %r250;
	min.s32 	%r253, %r249, 8;
	mov.b32 	%r254, -1;
	shl.b32 	%r255, %r254, %r253;
	not.b32 	%r256, %r255;
	shr.u32 	%r257, %r118, %r477;
	and.b32  	%r258, %r257, %r256;
	shl.b32 	%r259, %r258, 2;
	add.s32 	%r260, %r252, %r259;
	atom.shared.add.u32 	%r261, [%r260], 1;
	shr.u32 	%r262, %r117, %r477;
	and.b32  	%r263, %r262, %r256;
	shl.b32 	%r264, %r263, 2;
	add.s32 	%r265, %r252, %r264;
	atom.shared.add.u32 	%r266, [%r265], 1;
	shr.u32 	%r267, %r116, %r477;
	and.b32  	%r268, %r267, %r256;
	shl.b32 	%r269, %r268, 2;
	add.s32 	%r270, %r252, %r269;
	atom.shared.add.u32 	%r271, [%r270], 1;
	shr.u32 	%r272, %r115, %r477;
	and.b32  	%r273, %r272, %r256;
	shl.b32 	%r274, %r273, 2;
	add.s32 	%r275, %r252, %r274;
	atom.shared.add.u32 	%r276, [%r275], 1;
	shr.u32 	%r277, %r114, %r477;
	and.b32  	%r278, %r277, %r256;
	shl.b32 	%r279, %r278, 2;
	add.s32 	%r280, %r252, %r279;
	atom.shared.add.u32 	%r281, [%r280], 1;
	shr.u32 	%r282, %r113, %r477;
	and.b32  	%r283, %r282, %r256;
	shl.b32 	%r284, %r283, 2;
	add.s32 	%r285, %r252, %r284;
	atom.shared.add.u32 	%r286, [%r285], 1;
	shr.u32 	%r287, %r112, %r477;
	and.b32  	%r288, %r287, %r256;
	shl.b32 	%r289, %r288, 2;
	add.s32 	%r290, %r252, %r289;
	atom.shared.add.u32 	%r291, [%r290], 1;
	shr.u32 	%r292, %r111, %r477;
	and.b32  	%r293, %r292, %r256;
	shl.b32 	%r294, %r293, 2;
	add.s32 	%r295, %r252, %r294;
	atom.shared.add.u32 	%r296, [%r295], 1;
	shr.u32 	%r297, %r110, %r477;
	and.b32  	%r298, %r297, %r256;
	shl.b32 	%r299, %r298, 2;
	add.s32 	%r300, %r252, %r299;
	atom.shared.add.u32 	%r301, [%r300], 1;
	shr.u32 	%r302, %r109, %r477;
	and.b32  	%r303, %r302, %r256;
	shl.b32 	%r304, %r303, 2;
	add.s32 	%r305, %r252, %r304;
	atom.shared.add.u32 	%r306, [%r305], 1;
	shr.u32 	%r307, %r108, %r477;
	and.b32  	%r308, %r307, %r256;
	shl.b32 	%r309, %r308, 2;
	add.s32 	%r310, %r252, %r309;
	atom.shared.add.u32 	%r311, [%r310], 1;
	shr.u32 	%r312, %r107, %r477;
	and.b32  	%r313, %r312, %r256;
	shl.b32 	%r314, %r313, 2;
	add.s32 	%r315, %r252, %r314;
	atom.shared.add.u32 	%r316, [%r315], 1;
	shr.u32 	%r317, %r106, %r477;
	and.b32  	%r318, %r317, %r256;
	shl.b32 	%r319, %r318, 2;
	add.s32 	%r320, %r252, %r319;
	atom.shared.add.u32 	%r321, [%r320], 1;
	shr.u32 	%r322, %r105, %r477;
	and.b32  	%r323, %r322, %r256;
	shl.b32 	%r324, %r323, 2;
	add.s32 	%r325, %r252, %r324;
	atom.shared.add.u32 	%r326, [%r325], 1;
	shr.u32 	%r327, %r104, %r477;
	and.b32  	%r328, %r327, %r256;
	shl.b32 	%r329, %r328, 2;
	add.s32 	%r330, %r252, %r329;
	atom.shared.add.u32 	%r331, [%r330], 1;
	shr.u32 	%r332, %r103, %r477;
	and.b32  	%r333, %r332, %r256;
	shl.b32 	%r334, %r333, 2;
	add.s32 	%r335, %r252, %r334;
	atom.shared.add.u32 	%r336, [%r335], 1;
	add.s32 	%r477, %r477, 8;
	add.s32 	%r476, %r476, 1;
	setp.lt.s32 	%p43, %r477, %r175;
	@%p43 bra 	$L__BB55_68;
$L__BB55_69:
	add.s64 	%rd136, %rd136, %rd4;
	setp.lt.u64 	%p44, %rd136, %rd9;
	@%p44 bra 	$L__BB55_32;
$L__BB55_70:
	bar.sync 	0;
	@%p1 bra 	$L__BB55_152;
	setp.lt.u32 	%p45, %r1, 7;
	mov.b32 	%r480, 0;
	@%p45 bra 	$L__BB55_90;
	mov.b32 	%r478, 0;
$L__BB55_73:
	.pragma "nounroll";
	shl.b32 	%r339, %r478, 10;
	add.s32 	%r124, %r6, %r339;
	ld.shared.u32 	%r125, [%r124];
	setp.eq.s32 	%p46, %r125, 0;
	@%p46 bra 	$L__BB55_75;
	cvt.u32.u64 	%r340, %rd5;
	shl.b32 	%r341, %r478, 8;
	add.s32 	%r342, %r341, %r340;
	mul.wide.u32 	%rd30, %r342, 8;
	add.s64 	%rd31, %rd2, %rd30;
	cvt.u64.u32 	%rd32, %r125;
	atom.global.add.u64 	%rd33, [%rd31], %rd32;
$L__BB55_75:
	ld.shared.u32 	%r126, [%r124+1024];
	setp.eq.s32 	%p47, %r126, 0;
	@%p47 bra 	$L__BB55_77;
	cvt.u32.u64 	%r343, %rd5;
	shl.b32 	%r344, %r478, 8;
	add.s32 	%r345, %r344, %r343;
	add.s32 	%r346, %r345, 256;
	mul.wide.u32 	%rd34, %r346, 8;
	add.s64 	%rd35, %rd2, %rd34;
	cvt.u64.u32 	%rd36, %r126;
	atom.global.add.u64 	%rd37, [%rd35], %rd36;
$L__BB55_77:
	ld.shared.u32 	%r127, [%r124+2048];
	setp.eq.s32 	%p48, %r127, 0;
	@%p48 bra 	$L__BB55_79;
	cvt.u32.u64 	%r347, %rd5;
	shl.b32 	%r348, %r478, 8;
	add.s32 	%r349, %r348, %r347;
	add.s32 	%r350, %r349, 512;
	mul.wide.u32 	%rd38, %r350, 8;
	add.s64 	%rd39, %rd2, %rd38;
	cvt.u64.u32 	%rd40, %r127;
	atom.global.add.u64 	%rd41, [%rd39], %rd40;
$L__BB55_79:
	ld.shared.u32 	%r128, [%r124+3072];
	setp.eq.s32 	%p49, %r128, 0;
	@%p49 bra 	$L__BB55_81;
	cvt.u32.u64 	%r351, %rd5;
	shl.b32 	%r352, %r478, 8;
	add.s32 	%r353, %r352, %r351;
	add.s32 	%r354, %r353, 768;
	mul.wide.u32 	%rd42, %r354, 8;
	add.s64 	%rd43, %rd2, %rd42;
	cvt.u64.u32 	%rd44, %r128;
	atom.global.add.u64 	%rd45, [%rd43], %rd44;
$L__BB55_81:
	ld.shared.u32 	%r129, [%r124+4096];
	setp.eq.s32 	%p50, %r129, 0;
	@%p50 bra 	$L__BB55_83;
	cvt.u32.u64 	%r355, %rd5;
	shl.b32 	%r356, %r478, 8;
	add.s32 	%r357, %r356, %r355;
	add.s32 	%r358, %r357, 1024;
	mul.wide.u32 	%rd46, %r358, 8;
	add.s64 	%rd47, %rd2, %rd46;
	cvt.u64.u32 	%rd48, %r129;
	atom.global.add.u64 	%rd49, [%rd47], %rd48;
$L__BB55_83:
	ld.shared.u32 	%r130, [%r124+5120];
	setp.eq.s32 	%p51, %r130, 0;
	@%p51 bra 	$L__BB55_85;
	cvt.u32.u64 	%r359, %rd5;
	shl.b32 	%r360, %r478, 8;
	add.s32 	%r361, %r360, %r359;
	add.s32 	%r362, %r361, 1280;
	mul.wide.u32 	%rd50, %r362, 8;
	add.s64 	%rd51, %rd2, %rd50;
	cvt.u64.u32 	%rd52, %r130;
	atom.global.add.u64 	%rd53, [%rd51], %rd52;
$L__BB55_85:
	ld.shared.u32 	%r131, [%r124+6144];
	setp.eq.s32 	%p52, %r131, 0;
	@%p52 bra 	$L__BB55_87;
	cvt.u32.u64 	%r363, %rd5;
	shl.b32 	%r364, %r478, 8;
	add.s32 	%r365, %r364, %r363;
	add.s32 	%r366, %r365, 1536;
	mul.wide.u32 	%rd54, %r366, 8;
	add.s64 	%rd55, %rd2, %rd54;
	cvt.u64.u32 	%rd56, %r131;
	atom.global.add.u64 	%rd57, [%rd55], %rd56;
$L__BB55_87:
	ld.shared.u32 	%r132, [%r124+7168];
	setp.eq.s32 	%p53, %r132, 0;
	@%p53 bra 	$L__BB55_89;
	cvt.u32.u64 	%r367, %rd5;
	shl.b32 	%r368, %r478, 8;
	add.s32 	%r369, %r368, %r367;
	add.s32 	%r370, %r369, 1792;
	mul.wide.u32 	%rd58, %r370, 8;
	add.s64 	%rd59, %rd2, %rd58;
	cvt.u64.u32 	%rd60, %r132;
	atom.global.add.u64 	%rd61, [%rd59], %rd60;
$L__BB55_89:
	add.s32 	%r478, %r478, 8;
	setp.ne.s32 	%p54, %r478, %r16;
	mov.u32 	%r480, %r16;
	@%p54 bra 	$L__BB55_73;
$L__BB55_90:
	add.s32 	%r135, %r5, -1;
	setp.eq.s32 	%p55, %r3, 0;
	@%p55 bra 	$L__BB55_111;
	setp.lt.u32 	%p56, %r4, 3;
	@%p56 bra 	$L__BB55_101;
	shl.b32 	%r371, %r480, 10;
	add.s32 	%r136, %r6, %r371;
	ld.shared.u32 	%r137, [%r136];
	setp.eq.s32 	%p57, %r137, 0;
	@%p57 bra 	$L__BB55_94;
	cvt.u32.u64 	%r372, %rd5;
	shl.b32 	%r373, %r480, 8;
	add.s32 	%r374, %r373, %r372;
	mul.wide.u32 	%rd62, %r374, 8;
	add.s64 	%rd63, %rd2, %rd62;
	cvt.u64.u32 	%rd64, %r137;
	atom.global.add.u64 	%rd65, [%rd63], %rd64;
$L__BB55_94:
	ld.shared.u32 	%r138, [%r136+1024];
	setp.eq.s32 	%p58, %r138, 0;
	@%p58 bra 	$L__BB55_96;
	cvt.u32.u64 	%r375, %rd5;
	shl.b32 	%r376, %r480, 8;
	add.s32 	%r377, %r376, %r375;
	add.s32 	%r378, %r377, 256;
	mul.wide.u32 	%rd66, %r378, 8;
	add.s64 	%rd67, %rd2, %rd66;
	cvt.u64.u32 	%rd68, %r138;
	atom.global.add.u64 	%rd69, [%rd67], %rd68;
$L__BB55_96:
	ld.shared.u32 	%r139, [%r136+2048];
	setp.eq.s32 	%p59, %r139, 0;
	@%p59 bra 	$L__BB55_98;
	cvt.u32.u64 	%r379, %rd5;
	shl.b32 	%r380, %r480, 8;
	add.s32 	%r381, %r380, %r379;
	add.s32 	%r382, %r381, 512;
	mul.wide.u32 	%rd70, %r382, 8;
	add.s64 	%rd71, %rd2, %rd70;
	cvt.u64.u32 	%rd72, %r139;
	atom.global.add.u64 	%rd73, [%rd71], %rd72;
$L__BB55_98:
	ld.shared.u32 	%r140, [%r136+3072];
	setp.eq.s32 	%p60, %r140, 0;
	@%p60 bra 	$L__BB55_100;
	cvt.u32.u64 	%r383, %rd5;
	shl.b32 	%r384, %r480, 8;
	add.s32 	%r385, %r384, %r383;
	add.s32 	%r386, %r385, 768;
	mul.wide.u32 	%rd74, %r386, 8;
	add.s64 	%rd75, %rd2, %rd74;
	cvt.u64.u32 	%rd76, %r140;
	atom.global.add.u64 	%rd77, [%rd75], %rd76;
$L__BB55_100:
	add.s32 	%r480, %r480, 4;
$L__BB55_101:
	setp.eq.s32 	%p61, %r5, 0;
	@%p61 bra 	$L__BB55_111;
	setp.eq.s32 	%p62, %r135, 0;
	@%p62 bra 	$L__BB55_108;
	shl.b32 	%r387, %r480, 10;
	add.s32 	%r143, %r6, %r387;
	ld.shared.u32 	%r144, [%r143];
	setp.eq.s32 	%p63, %r144, 0;
	@%p63 bra 	$L__BB55_105;
	cvt.u32.u64 	%r388, %rd5;
	shl.b32 	%r389, %r480, 8;
	add.s32 	%r390, %r389, %r388;
	mul.wide.u32 	%rd78, %r390, 8;
	add.s64 	%rd79, %rd2, %rd78;
	cvt.u64.u32 	%rd80, %r144;
	atom.global.add.u64 	%rd81, [%rd79], %rd80;
$L__BB55_105:
	ld.shared.u32 	%r145, [%r143+1024];
	setp.eq.s32 	%p64, %r145, 0;
	@%p64 bra 	$L__BB55_107;
	cvt.u32.u64 	%r391, %rd5;
	shl.b32 	%r392, %r480, 8;
	add.s32 	%r393, %r392, %r391;
	add.s32 	%r394, %r393, 256;
	mul.wide.u32 	%rd82, %r394, 8;
	add.s64 	%rd83, %rd2, %rd82;
	cvt.u64.u32 	%rd84, %r145;
	atom.global.add.u64 	%rd85, [%rd83], %rd84;
$L__BB55_107:
	add.s32 	%r480, %r480, 2;
$L__BB55_108:
	setp.eq.s32 	%p65, %r17, 0;
	@%p65 bra 	$L__BB55_111;
	shl.b32 	%r395, %r480, 10;
	add.s32 	%r396, %r6, %r395;
	ld.shared.u32 	%r148, [%r396];
	setp.eq.s32 	%p66, %r148, 0;
	@%p66 bra 	$L__BB55_111;
	cvt.u32.u64 	%r397, %rd5;
	shl.b32 	%r398, %r480, 8;
	add.s32 	%r399, %r398, %r397;
	mul.wide.u32 	%rd86, %r399, 8;
	add.s64 	%rd87, %rd2, %rd86;
	cvt.u64.u32 	%rd88, %r148;
	atom.global.add.u64 	%rd89, [%rd87], %rd88;
$L__BB55_111:
	cvt.u32.u64 	%r400, %rd5;
	setp.gt.u32 	%p67, %r400, 127;
	@%p67 bra 	$L__BB55_152;
	setp.lt.u32 	%p68, %r1, 7;
	mov.b32 	%r484, 0;
	@%p68 bra 	$L__BB55_131;
	mov.b32 	%r482, 0;
$L__BB55_114:
	.pragma "nounroll";
	shl.b32 	%r404, %r482, 10;
	add.s32 	%r150, %r6, %r404;
	ld.shared.u32 	%r151, [%r150+512];
	setp.eq.s32 	%p69, %r151, 0;
	shl.b32 	%r405, %r482, 8;
	add.s32 	%r406, %r405, %r400;
	mul.wide.u32 	%rd90, %r406, 8;
	add.s64 	%rd15, %rd2, %rd90;
	@%p69 bra 	$L__BB55_116;
	cvt.u64.u32 	%rd91, %r151;
	atom.global.add.u64 	%rd92, [%rd15+1024], %rd91;
$L__BB55_116:
	ld.shared.u32 	%r152, [%r150+1536];
	setp.eq.s32 	%p70, %r152, 0;
	@%p70 bra 	$L__BB55_118;
	cvt.u64.u32 	%rd93, %r152;
	atom.global.add.u64 	%rd94, [%rd15+3072], %rd93;
$L__BB55_118:
	ld.shared.u32 	%r153, [%r150+2560];
	setp.eq.s32 	%p71, %r153, 0;
	@%p71 bra 	$L__BB55_120;
	cvt.u64.u32 	%rd95, %r153;
	atom.global.add.u64 	%rd96, [%rd15+5120], %rd95;
$L__BB55_120:
	ld.shared.u32 	%r154, [%r150+3584];
	setp.eq.s32 	%p72, %r154, 0;
	@%p72 bra 	$L__BB55_122;
	cvt.u64.u32 	%rd97, %r154;
	atom.global.add.u64 	%rd98, [%rd15+7168], %rd97;
$L__BB55_122:
	ld.shared.u32 	%r155, [%r150+4608];
	setp.eq.s32 	%p73, %r155, 0;
	@%p73 bra 	$L__BB55_124;
	cvt.u64.u32 	%rd99, %r155;
	atom.global.add.u64 	%rd100, [%rd15+9216], %rd99;
$L__BB55_124:
	ld.shared.u32 	%r156, [%r150+5632];
	setp.eq.s32 	%p74, %r156, 0;
	@%p74 bra 	$L__BB55_126;
	cvt.u64.u32 	%rd101, %r156;
	atom.global.add.u64 	%rd102, [%rd15+11264], %rd101;
$L__BB55_126:
	ld.shared.u32 	%r157, [%r150+6656];
	setp.eq.s32 	%p75, %r157, 0;
	@%p75 bra 	$L__BB55_128;
	cvt.u64.u32 	%rd103, %r157;
	atom.global.add.u64 	%rd104, [%rd15+13312], %rd103;
$L__BB55_128:
	ld.shared.u32 	%r158, [%r150+7680];
	setp.eq.s32 	%p76, %r158, 0;
	@%p76 bra 	$L__BB55_130;
	cvt.u64.u32 	%rd105, %r158;
	atom.global.add.u64 	%rd106, [%rd15+15360], %rd105;
$L__BB55_130:
	add.s32 	%r482, %r482, 8;
	setp.ne.s32 	%p77, %r482, %r16;
	mov.u32 	%r484, %r16;
	@%p77 bra 	$L__BB55_114;
$L__BB55_131:
	setp.eq.s32 	%p78, %r3, 0;
	@%p78 bra 	$L__BB55_152;
	setp.lt.u32 	%p79, %r4, 3;
	@%p79 bra 	$L__BB55_142;
	shl.b32 	%r407, %r484, 10;
	add.s32 	%r161, %r6, %r407;
	ld.shared.u32 	%r162, [%r161+512];
	setp.eq.s32 	%p80, %r162, 0;
	@%p80 bra 	$L__BB55_135;
	shl.b32 	%r409, %r484, 8;
	add.s32 	%r410, %r409, %r400;
	mul.wide.u32 	%rd107, %r410, 8;
	add.s64 	%rd108, %rd2, %rd107;
	cvt.u64.u32 	%rd109, %r162;
	atom.global.add.u64 	%rd110, [%rd108+1024], %rd109;
$L__BB55_135:
	ld.shared.u32 	%r163, [%r161+1536];
	setp.eq.s32 	%p81, %r163, 0;
	@%p81 bra 	$L__BB55_137;
	shl.b32 	%r412, %r484, 8;
	add.s32 	%r413, %r412, %r400;
	add.s32 	%r414, %r413, 256;
	mul.wide.u32 	%rd111, %r414, 8;
	add.s64 	%rd112, %rd2, %rd111;
	cvt.u64.u32 	%rd113, %r163;
	atom.global.add.u64 	%rd114, [%rd112+1024], %rd113;
$L__BB55_137:
	ld.shared.u32 	%r164, [%r161+2560];
	setp.eq.s32 	%p82, %r164, 0;
	@%p82 bra 	$L__BB55_139;
	shl.b32 	%r416, %r484, 8;
	add.s32 	%r417, %r416, %r400;
	add.s32 	%r418, %r417, 512;
	mul.wide.u32 	%rd115, %r418, 8;
	add.s64 	%rd116, %rd2, %rd115;
	cvt.u64.u32 	%rd117, %r164;
	atom.global.add.u64 	%rd118, [%rd116+1024], %rd117;
$L__BB55_139:
	ld.shared.u32 	%r165, [%r161+3584];
	setp.eq.s32 	%p83, %r165, 0;
	@%p83 bra 	$L__BB55_141;
	shl.b32 	%r420, %r484, 8;
	add.s32 	%r421, %r420, %r400;
	add.s32 	%r422, %r421, 768;
	mul.wide.u32 	%rd119, %r422, 8;
	add.s64 	%rd120, %rd2, %rd119;
	cvt.u64.u32 	%rd121, %r165;
	atom.global.add.u64 	%rd122, [%rd120+1024], %rd121;
$L__BB55_141:
	add.s32 	%r484, %r484, 4;
$L__BB55_142:
	setp.eq.s32 	%p84, %r5, 0;
	@%p84 bra 	$L__BB55_152;
	setp.eq.s32 	%p85, %r135, 0;
	@%p85 bra 	$L__BB55_149;
	shl.b32 	%r423, %r484, 10;
	add.s32 	%r168, %r6, %r423;
	ld.shared.u32 	%r169, [%r168+512];
	setp.eq.s32 	%p86, %r169, 0;
	@%p86 bra 	$L__BB55_146;
	shl.b32 	%r425, %r484, 8;
	add.s32 	%r426, %r425, %r400;
	mul.wide.u32 	%rd123, %r426, 8;
	add.s64 	%rd124, %rd2, %rd123;
	cvt.u64.u32 	%rd125, %r169;
	atom.global.add.u64 	%rd126, [%rd124+1024], %rd125;
$L__BB55_146:
	ld.shared.u32 	%r170, [%r168+1536];
	setp.eq.s32 	%p87, %r170, 0;
	@%p87 bra 	$L__BB55_148;
	shl.b32 	%r428, %r484, 8;
	add.s32 	%r429, %r428, %r400;
	add.s32 	%r430, %r429, 256;
	mul.wide.u32 	%rd127, %r430, 8;
	add.s64 	%rd128, %rd2, %rd127;
	cvt.u64.u32 	%rd129, %r170;
	atom.global.add.u64 	%rd130, [%rd128+1024], %rd129;
$L__BB55_148:
	add.s32 	%r484, %r484, 2;
$L__BB55_149:
	setp.eq.s32 	%p88, %r17, 0;
	@%p88 bra 	$L__BB55_152;
	shl.b32 	%r431, %r484, 10;
	add.s32 	%r432, %r6, %r431;
	ld.shared.u32 	%r173, [%r432+512];
	setp.eq.s32 	%p89, %r173, 0;
	@%p89 bra 	$L__BB55_152;
	shl.b32 	%r434, %r484, 8;
	add.s32 	%r435, %r434, %r400;
	mul.wide.u32 	%rd131, %r435, 8;
	add.s64 	%rd132, %rd2, %rd131;
	cvt.u64.u32 	%rd133, %r173;
	atom.global.add.u64 	%rd134, [%rd132+1024], %rd133;
$L__BB55_152:
	bar.sync 	0;
	add.s64 	%rd135, %rd135, 1;
	setp.ne.s64 	%p90, %rd135, %rd6;
	@%p90 bra 	$L__BB55_2;
$L__BB55_153:
	ret;

}
	// .globl	_ZN3cub18CUB_300001_SM_10006detail10radix_sort33DeviceRadixSortExclusiveSumKernelINS1_5radix10policy_hubIiiyE10Policy1000EyEEvPT0_
.visible .entry _ZN3cub18CUB_300001_SM_10006detail10radix_sort33DeviceRadixSortExclusiveSumKernelINS1_5radix10policy_hubIiiyE10Policy1000EyEEvPT0_(
	.param .u64 .ptr .align 1 _ZN3cub18CUB_300001_SM_10006detail10radix_sort33DeviceRadixSortExclusiveSumKernelINS1_5radix10policy_hubIiiyE10Policy1000EyEEvPT0__param_0
)
{
	.reg .pred 	%p<4>;
	.reg .b32 	%r<28>;
	.reg .b64 	%rd<54>;
	// demoted variable
	.shared .align 16 .b8 _ZZN3cub18CUB_300001_SM_10006detail10radix_sort33DeviceRadixSortExclusiveSumKernelINS1_5radix10policy_hubIiiyE10Policy1000EyEEvPT0_E12temp_storage[2336];
	ld.param.u64 	%rd5, [_ZN3cub18CUB_300001_SM_10006detail10radix_sort33DeviceRadixSortExclusiveSumKernelINS1_5radix10policy_hubIiiyE10Policy1000EyEEvPT0__param_0];
	cvta.to.global.u64 	%rd6, %rd5;
	mov.u32 	%r3, %ctaid.x;
	shl.b32 	%r4, %r3, 8;
	mov.u32 	%r1, %tid.x;
	setp.gt.u32 	%p1, %r1, 255;
	add.s32 	%r5, %r4, %r1;
	mul.wide.s32 	%rd7, %r5, 8;
	add.s64 	%rd1, %rd6, %rd7;
	@%p1 bra 	$L__BB56_2;
	ld.global.u64 	%rd53, [%rd1];
$L__BB56_2:
	shr.u32 	%r6, %r1, 3;
	add.s32 	%r7, %r6, %r1;
	shl.b32 	%r8, %r7, 3;
	mov.u32 	%r9, _ZZN3cub18CUB_300001_SM_10006detail10radix_sort33DeviceRadixSortExclusiveSumKernelINS1_5radix10policy_hubIiiyE10Policy1000EyEEvPT0_E12temp_storage;
	add.s32 	%r10, %r9, %r8;
	add.s32 	%r2, %r10, 16;
	st.shared.u64 	[%r10+16], %rd53;
	bar.sync 	0;
	setp.gt.u32 	%p2, %r1, 31;
	@%p2 bra 	$L__BB56_4;
	mad.lo.s32 	%r27, %r1, 72, %r9;
	ld.shared.u64 	%rd23, [%r27+16];
	ld.shared.u64 	%rd24, [%r27+24];
	ld.shared.u64 	%rd25, [%r27+32];
	ld.shared.u64 	%rd26, [%r27+40];
	ld.shared.u64 	%rd27, [%r27+48];
	ld.shared.u64 	%rd28, [%r27+56];
	ld.shared.u64 	%rd29, [%r27+64];
	ld.shared.u64 	%rd30, [%r27+72];
	add.s64 	%rd31, %rd24, %rd23;
	add.s64 	%rd32, %rd31, %rd25;
	add.s64 	%rd33, %rd32, %rd26;
	add.s64 	%rd34, %rd33, %rd27;
	add.s64 	%rd35, %rd34, %rd28;
	add.s64 	%rd36, %rd35, %rd29;
	add.s64 	%rd10, %rd36, %rd30;
	mov.b32 	%r11, 1;
	mov.b32 	%r24, 0;
	mov.b32 	%r25, -1;
	// begin inline asm
	{  .reg .u64 r0;  .reg .u32 lo;  .reg .u32 hi;  .reg .pred p;  mov.b64 {lo, hi}, %rd10;  shfl.sync.up.b32 lo|p, lo, %r11, %r24, %r25;  shfl.sync.up.b32 hi|p, hi, %r11, %r24, %r25;  mov.b64 r0, {lo, hi};  @p add.u64 r0, r0, %rd10;  mov.u64 %rd8, r0;}
	// end inline asm
	mov.b32 	%r14, 2;
	// begin inline asm
	{  .reg .u64 r0;  .reg .u32 lo;  .reg .u32 hi;  .reg .pred p;  mov.b64 {lo, hi}, %rd8;  shfl.sync.up.b32 lo|p, lo, %r14, %r24, %r25;  shfl.sync.up.b32 hi|p, hi, %r14, %r24, %r25;  mov.b64 r0, {lo, hi};  @p add.u64 r0, r0, %rd8;  mov.u64 %rd11, r0;}
	// end inline asm
	mov.b32 	%r17, 4;
	// begin inline asm
	{  .reg .u64 r0;  .reg .u32 lo;  .reg .u32 hi;  .reg .pred p;  mov.b64 {lo, hi}, %rd11;  shfl.sync.up.b32 lo|p, lo, %r17, %r24, %r25;  shfl.sync.up.b32 hi|p, hi, %r17, %r24, %r25;  mov.b64 r0, {lo, hi};  @p add.u64 r0, r0, %rd11;  mov.u64 %rd14, r0;}
	// end inline asm
	mov.b32 	%r20, 8;
	// begin inline asm
	{  .reg .u64 r0;  .reg .u32 lo;  .reg .u32 hi;  .reg .pred p;  mov.b64 {lo, hi}, %rd14;  shfl.sync.up.b32 lo|p, lo, %r20, %r24, %r25;  shfl.sync.up.b32 hi|p, hi, %r20, %r24, %r25;  mov.b64 r0, {lo, hi};  @p add.u64 r0, r0, %rd14;  mov.u64 %rd17, r0;}
	// end inline asm
	mov.b32 	%r23, 16;
	// begin inline asm
	{  .reg .u64 r0;  .reg .u32 lo;  .reg .u32 hi;  .reg .pred p;  mov.b64 {lo, hi}, %rd17;  shfl.sync.up.b32 lo|p, lo, %r23, %r24, %r25;  shfl.sync.up.b32 hi|p, hi, %r23, %r24, %r25;  mov.b64 r0, {lo, hi};  @p add.u64 r0, r0, %rd17;  mov.u64 %rd20, r0;}
	// end inline asm
	sub.s64 	%rd37, %rd20, %rd10;
	ld.shared.u64 	%rd38, [%r27+16];
	ld.shared.u64 	%rd39, [%r27+24];
	ld.shared.u64 	%rd40, [%r27+32];
	ld.shared.u64 	%rd41, [%r27+40];
	ld.shared.u64 	%rd42, [%r27+48];
	ld.shared.u64 	%rd43, [%r27+56];
	ld.shared.u64 	%rd44, [%r27+64];
	add.s64 	%rd45, %rd38, %rd37;
	add.s64 	%rd46, %rd39, %rd45;
	add.s64 	%rd47, %rd40, %rd46;
	add.s64 	%rd48, %rd41, %rd47;
	add.s64 	%rd49, %rd42, %rd48;
	add.s64 	%rd50, %rd43, %rd49;
	add.s64 	%rd51, %rd44, %rd50;
	st.shared.u64 	[%r27+16], %rd37;
	st.shared.u64 	[%r27+24], %rd45;
	st.shared.u64 	[%r27+32], %rd46;
	st.shared.u64 	[%r27+40], %rd47;
	st.shared.u64 	[%r27+48], %rd48;
	st.shared.u64 	[%r27+56], %rd49;
	st.shared.u64 	[%r27+64], %rd50;
	st.shared.u64 	[%r27+72], %rd51;
$L__BB56_4:
	setp.gt.u32 	%p3, %r1, 255;
	bar.sync 	0;
	@%p3 bra 	$L__BB56_6;
	ld.shared.u64 	%rd52, [%r2];
	st.global.u64 	[%rd1], %rd52;
$L__BB56_6:
	ret;

}
	// .globl	_ZN3cub18CUB_300001_SM_10006detail10radix_sort29DeviceRadixSortOnesweepKernelINS1_5radix10policy_hubIiiyE10Policy1000ELNS0_9SortOrderE0EiiyiiNS1_21identity_decomposer_tEEEvPT5_SB_PT3_PKSC_PT1_PKSG_PT2_PKSK_T4_iiT6_
.visible .entry _ZN3cub18CUB_300001_SM_10006detail10radix_sort29DeviceRadixSortOnesweepKernelINS1_5radix10policy_hubIiiyE10Policy1000ELNS0_9SortOrderE0EiiyiiNS1_21identity_decomposer_tEEEvPT5_SB_PT3_PKSC_PT1_PKSG_PT2_PKSK_T4_iiT6_(
	.param .u64 .ptr .align 1 _ZN3cub18CUB_300001_SM_10006detail10radix_sort29DeviceRadixSortOnesweepKernelINS1_5radix10policy_hubIiiyE10Policy1000ELNS0_9SortOrderE0EiiyiiNS1_21identity_decomposer_tEEEvPT5_SB_PT3_PKSC_PT1_PKSG_PT2_PKSK_T4_iiT6__param_0,
	.param .u64 .ptr .align 1 _ZN3cub18CUB_300001_SM_10006detail10radix_sort29DeviceRadixSortOnesweepKernelINS1_5radix10policy_hubIiiyE10Policy1000ELNS0_9SortOrderE0EiiyiiNS1_21identity_decomposer_tEEEvPT5_SB_PT3_PKSC_PT1_PKSG_PT2_PKSK_T4_iiT6__param_1,
	.param .u64 .ptr .align 1 _ZN3cub18CUB_300001_SM_10006detail10radix_sort29DeviceRadixSortOnesweepKernelINS1_5radix10policy_hubIiiyE10Policy1000ELNS0_9SortOrderE0EiiyiiNS1_21identity_decomposer_tEEEvPT5_SB_PT3_PKSC_PT1_PKSG_PT2_PKSK_T4_iiT6__param_2,
	.param .u64 .ptr .align 1 _ZN3cub18CUB_300001_SM_10006detail10radix_sort29DeviceRadixSortOnesweepKernelINS1_5radix10policy_hubIiiyE10Policy1000ELNS0_9SortOrderE0EiiyiiNS1_21identity_decomposer_tEEEvPT5_SB_PT3_PKSC_PT1_PKSG_PT2_PKSK_T4_iiT6__param_3,
	.param .u64 .ptr .align 1 _ZN3cub18CUB_300001_SM_10006detail10radix_sort29DeviceRadixSortOnesweepKernelINS1_5radix10policy_hubIiiyE10Policy1000ELNS0_9SortOrderE0EiiyiiNS1_21identity_decomposer_tEEEvPT5_SB_PT3_PKSC_PT1_PKSG_PT2_PKSK_T4_iiT6__param_4,
	.param .u64 .ptr .align 1 _ZN3cub18CUB_300001_SM_10006detail10radix_sort29DeviceRadixSortOnesweepKernelINS1_5radix10policy_hubIiiyE10Policy1000ELNS0_9SortOrderE0EiiyiiNS1_21identity_decomposer_tEEEvPT5_SB_PT3_PKSC_PT1_PKSG_PT2_PKSK_T4_iiT6__param_5,
	.param .u64 .ptr .align 1 _ZN3cub18CUB_300001_SM_10006detail10radix_sort29DeviceRadixSortOnesweepKernelINS1_5radix10policy_hubIiiyE10Policy1000ELNS0_9SortOrderE0EiiyiiNS1_21identity_decomposer_tEEEvPT5_SB_PT3_PKSC_PT1_PKSG_PT2_PKSK_T4_iiT6__param_6,
	.param .u64 .ptr .align 1 _ZN3cub18CUB_300001_SM_10006detail10radix_sort29DeviceRadixSortOnesweepKernelINS1_5radix10policy_hubIiiyE10Policy1000ELNS0_9SortOrderE0EiiyiiNS1_21identity_decomposer_tEEEvPT5_SB_PT3_PKSC_PT1_PKSG_PT2_PKSK_T4_iiT6__param_7,
	.param .u32 _ZN3cub18CUB_300001_SM_10006detail10radix_sort29DeviceRadixSortOnesweepKernelINS1_5radix10policy_hubIiiyE10Policy1000ELNS0_9SortOrderE0EiiyiiNS1_21identity_decomposer_tEEEvPT5_SB_PT3_PKSC_PT1_PKSG_PT2_PKSK_T4_iiT6__param_8,
	.param .u32 _ZN3cub18CUB_300001_SM_10006detail10radix_sort29DeviceRadixSortOnesweepKernelINS1_5radix10policy_hubIiiyE10Policy1000ELNS0_9SortOrderE0EiiyiiNS1_21identity_decomposer_tEEEvPT5_SB_PT3_PKSC_PT1_PKSG_PT2_PKSK_T4_iiT6__param_9,
	.param .u32 _ZN3cub18CUB_300001_SM_10006detail10radix_sort29DeviceRadixSortOnesweepKernelINS1_5radix10policy_hubIiiyE10Policy1000ELNS0_9SortOrderE0EiiyiiNS1_21identity_decomposer_tEEEvPT5_SB_PT3_PKSC_PT1_PKSG_PT2_PKSK_T4_iiT6__param_10,
	.param .align 1 .b8 _ZN3cub18CUB_300001_SM_10006detail10radix_sort29DeviceRadixSortOnesweepKernelINS1_5radix10policy_hubIiiyE10Policy1000ELNS0_9SortOrderE0EiiyiiNS1_21identity_decomposer_tEEEvPT5_SB_PT3_PKSC_PT1_PKSG_PT2_PKSK_T4_iiT6__param_11[1]
)
.maxntid 384
{
	.reg .pred 	%p<205>;
	.reg .b32 	%r<2283>;
	.reg .b64 	%rd<457>;
	// demoted variable
	.shared .align 16 .b8 _ZZN3cub18CUB_300001_SM_10006detail10radix_sort29DeviceRadixSortOnesweepKernelINS1_5radix10policy_hubIiiyE10Policy1000ELNS0_9SortOrderE0EiiyiiNS1_21identity_decomposer_tEEEvPT5_SB_PT3_PKSC_PT1_PKSG_PT2_PKSK_T4_iiT6_E1s[28160];
	ld.param.u64 	%rd43, [_ZN3cub18CUB_300001_SM_10006detail10radix_sort29DeviceRadixSortOnesweepKernelINS1_5radix10policy_hubIiiyE10Policy1000ELNS0_9SortOrderE0EiiyiiNS1_21identity_decomposer_tEEEvPT5_SB_PT3_PKSC_PT1_PKSG_PT2_PKSK_T4_iiT6__param_0];
	ld.param.u64 	%rd44, [_ZN3cub18CUB_300001_SM_10006detail10radix_sort29DeviceRadixSortOnesweepKernelINS1_5radix10policy_hubIiiyE10Policy1000ELNS0_9SortOrderE0EiiyiiNS1_21identity_decomposer_tEEEvPT5_SB_PT3_PKSC_PT1_PKSG_PT2_PKSK_T4_iiT6__param_1];
	ld.param.u64 	%rd47, [_ZN3cub18CUB_300001_SM_10006detail10radix_sort29DeviceRadixSortOnesweepKernelINS1_5radix10policy_hubIiiyE10Policy1000ELNS0_9SortOrderE0EiiyiiNS1_21identity_decomposer_tEEEvPT5_SB_PT3_PKSC_PT1_PKSG_PT2_PKSK_T4_iiT6__param_4];
	ld.param.u64 	%rd50, [_ZN3cub18CUB_300001_SM_10006detail10radix_sort29DeviceRadixSortOnesweepKernelINS1_5radix10policy_hubIiiyE10Policy1000ELNS0_9SortOrderE0EiiyiiNS1_21identity_decomposer_tEEEvPT5_SB_PT3_PKSC_PT1_PKSG_PT2_PKSK_T4_iiT6__param_5];
	cvta.to.global.u64 	%rd1, %rd47;
	cvta.to.global.u64 	%rd2, %rd43;
	cvta.to.global.u64 	%rd3, %rd50;
	mov.u32 	%r1, %tid.x;
	// begin inline asm
	mov.u32 %r443, %laneid;
	// end inline asm
	setp.ne.s32 	%p1, %r1, 0;
	@%p1 bra 	$L__BB57_2;
	cvta.to.global.u64 	%rd51, %rd44;
	atom.global.add.u32 	%r444, [%rd51], 1;
	st.shared.u32 	[_ZZN3cub18CUB_300001_SM_10006detail10radix_sort29DeviceRadixSortOnesweepKernelINS1_5radix10policy_hubIiiyE10Policy1000ELNS0_9SortOrderE0EiiyiiNS1_21identity_decomposer_tEEEvPT5_SB_PT3_PKSC_PT1_PKSG_PT2_PKSK_T4_iiT6_E1s+26112], %r444;
$L__BB57_2:
	ld.param.u32 	%r2078, [_ZN3cub18CUB_300001_SM_10006detail10radix_sort29DeviceRadixSortOnesweepKernelINS1_5radix10policy_hubIiiyE10Policy1000ELNS0_9SortOrderE0EiiyiiNS1_21identity_decomposer_tEEEvPT5_SB_PT3_PKSC_PT1_PKSG_PT2_PKSK_T4_iiT6__param_8];
	bar.sync 	0;
	ld.shared.u32 	%r3, [_ZZN3cub18CUB_300001_SM_10006detail10radix_sort29DeviceRadixSortOnesweepKernelINS1_5radix10policy_hubIiiyE10Policy1000ELNS0_9SortOrderE0EiiyiiNS1_21identity_decomposer_tEEEvPT5_SB_PT3_PKSC_PT1_PKSG_PT2_PKSK_T4_iiT6_E1s+26112];
	mul.lo.s32 	%r445, %r3, 6528;
	add.s32 	%r4, %r445, 6528;
	setp.gt.s32 	%p2, %r4, %r2078;
	cvt.s64.s32 	%rd4, %r445;
	@%p2 bra 	$L__BB57_4;
	and.b32  	%r446, %r1, 31;
	and.b32  	%r447, %r1, 992;
	mul.lo.s32 	%r448, %r447, 17;
	or.b32  	%r449, %r448, %r446;
	cvt.u64.u32 	%rd52, %r449;
	add.s64 	%rd53, %rd52, %rd4;
	shl.b64 	%rd54, %rd53, 2;
	add.s64 	%rd55, %rd3, %rd54;
	ld.global.u32 	%r2165, [%rd55];
	ld.global.u32 	%r2164, [%rd55+128];
	ld.global.u32 	%r2163, [%rd55+256];
	ld.global.u32 	%r2162, [%rd55+384];
	ld.global.u32 	%r2161, [%rd55+512];
	ld.global.u32 	%r2160, [%rd55+640];
	ld.global.u32 	%r2159, [%rd55+768];
	ld.global.u32 	%r2158, [%rd55+896];
	ld.global.u32 	%r2157, [%rd55+1024];
	ld.global.u32 	%r2156, [%rd55+1152];
	ld.global.u32 	%r2155, [%rd55+1280];
	ld.global.u32 	%r2154, [%rd55+1408];
	ld.global.u32 	%r2153, [%rd55+1536];
	ld.global.u32 	%r2152, [%rd55+1664];
	ld.global.u32 	%r2151, [%rd55+1792];
	ld.global.u32 	%r2150, [%rd55+1920];
	ld.global.u32 	%r2149, [%rd55+2048];
	bra.uni 	$L__BB57_38;
$L__BB57_4:
	ld.param.u32 	%r2079, [_ZN3cub18CUB_300001_SM_10006detail10radix_sort29DeviceRadixSortOnesweepKernelINS1_5radix10policy_hubIiiyE10Policy1000ELNS0_9SortOrderE0EiiyiiNS1_21identity_decomposer_tEEEvPT5_SB_PT3_PKSC_PT1_PKSG_PT2_PKSK_T4_iiT6__param_8];
	cvt.u32.u64 	%r451, %rd4;
	sub.s32 	%r22, %r2079, %r451;
	and.b32  	%r452, %r1, 31;
	and.b32  	%r453, %r1, 992;
	mul.lo.s32 	%r454, %r453, 17;
	or.b32  	%r23, %r454, %r452;
	setp.ge.s32 	%p3, %r23, %r22;
	cvt.u64.u32 	%rd56, %r23;
	add.s64 	%rd57, %rd56, %rd4;
	shl.b64 	%rd58, %rd57, 2;
	add.s64 	%rd5, %rd3, %rd58;
	mov.b32 	%r2165, 2147483647;
	@%p3 bra 	$L__BB57_6;
	ld.global.u32 	%r2165, [%rd5];
$L__BB57_6:
	add.s32 	%r456, %r23, 32;
	setp.ge.s32 	%p4, %r456, %r22;
	mov.b32 	%r2164, 2147483647;
	@%p4 bra 	$L__BB57_8;
	ld.global.u32 	%r2164, [%rd5+128];
$L__BB57_8:
	add.s32 	%r458, %r23, 64;
	setp.ge.s32 	%p5, %r458, %r22;
	mov.b32 	%r2163, 2147483647;
	@%p5 bra 	$L__BB57_10;
	ld.global.u32 	%r2163, [%rd5+256];
$L__BB57_10:
	add.s32 	%r460, %r23, 96;
	setp.ge.s32 	%p6, %r460, %r22;
	mov.b32 	%r2162, 2147483647;
	@%p6 bra 	$L__BB57_12;
	ld.global.u32 	%r2162, [%rd5+384];
$L__BB57_12:
	add.s32 	%r462, %r23, 128;
	setp.ge.s32 	%p7, %r462, %r22;
	mov.b32 	%r2161, 2147483647;
	@%p7 bra 	$L__BB57_14;
	ld.global.u32 	%r2161, [%rd5+512];
$L__BB57_14:
	add.s32 	%r464, %r23, 160;
	setp.ge.s32 	%p8, %r464, %r22;
	mov.b32 	%r2160, 2147483647;
	@%p8 bra 	$L__BB57_16;
	ld.global.u32 	%r2160, [%rd5+640];
$L__BB57_16:
	add.s32 	%r466, %r23, 192;
	setp.ge.s32 	%p9, %r466, %r22;
	mov.b32 	%r2159, 2147483647;
	@%p9 bra 	$L__BB57_18;
	ld.global.u32 	%r2159, [%rd5+768];
$L__BB57_18:
	add.s32 	%r468, %r23, 224;
	setp.ge.s32 	%p10, %r468, %r22;
	mov.b32 	%r2158, 2147483647;
	@%p10 bra 	$L__BB57_20;
	ld.global.u32 	%r2158, [%rd5+896];
$L__BB57_20:
	add.s32 	%r470, %r23, 256;
	setp.ge.s32 	%p11, %r470, %r22;
	mov.b32 	%r2157, 2147483647;
	@%p11 bra 	$L__BB57_22;
	ld.global.u32 	%r2157, [%rd5+1024];
$L__BB57_22:
	add.s32 	%r472, %r23, 288;
	setp.ge.s32 	%p12, %r472, %r22;
	mov.b32 	%r2156, 2147483647;
	@%p12 bra 	$L__BB57_24;
	ld.global.u32 	%r2156, [%rd5+1152];
$L__BB57_24:
	add.s32 	%r474, %r23, 320;
	setp.ge.s32 	%p13, %r474, %r22;
	mov.b32 	%r2155, 2147483647;
	@%p13 bra 	$L__BB57_26;
	ld.global.u32 	%r2155, [%rd5+1280];
$L__BB57_26:
	add.s32 	%r476, %r23, 352;
	setp.ge.s32 	%p14, %r476, %r22;
	mov.b32 	%r2154, 2147483647;
	@%p14 bra 	$L__BB57_28;
	ld.global.u32 	%r2154, [%rd5+1408];
$L__BB57_28:
	add.s32 	%r478, %r23, 384;
	setp.ge.s32 	%p15, %r478, %r22;
	mov.b32 	%r2153, 2147483647;
	@%p15 bra 	$L__BB57_30;
	ld.global.u32 	%r2153, [%rd5+1536];
$L__BB57_30:
	add.s32 	%r480, %r23, 416;
	setp.ge.s32 	%p16, %r480, %r22;
	mov.b32 	%r2152, 2147483647;
	@%p16 bra 	$L__BB57_32;
	ld.global.u32 	%r2152, [%rd5+1664];
$L__BB57_32:
	add.s32 	%r482, %r23, 448;
	setp.ge.s32 	%p17, %r482, %r22;
	mov.b32 	%r2151, 2147483647;
	@%p17 bra 	$L__BB57_34;
	ld.global.u32 	%r2151, [%rd5+1792];
$L__BB57_34:
	add.s32 	%r484, %r23, 480;
	setp.ge.s32 	%p18, %r484, %r22;
	mov.b32 	%r2150, 2147483647;
	@%p18 bra 	$L__BB57_36;
	ld.global.u32 	%r2150, [%rd5+1920];
$L__BB57_36:
	add.s32 	%r486, %r23, 512;
	setp.ge.s32 	%p19, %r486, %r22;
	mov.b32 	%r2149, 2147483647;
	@%p19 bra 	$L__BB57_38;
	ld.global.u32 	%r2149, [%rd5+2048];
$L__BB57_38:
	ld.param.u32 	%r2131, [_ZN3cub18CUB_300001_SM_10006detail10radix_sort29DeviceRadixSortOnesweepKernelINS1_5radix10policy_hubIiiyE10Policy1000ELNS0_9SortOrderE0EiiyiiNS1_21identity_decomposer_tEEEvPT5_SB_PT3_PKSC_PT1_PKSG_PT2_PKSK_T4_iiT6__param_10];
	mov.b32 	%r487, -1;
	shl.b32 	%r488, %r487, %r2131;
	not.b32 	%r74, %r488;
	shr.u32 	%r75, %r1, 5;
	shl.b32 	%r489, %r75, 10;
	mov.u32 	%r490, _ZZN3cub18CUB_300001_SM_10006detail10radix_sort29DeviceRadixSortOnesweepKernelINS1_5radix10policy_hubIiiyE10Policy1000ELNS0_9SortOrderE0EiiyiiNS1_21identity_decomposer_tEEEvPT5_SB_PT3_PKSC_PT1_PKSG_PT2_PKSK_T4_iiT6_E1s;
	add.s32 	%r76, %r490, %r489;
	setp.gt.s32 	%p20, %r443, 255;
	@%p20 bra 	$L__BB57_51;
	max.s32 	%r491, %r443, 224;
	sub.s32 	%r492, %r491, %r443;
	add.s32 	%r493, %r492, 31;
	shr.u32 	%r494, %r493, 5;
	add.s32 	%r77, %r494, 1;
	and.b32  	%r78, %r77, 15;
	setp.lt.u32 	%p21, %r493, 480;
	mov.u32 	%r2169, %r443;
	@%p21 bra 	$L__BB57_42;
	and.b32  	%r495, %r77, 268435440;
	neg.s32 	%r2167, %r495;
	shl.b32 	%r497, %r443, 2;
	add.s32 	%r498, %r489, %r497;
	add.s32 	%r500, %r498, %r490;
	add.s32 	%r2166, %r500, 1024;
	mov.u32 	%r2169, %r443;
$L__BB57_41:
	.pragma "nounroll";
	mov.b32 	%r501, 0;
	st.shared.u32 	[%r2166+-1024], %r501;
	st.shared.u32 	[%r2166+-896], %r501;
	st.shared.u32 	[%r2166+-768], %r501;
	st.shared.u32 	[%r2166+-640], %r501;
	st.shared.u32 	[%r2166+-512], %r501;
	st.shared.u32 	[%r2166+-384], %r501;
	st.shared.u32 	[%r2166+-256], %r501;
	st.shared.u32 	[%r2166+-128], %r501;
	st.shared.u32 	[%r2166], %r501;
	st.shared.u32 	[%r2166+128], %r501;
	st.shared.u32 	[%r2166+256], %r501;
	st.shared.u32 	[%r2166+384], %r501;
	st.shared.u32 	[%r2166+512], %r501;
	st.shared.u32 	[%r2166+640], %r501;
	st.shared.u32 	[%r2166+768], %r501;
	st.shared.u32 	[%r2166+896], %r501;
	add.s32 	%r2169, %r2169, 512;
	add.s32 	%r2167, %r2167, 16;
	add.s32 	%r2166, %r2166, 2048;
	setp.ne.s32 	%p22, %r2167, 0;
	@%p22 bra 	$L__BB57_41;
$L__BB57_42:
	setp.eq.s32 	%p23, %r78, 0;
	@%p23 bra 	$L__BB57_51;
	and.b32  	%r88, %r77, 7;
	setp.lt.u32 	%p24, %r78, 8;
	@%p24 bra 	$L__BB57_45;
	shl.b32 	%r502, %r2169, 2;
	add.s32 	%r503, %r76, %r502;
	mov.b32 	%r504, 0;
	st.shared.u32 	[%r503], %r504;
	st.shared.u32 	[%r503+128], %r504;
	st.shared.u32 	[%r503+256], %r504;
	st.shared.u32 	[%r503+384], %r504;
	st.shared.u32 	[%r503+512], %r504;
	st.shared.u32 	[%r503+640], %r504;
	st.shared.u32 	[%r503+768], %r504;
	st.shared.u32 	[%r503+896], %r504;
	add.s32 	%r2169, %r2169, 256;
$L__BB57_45:
	setp.eq.s32 	%p25, %r88, 0;
	@%p25 bra 	$L__BB57_51;
	and.b32  	%r91, %r77, 3;
	setp.lt.u32 	%p26, %r88, 4;
	@%p26 bra 	$L__BB57_48;
	shl.b32 	%r505, %r2169, 2;
	add.s32 	%r506, %r76, %r505;
	mov.b32 	%r507, 0;
	st.shared.u32 	[%r506], %r507;
	st.shared.u32 	[%r506+128], %r507;
	st.shared.u32 	[%r506+256], %r507;
	st.shared.u32 	[%r506+384], %r507;
	add.s32 	%r2169, %r2169, 128;
$L__BB57_48:
	setp.eq.s32 	%p27, %r91, 0;
	@%p27 bra 	$L__BB57_51;
	shl.b32 	%r509, %r2169, 2;
	add.s32 	%r510, %r489, %r509;
	add.s32 	%r2173, %r490, %r510;
	neg.s32 	%r2172, %r91;
$L__BB57_50:
	.pragma "nounroll";
	mov.b32 	%r512, 0;
	st.shared.u32 	[%r2173], %r512;
	add.s32 	%r2173, %r2173, 128;
	add.s32 	%r2172, %r2172, 1;
	setp.ne.s32 	%p28, %r2172, 0;
	@%p28 bra 	$L__BB57_50;
$L__BB57_51:
	ld.param.u32 	%r2094, [_ZN3cub18CUB_300001_SM_10006detail10radix_sort29DeviceRadixSortOnesweepKernelINS1_5radix10policy_hubIiiyE10Policy1000ELNS0_9SortOrderE0EiiyiiNS1_21identity_decomposer_tEEEvPT5_SB_PT3_PKSC_PT1_PKSG_PT2_PKSK_T4_iiT6__param_9];
	bar.warp.sync 	-1;
	xor.b32  	%r514, %r2165, -2147483648;
	shr.u32 	%r515, %r514, %r2094;
	and.b32  	%r100, %r515, %r74;
	shl.b32 	%r516, %r100, 2;
	add.s32 	%r517, %r76, %r516;
	atom.shared.add.u32 	%r518, [%r517], 1;
	xor.b32  	%r2227, %r2164, -2147483648;
	shr.u32 	%r520, %r2227, %r2094;
	and.b32  	%r521, %r520, %r74;
	shl.b32 	%r522, %r521, 2;
	add.s32 	%r523, %r76, %r522;
	atom.shared.add.u32 	%r524, [%r523], 1;
	xor.b32  	%r2226, %r2163, -2147483648;
	shr.u32 	%r526, %r2226, %r2094;
	and.b32  	%r527, %r526, %r74;
	shl.b32 	%r528, %r527, 2;
	add.s32 	%r529, %r76, %r528;
	atom.shared.add.u32 	%r530, [%r529], 1;
	xor.b32  	%r2225, %r2162, -2147483648;
	shr.u32 	%r532, %r2225, %r2094;
	and.b32  	%r533, %r532, %r74;
	shl.b32 	%r534, %r533, 2;
	add.s32 	%r535, %r76, %r534;
	atom.shared.add.u32 	%r536, [%r535], 1;
	xor.b32  	%r537, %r2161, -2147483648;
	shr.u32 	%r538, %r537, %r2094;
	and.b32  	%r539, %r538, %r74;
	shl.b32 	%r540, %r539, 2;
	add.s32 	%r541, %r76, %r540;
	atom.shared.add.u32 	%r542, [%r541], 1;
	xor.b32  	%r543, %r2160, -2147483648;
	shr.u32 	%r544, %r543, %r2094;
	and.b32  	%r545, %r544, %r74;
	shl.b32 	%r546, %r545, 2;
	add.s32 	%r547, %r76, %r546;
	atom.shared.add.u32 	%r548, [%r547], 1;
	xor.b32  	%r549, %r2159, -2147483648;
	shr.u32 	%r550, %r549, %r2094;
	and.b32  	%r551, %r550, %r74;
	shl.b32 	%r552, %r551, 2;
	add.s32 	%r553, %r76, %r552;
	atom.shared.add.u32 	%r554, [%r553], 1;
	xor.b32  	%r555, %r2158, -2147483648;
	shr.u32 	%r556, %r555, %r2094;
	and.b32  	%r557, %r556, %r74;
	shl.b32 	%r558, %r557, 2;
	add.s32 	%r559, %r76, %r558;
	atom.shared.add.u32 	%r560, [%r559], 1;
	xor.b32  	%r561, %r2157, -2147483648;
	shr.u32 	%r562, %r561, %r2094;
	and.b32  	%r563, %r562, %r74;
	shl.b32 	%r564, %r563, 2;
	add.s32 	%r565, %r76, %r564;
	atom.shared.add.u32 	%r566, [%r565], 1;
	xor.b32  	%r567, %r2156, -2147483648;
	shr.u32 	%r568, %r567, %r2094;
	and.b32  	%r569, %r568, %r74;
	shl.b32 	%r570, %r569, 2;
	add.s32 	%r571, %r76, %r570;
	atom.shared.add.u32 	%r572, [%r571], 1;
	xor.b32  	%r573, %r2155, -2147483648;
	shr.u32 	%r574, %r573, %r2094;
	and.b32  	%r575, %r574, %r74;
	shl.b32 	%r576, %r575, 2;
	add.s32 	%r577, %r76, %r576;
	atom.shared.add.u32 	%r578, [%r577], 1;
	xor.b32  	%r579, %r2154, -2147483648;
	shr.u32 	%r580, %r579, %r2094;
	and.b32  	%r581, %r580, %r74;
	shl.b32 	%r582, %r581, 2;
	add.s32 	%r583, %r76, %r582;
	atom.shared.add.u32 	%r584, [%r583], 1;
	xor.b32  	%r585, %r2153, -2147483648;
	shr.u32 	%r586, %r585, %r2094;
	and.b32  	%r587, %r586, %r74;
	shl.b32 	%r588, %r587, 2;
	add.s32 	%r589, %r76, %r588;
	atom.shared.add.u32 	%r590, [%r589], 1;
	xor.b32  	%r591, %r2152, -2147483648;
	shr.u32 	%r592, %r591, %r2094;
	and.b32  	%r593, %r592, %r74;
	shl.b32 	%r594, %r593, 2;
	add.s32 	%r595, %r76, %r594;
	atom.shared.add.u32 	%r596, [%r595], 1;
	xor.b32  	%r597, %r2151, -2147483648;
	shr.u32 	%r598, %r597, %r2094;
	and.b32  	%r599, %r598, %r74;
	shl.b32 	%r600, %r599, 2;
	add.s32 	%r601, %r76, %r600;
	atom.shared.add.u32 	%r602, [%r601], 1;
	xor.b32  	%r603, %r2150, -2147483648;
	shr.u32 	%r604, %r603, %r2094;
	and.b32  	%r605, %r604, %r74;
	shl.b32 	%r606, %r605, 2;
	add.s32 	%r607, %r76, %r606;
	atom.shared.add.u32 	%r608, [%r607], 1;
	xor.b32  	%r2212, %r2149, -2147483648;
	shr.u32 	%r610, %r2212, %r2094;
	and.b32  	%r611, %r610, %r74;
	shl.b32 	%r612, %r611, 2;
	add.s32 	%r613, %r76, %r612;
	atom.shared.add.u32 	%r614, [%r613], 1;
	bar.sync 	0;
	setp.gt.u32 	%p29, %r1, 255;
	shl.b32 	%r615, %r1, 2;
	add.s32 	%r101, %r490, %r615;
	mov.b32 	%r2174, 0;
	@%p29 bra 	$L__BB57_53;
	ld.shared.u32 	%r617, [%r101];
	mov.b32 	%r618, 0;
	st.shared.u32 	[%r101], %r618;
	ld.shared.u32 	%r619, [%r101+1024];
	st.shared.u32 	[%r101+1024], %r617;
	add.s32 	%r620, %r619, %r617;
	ld.shared.u32 	%r621, [%r101+2048];
	st.shared.u32 	[%r101+2048], %r620;
	add.s32 	%r622, %r621, %r620;
	ld.shared.u32 	%r623, [%r101+3072];
	st.shared.u32 	[%r101+3072], %r622;
	add.s32 	%r624, %r623, %r622;
	ld.shared.u32 	%r625, [%r101+4096];
	st.shared.u32 	[%r101+4096], %r624;
	add.s32 	%r626, %r625, %r624;
	ld.shared.u32 	%r627, [%r101+5120];
	st.shared.u32 	[%r101+5120], %r626;
	add.s32 	%r628, %r627, %r626;
	ld.shared.u32 	%r629, [%r101+6144];
	st.shared.u32 	[%r101+6144], %r628;
	add.s32 	%r630, %r629, %r628;
	ld.shared.u32 	%r631, [%r101+7168];
	st.shared.u32 	[%r101+7168], %r630;
	add.s32 	%r632, %r631, %r630;
	ld.shared.u32 	%r633, [%r101+8192];
	st.shared.u32 	[%r101+8192], %r632;
	add.s32 	%r634, %r633, %r632;
	ld.shared.u32 	%r635, [%r101+9216];
	st.shared.u32 	[%r101+9216], %r634;
	add.s32 	%r636, %r635, %r634;
	ld.shared.u32 	%r637, [%r101+10240];
	st.shared.u32 	[%r101+10240], %r636;
	add.s32 	%r638, %r637, %r636;
	ld.shared.u32 	%r639, [%r101+11264];
	st.shared.u32 	[%r101+11264], %r638;
	add.s32 	%r2174, %r639, %r638;
$L__BB57_53:
	setp.gt.u32 	%p30, %r1, 255;
	shl.b32 	%r640, %r3, 8;
	add.s32 	%r641, %r640, %r1;
	mul.wide.s32 	%rd59, %r641, 4;
	add.s64 	%rd6, %rd2, %rd59;
	@%p30 bra 	$L__BB57_55;
	or.b32  	%r642, %r2174, 1073741824;
	st.volatile.global.u32 	[%rd6], %r642;
$L__BB57_55:
	ld.param.u64 	%rd442, [_ZN3cub18CUB_300001_SM_10006detail10radix_sort29DeviceRadixSortOnesweepKernelINS1_5radix10policy_hubIiiyE10Policy1000ELNS0_9SortOrderE0EiiyiiNS1_21identity_decomposer_tEEEvPT5_SB_PT3_PKSC_PT1_PKSG_PT2_PKSK_T4_iiT6__param_7];
	xor.b32  	%r2223, %r2160, -2147483648;
	xor.b32  	%r2224, %r2161, -2147483648;
	xor.b32  	%r2222, %r2159, -2147483648;
	xor.b32  	%r2221, %r2158, -2147483648;
	xor.b32  	%r2228, %r2165, -2147483648;
	xor.b32  	%r2218, %r2155, -2147483648;
	xor.b32  	%r2220, %r2157, -2147483648;
	xor.b32  	%r2217, %r2154, -2147483648;
	xor.b32  	%r2219, %r2156, -2147483648;
	xor.b32  	%r2215, %r2152, -2147483648;
	xor.b32  	%r2216, %r2153, -2147483648;
	xor.b32  	%r2213, %r2150, -2147483648;
	xor.b32  	%r2214, %r2151, -2147483648;
	setp.lt.u32 	%p31, %r1, 256;
	setp.eq.s32 	%p32, %r2174, 6528;
	and.pred  	%p33, %p31, %p32;
	selp.u32 	%r643, 1, 0, %p33;
	{ 
	.reg .pred 	%p1; 
	.reg .pred 	%p2; 
	setp.ne.u32 	%p1, %r643, 0; 
	bar.red.or.pred 	%p2, 0, %p1; 
	selp.u32 	%r644, 1, 0, %p2; 
	}
	setp.eq.s32 	%p34, %r644, 0;
	and.b32  	%r645, %r1, 992;
	and.b32  	%r646, %r1, 31;
	mul.lo.s32 	%r647, %r645, 17;
	or.b32  	%r648, %r647, %r646;
	cvt.u64.u32 	%rd7, %r648;
	mul.lo.s32 	%r649, %r3, 6528;
	cvt.s64.s32 	%rd60, %r649;
	add.s64 	%rd61, %rd7, %rd60;
	cvta.to.global.u64 	%rd62, %rd442;
	shl.b64 	%rd63, %rd61, 2;
	add.s64 	%rd8, %rd62, %rd63;
	cvt.u64.u32 	%rd9, %r1;
	@%p34 bra 	$L__BB57_175;
	setp.gt.u32 	%p35, %r1, 255;
	shl.b32 	%r650, %r1, 3;
	mov.u32 	%r651, _ZZN3cub18CUB_300001_SM_10006detail10radix_sort29DeviceRadixSortOnesweepKernelINS1_5radix10policy_hubIiiyE10Policy1000ELNS0_9SortOrderE0EiiyiiNS1_21identity_decomposer_tEEEvPT5_SB_PT3_PKSC_PT1_PKSG_PT2_PKSK_T4_iiT6_E1s;
	add.s32 	%r652, %r651, %r650;
	add.s32 	%r121, %r652, 26112;
	@%p35 bra 	$L__BB57_64;
	ld.param.u64 	%rd436, [_ZN3cub18CUB_300001_SM_10006detail10radix_sort29DeviceRadixSortOnesweepKernelINS1_5radix10policy_hubIiiyE10Policy1000ELNS0_9SortOrderE0EiiyiiNS1_21identity_decomposer_tEEEvPT5_SB_PT3_PKSC_PT1_PKSG_PT2_PKSK_T4_iiT6__param_3];
	cvta.to.global.u64 	%rd64, %rd436;
	shl.b64 	%rd65, %rd9, 3;
	add.s64 	%rd66, %rd64, %rd65;
	ld.global.u64 	%rd67, [%rd66];
	setp.gt.u32 	%p36, %r1, %r100;
	selp.b64 	%rd68, 6528, 0, %p36;
	sub.s64 	%rd455, %rd67, %rd68;
	st.shared.u64 	[%r121], %rd455;
	setp.lt.s32 	%p37, %r3, 1;
	mov.u32 	%r2178, %r2174;
	@%p37 bra 	$L__BB57_63;
	mov.b32 	%r2176, -1;
	mov.u32 	%r2175, %r3;
	mov.u32 	%r2178, %r2174;
$L__BB57_59:
	ld.param.u64 	%rd429, [_ZN3cub18CUB_300001_SM_10006detail10radix_sort29DeviceRadixSortOnesweepKernelINS1_5radix10policy_hubIiiyE10Policy1000ELNS0_9SortOrderE0EiiyiiNS1_21identity_decomposer_tEEEvPT5_SB_PT3_PKSC_PT1_PKSG_PT2_PKSK_T4_iiT6__param_0];
	add.s32 	%r125, %r2175, -1;
	shl.b32 	%r654, %r125, 8;
	add.s32 	%r655, %r654, %r1;
	cvta.to.global.u64 	%rd69, %rd429;
	mul.wide.s32 	%rd70, %r655, 4;
	add.s64 	%rd11, %rd69, %rd70;
$L__BB57_60:
	membar.cta;
	ld.volatile.global.u32 	%r126, [%rd11];
	setp.eq.s32 	%p38, %r126, 0;
	@%p38 bra 	$L__BB57_60;
	and.b32  	%r656, %r126, 1073741823;
	add.s32 	%r2178, %r656, %r2178;
	setp.gt.s32 	%p39, %r126, -1;
	vote.sync.ballot.b32 	%r2176, %p39, %r2176;
	setp.gt.u32 	%p41, %r2175, 1;
	and.pred  	%p42, %p39, %p41;
	mov.u32 	%r2175, %r125;
	@%p42 bra 	$L__BB57_59;
	ld.shared.u64 	%rd455, [%r121];
$L__BB57_63:
	or.b32  	%r657, %r2178, -2147483648;
	st.volatile.global.u32 	[%rd6], %r657;
	sub.s32 	%r658, %r2178, %r2174;
	cvt.s64.s32 	%rd71, %r658;
	add.s64 	%rd72, %rd455, %rd71;
	st.shared.u64 	[%r121], %rd72;
$L__BB57_64:
	ld.param.u32 	%r2080, [_ZN3cub18CUB_300001_SM_10006detail10radix_sort29DeviceRadixSortOnesweepKernelINS1_5radix10policy_hubIiiyE10Policy1000ELNS0_9SortOrderE0EiiyiiNS1_21identity_decomposer_tEEEvPT5_SB_PT3_PKSC_PT1_PKSG_PT2_PKSK_T4_iiT6__param_8];
	ld.param.u64 	%rd432, [_ZN3cub18CUB_300001_SM_10006detail10radix_sort29DeviceRadixSortOnesweepKernelINS1_5radix10policy_hubIiiyE10Policy1000ELNS0_9SortOrderE0EiiyiiNS1_21identity_decomposer_tEEEvPT5_SB_PT3_PKSC_PT1_PKSG_PT2_PKSK_T4_iiT6__param_2];
	setp.gt.u32 	%p43, %r1, 255;
	setp.lt.s32 	%p44, %r4, %r2080;
	setp.eq.s64 	%p45, %rd432, 0;
	or.pred  	%p46, %p45, %p44;
	or.pred  	%p47, %p43, %p46;
	@%p47 bra 	$L__BB57_66;
	ld.param.u64 	%rd433, [_ZN3cub18CUB_300001_SM_10006detail10radix_sort29DeviceRadixSortOnesweepKernelINS1_5radix10policy_hubIiiyE10Policy1000ELNS0_9SortOrderE0EiiyiiNS1_21identity_decomposer_tEEEvPT5_SB_PT3_PKSC_PT1_PKSG_PT2_PKSK_T4_iiT6__param_2];
	ld.shared.u64 	%rd73, [%r121];
	setp.gt.u32 	%p48, %r1, %r100;
	selp.b64 	%rd74, 6528, 0, %p48;
	cvt.s64.s32 	%rd75, %r2174;
	add.s64 	%rd76, %rd74, %rd75;
	add.s64 	%rd77, %rd76, %rd73;
	cvta.to.global.u64 	%rd78, %rd433;
	shl.b64 	%rd79, %rd9, 3;
	add.s64 	%rd80, %rd78, %rd79;
	st.global.u64 	[%rd80], %rd77;
$L__BB57_66:
	ld.param.u32 	%r2081, [_ZN3cub18CUB_300001_SM_10006detail10radix_sort29DeviceRadixSortOnesweepKernelINS1_5radix10policy_hubIiiyE10Policy1000ELNS0_9SortOrderE0EiiyiiNS1_21identity_decomposer_tEEEvPT5_SB_PT3_PKSC_PT1_PKSG_PT2_PKSK_T4_iiT6__param_8];
	setp.gt.s32 	%p49, %r4, %r2081;
	bar.sync 	0;
	shl.b32 	%r659, %r100, 3;
	add.s32 	%r661, %r651, %r659;
	ld.shared.u64 	%rd14, [%r661+26112];
	@%p49 bra 	$L__BB57_68;
	add.s64 	%rd81, %rd14, %rd7;
	shl.b64 	%rd82, %rd81, 2;
	add.s64 	%rd83, %rd1, %rd82;
	st.global.u32 	[%rd83], %r2165;
	st.global.u32 	[%rd83+128], %r2164;
	st.global.u32 	[%rd83+256], %r2163;
	st.global.u32 	[%rd83+384], %r2162;
	st.global.u32 	[%rd83+512], %r2161;
	st.global.u32 	[%rd83+640], %r2160;
	st.global.u32 	[%rd83+768], %r2159;
	st.global.u32 	[%rd83+896], %r2158;
	st.global.u32 	[%rd83+1024], %r2157;
	st.global.u32 	[%rd83+1152], %r2156;
	st.global.u32 	[%rd83+1280], %r2155;
	st.global.u32 	[%rd83+1408], %r2154;
	st.global.u32 	[%rd83+1536], %r2153;
	st.global.u32 	[%rd83+1664], %r2152;
	st.global.u32 	[%rd83+1792], %r2151;
	st.global.u32 	[%rd83+1920], %r2150;
	st.global.u32 	[%rd83+2048], %r2149;
	bra.uni 	$L__BB57_102;
$L__BB57_68:
	ld.param.u32 	%r2082, [_ZN3cub18CUB_300001_SM_10006detail10radix_sort29DeviceRadixSortOnesweepKernelINS1_5radix10policy_hubIiiyE10Policy1000ELNS0_9SortOrderE0EiiyiiNS1_21identity_decomposer_tEEEvPT5_SB_PT3_PKSC_PT1_PKSG_PT2_PKSK_T4_iiT6__param_8];
	cvt.u32.u64 	%r662, %rd7;
	mad.lo.s32 	%r130, %r3, -6528, %r2082;
	setp.ge.s32 	%p50, %r662, %r130;
	add.s64 	%rd84, %rd14, %rd7;
	shl.b64 	%rd85, %rd84, 2;
	add.s64 	%rd15, %rd1, %rd85;
	@%p50 bra 	$L__BB57_70;
	st.global.u32 	[%rd15], %r2165;
$L__BB57_70:
	add.s32 	%r664, %r662, 32;
	setp.ge.s32 	%p51, %r664, %r130;
	@%p51 bra 	$L__BB57_72;
	st.global.u32 	[%rd15+128], %r2164;
$L__BB57_72:
	add.s32 	%r666, %r662, 64;
	setp.ge.s32 	%p52, %r666, %r130;
	@%p52 bra 	$L__BB57_74;
	st.global.u32 	[%rd15+256], %r2163;
$L__BB57_74:
	add.s32 	%r668, %r662, 96;
	setp.ge.s32 	%p53, %r668, %r130;
	@%p53 bra 	$L__BB57_76;
	st.global.u32 	[%rd15+384], %r2162;
$L__BB57_76:
	add.s32 	%r670, %r662, 128;
	setp.ge.s32 	%p54, %r670, %r130;
	@%p54 bra 	$L__BB57_78;
	st.global.u32 	[%rd15+512], %r2161;
$L__BB57_78:
	add.s32 	%r672, %r662, 160;
	setp.ge.s32 	%p55, %r672, %r130;
	@%p55 bra 	$L__BB57_80;
	st.global.u32 	[%rd15+640], %r2160;
$L__BB57_80:
	add.s32 	%r674, %r662, 192;
	setp.ge.s32 	%p56, %r674, %r130;
	@%p56 bra 	$L__BB57_82;
	st.global.u32 	[%rd15+768], %r2159;
$L__BB57_82:
	add.s32 	%r676, %r662, 224;
	setp.ge.s32 	%p57, %r676, %r130;
	@%p57 bra 	$L__BB57_84;
	st.global.u32 	[%rd15+896], %r2158;
$L__BB57_84:
	add.s32 	%r678, %r662, 256;
	setp.ge.s32 	%p58, %r678, %r130;
	@%p58 bra 	$L__BB57_86;
	st.global.u32 	[%rd15+1024], %r2157;
$L__BB57_86:
	add.s32 	%r680, %r662, 288;
	setp.ge.s32 	%p59, %r680, %r130;
	@%p59 bra 	$L__BB57_88;
	st.global.u32 	[%rd15+1152], %r2156;
$L__BB57_88:
	add.s32 	%r682, %r662, 320;
	setp.ge.s32 	%p60, %r682, %r130;
	@%p60 bra 	$L__BB57_90;
	st.global.u32 	[%rd15+1280], %r2155;
$L__BB57_90:
	add.s32 	%r684, %r662, 352;
	setp.ge.s32 	%p61, %r684, %r130;
	@%p61 bra 	$L__BB57_92;
	st.global.u32 	[%rd15+1408], %r2154;
$L__BB57_92:
	add.s32 	%r686, %r662, 384;
	setp.ge.s32 	%p62, %r686, %r130;
	@%p62 bra 	$L__BB57_94;
	st.global.u32 	[%rd15+1536], %r2153;
$L__BB57_94:
	add.s32 	%r688, %r662, 416;
	setp.ge.s32 	%p63, %r688, %r130;
	@%p63 bra 	$L__BB57_96;
	st.global.u32 	[%rd15+1664], %r2152;
$L__BB57_96:
	add.s32 	%r690, %r662, 448;
	setp.ge.s32 	%p64, %r690, %r130;
	@%p64 bra 	$L__BB57_98;
	st.global.u32 	[%rd15+1792], %r2151;
$L__BB57_98:
	add.s32 	%r692, %r662, 480;
	setp.ge.s32 	%p65, %r692, %r130;
	@%p65 bra 	$L__BB57_100;
	st.global.u32 	[%rd15+1920], %r2150;
$L__BB57_100:
	add.s32 	%r694, %r662, 512;
	setp.ge.s32 	%p66, %r694, %r130;
	@%p66 bra 	$L__BB57_102;
	st.global.u32 	[%rd15+2048], %r2149;
$L__BB57_102:
	ld.param.u32 	%r2083, [_ZN3cub18CUB_300001_SM_10006detail10radix_sort29DeviceRadixSortOnesweepKernelINS1_5radix10policy_hubIiiyE10Policy1000ELNS0_9SortOrderE0EiiyiiNS1_21identity_decomposer_tEEEvPT5_SB_PT3_PKSC_PT1_PKSG_PT2_PKSK_T4_iiT6__param_8];
	setp.gt.s32 	%p67, %r4, %r2083;
	@%p67 bra 	$L__BB57_104;
	ld.global.u32 	%r2211, [%rd8];
	ld.global.u32 	%r2210, [%rd8+128];
	ld.global.u32 	%r2209, [%rd8+256];
	ld.global.u32 	%r2208, [%rd8+384];
	ld.global.u32 	%r2207, [%rd8+512];
	ld.global.u32 	%r2206, [%rd8+640];
	ld.global.u32 	%r2205, [%rd8+768];
	ld.global.u32 	%r2204, [%rd8+896];
	ld.global.u32 	%r2203, [%rd8+1024];
	ld.global.u32 	%r2202, [%rd8+1152];
	ld.global.u32 	%r2201, [%rd8+1280];
	ld.global.u32 	%r2200, [%rd8+1408];
	ld.global.u32 	%r2199, [%rd8+1536];
	ld.global.u32 	%r2198, [%rd8+1664];
	ld.global.u32 	%r2197, [%rd8+1792];
	ld.global.u32 	%r2196, [%rd8+1920];
	ld.global.u32 	%r2195, [%rd8+2048];
	bra.uni 	$L__BB57_138;
$L__BB57_104:
	ld.param.u32 	%r2084, [_ZN3cub18CUB_300001_SM_10006detail10radix_sort29DeviceRadixSortOnesweepKernelINS1_5radix10policy_hubIiiyE10Policy1000ELNS0_9SortOrderE0EiiyiiNS1_21identity_decomposer_tEEEvPT5_SB_PT3_PKSC_PT1_PKSG_PT2_PKSK_T4_iiT6__param_8];
	cvt.u32.u64 	%r696, %rd7;
	sub.s32 	%r148, %r2084, %r649;
	setp.ge.s32 	%p68, %r696, %r148;
	@%p68 bra 	$L__BB57_106;
	ld.global.u32 	%r2211, [%rd8];
$L__BB57_106:
	add.s32 	%r700, %r696, 32;
	setp.ge.s32 	%p69, %r700, %r148;
	@%p69 bra 	$L__BB57_108;
	ld.global.u32 	%r2210, [%rd8+128];
$L__BB57_108:
	add.s32 	%r703, %r696, 64;
	setp.ge.s32 	%p70, %r703, %r148;
	@%p70 bra 	$L__BB57_110;
	ld.global.u32 	%r2209, [%rd8+256];
$L__BB57_110:
	add.s32 	%r706, %r696, 96;
	setp.ge.s32 	%p71, %r706, %r148;
	@%p71 bra 	$L__BB57_112;
	ld.global.u32 	%r2208, [%rd8+384];
$L__BB57_112:
	add.s32 	%r709, %r696, 128;
	setp.ge.s32 	%p72, %r709, %r148;
	@%p72 bra 	$L__BB57_114;
	ld.global.u32 	%r2207, [%rd8+512];
$L__BB57_114:
	add.s32 	%r712, %r696, 160;
	setp.ge.s32 	%p73, %r712, %r148;
	@%p73 bra 	$L__BB57_116;
	ld.global.u32 	%r2206, [%rd8+640];
$L__BB57_116:
	add.s32 	%r715, %r696, 192;
	setp.ge.s32 	%p74, %r715, %r148;
	@%p74 bra 	$L__BB57_118;
	ld.global.u32 	%r2205, [%rd8+768];
$L__BB57_118:
	add.s32 	%r718, %r696, 224;
	setp.ge.s32 	%p75, %r718, %r148;
	@%p75 bra 	$L__BB57_120;
	ld.global.u32 	%r2204, [%rd8+896];
$L__BB57_120:
	add.s32 	%r721, %r696, 256;
	setp.ge.s32 	%p76, %r721, %r148;
	@%p76 bra 	$L__BB57_122;
	ld.global.u32 	%r2203, [%rd8+1024];
$L__BB57_122:
	add.s32 	%r724, %r696, 288;
	setp.ge.s32 	%p77, %r724, %r148;
	@%p77 bra 	$L__BB57_124;
	ld.global.u32 	%r2202, [%rd8+1152];
$L__BB57_124:
	add.s32 	%r727, %r696, 320;
	setp.ge.s32 	%p78, %r727, %r148;
	@%p78 bra 	$L__BB57_126;
	ld.global.u32 	%r2201, [%rd8+1280];
$L__BB57_126:
	add.s32 	%r730, %r696, 352;
	setp.ge.s32 	%p79, %r730, %r148;
	@%p79 bra 	$L__BB57_128;
	ld.global.u32 	%r2200, [%rd8+1408];
$L__BB57_128:
	add.s32 	%r733, %r696, 384;
	setp.ge.s32 	%p80, %r733, %r148;
	@%p80 bra 	$L__BB57_130;
	ld.global.u32 	%r2199, [%rd8+1536];
$L__BB57_130:
	add.s32 	%r736, %r696, 416;
	setp.ge.s32 	%p81, %r736, %r148;
	@%p81 bra 	$L__BB57_132;
	ld.global.u32 	%r2198, [%rd8+1664];
$L__BB57_132:
	add.s32 	%r739, %r696, 448;
	setp.ge.s32 	%p82, %r739, %r148;
	@%p82 bra 	$L__BB57_134;
	ld.global.u32 	%r2197, [%rd8+1792];
$L__BB57_134:
	add.s32 	%r742, %r696, 480;
	setp.ge.s32 	%p83, %r742, %r148;
	@%p83 bra 	$L__BB57_136;
	ld.global.u32 	%r2196, [%rd8+1920];
$L__BB57_136:
	add.s32 	%r745, %r696, 512;
	setp.ge.s32 	%p84, %r745, %r148;
	@%p84 bra 	$L__BB57_138;
	ld.global.u32 	%r2195, [%rd8+2048];
$L__BB57_138:
	ld.param.u32 	%r2085, [_ZN3cub18CUB_300001_SM_10006detail10radix_sort29DeviceRadixSortOnesweepKernelINS1_5radix10policy_hubIiiyE10Policy1000ELNS0_9SortOrderE0EiiyiiNS1_21identity_decomposer_tEEEvPT5_SB_PT3_PKSC_PT1_PKSG_PT2_PKSK_T4_iiT6__param_8];
	mad.lo.s32 	%r746, %r3, 6528, 6528;
	setp.gt.s32 	%p85, %r746, %r2085;
	@%p85 bra 	$L__BB57_140;
	ld.param.u64 	%rd439, [_ZN3cub18CUB_300001_SM_10006detail10radix_sort29DeviceRadixSortOnesweepKernelINS1_5radix10policy_hubIiiyE10Policy1000ELNS0_9SortOrderE0EiiyiiNS1_21identity_decomposer_tEEEvPT5_SB_PT3_PKSC_PT1_PKSG_PT2_PKSK_T4_iiT6__param_6];
	add.s64 	%rd86, %rd14, %rd7;
	cvta.to.global.u64 	%rd87, %rd439;
	shl.b64 	%rd88, %rd86, 2;
	add.s64 	%rd89, %rd87, %rd88;
	st.global.u32 	[%rd89], %r2211;
	st.global.u32 	[%rd89+128], %r2210;
	st.global.u32 	[%rd89+256], %r2209;
	st.global.u32 	[%rd89+384], %r2208;
	st.global.u32 	[%rd89+512], %r2207;
	st.global.u32 	[%rd89+640], %r2206;
	st.global.u32 	[%rd89+768], %r2205;
	st.global.u32 	[%rd89+896], %r2204;
	st.global.u32 	[%rd89+1024], %r2203;
	st.global.u32 	[%rd89+1152], %r2202;
	st.global.u32 	[%rd89+1280], %r2201;
	st.global.u32 	[%rd89+1408], %r2200;
	st.global.u32 	[%rd89+1536], %r2199;
	st.global.u32 	[%rd89+1664], %r2198;
	st.global.u32 	[%rd89+1792], %r2197;
	st.global.u32 	[%rd89+1920], %r2196;
	st.global.u32 	[%rd89+2048], %r2195;
	bra.uni 	$L__BB57_174;
$L__BB57_140:
	ld.param.u32 	%r2086, [_ZN3cub18CUB_300001_SM_10006detail10radix_sort29DeviceRadixSortOnesweepKernelINS1_5radix10policy_hubIiiyE10Policy1000ELNS0_9SortOrderE0EiiyiiNS1_21identity_decomposer_tEEEvPT5_SB_PT3_PKSC_PT1_PKSG_PT2_PKSK_T4_iiT6__param_8];
	ld.param.u64 	%rd440, [_ZN3cub18CUB_300001_SM_10006detail10radix_sort29DeviceRadixSortOnesweepKernelINS1_5radix10policy_hubIiiyE10Policy1000ELNS0_9SortOrderE0EiiyiiNS1_21identity_decomposer_tEEEvPT5_SB_PT3_PKSC_PT1_PKSG_PT2_PKSK_T4_iiT6__param_6];
	cvt.u32.u64 	%r747, %rd7;
	mad.lo.s32 	%r199, %r3, -6528, %r2086;
	setp.ge.s32 	%p86, %r747, %r199;
	add.s64 	%rd90, %rd14, %rd7;
	cvta.to.global.u64 	%rd91, %rd440;
	shl.b64 	%rd92, %rd90, 2;
	add.s64 	%rd16, %rd91, %rd92;
	@%p86 bra 	$L__BB57_142;
	st.global.u32 	[%rd16], %r2211;
$L__BB57_142:
	add.s32 	%r749, %r747, 32;
	setp.ge.s32 	%p87, %r749, %r199;
	@%p87 bra 	$L__BB57_144;
	st.global.u32 	[%rd16+128], %r2210;
$L__BB57_144:
	add.s32 	%r751, %r747, 64;
	setp.ge.s32 	%p88, %r751, %r199;
	@%p88 bra 	$L__BB57_146;
	st.global.u32 	[%rd16+256], %r2209;
$L__BB57_146:
	add.s32 	%r753, %r747, 96;
	setp.ge.s32 	%p89, %r753, %r199;
	@%p89 bra 	$L__BB57_148;
	st.global.u32 	[%rd16+384], %r2208;
$L__BB57_148:
	add.s32 	%r755, %r747, 128;
	setp.ge.s32 	%p90, %r755, %r199;
	@%p90 bra 	$L__BB57_150;
	st.global.u32 	[%rd16+512], %r2207;
$L__BB57_150:
	add.s32 	%r757, %r747, 160;
	setp.ge.s32 	%p91, %r757, %r199;
	@%p91 bra 	$L__BB57_152;
	st.global.u32 	[%rd16+640], %r2206;
$L__BB57_152:
	add.s32 	%r759, %r747, 192;
	setp.ge.s32 	%p92, %r759, %r199;
	@%p92 bra 	$L__BB57_154;
	st.global.u32 	[%rd16+768], %r2205;
$L__BB57_154:
	add.s32 	%r761, %r747, 224;
	setp.ge.s32 	%p93, %r761, %r199;
	@%p93 bra 	$L__BB57_156;
	st.global.u32 	[%rd16+896], %r2204;
$L__BB57_156:
	add.s32 	%r763, %r747, 256;
	setp.ge.s32 	%p94, %r763, %r199;
	@%p94 bra 	$L__BB57_158;
	st.global.u32 	[%rd16+1024], %r2203;
$L__BB57_158:
	add.s32 	%r765, %r747, 288;
	setp.ge.s32 	%p95, %r765, %r199;
	@%p95 bra 	$L__BB57_160;
	st.global.u32 	[%rd16+1152], %r2202;
$L__BB57_160:
	add.s32 	%r767, %r747, 320;
	setp.ge.s32 	%p96, %r767, %r199;
	@%p96 bra 	$L__BB57_162;
	st.global.u32 	[%rd16+1280], %r2201;
$L__BB57_162:
	add.s32 	%r769, %r747, 352;
	setp.ge.s32 	%p97, %r769, %r199;
	@%p97 bra 	$L__BB57_164;
	st.global.u32 	[%rd16+1408], %r2200;
$L__BB57_164:
	add.s32 	%r771, %r747, 384;
	setp.ge.s32 	%p98, %r771, %r199;
	@%p98 bra 	$L__BB57_166;
	st.global.u32 	[%rd16+1536], %r2199;
$L__BB57_166:
	add.s32 	%r773, %r747, 416;
	setp.ge.s32 	%p99, %r773, %r199;
	@%p99 bra 	$L__BB57_168;
	st.global.u32 	[%rd16+1664], %r2198;
$L__BB57_168:
	add.s32 	%r775, %r747, 448;
	setp.ge.s32 	%p100, %r775, %r199;
	@%p100 bra 	$L__BB57_170;
	st.global.u32 	[%rd16+1792], %r2197;
$L__BB57_170:
	add.s32 	%r777, %r747, 480;
	setp.ge.s32 	%p101, %r777, %r199;
	@%p101 bra 	$L__BB57_172;
	st.global.u32 	[%rd16+1920], %r2196;
$L__BB57_172:
	add.s32 	%r779, %r747, 512;
	setp.ge.s32 	%p102, %r779, %r199;
	@%p102 bra 	$L__BB57_174;
	st.global.u32 	[%rd16+2048], %r2195;
$L__BB57_174:
	// begin inline asm
	exit;
	// end inline asm
	mov.u32 	%r2212, %r2149;
	mov.u32 	%r2213, %r2150;
	mov.u32 	%r2214, %r2151;
	mov.u32 	%r2215, %r2152;
	mov.u32 	%r2216, %r2153;
	mov.u32 	%r2217, %r2154;
	mov.u32 	%r2218, %r2155;
	mov.u32 	%r2219, %r2156;
	mov.u32 	%r2220, %r2157;
	mov.u32 	%r2221, %r2158;
	mov.u32 	%r2222, %r2159;
	mov.u32 	%r2223, %r2160;
	mov.u32 	%r2224, %r2161;
	mov.u32 	%r2225, %r2162;
	mov.u32 	%r2226, %r2163;
	mov.u32 	%r2227, %r2164;
	mov.u32 	%r2228, %r2165;
$L__BB57_175:
	mul.hi.u32 	%r780, %r1, 357913942;
	add.s32 	%r781, %r780, %r1;
	shl.b32 	%r782, %r781, 2;
	mov.u32 	%r783, _ZZN3cub18CUB_300001_SM_10006detail10radix_sort29DeviceRadixSortOnesweepKernelINS1_5radix10policy_hubIiiyE10Policy1000ELNS0_9SortOrderE0EiiyiiNS1_21identity_decomposer_tEEEvPT5_SB_PT3_PKSC_PT1_PKSG_PT2_PKSK_T4_iiT6_E1s;
	add.s32 	%r784, %r783, %r782;
	add.s32 	%r217, %r784, 13328;
	st.shared.u32 	[%r784+13328], %r2174;
	bar.sync 	0;
	setp.gt.u32 	%p103, %r1, 31;
	@%p103 bra 	$L__BB57_177;
	mad.lo.s32 	%r816, %r1, 52, %r783;
	ld.shared.u32 	%r817, [%r816+13328];
	ld.shared.u32 	%r818, [%r816+13332];
	ld.shared.u32 	%r819, [%r816+13336];
	ld.shared.u32 	%r820, [%r816+13340];
	ld.shared.u32 	%r821, [%r816+13344];
	ld.shared.u32 	%r822, [%r816+13348];
	ld.shared.u32 	%r823, [%r816+13352];
	ld.shared.u32 	%r824, [%r816+13356];
	ld.shared.u32 	%r825, [%r816+13360];
	ld.shared.u32 	%r826, [%r816+13364];
	ld.shared.u32 	%r827, [%r816+13368];
	ld.shared.u32 	%r828, [%r816+13372];
	add.s32 	%r829, %r818, %r817;
	add.s32 	%r830, %r829, %r819;
	add.s32 	%r831, %r830, %r820;
	add.s32 	%r832, %r831, %r821;
	add.s32 	%r833, %r832, %r822;
	add.s32 	%r834, %r833, %r823;
	add.s32 	%r835, %r834, %r824;
	add.s32 	%r836, %r835, %r825;
	add.s32 	%r837, %r836, %r826;
	add.s32 	%r838, %r837, %r827;
	add.s32 	%r789, %r838, %r828;
	mov.b32 	%r787, 1;
	mov.b32 	%r812, 0;
	mov.b32 	%r814, -1;
	// begin inline asm
	{  .reg .s32 r0;  .reg .pred p;  shfl.sync.up.b32 r0|p, %r789, %r787, %r812, %r814;  @p add.s32 r0, r0, %r789;  mov.s32 %r785, r0;}
	// end inline asm
	mov.b32 	%r793, 2;
	// begin inline asm
	{  .reg .s32 r0;  .reg .pred p;  shfl.sync.up.b32 r0|p, %r785, %r793, %r812, %r814;  @p add.s32 r0, r0, %r785;  mov.s32 %r791, r0;}
	// end inline asm
	mov.b32 	%r799, 4;
	// begin inline asm
	{  .reg .s32 r0;  .reg .pred p;  shfl.sync.up.b32 r0|p, %r791, %r799, %r812, %r814;  @p add.s32 r0, r0, %r791;  mov.s32 %r797, r0;}
	// end inline asm
	mov.b32 	%r805, 8;
	// begin inline asm
	{  .reg .s32 r0;  .reg .pred p;  shfl.sync.up.b32 r0|p, %r797, %r805, %r812, %r814;  @p add.s32 r0, r0, %r797;  mov.s32 %r803, r0;}
	// end inline asm
	mov.b32 	%r811, 16;
	// begin inline asm
	{  .reg .s32 r0;  .reg .pred p;  shfl.sync.up.b32 r0|p, %r803, %r811, %r812, %r814;  @p add.s32 r0, r0, %r803;  mov.s32 %r809, r0;}
	// end inline asm
	sub.s32 	%r839, %r809, %r789;
	add.s32 	%r840, %r817, %r839;
	add.s32 	%r841, %r818, %r840;
	add.s32 	%r842, %r819, %r841;
	add.s32 	%r843, %r820, %r842;
	add.s32 	%r844, %r821, %r843;
	add.s32 	%r845, %r822, %r844;
	add.s32 	%r846, %r823, %r845;
	add.s32 	%r847, %r824, %r846;
	add.s32 	%r848, %r825, %r847;
	add.s32 	%r849, %r826, %r848;
	add.s32 	%r850, %r827, %r849;
	st.shared.u32 	[%r816+13328], %r839;
	st.shared.u32 	[%r816+13332], %r840;
	st.shared.u32 	[%r816+13336], %r841;
	st.shared.u32 	[%r816+13340], %r842;
	st.shared.u32 	[%r816+13344], %r843;
	st.shared.u32 	[%r816+13348], %r844;
	st.shared.u32 	[%r816+13352], %r845;
	st.shared.u32 	[%r816+13356], %r846;
	st.shared.u32 	[%r816+13360], %r847;
	st.shared.u32 	[%r816+13364], %r848;
	st.shared.u32 	[%r816+13368], %r849;
	st.shared.u32 	[%r816+13372], %r850;
$L__BB57_177:
	setp.gt.u32 	%p104, %r1, 255;
	bar.sync 	0;
	ld.shared.u32 	%r218, [%r217];
	@%p104 bra 	$L__BB57_179;
	shl.b32 	%r851, %r1, 2;
	add.s32 	%r853, %r783, %r851;
	ld.shared.u32 	%r854, [%r853];
	add.s32 	%r855, %r854, %r218;
	st.shared.u32 	[%r853], %r855;
	ld.shared.u32 	%r856, [%r853+1024];
	add.s32 	%r857, %r856, %r218;
	st.shared.u32 	[%r853+1024], %r857;
	ld.shared.u32 	%r858, [%r853+2048];
	add.s32 	%r859, %r858, %r218;
	st.shared.u32 	[%r853+2048], %r859;
	ld.shared.u32 	%r860, [%r853+3072];
	add.s32 	%r861, %r860, %r218;
	st.shared.u32 	[%r853+3072], %r861;
	ld.shared.u32 	%r862, [%r853+4096];
	add.s32 	%r863, %r862, %r218;
	st.shared.u32 	[%r853+4096], %r863;
	ld.shared.u32 	%r864, [%r853+5120];
	add.s32 	%r865, %r864, %r218;
	st.shared.u32 	[%r853+5120], %r865;
	ld.shared.u32 	%r866, [%r853+6144];
	add.s32 	%r867, %r866, %r218;
	st.shared.u32 	[%r853+6144], %r867;
	ld.shared.u32 	%r868, [%r853+7168];
	add.s32 	%r869, %r868, %r218;
	st.shared.u32 	[%r853+7168], %r869;
	ld.shared.u32 	%r870, [%r853+8192];
	add.s32 	%r871, %r870, %r218;
	st.shared.u32 	[%r853+8192], %r871;
	ld.shared.u32 	%r872, [%r853+9216];
	add.s32 	%r873, %r872, %r218;
	st.shared.u32 	[%r853+9216], %r873;
	ld.shared.u32 	%r874, [%r853+10240];
	add.s32 	%r875, %r874, %r218;
	st.shared.u32 	[%r853+10240], %r875;
	ld.shared.u32 	%r876, [%r853+11264];
	add.s32 	%r877, %r876, %r218;
	st.shared.u32 	[%r853+11264], %r877;
$L__BB57_179:
	ld.param.u32 	%r2132, [_ZN3cub18CUB_300001_SM_10006detail10radix_sort29DeviceRadixSortOnesweepKernelINS1_5radix10policy_hubIiiyE10Policy1000ELNS0_9SortOrderE0EiiyiiNS1_21identity_decomposer_tEEEvPT5_SB_PT3_PKSC_PT1_PKSG_PT2_PKSK_T4_iiT6__param_10];
	ld.param.u32 	%r2095, [_ZN3cub18CUB_300001_SM_10006detail10radix_sort29DeviceRadixSortOnesweepKernelINS1_5radix10policy_hubIiiyE10Policy1000ELNS0_9SortOrderE0EiiyiiNS1_21identity_decomposer_tEEEvPT5_SB_PT3_PKSC_PT1_PKSG_PT2_PKSK_T4_iiT6__param_9];
	shl.b32 	%r904, %r1, 5;
	and.b32  	%r905, %r904, 31744;
	add.s32 	%r219, %r783, %r905;
	bar.sync 	0;
	// begin inline asm
	mov.u32 %r878, %lanemask_le;
	// end inline asm
	shr.u32 	%r907, %r2228, %r2095;
	mov.b32 	%r908, -1;
	shl.b32 	%r909, %r908, %r2132;
	not.b32 	%r221, %r909;
	and.b32  	%r901, %r907, %r221;
	mov.b32 	%r881, 1;
	// begin inline asm
	{
    .reg .pred p;
    and.b32 %r879, %r901, %r881;    setp.ne.u32 p, %r879, 0;
    vote.ballot.sync.b32 %r879, p, 0xffffffff;
    @!p not.b32 %r879, %r879;
}

	// end inline asm
	mov.b32 	%r884, 2;
	// begin inline asm
	{
    .reg .pred p;
    and.b32 %r882, %r901, %r884;    setp.ne.u32 p, %r882, 0;
    vote.ballot.sync.b32 %r882, p, 0xffffffff;
    @!p not.b32 %r882, %r882;
}

	// end inline asm
	and.b32  	%r910, %r882, %r879;
	mov.b32 	%r887, 4;
	// begin inline asm
	{
    .reg .pred p;
    and.b32 %r885, %r901, %r887;    setp.ne.u32 p, %r885, 0;
    vote.ballot.sync.b32 %r885, p, 0xffffffff;
    @!p not.b32 %r885, %r885;
}

	// end inline asm
	and.b32  	%r911, %r885, %r910;
	mov.b32 	%r890, 8;
	// begin inline asm
	{
    .reg .pred p;
    and.b32 %r888, %r901, %r890;    setp.ne.u32 p, %r888, 0;
    vote.ballot.sync.b32 %r888, p, 0xffffffff;
    @!p not.b32 %r888, %r888;
}

	// end inline asm
	and.b32  	%r912, %r888, %r911;
	mov.b32 	%r893, 16;
	// begin inline asm
	{
    .reg .pred p;
    and.b32 %r891, %r901, %r893;    setp.ne.u32 p, %r891, 0;
    vote.ballot.sync.b32 %r891, p, 0xffffffff;
    @!p not.b32 %r891, %r891;
}

	// end inline asm
	and.b32  	%r913, %r891, %r912;
	mov.b32 	%r896, 32;
	// begin inline asm
	{
    .reg .pred p;
    and.b32 %r894, %r901, %r896;    setp.ne.u32 p, %r894, 0;
    vote.ballot.sync.b32 %r894, p, 0xffffffff;
    @!p not.b32 %r894, %r894;
}

	// end inline asm
	and.b32  	%r914, %r894, %r913;
	mov.b32 	%r899, 64;
	// begin inline asm
	{
    .reg .pred p;
    and.b32 %r897, %r901, %r899;    setp.ne.u32 p, %r897, 0;
    vote.ballot.sync.b32 %r897, p, 0xffffffff;
    @!p not.b32 %r897, %r897;
}

	// end inline asm
	and.b32  	%r915, %r897, %r914;
	mov.b32 	%r902, 128;
	// begin inline asm
	{
    .reg .pred p;
    and.b32 %r900, %r901, %r902;    setp.ne.u32 p, %r900, 0;
    vote.ballot.sync.b32 %r900, p, 0xffffffff;
    @!p not.b32 %r900, %r900;
}

	// end inline asm
	and.b32  	%r916, %r900, %r915;
	clz.b32 	%r917, %r916;
	sub.s32 	%r223, 31, %r917;
	and.b32  	%r918, %r878, %r916;
	popc.b32 	%r224, %r918;
	setp.ne.s32 	%p105, %r443, %r223;
	mov.b32 	%r2229, 0;
	@%p105 bra 	$L__BB57_181;
	shl.b32 	%r919, %r901, 2;
	add.s32 	%r920, %r219, %r919;
	atom.shared.add.u32 	%r2229, [%r920], %r224;
$L__BB57_181:
	ld.param.u32 	%r2096, [_ZN3cub18CUB_300001_SM_10006detail10radix_sort29DeviceRadixSortOnesweepKernelINS1_5radix10policy_hubIiiyE10Policy1000ELNS0_9SortOrderE0EiiyiiNS1_21identity_decomposer_tEEEvPT5_SB_PT3_PKSC_PT1_PKSG_PT2_PKSK_T4_iiT6__param_9];
	shfl.sync.idx.b32	%r946|%p106, %r2229, %r223, 31, -1;
	add.s32 	%r227, %r224, %r946;
	shr.u32 	%r947, %r2227, %r2096;
	and.b32  	%r943, %r947, %r221;
	mov.b32 	%r923, 1;
	// begin inline asm
	{
    .reg .pred p;
    and.b32 %r921, %r943, %r923;    setp.ne.u32 p, %r921, 0;
    vote.ballot.sync.b32 %r921, p, 0xffffffff;
    @!p not.b32 %r921, %r921;
}

	// end inline asm
	mov.b32 	%r926, 2;
	// begin inline asm
	{
    .reg .pred p;
    and.b32 %r924, %r943, %r926;    setp.ne.u32 p, %r924, 0;
    vote.ballot.sync.b32 %r924, p, 0xffffffff;
    @!p not.b32 %r924, %r924;
}

	// end inline asm
	and.b32  	%r948, %r924, %r921;
	mov.b32 	%r929, 4;
	// begin inline asm
	{
    .reg .pred p;
    and.b32 %r927, %r943, %r929;    setp.ne.u32 p, %r927, 0;
    vote.ballot.sync.b32 %r927, p, 0xffffffff;
    @!p not.b32 %r927, %r927;
}

	// end inline asm
	and.b32  	%r949, %r927, %r948;
	mov.b32 	%r932, 8;
	// begin inline asm
	{
    .reg .pred p;
    and.b32 %r930, %r943, %r932;    setp.ne.u32 p, %r930, 0;
    vote.ballot.sync.b32 %r930, p, 0xffffffff;
    @!p not.b32 %r930, %r930;
}

	// end inline asm
	and.b32  	%r950, %r930, %r949;
	mov.b32 	%r935, 16;
	// begin inline asm
	{
    .reg .pred p;
    and.b32 %r933, %r943, %r935;    setp.ne.u32 p, %r933, 0;
    vote.ballot.sync.b32 %r933, p, 0xffffffff;
    @!p not.b32 %r933, %r933;
}

	// end inline asm
	and.b32  	%r951, %r933, %r950;
	mov.b32 	%r938, 32;
	// begin inline asm
	{
    .reg .pred p;
    and.b32 %r936, %r943, %r938;    setp.ne.u32 p, %r936, 0;
    vote.ballot.sync.b32 %r936, p, 0xffffffff;
    @!p not.b32 %r936, %r936;
}

	// end inline asm
	and.b32  	%r952, %r936, %r951;
	mov.b32 	%r941, 64;
	// begin inline asm
	{
    .reg .pred p;
    and.b32 %r939, %r943, %r941;    setp.ne.u32 p, %r939, 0;
    vote.ballot.sync.b32 %r939, p, 0xffffffff;
    @!p not.b32 %r939, %r939;
}

	// end inline asm
	and.b32  	%r953, %r939, %r952;
	mov.b32 	%r944, 128;
	// begin inline asm
	{
    .reg .pred p;
    and.b32 %r942, %r943, %r944;    setp.ne.u32 p, %r942, 0;
    vote.ballot.sync.b32 %r942, p, 0xffffffff;
    @!p not.b32 %r942, %r942;
}

	// end inline asm
	and.b32  	%r954, %r942, %r953;
	clz.b32 	%r955, %r954;
	sub.s32 	%r229, 31, %r955;
	and.b32  	%r956, %r878, %r954;
	popc.b32 	%r230, %r956;
	setp.ne.s32 	%p107, %r443, %r229;
	mov.b32 	%r2230, 0;
	@%p107 bra 	$L__BB57_183;
	shl.b32 	%r957, %r943, 2;
	add.s32 	%r958, %r219, %r957;
	atom.shared.add.u32 	%r2230, [%r958], %r230;
$L__BB57_183:
	ld.param.u32 	%r2097, [_ZN3cub18CUB_300001_SM_10006detail10radix_sort29DeviceRadixSortOnesweepKernelINS1_5radix10policy_hubIiiyE10Policy1000ELNS0_9SortOrderE0EiiyiiNS1_21identity_decomposer_tEEEvPT5_SB_PT3_PKSC_PT1_PKSG_PT2_PKSK_T4_iiT6__param_9];
	shfl.sync.idx.b32	%r984|%p108, %r2230, %r229, 31, -1;
	add.s32 	%r233, %r230, %r984;
	shr.u32 	%r985, %r2226, %r2097;
	and.b32  	%r981, %r985, %r221;
	mov.b32 	%r961, 1;
	// begin inline asm
	{
    .reg .pred p;
    and.b32 %r959, %r981, %r961;    setp.ne.u32 p, %r959, 0;
    vote.ballot.sync.b32 %r959, p, 0xffffffff;
    @!p not.b32 %r959, %r959;
}

	// end inline asm
	mov.b32 	%r964, 2;
	// begin inline asm
	{
    .reg .pred p;
    and.b32 %r962, %r981, %r964;    setp.ne.u32 p, %r962, 0;
    vote.ballot.sync.b32 %r962, p, 0xffffffff;
    @!p not.b32 %r962, %r962;
}

	// end inline asm
	and.b32  	%r986, %r962, %r959;
	mov.b32 	%r967, 4;
	// begin inline asm
	{
    .reg .pred p;
    and.b32 %r965, %r981, %r967;    setp.ne.u32 p, %r965, 0;
    vote.ballot.sync.b32 %r965, p, 0xffffffff;
    @!p not.b32 %r965, %r965;
}

	// end inline asm
	and.b32  	%r987, %r965, %r986;
	mov.b32 	%r970, 8;
	// begin inline asm
	{
    .reg .pred p;
    and.b32 %r968, %r981, %r970;    setp.ne.u32 p, %r968, 0;
    vote.ballot.sync.b32 %r968, p, 0xffffffff;
    @!p not.b32 %r968, %r968;
}

	// end inline asm
	and.b32  	%r988, %r968, %r987;
	mov.b32 	%r973, 16;
	// begin inline asm
	{
    .reg .pred p;
    and.b32 %r971, %r981, %r973;    setp.ne.u32 p, %r971, 0;
    vote.ballot.sync.b32 %r971, p, 0xffffffff;
    @!p not.b32 %r971, %r971;
}

	// end inline asm
	and.b32  	%r989, %r971, %r988;
	mov.b32 	%r976, 32;
	// begin inline asm
	{
    .reg .pred p;
    and.b32 %r974, %r981, %r976;    setp.ne.u32 p, %r974, 0;
    vote.ballot.sync.b32 %r974, p, 0xffffffff;
    @!p not.b32 %r974, %r974;
}

	// end inline asm
	and.b32  	%r990, %r974, %r989;
	mov.b32 	%r979, 64;
	// begin inline asm
	{
    .reg .pred p;
    and.b32 %r977, %r981, %r979;    setp.ne.u32 p, %r977, 0;
    vote.ballot.sync.b32 %r977, p, 0xffffffff;
    @!p not.b32 %r977, %r977;
}

	// end inline asm
	and.b32  	%r991, %r977, %r990;
	mov.b32 	%r982, 128;
	// begin inline asm
	{
    .reg .pred p;
    and.b32 %r980, %r981, %r982;    setp.ne.u32 p, %r980, 0;
    vote.ballot.sync.b32 %r980, p, 0xffffffff;
    @!p not.b32 %r980, %r980;
}

	// end inline asm
	and.b32  	%r992, %r980, %r991;
	clz.b32 	%r993, %r992;
	sub.s32 	%r235, 31, %r993;
	and.b32  	%r994, %r878, %r992;
	popc.b32 	%r236, %r994;
	setp.ne.s32 	%p109, %r443, %r235;
	mov.b32 	%r2231, 0;
	@%p109 bra 	$L__BB57_185;
	shl.b32 	%r995, %r981, 2;
	add.s32 	%r996, %r219, %r995;
	atom.shared.add.u32 	%r2231, [%r996], %r236;
$L__BB57_185:
	ld.param.u32 	%r2098, [_ZN3cub18CUB_300001_SM_10006detail10radix_sort29DeviceRadixSortOnesweepKernelINS1_5radix10policy_hubIiiyE10Policy1000ELNS0_9SortOrderE0EiiyiiNS1_21identity_decomposer_tEEEvPT5_SB_PT3_PKSC_PT1_PKSG_PT2_PKSK_T4_iiT6__param_9];
	shfl.sync.idx.b32	%r1022|%p110, %r2231, %r235, 31, -1;
	add.s32 	%r239, %r236, %r1022;
	shr.u32 	%r1023, %r2225, %r2098;
	and.b32  	%r1019, %r1023, %r221;
	mov.b32 	%r999, 1;
	// begin inline asm
	{
    .reg .pred p;
    and.b32 %r997, %r1019, %r999;    setp.ne.u32 p, %r997, 0;
    vote.ballot.sync.b32 %r997, p, 0xffffffff;
    @!p not.b32 %r997, %r997;
}

	// end inline asm
	mov.b32 	%r1002, 2;
	// begin inline asm
	{
    .reg .pred p;
    and.b32 %r1000, %r1019, %r1002;    setp.ne.u32 p, %r1000, 0;
    vote.ballot.sync.b32 %r1000, p, 0xffffffff;
    @!p not.b32 %r1000, %r1000;
}

	// end inline asm
	and.b32  	%r1024, %r1000, %r997;
	mov.b32 	%r1005, 4;
	// begin inline asm
	{
    .reg .pred p;
    and.b32 %r1003, %r1019, %r1005;    setp.ne.u32 p, %r1003, 0;
    vote.ballot.sync.b32 %r1003, p, 0xffffffff;
    @!p not.b32 %r1003, %r1003;
}

	// end inline asm
	and.b32  	%r1025, %r1003, %r1024;
	mov.b32 	%r1008, 8;
	// begin inline asm
	{
    .reg .pred p;
    and.b32 %r1006, %r1019, %r1008;    setp.ne.u32 p, %r1006, 0;
    vote.ballot.sync.b32 %r1006, p, 0xffffffff;
    @!p not.b32 %r1006, %r1006;
}

	// end inline asm
	and.b32  	%r1026, %r1006, %r1025;
	mov.b32 	%r1011, 16;
	// begin inline asm
	{
    .reg .pred p;
    and.b32 %r1009, %r1019, %r1011;    setp.ne.u32 p, %r1009, 0;
    vote.ballot.sync.b32 %r1009, p, 0xffffffff;
    @!p not.b32 %r1009, %r1009;
}

	// end inline asm
	and.b32  	%r1027, %r1009, %r1026;
	mov.b32 	%r1014, 32;
	// begin inline asm
	{
    .reg .pred p;
    and.b32 %r1012, %r1019, %r1014;    setp.ne.u32 p, %r1012, 0;
    vote.ballot.sync.b32 %r1012, p, 0xffffffff;
    @!p not.b32 %r1012, %r1012;
}

	// end inline asm
	and.b32  	%r1028, %r1012, %r1027;
	mov.b32 	%r1017, 64;
	// begin inline asm
	{
    .reg .pred p;
    and.b32 %r1015, %r1019, %r1017;    setp.ne.u32 p, %r1015, 0;
    vote.ballot.sync.b32 %r1015, p, 0xffffffff;
    @!p not.b32 %r1015, %r1015;
}

	// end inline asm
	and.b32  	%r1029, %r1015, %r1028;
	mov.b32 	%r1020, 128;
	// begin inline asm
	{
    .reg .pred p;
    and.b32 %r1018, %r1019, %r1020;    setp.ne.u32 p, %r1018, 0;
    vote.ballot.sync.b32 %r1018, p, 0xffffffff;
    @!p not.b32 %r1018, %r1018;
}

	// end inline asm
	and.b32  	%r1030, %r1018, %r1029;
	clz.b32 	%r1031, %r1030;
	sub.s32 	%r241, 31, %r1031;
	and.b32  	%r1032, %r878, %r1030;
	popc.b32 	%r242, %r1032;
	setp.ne.s32 	%p111, %r443, %r241;
	mov.b32 	%r2232, 0;
	@%p111 bra 	$L__BB57_187;
	shl.b32 	%r1033, %r1019, 2;
	add.s32 	%r1034, %r219, %r1033;
	atom.shared.add.u32 	%r2232, [%r1034], %r242;
$L__BB57_187:
	ld.param.u32 	%r2099, [_ZN3cub18CUB_300001_SM_10006detail10radix_sort29DeviceRadixSortOnesweepKernelINS1_5radix10policy_hubIiiyE10Policy1000ELNS0_9SortOrderE0EiiyiiNS1_21identity_decomposer_tEEEvPT5_SB_PT3_PKSC_PT1_PKSG_PT2_PKSK_T4_iiT6__param_9];
	shfl.sync.idx.b32	%r1060|%p112, %r2232, %r241, 31, -1;
	add.s32 	%r245, %r242, %r1060;
	shr.u32 	%r1061, %r2224, %r2099;
	and.b32  	%r1057, %r1061, %r221;
	mov.b32 	%r1037, 1;
	// begin inline asm
	{
    .reg .pred p;
    and.b32 %r1035, %r1057, %r1037;    setp.ne.u32 p, %r1035, 0;
    vote.ballot.sync.b32 %r1035, p, 0xffffffff;
    @!p not.b32 %r1035, %r1035;
}

	// end inline asm
	mov.b32 	%r1040, 2;
	// begin inline asm
	{
    .reg .pred p;
    and.b32 %r1038, %r1057, %r1040;    setp.ne.u32 p, %r1038, 0;
    vote.ballot.sync.b32 %r1038, p, 0xffffffff;
    @!p not.b32 %r1038, %r1038;
}

	// end inline asm
	and.b32  	%r1062, %r1038, %r1035;
	mov.b32 	%r1043, 4;
	// begin inline asm
	{
    .reg .pred p;
    and.b32 %r1041, %r1057, %r1043;    setp.ne.u32 p, %r1041, 0;
    vote.ballot.sync.b32 %r1041, p, 0xffffffff;
    @!p not.b32 %r1041, %r1041;
}

	// end inline asm
	and.b32  	%r1063, %r1041, %r1062;
	mov.b32 	%r1046, 8;
	// begin inline asm
	{
    .reg .pred p;
    and.b32 %r1044, %r1057, %r1046;    setp.ne.u32 p, %r1044, 0;
    vote.ballot.sync.b32 %r1044, p, 0xffffffff;
    @!p not.b32 %r1044, %r1044;
}

	// end inline asm
	and.b32  	%r1064, %r1044, %r1063;
	mov.b32 	%r1049, 16;
	// begin inline asm
	{
    .reg .pred p;
    and.b32 %r1047, %r1057, %r1049;    setp.ne.u32 p, %r1047, 0;
    vote.ballot.sync.b32 %r1047, p, 0xffffffff;
    @!p not.b32 %r1047, %r1047;
}

	// end inline asm
	and.b32  	%r1065, %r1047, %r1064;
	mov.b32 	%r1052, 32;
	// begin inline asm
	{
    .reg .pred p;
    and.b32 %r1050, %r1057, %r1052;    setp.ne.u32 p, %r1050, 0;
    vote.ballot.sync.b32 %r1050, p, 0xffffffff;
    @!p not.b32 %r1050, %r1050;
}

	// end inline asm
	and.b32  	%r1066, %r1050, %r1065;
	mov.b32 	%r1055, 64;
	// begin inline asm
	{
    .reg .pred p;
    and.b32 %r1053, %r1057, %r1055;    setp.ne.u32 p, %r1053, 0;
    vote.ballot.sync.b32 %r1053, p, 0xffffffff;
    @!p not.b32 %r1053, %r1053;
}

	// end inline asm
	and.b32  	%r1067, %r1053, %r1066;
	mov.b32 	%r1058, 128;
	// begin inline asm
	{
    .reg .pred p;
    and.b32 %r1056, %r1057, %r1058;    setp.ne.u32 p, %r1056, 0;
    vote.ballot.sync.b32 %r1056, p, 0xffffffff;
    @!p not.b32 %r1056, %r1056;
}

	// end inline asm
	and.b32  	%r1068, %r1056, %r1067;
	clz.b32 	%r1069, %r1068;
	sub.s32 	%r247, 31, %r1069;
	and.b32  	%r1070, %r878, %r1068;
	popc.b32 	%r248, %r1070;
	setp.ne.s32 	%p113, %r443, %r247;
	mov.b32 	%r2233, 0;
	@%p113 bra 	$L__BB57_189;
	shl.b32 	%r1071, %r1057, 2;
	add.s32 	%r1072, %r219, %r1071;
	atom.shared.add.u32 	%r2233, [%r1072], %r248;
$L__BB57_189:
	ld.param.u32 	%r2100, [_ZN3cub18CUB_300001_SM_10006detail10radix_sort29DeviceRadixSortOnesweepKernelINS1_5radix10policy_hubIiiyE10Policy1000ELNS0_9SortOrderE0EiiyiiNS1_21identity_decomposer_tEEEvPT5_SB_PT3_PKSC_PT1_PKSG_PT2_PKSK_T4_iiT6__param_9];
	shfl.sync.idx.b32	%r1098|%p114, %r2233, %r247, 31, -1;
	add.s32 	%r251, %r248, %r1098;
	shr.u32 	%r1099, %r2223, %r2100;
	and.b32  	%r1095, %r1099, %r221;
	mov.b32 	%r1075, 1;
	// begin inline asm
	{
    .reg .pred p;
    and.b32 %r1073, %r1095, %r1075;    setp.ne.u32 p, %r1073, 0;
    vote.ballot.sync.b32 %r1073, p, 0xffffffff;
    @!p not.b32 %r1073, %r1073;
}

	// end inline asm
	mov.b32 	%r1078, 2;
	// begin inline asm
	{
    .reg .pred p;
    and.b32 %r1076, %r1095, %r1078;    setp.ne.u32 p, %r1076, 0;
    vote.ballot.sync.b32 %r1076, p, 0xffffffff;
    @!p not.b32 %r1076, %r1076;
}

	// end inline asm
	and.b32  	%r1100, %r1076, %r1073;
	mov.b32 	%r1081, 4;
	// begin inline asm
	{
    .reg .pred p;
    and.b32 %r1079, %r1095, %r1081;    setp.ne.u32 p, %r1079, 0;
    vote.ballot.sync.b32 %r1079, p, 0xffffffff;
    @!p not.b32 %r1079, %r1079;
}

	// end inline asm
	and.b32  	%r1101, %r1079, %r1100;
	mov.b32 	%r1084, 8;
	// begin inline asm
	{
    .reg .pred p;
    and.b32 %r1082, %r1095, %r1084;    setp.ne.u32 p, %r1082, 0;
    vote.ballot.sync.b32 %r1082, p, 0xffffffff;
    @!p not.b32 %r1082, %r1082;
}

	// end inline asm
	and.b32  	%r1102, %r1082, %r1101;
	mov.b32 	%r1087, 16;
	// begin inline asm
	{
    .reg .pred p;
    and.b32 %r1085, %r1095, %r1087;    setp.ne.u32 p, %r1085, 0;
    vote.ballot.sync.b32 %r1085, p, 0xffffffff;
    @!p not.b32 %r1085, %r1085;
}

	// end inline asm
	and.b32  	%r1103, %r1085, %r1102;
	mov.b32 	%r1090, 32;
	// begin inline asm
	{
    .reg .pred p;
    and.b32 %r1088, %r1095, %r1090;    setp.ne.u32 p, %r1088, 0;
    vote.ballot.sync.b32 %r1088, p, 0xffffffff;
    @!p not.b32 %r1088, %r1088;
}

	// end inline asm
	and.b32  	%r1104, %r1088, %r1103;
	mov.b32 	%r1093, 64;
	// begin inline asm
	{
    .reg .pred p;
    and.b32 %r1091, %r1095, %r1093;    setp.ne.u32 p, %r1091, 0;
    vote.ballot.sync.b32 %r1091, p, 0xffffffff;
    @!p not.b32 %r1091, %r1091;
}

	// end inline asm
	and.b32  	%r1105, %r1091, %r1104;
	mov.b32 	%r1096, 128;
	// begin inline asm
	{
    .reg .pred p;
    and.b32 %r1094, %r1095, %r1096;    setp.ne.u32 p, %r1094, 0;
    vote.ballot.sync.b32 %r1094, p, 0xffffffff;
    @!p not.b32 %r1094, %r1094;
}

	// end inline asm
	and.b32  	%r1106, %r1094, %r1105;
	clz.b32 	%r1107, %r1106;
	sub.s32 	%r253, 31, %r1107;
	and.b32  	%r1108, %r878, %r1106;
	popc.b32 	%r254, %r1108;
	setp.ne.s32 	%p115, %r443, %r253;
	mov.b32 	%r2234, 0;
	@%p115 bra 	$L__BB57_191;
	shl.b32 	%r1109, %r1095, 2;
	add.s32 	%r1110, %r219, %r1109;
	atom.shared.add.u32 	%r2234, [%r1110], %r254;
$L__BB57_191:
	ld.param.u32 	%r2101, [_ZN3cub18CUB_300001_SM_10006detail10radix_sort29DeviceRadixSortOnesweepKernelINS1_5radix10policy_hubIiiyE10Policy1000ELNS0_9SortOrderE0EiiyiiNS1_21identity_decomposer_tEEEvPT5_SB_PT3_PKSC_PT1_PKSG_PT2_PKSK_T4_iiT6__param_9];
	shfl.sync.idx.b32	%r1136|%p116, %r2234, %r253, 31, -1;
	add.s32 	%r257, %r254, %r1136;
	shr.u32 	%r1137, %r2222, %r2101;
	and.b32  	%r1133, %r1137, %r221;
	mov.b32 	%r1113, 1;
	// begin inline asm
	{
    .reg .pred p;
    and.b32 %r1111, %r1133, %r1113;    setp.ne.u32 p, %r1111, 0;
    vote.ballot.sync.b32 %r1111, p, 0xffffffff;
    @!p not.b32 %r1111, %r1111;
}

	// end inline asm
	mov.b32 	%r1116, 2;
	// begin inline asm
	{
    .reg .pred p;
    and.b32 %r1114, %r1133, %r1116;    setp.ne.u32 p, %r1114, 0;
    vote.ballot.sync.b32 %r1114, p, 0xffffffff;
    @!p not.b32 %r1114, %r1114;
}

	// end inline asm
	and.b32  	%r1138, %r1114, %r1111;
	mov.b32 	%r1119, 4;
	// begin inline asm
	{
    .reg .pred p;
    and.b32 %r1117, %r1133, %r1119;    setp.ne.u32 p, %r1117, 0;
    vote.ballot.sync.b32 %r1117, p, 0xffffffff;
    @!p not.b32 %r1117, %r1117;
}

	// end inline asm
	and.b32  	%r1139, %r1117, %r1138;
	mov.b32 	%r1122, 8;
	// begin inline asm
	{
    .reg .pred p;
    and.b32 %r1120, %r1133, %r1122;    setp.ne.u32 p, %r1120, 0;
    vote.ballot.sync.b32 %r1120, p, 0xffffffff;
    @!p not.b32 %r1120, %r1120;
}

	// end inline asm
	and.b32  	%r1140, %r1120, %r1139;
	mov.b32 	%r1125, 16;
	// begin inline asm
	{
    .reg .pred p;
    and.b32 %r1123, %r1133, %r1125;    setp.ne.u32 p, %r1123, 0;
    vote.ballot.sync.b32 %r1123, p, 0xffffffff;
    @!p not.b32 %r1123, %r1123;
}

	// end inline asm
	and.b32  	%r1141, %r1123, %r1140;
	mov.b32 	%r1128, 32;
	// begin inline asm
	{
    .reg .pred p;
    and.b32 %r1126, %r1133, %r1128;    setp.ne.u32 p, %r1126, 0;
    vote.ballot.sync.b32 %r1126, p, 0xffffffff;
    @!p not.b32 %r1126, %r1126;
}

	// end inline asm
	and.b32  	%r1142, %r1126, %r1141;
	mov.b32 	%r1131, 64;
	// begin inline asm
	{
    .reg .pred p;
    and.b32 %r1129, %r1133, %r1131;    setp.ne.u32 p, %r1129, 0;
    vote.ballot.sync.b32 %r1129, p, 0xffffffff;
    @!p not.b32 %r1129, %r1129;
}

	// end inline asm
	and.b32  	%r1143, %r1129, %r1142;
	mov.b32 	%r1134, 128;
	// begin inline asm
	{
    .reg .pred p;
    and.b32 %r1132, %r1133, %r1134;    setp.ne.u32 p, %r1132, 0;
    vote.ballot.sync.b32 %r1132, p, 0xffffffff;
    @!p not.b32 %r1132, %r1132;
}

	// end inline asm
	and.b32  	%r1144, %r1132, %r1143;
	clz.b32 	%r1145, %r1144;
	sub.s32 	%r259, 31, %r1145;
	and.b32  	%r1146, %r878, %r1144;
	popc.b32 	%r260, %r1146;
	setp.ne.s32 	%p117, %r443, %r259;
	mov.b32 	%r2235, 0;
	@%p117 bra 	$L__BB57_193;
	shl.b32 	%r1147, %r1133, 2;
	add.s32 	%r1148, %r219, %r1147;
	atom.shared.add.u32 	%r2235, [%r1148], %r260;
$L__BB57_193:
	ld.param.u32 	%r2102, [_ZN3cub18CUB_300001_SM_10006detail10radix_sort29DeviceRadixSortOnesweepKernelINS1_5radix10policy_hubIiiyE10Policy1000ELNS0_9SortOrderE0EiiyiiNS1_21identity_decomposer_tEEEvPT5_SB_PT3_PKSC_PT1_PKSG_PT2_PKSK_T4_iiT6__param_9];
	shfl.sync.idx.b32	%r1174|%p118, %r2235, %r259, 31, -1;
	add.s32 	%r263, %r260, %r1174;
	shr.u32 	%r1175, %r2221, %r2102;
	and.b32  	%r1171, %r1175, %r221;
	mov.b32 	%r1151, 1;
	// begin inline asm
	{
    .reg .pred p;
    and.b32 %r1149, %r1171, %r1151;    setp.ne.u32 p, %r1149, 0;
    vote.ballot.sync.b32 %r1149, p, 0xffffffff;
    @!p not.b32 %r1149, %r1149;
}

	// end inline asm
	mov.b32 	%r1154, 2;
	// begin inline asm
	{
    .reg .pred p;
    and.b32 %r1152, %r1171, %r1154;    setp.ne.u32 p, %r1152, 0;
    vote.ballot.sync.b32 %r1152, p, 0xffffffff;
    @!p not.b32 %r1152, %r1152;
}

	// end inline asm
	and.b32  	%r1176, %r1152, %r1149;
	mov.b32 	%r1157, 4;
	// begin inline asm
	{
    .reg .pred p;
    and.b32 %r1155, %r1171, %r1157;    setp.ne.u32 p, %r1155, 0;
    vote.ballot.sync.b32 %r1155, p, 0xffffffff;
    @!p not.b32 %r1155, %r1155;
}

	// end inline asm
	and.b32  	%r1177, %r1155, %r1176;
	mov.b32 	%r1160, 8;
	// begin inline asm
	{
    .reg .pred p;
    and.b32 %r1158, %r1171, %r1160;    setp.ne.u32 p, %r1158, 0;
    vote.ballot.sync.b32 %r1158, p, 0xffffffff;
    @!p not.b32 %r1158, %r1158;
}

	// end inline asm
	and.b32  	%r1178, %r1158, %r1177;
	mov.b32 	%r1163, 16;
	// begin inline asm
	{
    .reg .pred p;
    and.b32 %r1161, %r1171, %r1163;    setp.ne.u32 p, %r1161, 0;
    vote.ballot.sync.b32 %r1161, p, 0xffffffff;
    @!p not.b32 %r1161, %r1161;
}

	// end inline asm
	and.b32  	%r1179, %r1161, %r1178;
	mov.b32 	%r1166, 32;
	// begin inline asm
	{
    .reg .pred p;
    and.b32 %r1164, %r1171, %r1166;    setp.ne.u32 p, %r1164, 0;
    vote.ballot.sync.b32 %r1164, p, 0xffffffff;
    @!p not.b32 %r1164, %r1164;
}

	// end inline asm
	and.b32  	%r1180, %r1164, %r1179;
	mov.b32 	%r1169, 64;
	// begin inline asm
	{
    .reg .pred p;
    and.b32 %r1167, %r1171, %r1169;    setp.ne.u32 p, %r1167, 0;
    vote.ballot.sync.b32 %r1167, p, 0xffffffff;
    @!p not.b32 %r1167, %r1167;
}

	// end inline asm
	and.b32  	%r1181, %r1167, %r1180;
	mov.b32 	%r1172, 128;
	// begin inline asm
	{
    .reg .pred p;
    and.b32 %r1170, %r1171, %r1172;    setp.ne.u32 p, %r1170, 0;
    vote.ballot.sync.b32 %r1170, p, 0xffffffff;
    @!p not.b32 %r1170, %r1170;
}

	// end inline asm
	and.b32  	%r1182, %r1170, %r1181;
	clz.b32 	%r1183, %r1182;
	sub.s32 	%r265, 31, %r1183;
	and.b32  	%r1184, %r878, %r1182;
	popc.b32 	%r266, %r1184;
	setp.ne.s32 	%p119, %r443, %r265;
	mov.b32 	%r2236, 0;
	@%p119 bra 	$L__BB57_195;
	shl.b32 	%r1185, %r1171, 2;
	add.s32 	%r1186, %r219, %r1185;
	atom.shared.add.u32 	%r2236, [%r1186], %r266;
$L__BB57_195:
	ld.param.u32 	%r2103, [_ZN3cub18CUB_300001_SM_10006detail10radix_sort29DeviceRadixSortOnesweepKernelINS1_5radix10policy_hubIiiyE10Policy1000ELNS0_9SortOrderE0EiiyiiNS1_21identity_decomposer_tEEEvPT5_SB_PT3_PKSC_PT1_PKSG_PT2_PKSK_T4_iiT6__param_9];
	shfl.sync.idx.b32	%r1212|%p120, %r2236, %r265, 31, -1;
	add.s32 	%r269, %r266, %r1212;
	shr.u32 	%r1213, %r2220, %r2103;
	and.b32  	%r1209, %r1213, %r221;
	mov.b32 	%r1189, 1;
	// begin inline asm
	{
    .reg .pred p;
    and.b32 %r1187, %r1209, %r1189;    setp.ne.u32 p, %r1187, 0;
    vote.ballot.sync.b32 %r1187, p, 0xffffffff;
    @!p not.b32 %r1187, %r1187;
}

	// end inline asm
	mov.b32 	%r1192, 2;
	// begin inline asm
	{
    .reg .pred p;
    and.b32 %r1190, %r1209, %r1192;    setp.ne.u32 p, %r1190, 0;
    vote.ballot.sync.b32 %r1190, p, 0xffffffff;
    @!p not.b32 %r1190, %r1190;
}

	// end inline asm
	and.b32  	%r1214, %r1190, %r1187;
	mov.b32 	%r1195, 4;
	// begin inline asm
	{
    .reg .pred p;
    and.b32 %r1193, %r1209, %r1195;    setp.ne.u32 p, %r1193, 0;
    vote.ballot.sync.b32 %r1193, p, 0xffffffff;
    @!p not.b32 %r1193, %r1193;
}

	// end inline asm
	and.b32  	%r1215, %r1193, %r1214;
	mov.b32 	%r1198, 8;
	// begin inline asm
	{
    .reg .pred p;
    and.b32 %r1196, %r1209, %r1198;    setp.ne.u32 p, %r1196, 0;
    vote.ballot.sync.b32 %r1196, p, 0xffffffff;
    @!p not.b32 %r1196, %r1196;
}

	// end inline asm
	and.b32  	%r1216, %r1196, %r1215;
	mov.b32 	%r1201, 16;
	// begin inline asm
	{
    .reg .pred p;
    and.b32 %r1199, %r1209, %r1201;    setp.ne.u32 p, %r1199, 0;
    vote.ballot.sync.b32 %r1199, p, 0xffffffff;
    @!p not.b32 %r1199, %r1199;
}

	// end inline asm
	and.b32  	%r1217, %r1199, %r1216;
	mov.b32 	%r1204, 32;
	// begin inline asm
	{
    .reg .pred p;
    and.b32 %r1202, %r1209, %r1204;    setp.ne.u32 p, %r1202, 0;
    vote.ballot.sync.b32 %r1202, p, 0xffffffff;
    @!p not.b32 %r1202, %r1202;
}

	// end inline asm
	and.b32  	%r1218, %r1202, %r1217;
	mov.b32 	%r1207, 64;
	// begin inline asm
	{
    .reg .pred p;
    and.b32 %r1205, %r1209, %r1207;    setp.ne.u32 p, %r1205, 0;
    vote.ballot.sync.b32 %r1205, p, 0xffffffff;
    @!p not.b32 %r1205, %r1205;
}

	// end inline asm
	and.b32  	%r1219, %r1205, %r1218;
	mov.b32 	%r1210, 128;
	// begin inline asm
	{
    .reg .pred p;
    and.b32 %r1208, %r1209, %r1210;    setp.ne.u32 p, %r1208, 0;
    vote.ballot.sync.b32 %r1208, p, 0xffffffff;
    @!p not.b32 %r1208, %r1208;
}

	// end inline asm
	and.b32  	%r1220, %r1208, %r1219;
	clz.b32 	%r1221, %r1220;
	sub.s32 	%r271, 31, %r1221;
	and.b32  	%r1222, %r878, %r1220;
	popc.b32 	%r272, %r1222;
	setp.ne.s32 	%p121, %r443, %r271;
	mov.b32 	%r2237, 0;
	@%p121 bra 	$L__BB57_197;
	shl.b32 	%r1223, %r1209, 2;
	add.s32 	%r1224, %r219, %r1223;
	atom.shared.add.u32 	%r2237, [%r1224], %r272;
$L__BB57_197:
	ld.param.u32 	%r2104, [_ZN3cub18CUB_300001_SM_10006detail10radix_sort29DeviceRadixSortOnesweepKernelINS1_5radix10policy_hubIiiyE10Policy1000ELNS0_9SortOrderE0EiiyiiNS1_21identity_decomposer_tEEEvPT5_SB_PT3_PKSC_PT1_PKSG_PT2_PKSK_T4_iiT6__param_9];
	shfl.sync.idx.b32	%r1250|%p122, %r2237, %r271, 31, -1;
	add.s32 	%r275, %r272, %r1250;
	shr.u32 	%r1251, %r2219, %r2104;
	and.b32  	%r1247, %r1251, %r221;
	mov.b32 	%r1227, 1;
	// begin inline asm
	{
    .reg .pred p;
    and.b32 %r1225, %r1247, %r1227;    setp.ne.u32 p, %r1225, 0;
    vote.ballot.sync.b32 %r1225, p, 0xffffffff;
    @!p not.b32 %r1225, %r1225;
}

	// end inline asm
	mov.b32 	%r1230, 2;
	// begin inline asm
	{
    .reg .pred p;
    and.b32 %r1228, %r1247, %r1230;    setp.ne.u32 p, %r1228, 0;
    vote.ballot.sync.b32 %r1228, p, 0xffffffff;
    @!p not.b32 %r1228, %r1228;
}

	// end inline asm
	and.b32  	%r1252, %r1228, %r1225;
	mov.b32 	%r1233, 4;
	// begin inline asm
	{
    .reg .pred p;
    and.b32 %r1231, %r1247, %r1233;    setp.ne.u32 p, %r1231, 0;
    vote.ballot.sync.b32 %r1231, p, 0xffffffff;
    @!p not.b32 %r1231, %r1231;
}

	// end inline asm
	and.b32  	%r1253, %r1231, %r1252;
	mov.b32 	%r1236, 8;
	// begin inline asm
	{
    .reg .pred p;
    and.b32 %r1234, %r1247, %r1236;    setp.ne.u32 p, %r1234, 0;
    vote.ballot.sync.b32 %r1234, p, 0xffffffff;
    @!p not.b32 %r1234, %r1234;
}

	// end inline asm
	and.b32  	%r1254, %r1234, %r1253;
	mov.b32 	%r1239, 16;
	// begin inline asm
	{
    .reg .pred p;
    and.b32 %r1237, %r1247, %r1239;    setp.ne.u32 p, %r1237, 0;
    vote.ballot.sync.b32 %r1237, p, 0xffffffff;
    @!p not.b32 %r1237, %r1237;
}

	// end inline asm
	and.b32  	%r1255, %r1237, %r1254;
	mov.b32 	%r1242, 32;
	// begin inline asm
	{
    .reg .pred p;
    and.b32 %r1240, %r1247, %r1242;    setp.ne.u32 p, %r1240, 0;
    vote.ballot.sync.b32 %r1240, p, 0xffffffff;
    @!p not.b32 %r1240, %r1240;
}

	// end inline asm
	and.b32  	%r1256, %r1240, %r1255;
	mov.b32 	%r1245, 64;
	// begin inline asm
	{
    .reg .pred p;
    and.b32 %r1243, %r1247, %r1245;    setp.ne.u32 p, %r1243, 0;
    vote.ballot.sync.b32 %r1243, p, 0xffffffff;
    @!p not.b32 %r1243, %r1243;
}

	// end inline asm
	and.b32  	%r1257, %r1243, %r1256;
	mov.b32 	%r1248, 128;
	// begin inline asm
	{
    .reg .pred p;
    and.b32 %r1246, %r1247, %r1248;    setp.ne.u32 p, %r1246, 0;
    vote.ballot.sync.b32 %r1246, p, 0xffffffff;
    @!p not.b32 %r1246, %r1246;
}

	// end inline asm
	and.b32  	%r1258, %r1246, %r1257;
	clz.b32 	%r1259, %r1258;
	sub.s32 	%r277, 31, %r1259;
	and.b32  	%r1260, %r878, %r1258;
	popc.b32 	%r278, %r1260;
	setp.ne.s32 	%p123, %r443, %r277;
	mov.b32 	%r2238, 0;
	@%p123 bra 	$L__BB57_199;
	shl.b32 	%r1265, %r1247, 2;
	add.s32 	%r1266, %r219, %r1265;
	atom.shared.add.u32 	%r2238, [%r1266], %r278;
$L__BB57_199:
	ld.param.u32 	%r2105, [_ZN3cub18CUB_300001_SM_10006detail10radix_sort29DeviceRadixSortOnesweepKernelINS1_5radix10policy_hubIiiyE10Policy1000ELNS0_9SortOrderE0EiiyiiNS1_21identity_decomposer_tEEEvPT5_SB_PT3_PKSC_PT1_PKSG_PT2_PKSK_T4_iiT6__param_9];
	shfl.sync.idx.b32	%r1292|%p124, %r2238, %r277, 31, -1;
	add.s32 	%r281, %r278, %r1292;
	shr.u32 	%r1293, %r2218, %r2105;
	and.b32  	%r1289, %r1293, %r221;
	mov.b32 	%r1269, 1;
	// begin inline asm
	{
    .reg .pred p;
    and.b32 %r1267, %r1289, %r1269;    setp.ne.u32 p, %r1267, 0;
    vote.ballot.sync.b32 %r1267, p, 0xffffffff;
    @!p not.b32 %r1267, %r1267;
}

	// end inline asm
	mov.b32 	%r1272, 2;
	// begin inline asm
	{
    .reg .pred p;
    and.b32 %r1270, %r1289, %r1272;    setp.ne.u32 p, %r1270, 0;
    vote.ballot.sync.b32 %r1270, p, 0xffffffff;
    @!p not.b32 %r1270, %r1270;
}

	// end inline asm
	and.b32  	%r1294, %r1270, %r1267;
	mov.b32 	%r1275, 4;
	// begin inline asm
	{
    .reg .pred p;
    and.b32 %r1273, %r1289, %r1275;    setp.ne.u32 p, %r1273, 0;
    vote.ballot.sync.b32 %r1273, p, 0xffffffff;
    @!p not.b32 %r1273, %r1273;
}

	// end inline asm
	and.b32  	%r1295, %r1273, %r1294;
	mov.b32 	%r1278, 8;
	// begin inline asm
	{
    .reg .pred p;
    and.b32 %r1276, %r1289, %r1278;    setp.ne.u32 p, %r1276, 0;
    vote.ballot.sync.b32 %r1276, p, 0xffffffff;
    @!p not.b32 %r1276, %r1276;
}

	// end inline asm
	and.b32  	%r1296, %r1276, %r1295;
	mov.b32 	%r1281, 16;
	// begin inline asm
	{
    .reg .pred p;
    and.b32 %r1279, %r1289, %r1281;    setp.ne.u32 p, %r1279, 0;
    vote.ballot.sync.b32 %r1279, p, 0xffffffff;
    @!p not.b32 %r1279, %r1279;
}

	// end inline asm
	and.b32  	%r1297, %r1279, %r1296;
	mov.b32 	%r1284, 32;
	// begin inline asm
	{
    .reg .pred p;
    and.b32 %r1282, %r1289, %r1284;    setp.ne.u32 p, %r1282, 0;
    vote.ballot.sync.b32 %r1282, p, 0xffffffff;
    @!p not.b32 %r1282, %r1282;
}

	// end inline asm
	and.b32  	%r1298, %r1282, %r1297;
	mov.b32 	%r1287, 64;
	// begin inline asm
	{
    .reg .pred p;
    and.b32 %r1285, %r1289, %r1287;    setp.ne.u32 p, %r1285, 0;
    vote.ballot.sync.b32 %r1285, p, 0xffffffff;
    @!p not.b32 %r1285, %r1285;
}

	// end inline asm
	and.b32  	%r1299, %r1285, %r1298;
	mov.b32 	%r1290, 128;
	// begin inline asm
	{
    .reg .pred p;
    and.b32 %r1288, %r1289, %r1290;    setp.ne.u32 p, %r1288, 0;
    vote.ballot.sync.b32 %r1288, p, 0xffffffff;
    @!p not.b32 %r1288, %r1288;
}

	// end inline asm
	and.b32  	%r1300, %r1288, %r1299;
	clz.b32 	%r1301, %r1300;
	sub.s32 	%r283, 31, %r1301;
	and.b32  	%r1302, %r878, %r1300;
	popc.b32 	%r284, %r1302;
	setp.ne.s32 	%p125, %r443, %r283;
	mov.b32 	%r2239, 0;
	@%p125 bra 	$L__BB57_201;
	shl.b32 	%r1307, %r1289, 2;
	add.s32 	%r1308, %r219, %r1307;
	atom.shared.add.u32 	%r2239, [%r1308], %r284;
$L__BB57_201:
	ld.param.u32 	%r2106, [_ZN3cub18CUB_300001_SM_10006detail10radix_sort29DeviceRadixSortOnesweepKernelINS1_5radix10policy_hubIiiyE10Policy1000ELNS0_9SortOrderE0EiiyiiNS1_21identity_decomposer_tEEEvPT5_SB_PT3_PKSC_PT1_PKSG_PT2_PKSK_T4_iiT6__param_9];
	shfl.sync.idx.b32	%r1334|%p126, %r2239, %r283, 31, -1;
	add.s32 	%r287, %r284, %r1334;
	shr.u32 	%r1335, %r2217, %r2106;
	and.b32  	%r1331, %r1335, %r221;
	mov.b32 	%r1311, 1;
	// begin inline asm
	{
    .reg .pred p;
    and.b32 %r1309, %r1331, %r1311;    setp.ne.u32 p, %r1309, 0;
    vote.ballot.sync.b32 %r1309, p, 0xffffffff;
    @!p not.b32 %r1309, %r1309;
}

	// end inline asm
	mov.b32 	%r1314, 2;
	// begin inline asm
	{
    .reg .pred p;
    and.b32 %r1312, %r1331, %r1314;    setp.ne.u32 p, %r1312, 0;
    vote.ballot.sync.b32 %r1312, p, 0xffffffff;
    @!p not.b32 %r1312, %r1312;
}

	// end inline asm
	and.b32  	%r1336, %r1312, %r1309;
	mov.b32 	%r1317, 4;
	// begin inline asm
	{
    .reg .pred p;
    and.b32 %r1315, %r1331, %r1317;    setp.ne.u32 p, %r1315, 0;
    vote.ballot.sync.b32 %r1315, p, 0xffffffff;
    @!p not.b32 %r1315, %r1315;
}

	// end inline asm
	and.b32  	%r1337, %r1315, %r1336;
	mov.b32 	%r1320, 8;
	// begin inline asm
	{
    .reg .pred p;
    and.b32 %r1318, %r1331, %r1320;    setp.ne.u32 p, %r1318, 0;
    vote.ballot.sync.b32 %r1318, p, 0xffffffff;
    @!p not.b32 %r1318, %r1318;
}

	// end inline asm
	and.b32  	%r1338, %r1318, %r1337;
	mov.b32 	%r1323, 16;
	// begin inline asm
	{
    .reg .pred p;
    and.b32 %r1321, %r1331, %r1323;    setp.ne.u32 p, %r1321, 0;
    vote.ballot.sync.b32 %r1321, p, 0xffffffff;
    @!p not.b32 %r1321, %r1321;
}

	// end inline asm
	and.b32  	%r1339, %r1321, %r1338;
	mov.b32 	%r1326, 32;
	// begin inline asm
	{
    .reg .pred p;
    and.b32 %r1324, %r1331, %r1326;    setp.ne.u32 p, %r1324, 0;
    vote.ballot.sync.b32 %r1324, p, 0xffffffff;
    @!p not.b32 %r1324, %r1324;
}

	// end inline asm
	and.b32  	%r1340, %r1324, %r1339;
	mov.b32 	%r1329, 64;
	// begin inline asm
	{
    .reg .pred p;
    and.b32 %r1327, %r1331, %r1329;    setp.ne.u32 p, %r1327, 0;
    vote.ballot.sync.b32 %r1327, p, 0xffffffff;
    @!p not.b32 %r1327, %r1327;
}

	// end inline asm
	and.b32  	%r1341, %r1327, %r1340;
	mov.b32 	%r1332, 128;
	// begin inline asm
	{
    .reg .pred p;
    and.b32 %r1330, %r1331, %r1332;    setp.ne.u32 p, %r1330, 0;
    vote.ballot.sync.b32 %r1330, p, 0xffffffff;
    @!p not.b32 %r1330, %r1330;
}

	// end inline asm
	and.b32  	%r1342, %r1330, %r1341;
	clz.b32 	%r1343, %r1342;
	sub.s32 	%r289, 31, %r1343;
	and.b32  	%r1344, %r878, %r1342;
	popc.b32 	%r290, %r1344;
	setp.ne.s32 	%p127, %r443, %r289;
	mov.b32 	%r2240, 0;
	@%p127 bra 	$L__BB57_203;
	shl.b32 	%r1349, %r1331, 2;
	add.s32 	%r1350, %r219, %r1349;
	atom.shared.add.u32 	%r2240, [%r1350], %r290;
$L__BB57_203:
	ld.param.u32 	%r2107, [_ZN3cub18CUB_300001_SM_10006detail10radix_sort29DeviceRadixSortOnesweepKernelINS1_5radix10policy_hubIiiyE10Policy1000ELNS0_9SortOrderE0EiiyiiNS1_21identity_decomposer_tEEEvPT5_SB_PT3_PKSC_PT1_PKSG_PT2_PKSK_T4_iiT6__param_9];
	shfl.sync.idx.b32	%r1376|%p128, %r2240, %r289, 31, -1;
	add.s32 	%r293, %r290, %r1376;
	shr.u32 	%r1377, %r2216, %r2107;
	and.b32  	%r1373, %r1377, %r221;
	mov.b32 	%r1353, 1;
	// begin inline asm
	{
    .reg .pred p;
    and.b32 %r1351, %r1373, %r1353;    setp.ne.u32 p, %r1351, 0;
    vote.ballot.sync.b32 %r1351, p, 0xffffffff;
    @!p not.b32 %r1351, %r1351;
}

	// end inline asm
	mov.b32 	%r1356, 2;
	// begin inline asm
	{
    .reg .pred p;
    and.b32 %r1354, %r1373, %r1356;    setp.ne.u32 p, %r1354, 0;
    vote.ballot.sync.b32 %r1354, p, 0xffffffff;
    @!p not.b32 %r1354, %r1354;
}

	// end inline asm
	and.b32  	%r1378, %r1354, %r1351;
	mov.b32 	%r1359, 4;
	// begin inline asm
	{
    .reg .pred p;
    and.b32 %r1357, %r1373, %r1359;    setp.ne.u32 p, %r1357, 0;
    vote.ballot.sync.b32 %r1357, p, 0xffffffff;
    @!p not.b32 %r1357, %r1357;
}

	// end inline asm
	and.b32  	%r1379, %r1357, %r1378;
	mov.b32 	%r1362, 8;
	// begin inline asm
	{
    .reg .pred p;
    and.b32 %r1360, %r1373, %r1362;    setp.ne.u32 p, %r1360, 0;
    vote.ballot.sync.b32 %r1360, p, 0xffffffff;
    @!p not.b32 %r1360, %r1360;
}

	// end inline asm
	and.b32  	%r1380, %r1360, %r1379;
	mov.b32 	%r1365, 16;
	// begin inline asm
	{
    .reg .pred p;
    and.b32 %r1363, %r1373, %r1365;    setp.ne.u32 p, %r1363, 0;
    vote.ballot.sync.b32 %r1363, p, 0xffffffff;
    @!p not.b32 %r1363, %r1363;
}

	// end inline asm
	and.b32  	%r1381, %r1363, %r1380;
	mov.b32 	%r1368, 32;
	// begin inline asm
	{
    .reg .pred p;
    and.b32 %r1366, %r1373, %r1368;    setp.ne.u32 p, %r1366, 0;
    vote.ballot.sync.b32 %r1366, p, 0xffffffff;
    @!p not.b32 %r1366, %r1366;
}

	// end inline asm
	and.b32  	%r1382, %r1366, %r1381;
	mov.b32 	%r1371, 64;
	// begin inline asm
	{
    .reg .pred p;
    and.b32 %r1369, %r1373, %r1371;    setp.ne.u32 p, %r1369, 0;
    vote.ballot.sync.b32 %r1369, p, 0xffffffff;
    @!p not.b32 %r1369, %r1369;
}

	// end inline asm
	and.b32  	%r1383, %r1369, %r1382;
	mov.b32 	%r1374, 128;
	// begin inline asm
	{
    .reg .pred p;
    and.b32 %r1372, %r1373, %r1374;    setp.ne.u32 p, %r1372, 0;
    vote.ballot.sync.b32 %r1372, p, 0xffffffff;
    @!p not.b32 %r1372, %r1372;
}

	// end inline asm
	and.b32  	%r1384, %r1372, %r1383;
	clz.b32 	%r1385, %r1384;
	sub.s32 	%r295, 31, %r1385;
	and.b32  	%r1386, %r878, %r1384;
	popc.b32 	%r296, %r1386;
	setp.ne.s32 	%p129, %r443, %r295;
	mov.b32 	%r2241, 0;
	@%p129 bra 	$L__BB57_205;
	shl.b32 	%r1391, %r1373, 2;
	add.s32 	%r1392, %r219, %r1391;
	atom.shared.add.u32 	%r2241, [%r1392], %r296;
$L__BB57_205:
	ld.param.u32 	%r2108, [_ZN3cub18CUB_300001_SM_10006detail10radix_sort29DeviceRadixSortOnesweepKernelINS1_5radix10policy_hubIiiyE10Policy1000ELNS0_9SortOrderE0EiiyiiNS1_21identity_decomposer_tEEEvPT5_SB_PT3_PKSC_PT1_PKSG_PT2_PKSK_T4_iiT6__param_9];
	shfl.sync.idx.b32	%r1418|%p130, %r2241, %r295, 31, -1;
	add.s32 	%r299, %r296, %r1418;
	shr.u32 	%r1419, %r2215, %r2108;
	and.b32  	%r1415, %r1419, %r221;
	mov.b32 	%r1395, 1;
	// begin inline asm
	{
    .reg .pred p;
    and.b32 %r1393, %r1415, %r1395;    setp.ne.u32 p, %r1393, 0;
    vote.ballot.sync.b32 %r1393, p, 0xffffffff;
    @!p not.b32 %r1393, %r1393;
}

	// end inline asm
	mov.b32 	%r1398, 2;
	// begin inline asm
	{
    .reg .pred p;
    and.b32 %r1396, %r1415, %r1398;    setp.ne.u32 p, %r1396, 0;
    vote.ballot.sync.b32 %r1396, p, 0xffffffff;
    @!p not.b32 %r1396, %r1396;
}

	// end inline asm
	and.b32  	%r1420, %r1396, %r1393;
	mov.b32 	%r1401, 4;
	// begin inline asm
	{
    .reg .pred p;
    and.b32 %r1399, %r1415, %r1401;    setp.ne.u32 p, %r1399, 0;
    vote.ballot.sync.b32 %r1399, p, 0xffffffff;
    @!p not.b32 %r1399, %r1399;
}

	// end inline asm
	and.b32  	%r1421, %r1399, %r1420;
	mov.b32 	%r1404, 8;
	// begin inline asm
	{
    .reg .pred p;
    and.b32 %r1402, %r1415, %r1404;    setp.ne.u32 p, %r1402, 0;
    vote.ballot.sync.b32 %r1402, p, 0xffffffff;
    @!p not.b32 %r1402, %r1402;
}

	// end inline asm
	and.b32  	%r1422, %r1402, %r1421;
	mov.b32 	%r1407, 16;
	// begin inline asm
	{
    .reg .pred p;
    and.b32 %r1405, %r1415, %r1407;    setp.ne.u32 p, %r1405, 0;
    vote.ballot.sync.b32 %r1405, p, 0xffffffff;
    @!p not.b32 %r1405, %r1405;
}

	// end inline asm
	and.b32  	%r1423, %r1405, %r1422;
	mov.b32 	%r1410, 32;
	// begin inline asm
	{
    .reg .pred p;
    and.b32 %r1408, %r1415, %r1410;    setp.ne.u32 p, %r1408, 0;
    vote.ballot.sync.b32 %r1408, p, 0xffffffff;
    @!p not.b32 %r1408, %r1408;
}

	// end inline asm
	and.b32  	%r1424, %r1408, %r1423;
	mov.b32 	%r1413, 64;
	// begin inline asm
	{
    .reg .pred p;
    and.b32 %r1411, %r1415, %r1413;    setp.ne.u32 p, %r1411, 0;
    vote.ballot.sync.b32 %r1411, p, 0xffffffff;
    @!p not.b32 %r1411, %r1411;
}

	// end inline asm
	and.b32  	%r1425, %r1411, %r1424;
	mov.b32 	%r1416, 128;
	// begin inline asm
	{
    .reg .pred p;
    and.b32 %r1414, %r1415, %r1416;    setp.ne.u32 p, %r1414, 0;
    vote.ballot.sync.b32 %r1414, p, 0xffffffff;
    @!p not.b32 %r1414, %r1414;
}

	// end inline asm
	and.b32  	%r1426, %r1414, %r1425;
	clz.b32 	%r1427, %r1426;
	sub.s32 	%r301, 31, %r1427;
	and.b32  	%r1428, %r878, %r1426;
	popc.b32 	%r302, %r1428;
	setp.ne.s32 	%p131, %r443, %r301;
	mov.b32 	%r2242, 0;
	@%p131 bra 	$L__BB57_207;
	shl.b32 	%r1433, %r1415, 2;
	add.s32 	%r1434, %r219, %r1433;
	atom.shared.add.u32 	%r2242, [%r1434], %r302;
$L__BB57_207:
	ld.param.u32 	%r2109, [_ZN3cub18CUB_300001_SM_10006detail10radix_sort29DeviceRadixSortOnesweepKernelINS1_5radix10policy_hubIiiyE10Policy1000ELNS0_9SortOrderE0EiiyiiNS1_21identity_decomposer_tEEEvPT5_SB_PT3_PKSC_PT1_PKSG_PT2_PKSK_T4_iiT6__param_9];
	shfl.sync.idx.b32	%r1460|%p132, %r2242, %r301, 31, -1;
	add.s32 	%r305, %r302, %r1460;
	shr.u32 	%r1461, %r2214, %r2109;
	and.b32  	%r1457, %r1461, %r221;
	mov.b32 	%r1437, 1;
	// begin inline asm
	{
    .reg .pred p;
    and.b32 %r1435, %r1457, %r1437;    setp.ne.u32 p, %r1435, 0;
    vote.ballot.sync.b32 %r1435, p, 0xffffffff;
    @!p not.b32 %r1435, %r1435;
}

	// end inline asm
	mov.b32 	%r1440, 2;
	// begin inline asm
	{
    .reg .pred p;
    and.b32 %r1438, %r1457, %r1440;    setp.ne.u32 p, %r1438, 0;
    vote.ballot.sync.b32 %r1438, p, 0xffffffff;
    @!p not.b32 %r1438, %r1438;
}

	// end inline asm
	and.b32  	%r1462, %r1438, %r1435;
	mov.b32 	%r1443, 4;
	// begin inline asm
	{
    .reg .pred p;
    and.b32 %r1441, %r1457, %r1443;    setp.ne.u32 p, %r1441, 0;
    vote.ballot.sync.b32 %r1441, p, 0xffffffff;
    @!p not.b32 %r1441, %r1441;
}

	// end inline asm
	and.b32  	%r1463, %r1441, %r1462;
	mov.b32 	%r1446, 8;
	// begin inline asm
	{
    .reg .pred p;
    and.b32 %r1444, %r1457, %r1446;    setp.ne.u32 p, %r1444, 0;
    vote.ballot.sync.b32 %r1444, p, 0xffffffff;
    @!p not.b32 %r1444, %r1444;
}

	// end inline asm
	and.b32  	%r1464, %r1444, %r1463;
	mov.b32 	%r1449, 16;
	// begin inline asm
	{
    .reg .pred p;
    and.b32 %r1447, %r1457, %r1449;    setp.ne.u32 p, %r1447, 0;
    vote.ballot.sync.b32 %r1447, p, 0xffffffff;
    @!p not.b32 %r1447, %r1447;
}

	// end inline asm
	and.b32  	%r1465, %r1447, %r1464;
	mov.b32 	%r1452, 32;
	// begin inline asm
	{
    .reg .pred p;
    and.b32 %r1450, %r1457, %r1452;    setp.ne.u32 p, %r1450, 0;
    vote.ballot.sync.b32 %r1450, p, 0xffffffff;
    @!p not.b32 %r1450, %r1450;
}

	// end inline asm
	and.b32  	%r1466, %r1450, %r1465;
	mov.b32 	%r1455, 64;
	// begin inline asm
	{
    .reg .pred p;
    and.b32 %r1453, %r1457, %r1455;    setp.ne.u32 p, %r1453, 0;
    vote.ballot.sync.b32 %r1453, p, 0xffffffff;
    @!p not.b32 %r1453, %r1453;
}

	// end inline asm
	and.b32  	%r1467, %r1453, %r1466;
	mov.b32 	%r1458, 128;
	// begin inline asm
	{
    .reg .pred p;
    and.b32 %r1456, %r1457, %r1458;    setp.ne.u32 p, %r1456, 0;
    vote.ballot.sync.b32 %r1456, p, 0xffffffff;
    @!p not.b32 %r1456, %r1456;
}

	// end inline asm
	and.b32  	%r1468, %r1456, %r1467;
	clz.b32 	%r1469, %r1468;
	sub.s32 	%r307, 31, %r1469;
	and.b32  	%r1470, %r878, %r1468;
	popc.b32 	%r308, %r1470;
	setp.ne.s32 	%p133, %r443, %r307;
	mov.b32 	%r2243, 0;
	@%p133 bra 	$L__BB57_209;
	shl.b32 	%r1475, %r1457, 2;
	add.s32 	%r1476, %r219, %r1475;
	atom.shared.add.u32 	%r2243, [%r1476], %r308;
$L__BB57_209:
	ld.param.u32 	%r2110, [_ZN3cub18CUB_300001_SM_10006detail10radix_sort29DeviceRadixSortOnesweepKernelINS1_5radix10policy_hubIiiyE10Policy1000ELNS0_9SortOrderE0EiiyiiNS1_21identity_decomposer_tEEEvPT5_SB_PT3_PKSC_PT1_PKSG_PT2_PKSK_T4_iiT6__param_9];
	shfl.sync.idx.b32	%r1502|%p134, %r2243, %r307, 31, -1;
	add.s32 	%r311, %r308, %r1502;
	shr.u32 	%r1503, %r2213, %r2110;
	and.b32  	%r1499, %r1503, %r221;
	mov.b32 	%r1479, 1;
	// begin inline asm
	{
    .reg .pred p;
    and.b32 %r1477, %r1499, %r1479;    setp.ne.u32 p, %r1477, 0;
    vote.ballot.sync.b32 %r1477, p, 0xffffffff;
    @!p not.b32 %r1477, %r1477;
}

	// end inline asm
	mov.b32 	%r1482, 2;
	// begin inline asm
	{
    .reg .pred p;
    and.b32 %r1480, %r1499, %r1482;    setp.ne.u32 p, %r1480, 0;
    vote.ballot.sync.b32 %r1480, p, 0xffffffff;
    @!p not.b32 %r1480, %r1480;
}

	// end inline asm
	and.b32  	%r1504, %r1480, %r1477;
	mov.b32 	%r1485, 4;
	// begin inline asm
	{
    .reg .pred p;
    and.b32 %r1483, %r1499, %r1485;    setp.ne.u32 p, %r1483, 0;
    vote.ballot.sync.b32 %r1483, p, 0xffffffff;
    @!p not.b32 %r1483, %r1483;
}

	// end inline asm
	and.b32  	%r1505, %r1483, %r1504;
	mov.b32 	%r1488, 8;
	// begin inline asm
	{
    .reg .pred p;
    and.b32 %r1486, %r1499, %r1488;    setp.ne.u32 p, %r1486, 0;
    vote.ballot.sync.b32 %r1486, p, 0xffffffff;
    @!p not.b32 %r1486, %r1486;
}

	// end inline asm
	and.b32  	%r1506, %r1486, %r1505;
	mov.b32 	%r1491, 16;
	// begin inline asm
	{
    .reg .pred p;
    and.b32 %r1489, %r1499, %r1491;    setp.ne.u32 p, %r1489, 0;
    vote.ballot.sync.b32 %r1489, p, 0xffffffff;
    @!p not.b32 %r1489, %r1489;
}

	// end inline asm
	and.b32  	%r1507, %r1489, %r1506;
	mov.b32 	%r1494, 32;
	// begin inline asm
	{
    .reg .pred p;
    and.b32 %r1492, %r1499, %r1494;    setp.ne.u32 p, %r1492, 0;
    vote.ballot.sync.b32 %r1492, p, 0xffffffff;
    @!p not.b32 %r1492, %r1492;
}

	// end inline asm
	and.b32  	%r1508, %r1492, %r1507;
	mov.b32 	%r1497, 64;
	// begin inline asm
	{
    .reg .pred p;
    and.b32 %r1495, %r1499, %r1497;    setp.ne.u32 p, %r1495, 0;
    vote.ballot.sync.b32 %r1495, p, 0xffffffff;
    @!p not.b32 %r1495, %r1495;
}

	// end inline asm
	and.b32  	%r1509, %r1495, %r1508;
	mov.b32 	%r1500, 128;
	// begin inline asm
	{
    .reg .pred p;
    and.b32 %r1498, %r1499, %r1500;    setp.ne.u32 p, %r1498, 0;
    vote.ballot.sync.b32 %r1498, p, 0xffffffff;
    @!p not.b32 %r1498, %r1498;
}

	// end inline asm
	and.b32  	%r1510, %r1498, %r1509;
	clz.b32 	%r1511, %r1510;
	sub.s32 	%r313, 31, %r1511;
	and.b32  	%r1512, %r878, %r1510;
	popc.b32 	%r314, %r1512;
	setp.ne.s32 	%p135, %r443, %r313;
	mov.b32 	%r2244, 0;
	@%p135 bra 	$L__BB57_211;
	shl.b32 	%r1517, %r1499, 2;
	add.s32 	%r1518, %r219, %r1517;
	atom.shared.add.u32 	%r2244, [%r1518], %r314;
$L__BB57_211:
	ld.param.u32 	%r2111, [_ZN3cub18CUB_300001_SM_10006detail10radix_sort29DeviceRadixSortOnesweepKernelINS1_5radix10policy_hubIiiyE10Policy1000ELNS0_9SortOrderE0EiiyiiNS1_21identity_decomposer_tEEEvPT5_SB_PT3_PKSC_PT1_PKSG_PT2_PKSK_T4_iiT6__param_9];
	shfl.sync.idx.b32	%r1544|%p136, %r2244, %r313, 31, -1;
	add.s32 	%r317, %r314, %r1544;
	shr.u32 	%r1545, %r2212, %r2111;
	and.b32  	%r1541, %r1545, %r221;
	mov.b32 	%r1521, 1;
	// begin inline asm
	{
    .reg .pred p;
    and.b32 %r1519, %r1541, %r1521;    setp.ne.u32 p, %r1519, 0;
    vote.ballot.sync.b32 %r1519, p, 0xffffffff;
    @!p not.b32 %r1519, %r1519;
}

	// end inline asm
	mov.b32 	%r1524, 2;
	// begin inline asm
	{
    .reg .pred p;
    and.b32 %r1522, %r1541, %r1524;    setp.ne.u32 p, %r1522, 0;
    vote.ballot.sync.b32 %r1522, p, 0xffffffff;
    @!p not.b32 %r1522, %r1522;
}

	// end inline asm
	and.b32  	%r1546, %r1522, %r1519;
	mov.b32 	%r1527, 4;
	// begin inline asm
	{
    .reg .pred p;
    and.b32 %r1525, %r1541, %r1527;    setp.ne.u32 p, %r1525, 0;
    vote.ballot.sync.b32 %r1525, p, 0xffffffff;
    @!p not.b32 %r1525, %r1525;
}

	// end inline asm
	and.b32  	%r1547, %r1525, %r1546;
	mov.b32 	%r1530, 8;
	// begin inline asm
	{
    .reg .pred p;
    and.b32 %r1528, %r1541, %r1530;    setp.ne.u32 p, %r1528, 0;
    vote.ballot.sync.b32 %r1528, p, 0xffffffff;
    @!p not.b32 %r1528, %r1528;
}

	// end inline asm
	and.b32  	%r1548, %r1528, %r1547;
	mov.b32 	%r1533, 16;
	// begin inline asm
	{
    .reg .pred p;
    and.b32 %r1531, %r1541, %r1533;    setp.ne.u32 p, %r1531, 0;
    vote.ballot.sync.b32 %r1531, p, 0xffffffff;
    @!p not.b32 %r1531, %r1531;
}

	// end inline asm
	and.b32  	%r1549, %r1531, %r1548;
	mov.b32 	%r1536, 32;
	// begin inline asm
	{
    .reg .pred p;
    and.b32 %r1534, %r1541, %r1536;    setp.ne.u32 p, %r1534, 0;
    vote.ballot.sync.b32 %r1534, p, 0xffffffff;
    @!p not.b32 %r1534, %r1534;
}

	// end inline asm
	and.b32  	%r1550, %r1534, %r1549;
	mov.b32 	%r1539, 64;
	// begin inline asm
	{
    .reg .pred p;
    and.b32 %r1537, %r1541, %r1539;    setp.ne.u32 p, %r1537, 0;
    vote.ballot.sync.b32 %r1537, p, 0xffffffff;
    @!p not.b32 %r1537, %r1537;
}

	// end inline asm
	and.b32  	%r1551, %r1537, %r1550;
	mov.b32 	%r1542, 128;
	// begin inline asm
	{
    .reg .pred p;
    and.b32 %r1540, %r1541, %r1542;    setp.ne.u32 p, %r1540, 0;
    vote.ballot.sync.b32 %r1540, p, 0xffffffff;
    @!p not.b32 %r1540, %r1540;
}

	// end inline asm
	and.b32  	%r1552, %r1540, %r1551;
	clz.b32 	%r1553, %r1552;
	sub.s32 	%r319, 31, %r1553;
	and.b32  	%r1554, %r878, %r1552;
	popc.b32 	%r320, %r1554;
	setp.ne.s32 	%p137, %r443, %r319;
	mov.b32 	%r2245, 0;
	@%p137 bra 	$L__BB57_213;
	shl.b32 	%r1559, %r1541, 2;
	add.s32 	%r1560, %r219, %r1559;
	atom.shared.add.u32 	%r2245, [%r1560], %r320;
$L__BB57_213:
	setp.gt.u32 	%p138, %r1, 255;
	shfl.sync.idx.b32	%r1561|%p139, %r2245, %r319, 31, -1;
	add.s32 	%r1562, %r320, %r1561;
	bar.sync 	0;
	shl.b32 	%r1563, %r227, 2;
	add.s32 	%r323, %r783, %r1563;
	st.shared.u32 	[%r323+-4], %r2228;
	shl.b32 	%r1565, %r233, 2;
	add.s32 	%r324, %r783, %r1565;
	st.shared.u32 	[%r324+-4], %r2227;
	shl.b32 	%r1566, %r239, 2;
	add.s32 	%r325, %r783, %r1566;
	st.shared.u32 	[%r325+-4], %r2226;
	shl.b32 	%r1567, %r245, 2;
	add.s32 	%r326, %r783, %r1567;
	st.shared.u32 	[%r326+-4], %r2225;
	shl.b32 	%r1568, %r251, 2;
	add.s32 	%r327, %r783, %r1568;
	st.shared.u32 	[%r327+-4], %r2224;
	shl.b32 	%r1569, %r257, 2;
	add.s32 	%r328, %r783, %r1569;
	st.shared.u32 	[%r328+-4], %r2223;
	shl.b32 	%r1570, %r263, 2;
	add.s32 	%r329, %r783, %r1570;
	st.shared.u32 	[%r329+-4], %r2222;
	shl.b32 	%r1571, %r269, 2;
	add.s32 	%r330, %r783, %r1571;
	st.shared.u32 	[%r330+-4], %r2221;
	shl.b32 	%r1572, %r275, 2;
	add.s32 	%r331, %r783, %r1572;
	st.shared.u32 	[%r331+-4], %r2220;
	shl.b32 	%r1573, %r281, 2;
	add.s32 	%r332, %r783, %r1573;
	st.shared.u32 	[%r332+-4], %r2219;
	shl.b32 	%r1574, %r287, 2;
	add.s32 	%r333, %r783, %r1574;
	st.shared.u32 	[%r333+-4], %r2218;
	shl.b32 	%r1575, %r293, 2;
	add.s32 	%r334, %r783, %r1575;
	st.shared.u32 	[%r334+-4], %r2217;
	shl.b32 	%r1576, %r299, 2;
	add.s32 	%r335, %r783, %r1576;
	st.shared.u32 	[%r335+-4], %r2216;
	shl.b32 	%r1577, %r305, 2;
	add.s32 	%r336, %r783, %r1577;
	st.shared.u32 	[%r336+-4], %r2215;
	shl.b32 	%r1578, %r311, 2;
	add.s32 	%r337, %r783, %r1578;
	st.shared.u32 	[%r337+-4], %r2214;
	shl.b32 	%r1579, %r317, 2;
	add.s32 	%r338, %r783, %r1579;
	st.shared.u32 	[%r338+-4], %r2213;
	shl.b32 	%r1580, %r1562, 2;
	add.s32 	%r339, %r783, %r1580;
	st.shared.u32 	[%r339+-4], %r2212;
	shl.b32 	%r1581, %r1, 3;
	add.s32 	%r1582, %r783, %r1581;
	add.s32 	%r340, %r1582, 26112;
	@%p138 bra 	$L__BB57_221;
	ld.param.u64 	%rd437, [_ZN3cub18CUB_300001_SM_10006detail10radix_sort29DeviceRadixSortOnesweepKernelINS1_5radix10policy_hubIiiyE10Policy1000ELNS0_9SortOrderE0EiiyiiNS1_21identity_decomposer_tEEEvPT5_SB_PT3_PKSC_PT1_PKSG_PT2_PKSK_T4_iiT6__param_3];
	cvta.to.global.u64 	%rd93, %rd437;
	shl.b64 	%rd94, %rd9, 3;
	add.s64 	%rd95, %rd93, %rd94;
	ld.global.u64 	%rd96, [%rd95];
	cvt.s64.s32 	%rd97, %r218;
	sub.s64 	%rd456, %rd96, %rd97;
	st.shared.u64 	[%r340], %rd456;
	setp.lt.s32 	%p140, %r3, 1;
	mov.u32 	%r2249, %r2174;
	@%p140 bra 	$L__BB57_220;
	mov.b32 	%r2247, -1;
	mov.u32 	%r2246, %r3;
	mov.u32 	%r2249, %r2174;
$L__BB57_216:
	ld.param.u64 	%rd430, [_ZN3cub18CUB_300001_SM_10006detail10radix_sort29DeviceRadixSortOnesweepKernelINS1_5radix10policy_hubIiiyE10Policy1000ELNS0_9SortOrderE0EiiyiiNS1_21identity_decomposer_tEEEvPT5_SB_PT3_PKSC_PT1_PKSG_PT2_PKSK_T4_iiT6__param_0];
	add.s32 	%r344, %r2246, -1;
	shl.b32 	%r1584, %r344, 8;
	add.s32 	%r1585, %r1584, %r1;
	cvta.to.global.u64 	%rd98, %rd430;
	mul.wide.s32 	%rd99, %r1585, 4;
	add.s64 	%rd19, %rd98, %rd99;
$L__BB57_217:
	membar.cta;
	ld.volatile.global.u32 	%r345, [%rd19];
	setp.eq.s32 	%p141, %r345, 0;
	@%p141 bra 	$L__BB57_217;
	and.b32  	%r1586, %r345, 1073741823;
	add.s32 	%r2249, %r1586, %r2249;
	setp.gt.s32 	%p142, %r345, -1;
	vote.sync.ballot.b32 	%r2247, %p142, %r2247;
	setp.gt.u32 	%p144, %r2246, 1;
	and.pred  	%p145, %p142, %p144;
	mov.u32 	%r2246, %r344;
	@%p145 bra 	$L__BB57_216;
	ld.shared.u64 	%rd456, [%r340];
$L__BB57_220:
	ld.param.u64 	%rd431, [_ZN3cub18CUB_300001_SM_10006detail10radix_sort29DeviceRadixSortOnesweepKernelINS1_5radix10policy_hubIiiyE10Policy1000ELNS0_9SortOrderE0EiiyiiNS1_21identity_decomposer_tEEEvPT5_SB_PT3_PKSC_PT1_PKSG_PT2_PKSK_T4_iiT6__param_0];
	or.b32  	%r1587, %r2249, -2147483648;
	cvta.to.global.u64 	%rd100, %rd431;
	shl.b32 	%r1588, %r3, 8;
	add.s32 	%r1589, %r1588, %r1;
	mul.wide.s32 	%rd101, %r1589, 4;
	add.s64 	%rd102, %rd100, %rd101;
	st.volatile.global.u32 	[%rd102], %r1587;
	sub.s32 	%r1590, %r2249, %r2174;
	cvt.s64.s32 	%rd103, %r1590;
	add.s64 	%rd104, %rd456, %rd103;
	st.shared.u64 	[%r340], %rd104;
$L__BB57_221:
	ld.param.u32 	%r2087, [_ZN3cub18CUB_300001_SM_10006detail10radix_sort29DeviceRadixSortOnesweepKernelINS1_5radix10policy_hubIiiyE10Policy1000ELNS0_9SortOrderE0EiiyiiNS1_21identity_decomposer_tEEEvPT5_SB_PT3_PKSC_PT1_PKSG_PT2_PKSK_T4_iiT6__param_8];
	ld.param.u64 	%rd434, [_ZN3cub18CUB_300001_SM_10006detail10radix_sort29DeviceRadixSortOnesweepKernelINS1_5radix10policy_hubIiiyE10Policy1000ELNS0_9SortOrderE0EiiyiiNS1_21identity_decomposer_tEEEvPT5_SB_PT3_PKSC_PT1_PKSG_PT2_PKSK_T4_iiT6__param_2];
	setp.gt.u32 	%p146, %r1, 255;
	mad.lo.s32 	%r349, %r3, 6528, 6528;
	setp.lt.s32 	%p147, %r349, %r2087;
	setp.eq.s64 	%p148, %rd434, 0;
	or.pred  	%p149, %p148, %p147;
	or.pred  	%p150, %p146, %p149;
	@%p150 bra 	$L__BB57_223;
	ld.param.u64 	%rd435, [_ZN3cub18CUB_300001_SM_10006detail10radix_sort29DeviceRadixSortOnesweepKernelINS1_5radix10policy_hubIiiyE10Policy1000ELNS0_9SortOrderE0EiiyiiNS1_21identity_decomposer_tEEEvPT5_SB_PT3_PKSC_PT1_PKSG_PT2_PKSK_T4_iiT6__param_2];
	ld.shared.u64 	%rd105, [%r340];
	cvt.s64.s32 	%rd106, %r2174;
	cvt.s64.s32 	%rd107, %r218;
	add.s64 	%rd108, %rd107, %rd106;
	add.s64 	%rd109, %rd108, %rd105;
	cvta.to.global.u64 	%rd110, %rd435;
	shl.b64 	%rd111, %rd9, 3;
	add.s64 	%rd112, %rd110, %rd111;
	st.global.u64 	[%rd112], %rd109;
$L__BB57_223:
	ld.param.u32 	%r2088, [_ZN3cub18CUB_300001_SM_10006detail10radix_sort29DeviceRadixSortOnesweepKernelINS1_5radix10policy_hubIiiyE10Policy1000ELNS0_9SortOrderE0EiiyiiNS1_21identity_decomposer_tEEEvPT5_SB_PT3_PKSC_PT1_PKSG_PT2_PKSK_T4_iiT6__param_8];
	ld.param.u64 	%rd438, [_ZN3cub18CUB_300001_SM_10006detail10radix_sort29DeviceRadixSortOnesweepKernelINS1_5radix10policy_hubIiiyE10Policy1000ELNS0_9SortOrderE0EiiyiiNS1_21identity_decomposer_tEEEvPT5_SB_PT3_PKSC_PT1_PKSG_PT2_PKSK_T4_iiT6__param_4];
	cvta.to.global.u64 	%rd22, %rd438;
	shl.b32 	%r1591, %r1, 2;
	add.s32 	%r350, %r783, %r1591;
	setp.gt.s32 	%p151, %r349, %r2088;
	bar.sync 	0;
	@%p151 bra 	$L__BB57_225;
	ld.param.u32 	%r2112, [_ZN3cub18CUB_300001_SM_10006detail10radix_sort29DeviceRadixSortOnesweepKernelINS1_5radix10policy_hubIiiyE10Policy1000ELNS0_9SortOrderE0EiiyiiNS1_21identity_decomposer_tEEEvPT5_SB_PT3_PKSC_PT1_PKSG_PT2_PKSK_T4_iiT6__param_9];
	ld.shared.u32 	%r1593, [%r350];
	shr.u32 	%r1594, %r1593, %r2112;
	and.b32  	%r1595, %r1594, %r221;
	shl.b32 	%r1596, %r1595, 3;
	add.s32 	%r1598, %r783, 26112;
	add.s32 	%r1599, %r1598, %r1596;
	ld.shared.u64 	%rd113, [%r1599];
	add.s64 	%rd114, %rd113, %rd9;
	xor.b32  	%r1600, %r1593, -2147483648;
	shl.b64 	%rd115, %rd114, 2;
	add.s64 	%rd116, %rd22, %rd115;
	st.global.u32 	[%rd116], %r1600;
	bar.warp.sync 	-1;
	ld.shared.u32 	%r1601, [%r350+1536];
	shr.u32 	%r1602, %r1601, %r2112;
	and.b32  	%r1603, %r1602, %r221;
	shl.b32 	%r1604, %r1603, 3;
	add.s32 	%r1605, %r1598, %r1604;
	ld.shared.u64 	%rd117, [%r1605];
	add.s64 	%rd118, %rd117, %rd9;
	xor.b32  	%r1606, %r1601, -2147483648;
	shl.b64 	%rd119, %rd118, 2;
	add.s64 	%rd120, %rd22, %rd119;
	st.global.u32 	[%rd120+1536], %r1606;
	bar.warp.sync 	-1;
	ld.shared.u32 	%r1607, [%r350+3072];
	shr.u32 	%r1608, %r1607, %r2112;
	and.b32  	%r1609, %r1608, %r221;
	shl.b32 	%r1610, %r1609, 3;
	add.s32 	%r1611, %r1598, %r1610;
	ld.shared.u64 	%rd121, [%r1611];
	add.s64 	%rd122, %rd121, %rd9;
	xor.b32  	%r1612, %r1607, -2147483648;
	shl.b64 	%rd123, %rd122, 2;
	add.s64 	%rd124, %rd22, %rd123;
	st.global.u32 	[%rd124+3072], %r1612;
	bar.warp.sync 	-1;
	ld.shared.u32 	%r1613, [%r350+4608];
	shr.u32 	%r1614, %r1613, %r2112;
	and.b32  	%r1615, %r1614, %r221;
	shl.b32 	%r1616, %r1615, 3;
	add.s32 	%r1617, %r1598, %r1616;
	ld.shared.u64 	%rd125, [%r1617];
	add.s64 	%rd126, %rd125, %rd9;
	xor.b32  	%r1618, %r1613, -2147483648;
	shl.b64 	%rd127, %rd126, 2;
	add.s64 	%rd128, %rd22, %rd127;
	st.global.u32 	[%rd128+4608], %r1618;
	bar.warp.sync 	-1;
	ld.shared.u32 	%r1619, [%r350+6144];
	shr.u32 	%r1620, %r1619, %r2112;
	and.b32  	%r1621, %r1620, %r221;
	shl.b32 	%r1622, %r1621, 3;
	add.s32 	%r1623, %r1598, %r1622;
	ld.shared.u64 	%rd129, [%r1623];
	add.s64 	%rd130, %rd129, %rd9;
	xor.b32  	%r1624, %r1619, -2147483648;
	shl.b64 	%rd131, %rd130, 2;
	add.s64 	%rd132, %rd22, %rd131;
	st.global.u32 	[%rd132+6144], %r1624;
	bar.warp.sync 	-1;
	ld.shared.u32 	%r1625, [%r350+7680];
	shr.u32 	%r1626, %r1625, %r2112;
	and.b32  	%r1627, %r1626, %r221;
	shl.b32 	%r1628, %r1627, 3;
	add.s32 	%r1629, %r1598, %r1628;
	ld.shared.u64 	%rd133, [%r1629];
	add.s64 	%rd134, %rd133, %rd9;
	xor.b32  	%r1630, %r1625, -2147483648;
	shl.b64 	%rd135, %rd134, 2;
	add.s64 	%rd136, %rd22, %rd135;
	st.global.u32 	[%rd136+7680], %r1630;
	bar.warp.sync 	-1;
	ld.shared.u32 	%r1631, [%r350+9216];
	shr.u32 	%r1632, %r1631, %r2112;
	and.b32  	%r1633, %r1632, %r221;
	shl.b32 	%r1634, %r1633, 3;
	add.s32 	%r1635, %r1598, %r1634;
	ld.shared.u64 	%rd137, [%r1635];
	add.s64 	%rd138, %rd137, %rd9;
	xor.b32  	%r1636, %r1631, -2147483648;
	shl.b64 	%rd139, %rd138, 2;
	add.s64 	%rd140, %rd22, %rd139;
	st.global.u32 	[%rd140+9216], %r1636;
	bar.warp.sync 	-1;
	ld.shared.u32 	%r1637, [%r350+10752];
	shr.u32 	%r1638, %r1637, %r2112;
	and.b32  	%r1639, %r1638, %r221;
	shl.b32 	%r1640, %r1639, 3;
	add.s32 	%r1641, %r1598, %r1640;
	ld.shared.u64 	%rd141, [%r1641];
	add.s64 	%rd142, %rd141, %rd9;
	xor.b32  	%r1642, %r1637, -2147483648;
	shl.b64 	%rd143, %rd142, 2;
	add.s64 	%rd144, %rd22, %rd143;
	st.global.u32 	[%rd144+10752], %r1642;
	bar.warp.sync 	-1;
	ld.shared.u32 	%r1643, [%r350+12288];
	shr.u32 	%r1644, %r1643, %r2112;
	and.b32  	%r1645, %r1644, %r221;
	shl.b32 	%r1646, %r1645, 3;
	add.s32 	%r1647, %r1598, %r1646;
	ld.shared.u64 	%rd145, [%r1647];
	add.s64 	%rd146, %rd145, %rd9;
	xor.b32  	%r1648, %r1643, -2147483648;
	shl.b64 	%rd147, %rd146, 2;
	add.s64 	%rd148, %rd22, %rd147;
	st.global.u32 	[%rd148+12288], %r1648;
	bar.warp.sync 	-1;
	ld.shared.u32 	%r1649, [%r350+13824];
	shr.u32 	%r1650, %r1649, %r2112;
	and.b32  	%r1651, %r1650, %r221;
	shl.b32 	%r1652, %r1651, 3;
	add.s32 	%r1653, %r1598, %r1652;
	ld.shared.u64 	%rd149, [%r1653];
	add.s64 	%rd150, %rd149, %rd9;
	xor.b32  	%r1654, %r1649, -2147483648;
	shl.b64 	%rd151, %rd150, 2;
	add.s64 	%rd152, %rd22, %rd151;
	st.global.u32 	[%rd152+13824], %r1654;
	bar.warp.sync 	-1;
	ld.shared.u32 	%r1655, [%r350+15360];
	shr.u32 	%r1656, %r1655, %r2112;
	and.b32  	%r1657, %r1656, %r221;
	shl.b32 	%r1658, %r1657, 3;
	add.s32 	%r1659, %r1598, %r1658;
	ld.shared.u64 	%rd153, [%r1659];
	add.s64 	%rd154, %rd153, %rd9;
	xor.b32  	%r1660, %r1655, -2147483648;
	shl.b64 	%rd155, %rd154, 2;
	add.s64 	%rd156, %rd22, %rd155;
	st.global.u32 	[%rd156+15360], %r1660;
	bar.warp.sync 	-1;
	ld.shared.u32 	%r1661, [%r350+16896];
	shr.u32 	%r1662, %r1661, %r2112;
	and.b32  	%r1663, %r1662, %r221;
	shl.b32 	%r1664, %r1663, 3;
	add.s32 	%r1665, %r1598, %r1664;
	ld.shared.u64 	%rd157, [%r1665];
	add.s64 	%rd158, %rd157, %rd9;
	xor.b32  	%r1666, %r1661, -2147483648;
	shl.b64 	%rd159, %rd158, 2;
	add.s64 	%rd160, %rd22, %rd159;
	st.global.u32 	[%rd160+16896], %r1666;
	bar.warp.sync 	-1;
	ld.shared.u32 	%r1667, [%r350+18432];
	shr.u32 	%r1668, %r1667, %r2112;
	and.b32  	%r1669, %r1668, %r221;
	shl.b32 	%r1670, %r1669, 3;
	add.s32 	%r1671, %r1598, %r1670;
	ld.shared.u64 	%rd161, [%r1671];
	add.s64 	%rd162, %rd161, %rd9;
	xor.b32  	%r1672, %r1667, -2147483648;
	shl.b64 	%rd163, %rd162, 2;
	add.s64 	%rd164, %rd22, %rd163;
	st.global.u32 	[%rd164+18432], %r1672;
	bar.warp.sync 	-1;
	ld.shared.u32 	%r1673, [%r350+19968];
	shr.u32 	%r1674, %r1673, %r2112;
	and.b32  	%r1675, %r1674, %r221;
	shl.b32 	%r1676, %r1675, 3;
	add.s32 	%r1677, %r1598, %r1676;
	ld.shared.u64 	%rd165, [%r1677];
	add.s64 	%rd166, %rd165, %rd9;
	xor.b32  	%r1678, %r1673, -2147483648;
	shl.b64 	%rd167, %rd166, 2;
	add.s64 	%rd168, %rd22, %rd167;
	st.global.u32 	[%rd168+19968], %r1678;
	bar.warp.sync 	-1;
	ld.shared.u32 	%r1679, [%r350+21504];
	shr.u32 	%r1680, %r1679, %r2112;
	and.b32  	%r1681, %r1680, %r221;
	shl.b32 	%r1682, %r1681, 3;
	add.s32 	%r1683, %r1598, %r1682;
	ld.shared.u64 	%rd169, [%r1683];
	add.s64 	%rd170, %rd169, %rd9;
	xor.b32  	%r1684, %r1679, -2147483648;
	shl.b64 	%rd171, %rd170, 2;
	add.s64 	%rd172, %rd22, %rd171;
	st.global.u32 	[%rd172+21504], %r1684;
	bar.warp.sync 	-1;
	ld.shared.u32 	%r1685, [%r350+23040];
	shr.u32 	%r1686, %r1685, %r2112;
	and.b32  	%r1687, %r1686, %r221;
	shl.b32 	%r1688, %r1687, 3;
	add.s32 	%r1689, %r1598, %r1688;
	ld.shared.u64 	%rd173, [%r1689];
	add.s64 	%rd174, %rd173, %rd9;
	xor.b32  	%r1690, %r1685, -2147483648;
	shl.b64 	%rd175, %rd174, 2;
	add.s64 	%rd176, %rd22, %rd175;
	st.global.u32 	[%rd176+23040], %r1690;
	bar.warp.sync 	-1;
	ld.shared.u32 	%r1691, [%r350+24576];
	shr.u32 	%r1692, %r1691, %r2112;
	and.b32  	%r1693, %r1692, %r221;
	shl.b32 	%r1694, %r1693, 3;
	add.s32 	%r1695, %r1598, %r1694;
	ld.shared.u64 	%rd177, [%r1695];
	add.s64 	%rd178, %rd177, %rd9;
	xor.b32  	%r1696, %r1691, -2147483648;
	shl.b64 	%rd179, %rd178, 2;
	add.s64 	%rd180, %rd22, %rd179;
	st.global.u32 	[%rd180+24576], %r1696;
	bar.warp.sync 	-1;
	bra.uni 	$L__BB57_260;
$L__BB57_225:
	ld.param.u32 	%r2089, [_ZN3cub18CUB_300001_SM_10006detail10radix_sort29DeviceRadixSortOnesweepKernelINS1_5radix10policy_hubIiiyE10Policy1000ELNS0_9SortOrderE0EiiyiiNS1_21identity_decomposer_tEEEvPT5_SB_PT3_PKSC_PT1_PKSG_PT2_PKSK_T4_iiT6__param_8];
	mad.lo.s32 	%r351, %r3, -6528, %r2089;
	setp.ge.s32 	%p152, %r1, %r351;
	@%p152 bra 	$L__BB57_227;
	ld.param.u32 	%r2113, [_ZN3cub18CUB_300001_SM_10006detail10radix_sort29DeviceRadixSortOnesweepKernelINS1_5radix10policy_hubIiiyE10Policy1000ELNS0_9SortOrderE0EiiyiiNS1_21identity_decomposer_tEEEvPT5_SB_PT3_PKSC_PT1_PKSG_PT2_PKSK_T4_iiT6__param_9];
	ld.shared.u32 	%r1697, [%r350];
	shr.u32 	%r1698, %r1697, %r2113;
	and.b32  	%r1699, %r1698, %r221;
	shl.b32 	%r1700, %r1699, 3;
	add.s32 	%r1702, %r783, %r1700;
	ld.shared.u64 	%rd181, [%r1702+26112];
	xor.b32  	%r1703, %r1697, -2147483648;
	add.s64 	%rd182, %rd181, %rd9;
	shl.b64 	%rd183, %rd182, 2;
	add.s64 	%rd184, %rd22, %rd183;
	st.global.u32 	[%rd184], %r1703;
$L__BB57_227:
	bar.warp.sync 	-1;
	add.s32 	%r1704, %r1, 384;
	setp.ge.s32 	%p153, %r1704, %r351;
	@%p153 bra 	$L__BB57_229;
	ld.param.u32 	%r2114, [_ZN3cub18CUB_300001_SM_10006detail10radix_sort29DeviceRadixSortOnesweepKernelINS1_5radix10policy_hubIiiyE10Policy1000ELNS0_9SortOrderE0EiiyiiNS1_21identity_decomposer_tEEEvPT5_SB_PT3_PKSC_PT1_PKSG_PT2_PKSK_T4_iiT6__param_9];
	ld.shared.u32 	%r1705, [%r350+1536];
	shr.u32 	%r1706, %r1705, %r2114;
	and.b32  	%r1707, %r1706, %r221;
	shl.b32 	%r1708, %r1707, 3;
	add.s32 	%r1710, %r783, %r1708;
	ld.shared.u64 	%rd185, [%r1710+26112];
	xor.b32  	%r1711, %r1705, -2147483648;
	add.s64 	%rd186, %rd185, %rd9;
	shl.b64 	%rd187, %rd186, 2;
	add.s64 	%rd188, %rd22, %rd187;
	st.global.u32 	[%rd188+1536], %r1711;
$L__BB57_229:
	bar.warp.sync 	-1;
	add.s32 	%r1712, %r1, 768;
	setp.ge.s32 	%p154, %r1712, %r351;
	@%p154 bra 	$L__BB57_231;
	ld.param.u32 	%r2115, [_ZN3cub18CUB_300001_SM_10006detail10radix_sort29DeviceRadixSortOnesweepKernelINS1_5radix10policy_hubIiiyE10Policy1000ELNS0_9SortOrderE0EiiyiiNS1_21identity_decomposer_tEEEvPT5_SB_PT3_PKSC_PT1_PKSG_PT2_PKSK_T4_iiT6__param_9];
	ld.shared.u32 	%r1713, [%r350+3072];
	shr.u32 	%r1714, %r1713, %r2115;
	and.b32  	%r1715, %r1714, %r221;
	shl.b32 	%r1716, %r1715, 3;
	add.s32 	%r1718, %r783, %r1716;
	ld.shared.u64 	%rd189, [%r1718+26112];
	xor.b32  	%r1719, %r1713, -2147483648;
	add.s64 	%rd190, %rd189, %rd9;
	shl.b64 	%rd191, %rd190, 2;
	add.s64 	%rd192, %rd22, %rd191;
	st.global.u32 	[%rd192+3072], %r1719;
$L__BB57_231:
	bar.warp.sync 	-1;
	add.s32 	%r1720, %r1, 1152;
	setp.ge.s32 	%p155, %r1720, %r351;
	@%p155 bra 	$L__BB57_233;
	ld.param.u32 	%r2116, [_ZN3cub18CUB_300001_SM_10006detail10radix_sort29DeviceRadixSortOnesweepKernelINS1_5radix10policy_hubIiiyE10Policy1000ELNS0_9SortOrderE0EiiyiiNS1_21identity_decomposer_tEEEvPT5_SB_PT3_PKSC_PT1_PKSG_PT2_PKSK_T4_iiT6__param_9];
	ld.shared.u32 	%r1721, [%r350+4608];
	shr.u32 	%r1722, %r1721, %r2116;
	and.b32  	%r1723, %r1722, %r221;
	shl.b32 	%r1724, %r1723, 3;
	add.s32 	%r1726, %r783, %r1724;
	ld.shared.u64 	%rd193, [%r1726+26112];
	xor.b32  	%r1727, %r1721, -2147483648;
	add.s64 	%rd194, %rd193, %rd9;
	shl.b64 	%rd195, %rd194, 2;
	add.s64 	%rd196, %rd22, %rd195;
	st.global.u32 	[%rd196+4608], %r1727;
$L__BB57_233:
	bar.warp.sync 	-1;
	add.s32 	%r1728, %r1, 1536;
	setp.ge.s32 	%p156, %r1728, %r351;
	@%p156 bra 	$L__BB57_235;
	ld.param.u32 	%r2117, [_ZN3cub18CUB_300001_SM_10006detail10radix_sort29DeviceRadixSortOnesweepKernelINS1_5radix10policy_hubIiiyE10Policy1000ELNS0_9SortOrderE0EiiyiiNS1_21identity_decomposer_tEEEvPT5_SB_PT3_PKSC_PT1_PKSG_PT2_PKSK_T4_iiT6__param_9];
	ld.shared.u32 	%r1729, [%r350+6144];
	shr.u32 	%r1730, %r1729, %r2117;
	and.b32  	%r1731, %r1730, %r221;
	shl.b32 	%r1732, %r1731, 3;
	add.s32 	%r1734, %r783, %r1732;
	ld.shared.u64 	%rd197, [%r1734+26112];
	xor.b32  	%r1735, %r1729, -2147483648;
	add.s64 	%rd198, %rd197, %rd9;
	shl.b64 	%rd199, %rd198, 2;
	add.s64 	%rd200, %rd22, %rd199;
	st.global.u32 	[%rd200+6144], %r1735;
$L__BB57_235:
	bar.warp.sync 	-1;
	add.s32 	%r1736, %r1, 1920;
	setp.ge.s32 	%p157, %r1736, %r351;
	@%p157 bra 	$L__BB57_237;
	ld.param.u32 	%r2118, [_ZN3cub18CUB_300001_SM_10006detail10radix_sort29DeviceRadixSortOnesweepKernelINS1_5radix10policy_hubIiiyE10Policy1000ELNS0_9SortOrderE0EiiyiiNS1_21identity_decomposer_tEEEvPT5_SB_PT3_PKSC_PT1_PKSG_PT2_PKSK_T4_iiT6__param_9];
	ld.shared.u32 	%r1737, [%r350+7680];
	shr.u32 	%r1738, %r1737, %r2118;
	and.b32  	%r1739, %r1738, %r221;
	shl.b32 	%r1740, %r1739, 3;
	add.s32 	%r1742, %r783, %r1740;
	ld.shared.u64 	%rd201, [%r1742+26112];
	xor.b32  	%r1743, %r1737, -2147483648;
	add.s64 	%rd202, %rd201, %rd9;
	shl.b64 	%rd203, %rd202, 2;
	add.s64 	%rd204, %rd22, %rd203;
	st.global.u32 	[%rd204+7680], %r1743;
$L__BB57_237:
	bar.warp.sync 	-1;
	add.s32 	%r1744, %r1, 2304;
	setp.ge.s32 	%p158, %r1744, %r351;
	@%p158 bra 	$L__BB57_239;
	ld.param.u32 	%r2119, [_ZN3cub18CUB_300001_SM_10006detail10radix_sort29DeviceRadixSortOnesweepKernelINS1_5radix10policy_hubIiiyE10Policy1000ELNS0_9SortOrderE0EiiyiiNS1_21identity_decomposer_tEEEvPT5_SB_PT3_PKSC_PT1_PKSG_PT2_PKSK_T4_iiT6__param_9];
	ld.shared.u32 	%r1745, [%r350+9216];
	shr.u32 	%r1746, %r1745, %r2119;
	and.b32  	%r1747, %r1746, %r221;
	shl.b32 	%r1748, %r1747, 3;
	add.s32 	%r1750, %r783, %r1748;
	ld.shared.u64 	%rd205, [%r1750+26112];
	xor.b32  	%r1751, %r1745, -2147483648;
	add.s64 	%rd206, %rd205, %rd9;
	shl.b64 	%rd207, %rd206, 2;
	add.s64 	%rd208, %rd22, %rd207;
	st.global.u32 	[%rd208+9216], %r1751;
$L__BB57_239:
	bar.warp.sync 	-1;
	add.s32 	%r1752, %r1, 2688;
	setp.ge.s32 	%p159, %r1752, %r351;
	@%p159 bra 	$L__BB57_241;
	ld.param.u32 	%r2120, [_ZN3cub18CUB_300001_SM_10006detail10radix_sort29DeviceRadixSortOnesweepKernelINS1_5radix10policy_hubIiiyE10Policy1000ELNS0_9SortOrderE0EiiyiiNS1_21identity_decomposer_tEEEvPT5_SB_PT3_PKSC_PT1_PKSG_PT2_PKSK_T4_iiT6__param_9];
	ld.shared.u32 	%r1753, [%r350+10752];
	shr.u32 	%r1754, %r1753, %r2120;
	and.b32  	%r1755, %r1754, %r221;
	shl.b32 	%r1756, %r1755, 3;
	add.s32 	%r1758, %r783, %r1756;
	ld.shared.u64 	%rd209, [%r1758+26112];
	xor.b32  	%r1759, %r1753, -2147483648;
	add.s64 	%rd210, %rd209, %rd9;
	shl.b64 	%rd211, %rd210, 2;
	add.s64 	%rd212, %rd22, %rd211;
	st.global.u32 	[%rd212+10752], %r1759;
$L__BB57_241:
	bar.warp.sync 	-1;
	or.b32  	%r1760, %r1, 3072;
	setp.ge.s32 	%p160, %r1760, %r351;
	@%p160 bra 	$L__BB57_243;
	ld.param.u32 	%r2121, [_ZN3cub18CUB_300001_SM_10006detail10radix_sort29DeviceRadixSortOnesweepKernelINS1_5radix10policy_hubIiiyE10Policy1000ELNS0_9SortOrderE0EiiyiiNS1_21identity_decomposer_tEEEvPT5_SB_PT3_PKSC_PT1_PKSG_PT2_PKSK_T4_iiT6__param_9];
	ld.shared.u32 	%r1761, [%r350+12288];
	shr.u32 	%r1762, %r1761, %r2121;
	and.b32  	%r1763, %r1762, %r221;
	shl.b32 	%r1764, %r1763, 3;
	add.s32 	%r1766, %r783, %r1764;
	ld.shared.u64 	%rd213, [%r1766+26112];
	xor.b32  	%r1767, %r1761, -2147483648;
	add.s64 	%rd214, %rd213, %rd9;
	shl.b64 	%rd215, %rd214, 2;
	add.s64 	%rd216, %rd22, %rd215;
	st.global.u32 	[%rd216+12288], %r1767;
$L__BB57_243:
	bar.warp.sync 	-1;
	add.s32 	%r1768, %r1, 3456;
	setp.ge.s32 	%p161, %r1768, %r351;
	@%p161 bra 	$L__BB57_245;
	ld.param.u32 	%r2122, [_ZN3cub18CUB_300001_SM_10006detail10radix_sort29DeviceRadixSortOnesweepKernelINS1_5radix10policy_hubIiiyE10Policy1000ELNS0_9SortOrderE0EiiyiiNS1_21identity_decomposer_tEEEvPT5_SB_PT3_PKSC_PT1_PKSG_PT2_PKSK_T4_iiT6__param_9];
	ld.shared.u32 	%r1769, [%r350+13824];
	shr.u32 	%r1770, %r1769, %r2122;
	and.b32  	%r1771, %r1770, %r221;
	shl.b32 	%r1772, %r1771, 3;
	add.s32 	%r1774, %r783, %r1772;
	ld.shared.u64 	%rd217, [%r1774+26112];
	xor.b32  	%r1775, %r1769, -2147483648;
	add.s64 	%rd218, %rd217, %rd9;
	shl.b64 	%rd219, %rd218, 2;
	add.s64 	%rd220, %rd22, %rd219;
	st.global.u32 	[%rd220+13824], %r1775;
$L__BB57_245:
	bar.warp.sync 	-1;
	add.s32 	%r1776, %r1, 3840;
	setp.ge.s32 	%p162, %r1776, %r351;
	@%p162 bra 	$L__BB57_247;
	ld.param.u32 	%r2123, [_ZN3cub18CUB_300001_SM_10006detail10radix_sort29DeviceRadixSortOnesweepKernelINS1_5radix10policy_hubIiiyE10Policy1000ELNS0_9SortOrderE0EiiyiiNS1_21identity_decomposer_tEEEvPT5_SB_PT3_PKSC_PT1_PKSG_PT2_PKSK_T4_iiT6__param_9];
	ld.shared.u32 	%r1777, [%r350+15360];
	shr.u32 	%r1778, %r1777, %r2123;
	and.b32  	%r1779, %r1778, %r221;
	shl.b32 	%r1780, %r1779, 3;
	add.s32 	%r1782, %r783, %r1780;
	ld.shared.u64 	%rd221, [%r1782+26112];
	xor.b32  	%r1783, %r1777, -2147483648;
	add.s64 	%rd222, %rd221, %rd9;
	shl.b64 	%rd223, %rd222, 2;
	add.s64 	%rd224, %rd22, %rd223;
	st.global.u32 	[%rd224+15360], %r1783;
$L__BB57_247:
	bar.warp.sync 	-1;
	add.s32 	%r1784, %r1, 4224;
	setp.ge.s32 	%p163, %r1784, %r351;
	@%p163 bra 	$L__BB57_249;
	ld.param.u32 	%r2124, [_ZN3cub18CUB_300001_SM_10006detail10radix_sort29DeviceRadixSortOnesweepKernelINS1_5radix10policy_hubIiiyE10Policy1000ELNS0_9SortOrderE0EiiyiiNS1_21identity_decomposer_tEEEvPT5_SB_PT3_PKSC_PT1_PKSG_PT2_PKSK_T4_iiT6__param_9];
	ld.shared.u32 	%r1785, [%r350+16896];
	shr.u32 	%r1786, %r1785, %r2124;
	and.b32  	%r1787, %r1786, %r221;
	shl.b32 	%r1788, %r1787, 3;
	add.s32 	%r1790, %r783, %r1788;
	ld.shared.u64 	%rd225, [%r1790+26112];
	xor.b32  	%r1791, %r1785, -2147483648;
	add.s64 	%rd226, %rd225, %rd9;
	shl.b64 	%rd227, %rd226, 2;
	add.s64 	%rd228, %rd22, %rd227;
	st.global.u32 	[%rd228+16896], %r1791;
$L__BB57_249:
	bar.warp.sync 	-1;
	add.s32 	%r1792, %r1, 4608;
	setp.ge.s32 	%p164, %r1792, %r351;
	@%p164 bra 	$L__BB57_251;
	ld.param.u32 	%r2125, [_ZN3cub18CUB_300001_SM_10006detail10radix_sort29DeviceRadixSortOnesweepKernelINS1_5radix10policy_hubIiiyE10Policy1000ELNS0_9SortOrderE0EiiyiiNS1_21identity_decomposer_tEEEvPT5_SB_PT3_PKSC_PT1_PKSG_PT2_PKSK_T4_iiT6__param_9];
	ld.shared.u32 	%r1793, [%r350+18432];
	shr.u32 	%r1794, %r1793, %r2125;
	and.b32  	%r1795, %r1794, %r221;
	shl.b32 	%r1796, %r1795, 3;
	add.s32 	%r1798, %r783, %r1796;
	ld.shared.u64 	%rd229, [%r1798+26112];
	xor.b32  	%r1799, %r1793, -2147483648;
	add.s64 	%rd230, %rd229, %rd9;
	shl.b64 	%rd231, %rd230, 2;
	add.s64 	%rd232, %rd22, %rd231;
	st.global.u32 	[%rd232+18432], %r1799;
$L__BB57_251:
	bar.warp.sync 	-1;
	add.s32 	%r1800, %r1, 4992;
	setp.ge.s32 	%p165, %r1800, %r351;
	@%p165 bra 	$L__BB57_253;
	ld.param.u32 	%r2126, [_ZN3cub18CUB_300001_SM_10006detail10radix_sort29DeviceRadixSortOnesweepKernelINS1_5radix10policy_hubIiiyE10Policy1000ELNS0_9SortOrderE0EiiyiiNS1_21identity_decomposer_tEEEvPT5_SB_PT3_PKSC_PT1_PKSG_PT2_PKSK_T4_iiT6__param_9];
	ld.shared.u32 	%r1801, [%r350+19968];
	shr.u32 	%r1802, %r1801, %r2126;
	and.b32  	%r1803, %r1802, %r221;
	shl.b32 	%r1804, %r1803, 3;
	add.s32 	%r1806, %r783, %r1804;
	ld.shared.u64 	%rd233, [%r1806+26112];
	xor.b32  	%r1807, %r1801, -2147483648;
	add.s64 	%rd234, %rd233, %rd9;
	shl.b64 	%rd235, %rd234, 2;
	add.s64 	%rd236, %rd22, %rd235;
	st.global.u32 	[%rd236+19968], %r1807;
$L__BB57_253:
	bar.warp.sync 	-1;
	add.s32 	%r1808, %r1, 5376;
	setp.ge.s32 	%p166, %r1808, %r351;
	@%p166 bra 	$L__BB57_255;
	ld.param.u32 	%r2127, [_ZN3cub18CUB_300001_SM_10006detail10radix_sort29DeviceRadixSortOnesweepKernelINS1_5radix10policy_hubIiiyE10Policy1000ELNS0_9SortOrderE0EiiyiiNS1_21identity_decomposer_tEEEvPT5_SB_PT3_PKSC_PT1_PKSG_PT2_PKSK_T4_iiT6__param_9];
	ld.shared.u32 	%r1809, [%r350+21504];
	shr.u32 	%r1810, %r1809, %r2127;
	and.b32  	%r1811, %r1810, %r221;
	shl.b32 	%r1812, %r1811, 3;
	add.s32 	%r1814, %r783, %r1812;
	ld.shared.u64 	%rd237, [%r1814+26112];
	xor.b32  	%r1815, %r1809, -2147483648;
	add.s64 	%rd238, %rd237, %rd9;
	shl.b64 	%rd239, %rd238, 2;
	add.s64 	%rd240, %rd22, %rd239;
	st.global.u32 	[%rd240+21504], %r1815;
$L__BB57_255:
	bar.warp.sync 	-1;
	add.s32 	%r1816, %r1, 5760;
	setp.ge.s32 	%p167, %r1816, %r351;
	@%p167 bra 	$L__BB57_257;
	ld.param.u32 	%r2128, [_ZN3cub18CUB_300001_SM_10006detail10radix_sort29DeviceRadixSortOnesweepKernelINS1_5radix10policy_hubIiiyE10Policy1000ELNS0_9SortOrderE0EiiyiiNS1_21identity_decomposer_tEEEvPT5_SB_PT3_PKSC_PT1_PKSG_PT2_PKSK_T4_iiT6__param_9];
	ld.shared.u32 	%r1817, [%r350+23040];
	shr.u32 	%r1818, %r1817, %r2128;
	and.b32  	%r1819, %r1818, %r221;
	shl.b32 	%r1820, %r1819, 3;
	add.s32 	%r1822, %r783, %r1820;
	ld.shared.u64 	%rd241, [%r1822+26112];
	xor.b32  	%r1823, %r1817, -2147483648;
	add.s64 	%rd242, %rd241, %rd9;
	shl.b64 	%rd243, %rd242, 2;
	add.s64 	%rd244, %rd22, %rd243;
	st.global.u32 	[%rd244+23040], %r1823;
$L__BB57_257:
	bar.warp.sync 	-1;
	or.b32  	%r1824, %r1, 6144;
	setp.ge.s32 	%p168, %r1824, %r351;
	@%p168 bra 	$L__BB57_259;
	ld.param.u32 	%r2129, [_ZN3cub18CUB_300001_SM_10006detail10radix_sort29DeviceRadixSortOnesweepKernelINS1_5radix10policy_hubIiiyE10Policy1000ELNS0_9SortOrderE0EiiyiiNS1_21identity_decomposer_tEEEvPT5_SB_PT3_PKSC_PT1_PKSG_PT2_PKSK_T4_iiT6__param_9];
	ld.shared.u32 	%r1825, [%r350+24576];
	shr.u32 	%r1826, %r1825, %r2129;
	and.b32  	%r1827, %r1826, %r221;
	shl.b32 	%r1828, %r1827, 3;
	add.s32 	%r1830, %r783, %r1828;
	ld.shared.u64 	%rd245, [%r1830+26112];
	xor.b32  	%r1831, %r1825, -2147483648;
	add.s64 	%rd246, %rd245, %rd9;
	shl.b64 	%rd247, %rd246, 2;
	add.s64 	%rd248, %rd22, %rd247;
	st.global.u32 	[%rd248+24576], %r1831;
$L__BB57_259:
	bar.warp.sync 	-1;
$L__BB57_260:
	ld.param.u32 	%r2130, [_ZN3cub18CUB_300001_SM_10006detail10radix_sort29DeviceRadixSortOnesweepKernelINS1_5radix10policy_hubIiiyE10Policy1000ELNS0_9SortOrderE0EiiyiiNS1_21identity_decomposer_tEEEvPT5_SB_PT3_PKSC_PT1_PKSG_PT2_PKSK_T4_iiT6__param_9];
	ld.param.u32 	%r2090, [_ZN3cub18CUB_300001_SM_10006detail10radix_sort29DeviceRadixSortOnesweepKernelINS1_5radix10policy_hubIiiyE10Policy1000ELNS0_9SortOrderE0EiiyiiNS1_21identity_decomposer_tEEEvPT5_SB_PT3_PKSC_PT1_PKSG_PT2_PKSK_T4_iiT6__param_8];
	setp.gt.s32 	%p169, %r349, %r2090;
	ld.shared.u32 	%r1832, [%r350];
	shr.u32 	%r1833, %r1832, %r2130;
	and.b32  	%r352, %r1833, %r221;
	ld.shared.u32 	%r1834, [%r350+1536];
	shr.u32 	%r1835, %r1834, %r2130;
	and.b32  	%r353, %r1835, %r221;
	ld.shared.u32 	%r1836, [%r350+3072];
	shr.u32 	%r1837, %r1836, %r2130;
	and.b32  	%r354, %r1837, %r221;
	ld.shared.u32 	%r1838, [%r350+4608];
	shr.u32 	%r1839, %r1838, %r2130;
	and.b32  	%r355, %r1839, %r221;
	ld.shared.u32 	%r1840, [%r350+6144];
	shr.u32 	%r1841, %r1840, %r2130;
	and.b32  	%r356, %r1841, %r221;
	ld.shared.u32 	%r1842, [%r350+7680];
	shr.u32 	%r1843, %r1842, %r2130;
	and.b32  	%r357, %r1843, %r221;
	ld.shared.u32 	%r1844, [%r350+9216];
	shr.u32 	%r1845, %r1844, %r2130;
	and.b32  	%r358, %r1845, %r221;
	ld.shared.u32 	%r1846, [%r350+10752];
	shr.u32 	%r1847, %r1846, %r2130;
	and.b32  	%r359, %r1847, %r221;
	ld.shared.u32 	%r1848, [%r350+12288];
	shr.u32 	%r1849, %r1848, %r2130;
	and.b32  	%r360, %r1849, %r221;
	ld.shared.u32 	%r1850, [%r350+13824];
	shr.u32 	%r1851, %r1850, %r2130;
	and.b32  	%r361, %r1851, %r221;
	ld.shared.u32 	%r1852, [%r350+15360];
	shr.u32 	%r1853, %r1852, %r2130;
	and.b32  	%r362, %r1853, %r221;
	ld.shared.u32 	%r1854, [%r350+16896];
	shr.u32 	%r1855, %r1854, %r2130;
	and.b32  	%r363, %r1855, %r221;
	ld.shared.u32 	%r1856, [%r350+18432];
	shr.u32 	%r1857, %r1856, %r2130;
	and.b32  	%r364, %r1857, %r221;
	ld.shared.u32 	%r1858, [%r350+19968];
	shr.u32 	%r1859, %r1858, %r2130;
	and.b32  	%r365, %r1859, %r221;
	ld.shared.u32 	%r1860, [%r350+21504];
	shr.u32 	%r1861, %r1860, %r2130;
	and.b32  	%r366, %r1861, %r221;
	ld.shared.u32 	%r1862, [%r350+23040];
	shr.u32 	%r1863, %r1862, %r2130;
	and.b32  	%r367, %r1863, %r221;
	ld.shared.u32 	%r1864, [%r350+24576];
	shr.u32 	%r1865, %r1864, %r2130;
	and.b32  	%r368, %r1865, %r221;
	@%p169 bra 	$L__BB57_262;
	ld.param.u64 	%rd443, [_ZN3cub18CUB_300001_SM_10006detail10radix_sort29DeviceRadixSortOnesweepKernelINS1_5radix10policy_hubIiiyE10Policy1000ELNS0_9SortOrderE0EiiyiiNS1_21identity_decomposer_tEEEvPT5_SB_PT3_PKSC_PT1_PKSG_PT2_PKSK_T4_iiT6__param_7];
	cvta.to.global.u64 	%rd249, %rd443;
	and.b32  	%r1869, %r1, 31;
	or.b32  	%r1870, %r647, %r1869;
	cvt.u64.u32 	%rd250, %r1870;
	mul.lo.s32 	%r1871, %r3, 6528;
	cvt.s64.s32 	%rd251, %r1871;
	add.s64 	%rd252, %rd250, %rd251;
	shl.b64 	%rd253, %rd252, 2;
	add.s64 	%rd254, %rd249, %rd253;
	ld.global.u32 	%r2266, [%rd254];
	ld.global.u32 	%r2267, [%rd254+128];
	ld.global.u32 	%r2268, [%rd254+256];
	ld.global.u32 	%r2269, [%rd254+384];
	ld.global.u32 	%r2270, [%rd254+512];
	ld.global.u32 	%r2271, [%rd254+640];
	ld.global.u32 	%r2272, [%rd254+768];
	ld.global.u32 	%r2273, [%rd254+896];
	ld.global.u32 	%r2274, [%rd254+1024];
	ld.global.u32 	%r2275, [%rd254+1152];
	ld.global.u32 	%r2276, [%rd254+1280];
	ld.global.u32 	%r2277, [%rd254+1408];
	ld.global.u32 	%r2278, [%rd254+1536];
	ld.global.u32 	%r2279, [%rd254+1664];
	ld.global.u32 	%r2280, [%rd254+1792];
	ld.global.u32 	%r2281, [%rd254+1920];
	ld.global.u32 	%r2282, [%rd254+2048];
	bra.uni 	$L__BB57_296;
$L__BB57_262:
	ld.param.u32 	%r2091, [_ZN3cub18CUB_300001_SM_10006detail10radix_sort29DeviceRadixSortOnesweepKernelINS1_5radix10policy_hubIiiyE10Policy1000ELNS0_9SortOrderE0EiiyiiNS1_21identity_decomposer_tEEEvPT5_SB_PT3_PKSC_PT1_PKSG_PT2_PKSK_T4_iiT6__param_8];
	ld.param.u64 	%rd444, [_ZN3cub18CUB_300001_SM_10006detail10radix_sort29DeviceRadixSortOnesweepKernelINS1_5radix10policy_hubIiiyE10Policy1000ELNS0_9SortOrderE0EiiyiiNS1_21identity_decomposer_tEEEvPT5_SB_PT3_PKSC_PT1_PKSG_PT2_PKSK_T4_iiT6__param_7];
	cvta.to.global.u64 	%rd255, %rd444;
	add.s64 	%rd23, %rd255, %rd63;
	cvt.u32.u64 	%r1874, %rd7;
	sub.s32 	%r386, %r2091, %r649;
	setp.ge.s32 	%p170, %r1874, %r386;
	@%p170 bra 	$L__BB57_264;
	ld.global.u32 	%r2266, [%rd23];
$L__BB57_264:
	add.s32 	%r1877, %r1874, 32;
	setp.ge.s32 	%p171, %r1877, %r386;
	@%p171 bra 	$L__BB57_266;
	ld.global.u32 	%r2267, [%rd23+128];
$L__BB57_266:
	add.s32 	%r1880, %r1874, 64;
	setp.ge.s32 	%p172, %r1880, %r386;
	@%p172 bra 	$L__BB57_268;
	ld.global.u32 	%r2268, [%rd23+256];
$L__BB57_268:
	add.s32 	%r1883, %r1874, 96;
	setp.ge.s32 	%p173, %r1883, %r386;
	@%p173 bra 	$L__BB57_270;
	ld.global.u32 	%r2269, [%rd23+384];
$L__BB57_270:
	add.s32 	%r1886, %r1874, 128;
	setp.ge.s32 	%p174, %r1886, %r386;
	@%p174 bra 	$L__BB57_272;
	ld.global.u32 	%r2270, [%rd23+512];
$L__BB57_272:
	add.s32 	%r1889, %r1874, 160;
	setp.ge.s32 	%p175, %r1889, %r386;
	@%p175 bra 	$L__BB57_274;
	ld.global.u32 	%r2271, [%rd23+640];
$L__BB57_274:
	add.s32 	%r1892, %r1874, 192;
	setp.ge.s32 	%p176, %r1892, %r386;
	@%p176 bra 	$L__BB57_276;
	ld.global.u32 	%r2272, [%rd23+768];
$L__BB57_276:
	add.s32 	%r1895, %r1874, 224;
	setp.ge.s32 	%p177, %r1895, %r386;
	@%p177 bra 	$L__BB57_278;
	ld.param.u64 	%rd445, [_ZN3cub18CUB_300001_SM_10006detail10radix_sort29DeviceRadixSortOnesweepKernelINS1_5radix10policy_hubIiiyE10Policy1000ELNS0_9SortOrderE0EiiyiiNS1_21identity_decomposer_tEEEvPT5_SB_PT3_PKSC_PT1_PKSG_PT2_PKSK_T4_iiT6__param_7];
	cvta.to.global.u64 	%rd259, %rd445;
	cvt.s64.s32 	%rd260, %r649;
	add.s64 	%rd261, %rd7, %rd260;
	shl.b64 	%rd262, %rd261, 2;
	add.s64 	%rd263, %rd259, %rd262;
	ld.global.u32 	%r2273, [%rd263+896];
$L__BB57_278:
	add.s32 	%r1899, %r1874, 256;
	setp.ge.s32 	%p178, %r1899, %r386;
	@%p178 bra 	$L__BB57_280;
	ld.param.u64 	%rd446, [_ZN3cub18CUB_300001_SM_10006detail10radix_sort29DeviceRadixSortOnesweepKernelINS1_5radix10policy_hubIiiyE10Policy1000ELNS0_9SortOrderE0EiiyiiNS1_21identity_decomposer_tEEEvPT5_SB_PT3_PKSC_PT1_PKSG_PT2_PKSK_T4_iiT6__param_7];
	cvta.to.global.u64 	%rd264, %rd446;
	cvt.s64.s32 	%rd265, %r649;
	add.s64 	%rd266, %rd7, %rd265;
	shl.b64 	%rd267, %rd266, 2;
	add.s64 	%rd268, %rd264, %rd267;
	ld.global.u32 	%r2274, [%rd268+1024];
$L__BB57_280:
	add.s32 	%r1903, %r1874, 288;
	setp.ge.s32 	%p179, %r1903, %r386;
	@%p179 bra 	$L__BB57_282;
	ld.param.u64 	%rd447, [_ZN3cub18CUB_300001_SM_10006detail10radix_sort29DeviceRadixSortOnesweepKernelINS1_5radix10policy_hubIiiyE10Policy1000ELNS0_9SortOrderE0EiiyiiNS1_21identity_decomposer_tEEEvPT5_SB_PT3_PKSC_PT1_PKSG_PT2_PKSK_T4_iiT6__param_7];
	cvta.to.global.u64 	%rd269, %rd447;
	cvt.s64.s32 	%rd270, %r649;
	add.s64 	%rd271, %rd7, %rd270;
	shl.b64 	%rd272, %rd271, 2;
	add.s64 	%rd273, %rd269, %rd272;
	ld.global.u32 	%r2275, [%rd273+1152];
$L__BB57_282:
	add.s32 	%r1907, %r1874, 320;
	setp.ge.s32 	%p180, %r1907, %r386;
	@%p180 bra 	$L__BB57_284;
	ld.param.u64 	%rd448, [_ZN3cub18CUB_300001_SM_10006detail10radix_sort29DeviceRadixSortOnesweepKernelINS1_5radix10policy_hubIiiyE10Policy1000ELNS0_9SortOrderE0EiiyiiNS1_21identity_decomposer_tEEEvPT5_SB_PT3_PKSC_PT1_PKSG_PT2_PKSK_T4_iiT6__param_7];
	cvta.to.global.u64 	%rd274, %rd448;
	cvt.s64.s32 	%rd275, %r649;
	add.s64 	%rd276, %rd7, %rd275;
	shl.b64 	%rd277, %rd276, 2;
	add.s64 	%rd278, %rd274, %rd277;
	ld.global.u32 	%r2276, [%rd278+1280];
$L__BB57_284:
	add.s32 	%r1911, %r1874, 352;
	setp.ge.s32 	%p181, %r1911, %r386;
	@%p181 bra 	$L__BB57_286;
	ld.param.u64 	%rd449, [_ZN3cub18CUB_300001_SM_10006detail10radix_sort29DeviceRadixSortOnesweepKernelINS1_5radix10policy_hubIiiyE10Policy1000ELNS0_9SortOrderE0EiiyiiNS1_21identity_decomposer_tEEEvPT5_SB_PT3_PKSC_PT1_PKSG_PT2_PKSK_T4_iiT6__param_7];
	cvta.to.global.u64 	%rd279, %rd449;
	mul.lo.s32 	%r1912, %r3, 6528;
	cvt.s64.s32 	%rd280, %r1912;
	add.s64 	%rd281, %rd7, %rd280;
	shl.b64 	%rd282, %rd281, 2;
	add.s64 	%rd283, %rd279, %rd282;
	ld.global.u32 	%r2277, [%rd283+1408];
$L__BB57_286:
	add.s32 	%r1915, %r1874, 384;
	setp.ge.s32 	%p182, %r1915, %r386;
	@%p182 bra 	$L__BB57_288;
	ld.param.u64 	%rd450, [_ZN3cub18CUB_300001_SM_10006detail10radix_sort29DeviceRadixSortOnesweepKernelINS1_5radix10policy_hubIiiyE10Policy1000ELNS0_9SortOrderE0EiiyiiNS1_21identity_decomposer_tEEEvPT5_SB_PT3_PKSC_PT1_PKSG_PT2_PKSK_T4_iiT6__param_7];
	cvta.to.global.u64 	%rd284, %rd450;
	mul.lo.s32 	%r1916, %r3, 6528;
	cvt.s64.s32 	%rd285, %r1916;
	add.s64 	%rd286, %rd7, %rd285;
	shl.b64 	%rd287, %rd286, 2;
	add.s64 	%rd288, %rd284, %rd287;
	ld.global.u32 	%r2278, [%rd288+1536];
$L__BB57_288:
	cvt.u32.u64 	%r1918, %rd7;
	add.s32 	%r1919, %r1918, 416;
	setp.ge.s32 	%p183, %r1919, %r386;
	@%p183 bra 	$L__BB57_290;
	ld.param.u64 	%rd451, [_ZN3cub18CUB_300001_SM_10006detail10radix_sort29DeviceRadixSortOnesweepKernelINS1_5radix10policy_hubIiiyE10Policy1000ELNS0_9SortOrderE0EiiyiiNS1_21identity_decomposer_tEEEvPT5_SB_PT3_PKSC_PT1_PKSG_PT2_PKSK_T4_iiT6__param_7];
	cvta.to.global.u64 	%rd289, %rd451;
	mul.lo.s32 	%r1920, %r3, 6528;
	cvt.s64.s32 	%rd290, %r1920;
	add.s64 	%rd291, %rd7, %rd290;
	shl.b64 	%rd292, %rd291, 2;
	add.s64 	%rd293, %rd289, %rd292;
	ld.global.u32 	%r2279, [%rd293+1664];
$L__BB57_290:
	cvt.u32.u64 	%r1922, %rd7;
	add.s32 	%r1923, %r1922, 448;
	setp.ge.s32 	%p184, %r1923, %r386;
	@%p184 bra 	$L__BB57_292;
	ld.param.u64 	%rd452, [_ZN3cub18CUB_300001_SM_10006detail10radix_sort29DeviceRadixSortOnesweepKernelINS1_5radix10policy_hubIiiyE10Policy1000ELNS0_9SortOrderE0EiiyiiNS1_21identity_decomposer_tEEEvPT5_SB_PT3_PKSC_PT1_PKSG_PT2_PKSK_T4_iiT6__param_7];
	cvta.to.global.u64 	%rd294, %rd452;
	mul.lo.s32 	%r1924, %r3, 6528;
	cvt.s64.s32 	%rd295, %r1924;
	add.s64 	%rd296, %rd7, %rd295;
	shl.b64 	%rd297, %rd296, 2;
	add.s64 	%rd298, %rd294, %rd297;
	ld.global.u32 	%r2280, [%rd298+1792];
$L__BB57_292:
	cvt.u32.u64 	%r1926, %rd7;
	add.s32 	%r1927, %r1926, 480;
	setp.ge.s32 	%p185, %r1927, %r386;
	@%p185 bra 	$L__BB57_294;
	ld.param.u64 	%rd453, [_ZN3cub18CUB_300001_SM_10006detail10radix_sort29DeviceRadixSortOnesweepKernelINS1_5radix10policy_hubIiiyE10Policy1000ELNS0_9SortOrderE0EiiyiiNS1_21identity_decomposer_tEEEvPT5_SB_PT3_PKSC_PT1_PKSG_PT2_PKSK_T4_iiT6__param_7];
	cvta.to.global.u64 	%rd299, %rd453;
	mul.lo.s32 	%r1928, %r3, 6528;
	cvt.s64.s32 	%rd300, %r1928;
	add.s64 	%rd301, %rd7, %rd300;
	shl.b64 	%rd302, %rd301, 2;
	add.s64 	%rd303, %rd299, %rd302;
	ld.global.u32 	%r2281, [%rd303+1920];
$L__BB57_294:
	cvt.u32.u64 	%r1930, %rd7;
	add.s32 	%r1931, %r1930, 512;
	setp.ge.s32 	%p186, %r1931, %r386;
	@%p186 bra 	$L__BB57_296;
	ld.param.u64 	%rd454, [_ZN3cub18CUB_300001_SM_10006detail10radix_sort29DeviceRadixSortOnesweepKernelINS1_5radix10policy_hubIiiyE10Policy1000ELNS0_9SortOrderE0EiiyiiNS1_21identity_decomposer_tEEEvPT5_SB_PT3_PKSC_PT1_PKSG_PT2_PKSK_T4_iiT6__param_7];
	cvta.to.global.u64 	%rd304, %rd454;
	mov.u32 	%r1932, %tid.x;
	and.b32  	%r1933, %r1932, 992;
	mul.lo.s32 	%r1934, %r1933, 17;
	and.b32  	%r1935, %r1932, 31;
	or.b32  	%r1936, %r1934, %r1935;
	cvt.u64.u32 	%rd305, %r1936;
	mul.lo.s32 	%r1937, %r3, 6528;
	cvt.s64.s32 	%rd306, %r1937;
	add.s64 	%rd307, %rd305, %rd306;
	shl.b64 	%rd308, %rd307, 2;
	add.s64 	%rd309, %rd304, %rd308;
	ld.global.u32 	%r2282, [%rd309+2048];
$L__BB57_296:
	ld.param.u32 	%r2092, [_ZN3cub18CUB_300001_SM_10006detail10radix_sort29DeviceRadixSortOnesweepKernelINS1_5radix10policy_hubIiiyE10Policy1000ELNS0_9SortOrderE0EiiyiiNS1_21identity_decomposer_tEEEvPT5_SB_PT3_PKSC_PT1_PKSG_PT2_PKSK_T4_iiT6__param_8];
	ld.param.u64 	%rd441, [_ZN3cub18CUB_300001_SM_10006detail10radix_sort29DeviceRadixSortOnesweepKernelINS1_5radix10policy_hubIiiyE10Policy1000ELNS0_9SortOrderE0EiiyiiNS1_21identity_decomposer_tEEEvPT5_SB_PT3_PKSC_PT1_PKSG_PT2_PKSK_T4_iiT6__param_6];
	cvta.to.global.u64 	%rd24, %rd441;
	mov.u32 	%r437, %tid.x;
	cvt.u64.u32 	%rd25, %r437;
	shl.b32 	%r1938, %r437, 2;
	mov.u32 	%r1939, _ZZN3cub18CUB_300001_SM_10006detail10radix_sort29DeviceRadixSortOnesweepKernelINS1_5radix10policy_hubIiiyE10Policy1000ELNS0_9SortOrderE0EiiyiiNS1_21identity_decomposer_tEEEvPT5_SB_PT3_PKSC_PT1_PKSG_PT2_PKSK_T4_iiT6_E1s;
	add.s32 	%r438, %r1939, %r1938;
	mad.lo.s32 	%r1940, %r3, 6528, 6528;
	setp.gt.s32 	%p187, %r1940, %r2092;
	bar.sync 	0;
	st.shared.u32 	[%r323+-4], %r2266;
	st.shared.u32 	[%r324+-4], %r2267;
	st.shared.u32 	[%r325+-4], %r2268;
	st.shared.u32 	[%r326+-4], %r2269;
	st.shared.u32 	[%r327+-4], %r2270;
	st.shared.u32 	[%r328+-4], %r2271;
	st.shared.u32 	[%r329+-4], %r2272;
	st.shared.u32 	[%r330+-4], %r2273;
	st.shared.u32 	[%r331+-4], %r2274;
	st.shared.u32 	[%r332+-4], %r2275;
	st.shared.u32 	[%r333+-4], %r2276;
	st.shared.u32 	[%r334+-4], %r2277;
	st.shared.u32 	[%r335+-4], %r2278;
	st.shared.u32 	[%r336+-4], %r2279;
	st.shared.u32 	[%r337+-4], %r2280;
	st.shared.u32 	[%r338+-4], %r2281;
	st.shared.u32 	[%r339+-4], %r2282;
	bar.sync 	0;
	@%p187 bra 	$L__BB57_298;
	ld.shared.u32 	%r1941, [%r438];
	shl.b32 	%r1942, %r352, 3;
	add.s32 	%r1944, %r1939, 26112;
	add.s32 	%r1945, %r1944, %r1942;
	ld.shared.u64 	%rd310, [%r1945];
	add.s64 	%rd311, %rd310, %rd25;
	shl.b64 	%rd312, %rd311, 2;
	add.s64 	%rd313, %rd24, %rd312;
	st.global.u32 	[%rd313], %r1941;
	bar.warp.sync 	-1;
	ld.shared.u32 	%r1946, [%r438+1536];
	shl.b32 	%r1947, %r353, 3;
	add.s32 	%r1948, %r1944, %r1947;
	ld.shared.u64 	%rd314, [%r1948];
	add.s64 	%rd315, %rd314, %rd25;
	shl.b64 	%rd316, %rd315, 2;
	add.s64 	%rd317, %rd24, %rd316;
	st.global.u32 	[%rd317+1536], %r1946;
	bar.warp.sync 	-1;
	ld.shared.u32 	%r1949, [%r438+3072];
	shl.b32 	%r1950, %r354, 3;
	add.s32 	%r1951, %r1944, %r1950;
	ld.shared.u64 	%rd318, [%r1951];
	add.s64 	%rd319, %rd318, %rd25;
	shl.b64 	%rd320, %rd319, 2;
	add.s64 	%rd321, %rd24, %rd320;
	st.global.u32 	[%rd321+3072], %r1949;
	bar.warp.sync 	-1;
	ld.shared.u32 	%r1952, [%r438+4608];
	shl.b32 	%r1953, %r355, 3;
	add.s32 	%r1954, %r1944, %r1953;
	ld.shared.u64 	%rd322, [%r1954];
	add.s64 	%rd323, %rd322, %rd25;
	shl.b64 	%rd324, %rd323, 2;
	add.s64 	%rd325, %rd24, %rd324;
	st.global.u32 	[%rd325+4608], %r1952;
	bar.warp.sync 	-1;
	ld.shared.u32 	%r1955, [%r438+6144];
	shl.b32 	%r1956, %r356, 3;
	add.s32 	%r1957, %r1944, %r1956;
	ld.shared.u64 	%rd326, [%r1957];
	add.s64 	%rd327, %rd326, %rd25;
	shl.b64 	%rd328, %rd327, 2;
	add.s64 	%rd329, %rd24, %rd328;
	st.global.u32 	[%rd329+6144], %r1955;
	bar.warp.sync 	-1;
	ld.shared.u32 	%r1958, [%r438+7680];
	shl.b32 	%r1959, %r357, 3;
	add.s32 	%r1960, %r1944, %r1959;
	ld.shared.u64 	%rd330, [%r1960];
	add.s64 	%rd331, %rd330, %rd25;
	shl.b64 	%rd332, %rd331, 2;
	add.s64 	%rd333, %rd24, %rd332;
	st.global.u32 	[%rd333+7680], %r1958;
	bar.warp.sync 	-1;
	ld.shared.u32 	%r1961, [%r438+9216];
	shl.b32 	%r1962, %r358, 3;
	add.s32 	%r1963, %r1944, %r1962;
	ld.shared.u64 	%rd334, [%r1963];
	add.s64 	%rd335, %rd334, %rd25;
	shl.b64 	%rd336, %rd335, 2;
	add.s64 	%rd337, %rd24, %rd336;
	st.global.u32 	[%rd337+9216], %r1961;
	bar.warp.sync 	-1;
	ld.shared.u32 	%r1964, [%r438+10752];
	shl.b32 	%r1965, %r359, 3;
	add.s32 	%r1966, %r1944, %r1965;
	ld.shared.u64 	%rd338, [%r1966];
	add.s64 	%rd339, %rd338, %rd25;
	shl.b64 	%rd340, %rd339, 2;
	add.s64 	%rd341, %rd24, %rd340;
	st.global.u32 	[%rd341+10752], %r1964;
	bar.warp.sync 	-1;
	ld.shared.u32 	%r1967, [%r438+12288];
	shl.b32 	%r1968, %r360, 3;
	add.s32 	%r1969, %r1944, %r1968;
	ld.shared.u64 	%rd342, [%r1969];
	add.s64 	%rd343, %rd342, %rd25;
	shl.b64 	%rd344, %rd343, 2;
	add.s64 	%rd345, %rd24, %rd344;
	st.global.u32 	[%rd345+12288], %r1967;
	bar.warp.sync 	-1;
	ld.shared.u32 	%r1970, [%r438+13824];
	shl.b32 	%r1971, %r361, 3;
	add.s32 	%r1972, %r1944, %r1971;
	ld.shared.u64 	%rd346, [%r1972];
	add.s64 	%rd347, %rd346, %rd25;
	shl.b64 	%rd348, %rd347, 2;
	add.s64 	%rd349, %rd24, %rd348;
	st.global.u32 	[%rd349+13824], %r1970;
	bar.warp.sync 	-1;
	ld.shared.u32 	%r1973, [%r438+15360];
	shl.b32 	%r1974, %r362, 3;
	add.s32 	%r1975, %r1944, %r1974;
	ld.shared.u64 	%rd350, [%r1975];
	add.s64 	%rd351, %rd350, %rd25;
	shl.b64 	%rd352, %rd351, 2;
	add.s64 	%rd353, %rd24, %rd352;
	st.global.u32 	[%rd353+15360], %r1973;
	bar.warp.sync 	-1;
	ld.shared.u32 	%r1976, [%r438+16896];
	shl.b32 	%r1977, %r363, 3;
	add.s32 	%r1978, %r1944, %r1977;
	ld.shared.u64 	%rd354, [%r1978];
	add.s64 	%rd355, %rd354, %rd25;
	shl.b64 	%rd356, %rd355, 2;
	add.s64 	%rd357, %rd24, %rd356;
	st.global.u32 	[%rd357+16896], %r1976;
	bar.warp.sync 	-1;
	ld.shared.u32 	%r1979, [%r438+18432];
	shl.b32 	%r1980, %r364, 3;
	add.s32 	%r1981, %r1944, %r1980;
	ld.shared.u64 	%rd358, [%r1981];
	add.s64 	%rd359, %rd358, %rd25;
	shl.b64 	%rd360, %rd359, 2;
	add.s64 	%rd361, %rd24, %rd360;
	st.global.u32 	[%rd361+18432], %r1979;
	bar.warp.sync 	-1;
	ld.shared.u32 	%r1982, [%r438+19968];
	shl.b32 	%r1983, %r365, 3;
	add.s32 	%r1984, %r1944, %r1983;
	ld.shared.u64 	%rd362, [%r1984];
	add.s64 	%rd363, %rd362, %rd25;
	shl.b64 	%rd364, %rd363, 2;
	add.s64 	%rd365, %rd24, %rd364;
	st.global.u32 	[%rd365+19968], %r1982;
	bar.warp.sync 	-1;
	ld.shared.u32 	%r1985, [%r438+21504];
	shl.b32 	%r1986, %r366, 3;
	add.s32 	%r1987, %r1944, %r1986;
	ld.shared.u64 	%rd366, [%r1987];
	add.s64 	%rd367, %rd366, %rd25;
	shl.b64 	%rd368, %rd367, 2;
	add.s64 	%rd369, %rd24, %rd368;
	st.global.u32 	[%rd369+21504], %r1985;
	bar.warp.sync 	-1;
	ld.shared.u32 	%r1988, [%r438+23040];
	shl.b32 	%r1989, %r367, 3;
	add.s32 	%r1990, %r1944, %r1989;
	ld.shared.u64 	%rd370, [%r1990];
	add.s64 	%rd371, %rd370, %rd25;
	shl.b64 	%rd372, %rd371, 2;
	add.s64 	%rd373, %rd24, %rd372;
	st.global.u32 	[%rd373+23040], %r1988;
	bar.warp.sync 	-1;
	ld.shared.u32 	%r1991, [%r438+24576];
	shl.b32 	%r1992, %r368, 3;
	add.s32 	%r1993, %r1944, %r1992;
	ld.shared.u64 	%rd374, [%r1993];
	add.s64 	%rd375, %rd374, %rd25;
	shl.b64 	%rd376, %rd375, 2;
	add.s64 	%rd377, %rd24, %rd376;
	st.global.u32 	[%rd377+24576], %r1991;
	bar.warp.sync 	-1;
	bra.uni 	$L__BB57_333;
$L__BB57_298:
	ld.param.u32 	%r2093, [_ZN3cub18CUB_300001_SM_10006detail10radix_sort29DeviceRadixSortOnesweepKernelINS1_5radix10policy_hubIiiyE10Policy1000ELNS0_9SortOrderE0EiiyiiNS1_21identity_decomposer_tEEEvPT5_SB_PT3_PKSC_PT1_PKSG_PT2_PKSK_T4_iiT6__param_8];
	mad.lo.s32 	%r439, %r3, -6528, %r2093;
	shl.b32 	%r1994, %r352, 3;
	add.s32 	%r1996, %r1939, %r1994;
	ld.shared.u64 	%rd26, [%r1996+26112];
	setp.ge.s32 	%p188, %r437, %r439;
	@%p188 bra 	$L__BB57_300;
	ld.shared.u32 	%r1997, [%r438];
	add.s64 	%rd378, %rd26, %rd25;
	shl.b64 	%rd379, %rd378, 2;
	add.s64 	%rd380, %rd24, %rd379;
	st.global.u32 	[%rd380], %r1997;
$L__BB57_300:
	bar.warp.sync 	-1;
	shl.b32 	%r1998, %r353, 3;
	add.s32 	%r2000, %r1939, %r1998;
	ld.shared.u64 	%rd27, [%r2000+26112];
	add.s32 	%r2001, %r437, 384;
	setp.ge.s32 	%p189, %r2001, %r439;
	@%p189 bra 	$L__BB57_302;
	ld.shared.u32 	%r2002, [%r438+1536];
	add.s64 	%rd381, %rd27, %rd25;
	shl.b64 	%rd382, %rd381, 2;
	add.s64 	%rd383, %rd24, %rd382;
	st.global.u32 	[%rd383+1536], %r2002;
$L__BB57_302:
	bar.warp.sync 	-1;
	shl.b32 	%r2003, %r354, 3;
	add.s32 	%r2005, %r1939, %r2003;
	ld.shared.u64 	%rd28, [%r2005+26112];
	add.s32 	%r2006, %r437, 768;
	setp.ge.s32 	%p190, %r2006, %r439;
	@%p190 bra 	$L__BB57_304;
	ld.shared.u32 	%r2007, [%r438+3072];
	add.s64 	%rd384, %rd28, %rd25;
	shl.b64 	%rd385, %rd384, 2;
	add.s64 	%rd386, %rd24, %rd385;
	st.global.u32 	[%rd386+3072], %r2007;
$L__BB57_304:
	bar.warp.sync 	-1;
	shl.b32 	%r2008, %r355, 3;
	add.s32 	%r2010, %r1939, %r2008;
	ld.shared.u64 	%rd29, [%r2010+26112];
	add.s32 	%r2011, %r437, 1152;
	setp.ge.s32 	%p191, %r2011, %r439;
	@%p191 bra 	$L__BB57_306;
	ld.shared.u32 	%r2012, [%r438+4608];
	add.s64 	%rd387, %rd29, %rd25;
	shl.b64 	%rd388, %rd387, 2;
	add.s64 	%rd389, %rd24, %rd388;
	st.global.u32 	[%rd389+4608], %r2012;
$L__BB57_306:
	bar.warp.sync 	-1;
	shl.b32 	%r2013, %r356, 3;
	add.s32 	%r2015, %r1939, %r2013;
	ld.shared.u64 	%rd30, [%r2015+26112];
	add.s32 	%r2016, %r437, 1536;
	setp.ge.s32 	%p192, %r2016, %r439;
	@%p192 bra 	$L__BB57_308;
	ld.shared.u32 	%r2017, [%r438+6144];
	add.s64 	%rd390, %rd30, %rd25;
	shl.b64 	%rd391, %rd390, 2;
	add.s64 	%rd392, %rd24, %rd391;
	st.global.u32 	[%rd392+6144], %r2017;
$L__BB57_308:
	bar.warp.sync 	-1;
	shl.b32 	%r2018, %r357, 3;
	add.s32 	%r2020, %r1939, %r2018;
	ld.shared.u64 	%rd31, [%r2020+26112];
	add.s32 	%r2021, %r437, 1920;
	setp.ge.s32 	%p193, %r2021, %r439;
	@%p193 bra 	$L__BB57_310;
	ld.shared.u32 	%r2022, [%r438+7680];
	add.s64 	%rd393, %rd31, %rd25;
	shl.b64 	%rd394, %rd393, 2;
	add.s64 	%rd395, %rd24, %rd394;
	st.global.u32 	[%rd395+7680], %r2022;
$L__BB57_310:
	bar.warp.sync 	-1;
	shl.b32 	%r2023, %r358, 3;
	add.s32 	%r2025, %r1939, %r2023;
	ld.shared.u64 	%rd32, [%r2025+26112];
	add.s32 	%r2026, %r437, 2304;
	setp.ge.s32 	%p194, %r2026, %r439;
	@%p194 bra 	$L__BB57_312;
	ld.shared.u32 	%r2027, [%r438+9216];
	add.s64 	%rd396, %rd32, %rd25;
	shl.b64 	%rd397, %rd396, 2;
	add.s64 	%rd398, %rd24, %rd397;
	st.global.u32 	[%rd398+9216], %r2027;
$L__BB57_312:
	bar.warp.sync 	-1;
	shl.b32 	%r2028, %r359, 3;
	add.s32 	%r2030, %r1939, %r2028;
	ld.shared.u64 	%rd33, [%r2030+26112];
	add.s32 	%r2031, %r437, 2688;
	setp.ge.s32 	%p195, %r2031, %r439;
	@%p195 bra 	$L__BB57_314;
	ld.shared.u32 	%r2032, [%r438+10752];
	add.s64 	%rd399, %rd33, %rd25;
	shl.b64 	%rd400, %rd399, 2;
	add.s64 	%rd401, %rd24, %rd400;
	st.global.u32 	[%rd401+10752], %r2032;
$L__BB57_314:
	bar.warp.sync 	-1;
	shl.b32 	%r2033, %r360, 3;
	add.s32 	%r2035, %r1939, %r2033;
	ld.shared.u64 	%rd34, [%r2035+26112];
	or.b32  	%r2036, %r437, 3072;
	setp.ge.s32 	%p196, %r2036, %r439;
	@%p196 bra 	$L__BB57_316;
	ld.shared.u32 	%r2037, [%r438+12288];
	add.s64 	%rd402, %rd34, %rd25;
	shl.b64 	%rd403, %rd402, 2;
	add.s64 	%rd404, %rd24, %rd403;
	st.global.u32 	[%rd404+12288], %r2037;
$L__BB57_316:
	bar.warp.sync 	-1;
	shl.b32 	%r2038, %r361, 3;
	add.s32 	%r2040, %r1939, %r2038;
	ld.shared.u64 	%rd35, [%r2040+26112];
	add.s32 	%r2041, %r437, 3456;
	setp.ge.s32 	%p197, %r2041, %r439;
	@%p197 bra 	$L__BB57_318;
	ld.shared.u32 	%r2042, [%r438+13824];
	add.s64 	%rd405, %rd35, %rd25;
	shl.b64 	%rd406, %rd405, 2;
	add.s64 	%rd407, %rd24, %rd406;
	st.global.u32 	[%rd407+13824], %r2042;
$L__BB57_318:
	bar.warp.sync 	-1;
	shl.b32 	%r2043, %r362, 3;
	add.s32 	%r2045, %r1939, %r2043;
	ld.shared.u64 	%rd36, [%r2045+26112];
	add.s32 	%r2046, %r437, 3840;
	setp.ge.s32 	%p198, %r2046, %r439;
	@%p198 bra 	$L__BB57_320;
	ld.shared.u32 	%r2047, [%r438+15360];
	add.s64 	%rd408, %rd36, %rd25;
	shl.b64 	%rd409, %rd408, 2;
	add.s64 	%rd410, %rd24, %rd409;
	st.global.u32 	[%rd410+15360], %r2047;
$L__BB57_320:
	bar.warp.sync 	-1;
	shl.b32 	%r2048, %r363, 3;
	add.s32 	%r2050, %r1939, %r2048;
	ld.shared.u64 	%rd37, [%r2050+26112];
	add.s32 	%r2051, %r437, 4224;
	setp.ge.s32 	%p199, %r2051, %r439;
	@%p199 bra 	$L__BB57_322;
	ld.shared.u32 	%r2052, [%r438+16896];
	add.s64 	%rd411, %rd37, %rd25;
	shl.b64 	%rd412, %rd411, 2;
	add.s64 	%rd413, %rd24, %rd412;
	st.global.u32 	[%rd413+16896], %r2052;
$L__BB57_322:
	bar.warp.sync 	-1;
	shl.b32 	%r2053, %r364, 3;
	add.s32 	%r2055, %r1939, %r2053;
	ld.shared.u64 	%rd38, [%r2055+26112];
	add.s32 	%r2056, %r437, 4608;
	setp.ge.s32 	%p200, %r2056, %r439;
	@%p200 bra 	$L__BB57_324;
	ld.shared.u32 	%r2057, [%r438+18432];
	add.s64 	%rd414, %rd38, %rd25;
	shl.b64 	%rd415, %rd414, 2;
	add.s64 	%rd416, %rd24, %rd415;
	st.global.u32 	[%rd416+18432], %r2057;
$L__BB57_324:
	bar.warp.sync 	-1;
	shl.b32 	%r2058, %r365, 3;
	add.s32 	%r2060, %r1939, %r2058;
	ld.shared.u64 	%rd39, [%r2060+26112];
	add.s32 	%r2061, %r437, 4992;
	setp.ge.s32 	%p201, %r2061, %r439;
	@%p201 bra 	$L__BB57_326;
	ld.shared.u32 	%r2062, [%r438+19968];
	add.s64 	%rd417, %rd39, %rd25;
	shl.b64 	%rd418, %rd417, 2;
	add.s64 	%rd419, %rd24, %rd418;
	st.global.u32 	[%rd419+19968], %r2062;
$L__BB57_326:
	bar.warp.sync 	-1;
	shl.b32 	%r2063, %r366, 3;
	add.s32 	%r2065, %r1939, %r2063;
	ld.shared.u64 	%rd40, [%r2065+26112];
	add.s32 	%r2066, %r437, 5376;
	setp.ge.s32 	%p202, %r2066, %r439;
	@%p202 bra 	$L__BB57_328;
	ld.shared.u32 	%r2067, [%r438+21504];
	add.s64 	%rd420, %rd40, %rd25;
	shl.b64 	%rd421, %rd420, 2;
	add.s64 	%rd422, %rd24, %rd421;
	st.global.u32 	[%rd422+21504], %r2067;
$L__BB57_328:
	bar.warp.sync 	-1;
	shl.b32 	%r2068, %r367, 3;
	add.s32 	%r2070, %r1939, %r2068;
	ld.shared.u64 	%rd41, [%r2070+26112];
	add.s32 	%r2071, %r437, 5760;
	setp.ge.s32 	%p203, %r2071, %r439;
	@%p203 bra 	$L__BB57_330;
	ld.shared.u32 	%r2072, [%r438+23040];
	add.s64 	%rd423, %rd41, %rd25;
	shl.b64 	%rd424, %rd423, 2;
	add.s64 	%rd425, %rd24, %rd424;
	st.global.u32 	[%rd425+23040], %r2072;
$L__BB57_330:
	bar.warp.sync 	-1;
	shl.b32 	%r2073, %r368, 3;
	add.s32 	%r2075, %r1939, %r2073;
	ld.shared.u64 	%rd426, [%r2075+26112];
	add.s64 	%rd42, %rd426, %rd25;
	or.b32  	%r2076, %r437, 6144;
	setp.ge.s32 	%p204, %r2076, %r439;
	@%p204 bra 	$L__BB57_332;
	ld.shared.u32 	%r2077, [%r438+24576];
	shl.b64 	%rd427, %rd42, 2;
	add.s64 	%rd428, %rd24, %rd427;
	st.global.u32 	[%rd428+24576], %r2077;
$L__BB57_332:
	bar.warp.sync 	-1;
$L__BB57_333:
	ret;

}


// ===== COMPILED SASS (sm_100) =====

	.target	sm_100

	.elftype	@"ET_EXEC"


//--------------------- .note.nv.tkinfo           --------------------------
	.section	.note.nv.tkinfo,"",@"SHT_NOTE"
	.sectionflags	@"SHF_NOTE_NV_TKINFO"
	.tkinfo
        /*0018*/ 	.word	0x00000002
        /*0030*/ 	.string	""
        /*0030*/ 	.string	"ptxas"
        /*0030*/ 	.string	"Cuda compilation tools, release 13.0, V13.0.88"
        /*0030*/ 	.string	"Build cuda_13.0.r13.0/compiler.36424714_0"
        /*0030*/ 	.string	"-arch sm_100 -m 64 "



//--------------------- .note.nv.cuinfo           --------------------------
	.section	.note.nv.cuinfo,"",@"SHT_NOTE"
	.sectionflags	@"SHF_NOTE_NV_CUINFO"
        /*0018*/ 	.short	0x0002
        /*001a*/ 	.short	0x0064
        /*001c*/ 	.short	0x0082
	.zero		2


//--------------------- .nv.info                  --------------------------
	.section	.nv.info,"",@"SHT_CUDA_INFO"
	.align	4


	//----- nvinfo : EIATTR_REGCOUNT
	.align		4
        /*0000*/ 	.byte	0x04, 0x2f
        /*0002*/ 	.short	(.L_55 - .L_54)
	.align		4
.L_54:
        /*0004*/ 	.word	index@(_Z22luby_mis_coloring_iterPiS_iS_S_S_i)
        /*0008*/ 	.word	0x0000001a


	//----- nvinfo : EIATTR_FRAME_SIZE
	.align		4
.L_55:
        /*000c*/ 	.byte	0x04, 0x11
        /*000e*/ 	.short	(.L_57 - .L_56)
	.align		4
.L_56:
        /*0010*/ 	.word	index@(_Z22luby_mis_coloring_iterPiS_iS_S_S_i)
        /*0014*/ 	.word	0x00000000


	//----- nvinfo : EIATTR_REGCOUNT
	.align		4
.L_57:
        /*0018*/ 	.byte	0x04, 0x2f
        /*001a*/ 	.short	(.L_59 - .L_58)
	.align		4
.L_58:
        /*001c*/ 	.word	index@(_Z22init_random_prioritiesPiij)
        /*0020*/ 	.word	0x0000001a


	//----- nvinfo : EIATTR_FRAME_SIZE
	.align		4
.L_59:
        /*0024*/ 	.byte	0x04, 0x11
        /*0026*/ 	.short	(.L_61 - .L_60)
	.align		4
.L_60:
        /*0028*/ 	.word	index@(_Z22init_random_prioritiesPiij)
        /*002c*/ 	.word	0x00000000


	//----- nvinfo : EIATTR_REGCOUNT
	.align		4
.L_61:
        /*0030*/ 	.byte	0x04, 0x2f
        /*0032*/ 	.short	(.L_63 - .L_62)
	.align		4
.L_62:
        /*0034*/ 	.word	index@(_Z20init_partition_masksiPiS_Pji)
        /*0038*/ 	.word	0x00000016


	//----- nvinfo : EIATTR_FRAME_SIZE
	.align		4
.L_63:
        /*003c*/ 	.byte	0x04, 0x11
        /*003e*/ 	.short	(.L_65 - .L_64)
	.align		4
.L_64:
        /*0040*/ 	.word	index@(_Z20init_partition_masksiPiS_Pji)
        /*0044*/ 	.word	0x00000000


	//----- nvinfo : EIATTR_REGCOUNT
	.align		4
.L_65:
        /*0048*/ 	.byte	0x04, 0x2f
        /*004a*/ 	.short	(.L_67 - .L_66)
	.align		4
.L_66:
        /*004c*/ 	.word	index@(_Z26process_edges_update_masksPiS_iiS_PjS_ii)
        /*0050*/ 	.word	0x00000018


	//----- nvinfo : EIATTR_FRAME_SIZE
	.align		4
.L_67:
        /*0054*/ 	.byte	0x04, 0x11
        /*0056*/ 	.short	(.L_69 - .L_68)
	.align		4
.L_68:
        /*0058*/ 	.word	index@(_Z26process_edges_update_masksPiS_iiS_PjS_ii)
        /*005c*/ 	.word	0x00000000


	//----- nvinfo : EIATTR_REGCOUNT
	.align		4
.L_69:
        /*0060*/ 	.byte	0x04, 0x2f
        /*0062*/ 	.short	(.L_71 - .L_70)
	.align		4
.L_70:
        /*0064*/ 	.word	index@(_Z29finalize_partition_assignmentiPiS_Pjii)
        /*0068*/ 	.word	0x00000014


	//----- nvinfo : EIATTR_FRAME_SIZE
	.align		4
.L_71:
        /*006c*/ 	.byte	0x04, 0x11
        /*006e*/ 	.short	(.L_73 - .L_72)
	.align		4
.L_72:
        /*0070*/ 	.word	index@(_Z29finalize_partition_assignmentiPiS_Pjii)
        /*0074*/ 	.word	0x00000000


	//----- nvinfo : EIATTR_REGCOUNT
	.align		4
.L_73:
        /*0078*/ 	.byte	0x04, 0x2f
        /*007a*/ 	.short	(.L_75 - .L_74)
	.align		4
.L_74:
        /*007c*/ 	.word	index@(_Z37multi_color_resolve_and_color_compactPiS_S_S_S_S_ii)
        /*0080*/ 	.word	0x00000012


	//----- nvinfo : EIATTR_FRAME_SIZE
	.align		4
.L_75:
        /*0084*/ 	.byte	0x04, 0x11
        /*0086*/ 	.short	(.L_77 - .L_76)
	.align		4
.L_76:
        /*0088*/ 	.word	index@(_Z37multi_color_resolve_and_color_compactPiS_S_S_S_S_ii)
        /*008c*/ 	.word	0x00000040


	//----- nvinfo : EIATTR_REGCOUNT
	.align		4
.L_77:
        /*0090*/ 	.byte	0x04, 0x2f
        /*0092*/ 	.short	(.L_79 - .L_78)
	.align		4
.L_78:
        /*0094*/ 	.word	index@(_Z23scatter_to_compact_listPiS_S_ii)
        /*0098*/ 	.word	0x00000010


	//----- nvinfo : EIATTR_FRAME_SIZE
	.align		4
.L_79:
        /*009c*/ 	.byte	0x04, 0x11
        /*009e*/ 	.short	(.L_81 - .L_80)
	.align		4
.L_80:
        /*00a0*/ 	.word	index@(_Z23scatter_to_compact_listPiS_S_ii)
        /*00a4*/ 	.word	0x00000000


	//----- nvinfo : EIATTR_REGCOUNT
	.align		4
.L_81:
        /*00a8*/ 	.byte	0x04, 0x2f
        /*00aa*/ 	.short	(.L_83 - .L_82)
	.align		4
.L_82:
        /*00ac*/ 	.word	index@(_Z29multi_color_resolve_and_colorPiS_iS_S_S_i)
        /*00b0*/ 	.word	0x0000001a


	//----- nvinfo : EIATTR_FRAME_SIZE
	.align		4
.L_83:
        /*00b4*/ 	.byte	0x04, 0x11
        /*00b6*/ 	.short	(.L_85 - .L_84)
	.align		4
.L_84:
        /*00b8*/ 	.word	index@(_Z29multi_color_resolve_and_colorPiS_iS_S_S_i)
        /*00bc*/ 	.word	0x00000000


	//----- nvinfo : EIATTR_REGCOUNT
	.align		4
.L_85:
        /*00c0*/ 	.byte	0x04, 0x2f
        /*00c2*/ 	.short	(.L_87 - .L_86)
	.align		4
.L_86:
        /*00c4*/ 	.word	index@(_Z20multi_color_mis_iterPiS_iS_S_ii)
        /*00c8*/ 	.word	0x0000001a


	//----- nvinfo : EIATTR_FRAME_SIZE
	.align		4
.L_87:
        /*00cc*/ 	.byte	0x04, 0x11
        /*00ce*/ 	.short	(.L_89 - .L_88)
	.align		4
.L_88:
        /*00d0*/ 	.word	index@(_Z20multi_color_mis_iterPiS_iS_S_ii)
        /*00d4*/ 	.word	0x00000000


	//----- nvinfo : EIATTR_REGCOUNT
	.align		4
.L_89:
        /*00d8*/ 	.byte	0x04, 0x2f
        /*00da*/ 	.short	(.L_91 - .L_90)
	.align		4
.L_90:
        /*00dc*/ 	.word	index@(_Z29luby_mis_coloring_iter_randomPiS_iS_S_S_S_i)
        /*00e0*/ 	.word	0x0000001c


	//----- nvinfo : EIATTR_FRAME_SIZE
	.align		4
.L_91:
        /*00e4*/ 	.byte	0x04, 0x11
        /*00e6*/ 	.short	(.L_93 - .L_92)
	.align		4
.L_92:
        /*00e8*/ 	.word	index@(_Z29luby_mis_coloring_iter_randomPiS_iS_S_S_S_i)
        /*00ec*/ 	.word	0x00000000


	//----- nvinfo : EIATTR_REGCOUNT
	.align		4
.L_93:
        /*00f0*/ 	.byte	0x04, 0x2f
        /*00f2*/ 	.short	(.L_95 - .L_94)
	.align		4
.L_94:
        /*00f4*/ 	.word	index@(_Z21apply_coloring_randomPiS_iS_S_S_S_i)
        /*00f8*/ 	.word	0x0000001a


	//----- nvinfo : EIATTR_FRAME_SIZE
	.align		4
.L_95:
        /*00fc*/ 	.byte	0x04, 0x11
        /*00fe*/ 	.short	(.L_97 - .L_96)
	.align		4
.L_96:
        /*0100*/ 	.word	index@(_Z21apply_coloring_randomPiS_iS_S_S_S_i)
        /*0104*/ 	.word	0x00000000


	//----- nvinfo : EIATTR_REGCOUNT
	.align		4
.L_97:
        /*0108*/ 	.byte	0x04, 0x2f
        /*010a*/ 	.short	(.L_99 - .L_98)
	.align		4
.L_98:
        /*010c*/ 	.word	index@(_Z14apply_coloringPiS_iS_S_S_i)
        /*0110*/ 	.word	0x00000014


	//----- nvinfo : EIATTR_FRAME_SIZE
	.align		4
.L_99:
        /*0114*/ 	.byte	0x04, 0x11
        /*0116*/ 	.short	(.L_101 - .L_100)
	.align		4
.L_100:
        /*0118*/ 	.word	index@(_Z14apply_coloringPiS_iS_S_S_i)
        /*011c*/ 	.word	0x00000000


	//----- nvinfo : EIATTR_REGCOUNT
	.align		4
.L_101:
        /*0120*/ 	.byte	0x04, 0x2f
        /*0122*/ 	.short	(.L_103 - .L_102)
	.align		4
.L_102:
        /*0124*/ 	.word	index@(_Z15verify_coloringPiS_iS_S_S_S_)
        /*0128*/ 	.word	0x00000010


	//----- nvinfo : EIATTR_FRAME_SIZE
	.align		4
.L_103:
        /*012c*/ 	.byte	0x04, 0x11
        /*012e*/ 	.short	(.L_105 - .L_104)
	.align		4
.L_104:
        /*0130*/ 	.word	index@(_Z15verify_coloringPiS_iS_S_S_S_)
        /*0134*/ 	.word	0x00000000


	//----- nvinfo : EIATTR_REGCOUNT
	.align		4
.L_105:
        /*0138*/ 	.byte	0x04, 0x2f
        /*013a*/ 	.short	(.L_107 - .L_106)
	.align		4
.L_106:
        /*013c*/ 	.word	index@(_Z20compute_active_edgesPiS_iS_S_)
        /*0140*/ 	.word	0x00000020


	//----- nvinfo : EIATTR_FRAME_SIZE
	.align		4
.L_107:
        /*0144*/ 	.byte	0x04, 0x11
        /*0146*/ 	.short	(.L_109 - .L_108)
	.align		4
.L_108:
        /*0148*/ 	.word	index@(_Z20compute_active_edgesPiS_iS_S_)
        /*014c*/ 	.word	0x00000000


	//----- nvinfo : EIATTR_REGCOUNT
	.align		4
.L_109:
        /*0150*/ 	.byte	0x04, 0x2f
        /*0152*/ 	.short	(.L_111 - .L_110)
	.align		4
.L_110:
        /*0154*/ 	.word	index@(_Z22smallest_last_orderingPiS_iiiS_S_ifS_)
        /*0158*/ 	.word	0x00000014


	//----- nvinfo : EIATTR_FRAME_SIZE
	.align		4
.L_111:
        /*015c*/ 	.byte	0x04, 0x11
        /*015e*/ 	.short	(.L_113 - .L_112)
	.align		4
.L_112:
        /*0160*/ 	.word	index@(_Z22smallest_last_orderingPiS_iiiS_S_ifS_)
        /*0164*/ 	.word	0x00000000


	//----- nvinfo : EIATTR_REGCOUNT
	.align		4
.L_113:
        /*0168*/ 	.byte	0x04, 0x2f
        /*016a*/ 	.short	(.L_115 - .L_114)
	.align		4
.L_114:
        /*016c*/ 	.word	index@(_Z14update_degreesPiS_iiS_S_)
        /*0170*/ 	.word	0x00000020


	//----- nvinfo : EIATTR_FRAME_SIZE
	.align		4
.L_115:
        /*0174*/ 	.byte	0x04, 0x11
        /*0176*/ 	.short	(.L_117 - .L_116)
	.align		4
.L_116:
        /*0178*/ 	.word	index@(_Z14update_degreesPiS_iiS_S_)
        /*017c*/ 	.word	0x00000000


	//----- nvinfo : EIATTR_REGCOUNT
	.align		4
.L_117:
        /*0180*/ 	.byte	0x04, 0x2f
        /*0182*/ 	.short	(.L_119 - .L_118)
	.align		4
.L_118:
        /*0184*/ 	.word	index@(_Z21scatter_edges_by_permPiS_iS_S_S_S_S_)
        /*0188*/ 	.word	0x0000001a


	//----- nvinfo : EIATTR_FRAME_SIZE
	.align		4
.L_119:
        /*018c*/ 	.byte	0x04, 0x11
        /*018e*/ 	.short	(.L_121 - .L_120)
	.align		4
.L_120:
        /*0190*/ 	.word	index@(_Z21scatter_edges_by_permPiS_iS_S_S_S_S_)
        /*0194*/ 	.word	0x00000000


	//----- nvinfo : EIATTR_REGCOUNT
	.align		4
.L_121:
        /*0198*/ 	.byte	0x04, 0x2f
        /*019a*/ 	.short	(.L_123 - .L_122)
	.align		4
.L_122:
        /*019c*/ 	.word	index@(_Z14unmap_coloringPiS_S_i)
        /*01a0*/ 	.word	0x0000001e


	//----- nvinfo : EIATTR_FRAME_SIZE
	.align		4
.L_123:
        /*01a4*/ 	.byte	0x04, 0x11
        /*01a6*/ 	.short	(.L_125 - .L_124)
	.align		4
.L_124:
        /*01a8*/ 	.word	index@(_Z14unmap_coloringPiS_S_i)
        /*01ac*/ 	.word	0x00000000


	//----- nvinfo : EIATTR_REGCOUNT
	.align		4
.L_125:
        /*01b0*/ 	.byte	0x04, 0x2f
        /*01b2*/ 	.short	(.L_127 - .L_126)
	.align		4
.L_126:
        /*01b4*/ 	.word	index@(_Z23compute_active_verticesPiiS_)
        /*01b8*/ 	.word	0x00000020


	//----- nvinfo : EIATTR_FRAME_SIZE
	.align		4
.L_127:
        /*01bc*/ 	.byte	0x04, 0x11
        /*01be*/ 	.short	(.L_129 - .L_128)
	.align		4
.L_128:
        /*01c0*/ 	.word	index@(_Z23compute_active_verticesPiiS_)
        /*01c4*/ 	.word	0x00000000


	//----- nvinfo : EIATTR_REGCOUNT
	.align		4
.L_129:
        /*01c8*/ 	.byte	0x04, 0x2f
        /*01ca*/ 	.short	(.L_131 - .L_130)
	.align		4
.L_130:
        /*01cc*/ 	.word	index@(_ZN3cub18CUB_300001_SM_10006detail11EmptyKernelIvEEvv)
        /*01d0*/ 	.word	0x00000004


	//----- nvinfo : EIATTR_FRAME_SIZE
	.align		4
.L_131:
        /*01d4*/ 	.byte	0x04, 0x11
        /*01d6*/ 	.short	(.L_133 - .L_132)
	.align		4
.L_132:
        /*01d8*/ 	.word	index@(_ZN3cub18CUB_300001_SM_10006detail11EmptyKernelIvEEvv)
        /*01dc*/ 	.word	0x00000000


	//----- nvinfo : EIATTR_REGCOUNT
	.align		4
.L_133:
        /*01e0*/ 	.byte	0x04, 0x2f
        /*01e2*/ 	.short	(.L_135 - .L_134)
	.align		4
.L_134:
        /*01e4*/ 	.word	index@(_ZN3cub18CUB_300001_SM_10006detail8for_each13static_kernelINS2_12policy_hub_t12policy_500_tElN6thrust24THRUST_300001_SM_1000_NS8cuda_cub10__tabulate7functorINS7_10device_ptrIiEENS7_6system6detail7generic6detail22compute_sequence_valueIivEElEEEEvT0_T1_)
        /*01e8*/ 	.word	0x0000000a


	//----- nvinfo : EIATTR_FRAME_SIZE
	.align		4
.L_135:
        /*01ec*/ 	.byte	0x04, 0x11
        /*01ee*/ 	.short	(.L_137 - .L_136)
	.align		4
.L_136:
        /*01f0*/ 	.word	index@(_ZN3cub18CUB_300001_SM_10006detail8for_each13static_kernelINS2_12policy_hub_t12policy_500_tElN6thrust24THRUST_300001_SM_1000_NS8cuda_cub10__tabulate7functorINS7_10device_ptrIiEENS7_6system6detail7generic6detail22compute_sequence_valueIivEElEEEEvT0_T1_)
        /*01f4*/ 	.word	0x00000000


	//----- nvinfo : EIATTR_REGCOUNT
	.align		4
.L_137:
        /*01f8*/ 	.byte	0x04, 0x2f
        /*01fa*/ 	.short	(.L_139 - .L_138)
	.align		4
.L_138:
        /*01fc*/ 	.word	index@(_ZN3cub18CUB_300001_SM_10006detail9transform16transform_kernelINS2_10policy_hubILb1EN4cuda3std3__45tupleIJN6thrust24THRUST_300001_SM_1000_NS17counting_iteratorIiNSA_11use_defaultESC_SC_EEEEEE10policy1000EiNS7_10__identityENSA_20permutation_iteratorINSA_10device_ptrIiEESK_EEJSD_EEEvT0_iT1_T2_DpNS2_10kernel_argIT3_EE)
        /*0200*/ 	.word	0x00000020


	//----- nvinfo : EIATTR_FRAME_SIZE
	.align		4
.L_139:
        /*0204*/ 	.byte	0x04, 0x11
        /*0206*/ 	.short	(.L_141 - .L_140)
	.align		4
.L_140:
        /*0208*/ 	.word	index@(_ZN3cub18CUB_300001_SM_10006detail9transform16transform_kernelINS2_10policy_hubILb1EN4cuda3std3__45tupleIJN6thrust24THRUST_300001_SM_1000_NS17counting_iteratorIiNSA_11use_defaultESC_SC_EEEEEE10policy1000EiNS7_10__identityENSA_20permutation_iteratorINSA_10device_ptrIiEESK_EEJSD_EEEvT0_iT1_T2_DpNS2_10kernel_argIT3_EE)
        /*020c*/ 	.word	0x00000000


	//----- nvinfo : EIATTR_REGCOUNT
	.align		4
.L_141:
        /*0210*/ 	.byte	0x04, 0x2f
        /*0212*/ 	.short	(.L_143 - .L_142)
	.align		4
.L_142:
        /*0214*/ 	.word	index@(_ZN3cub18CUB_300001_SM_10006detail9transform16transform_kernelINS2_10policy_hubILb1EN4cuda3std3__45tupleIJN6thrust24THRUST_300001_SM_1000_NS17counting_iteratorIiNSA_11use_defaultESC_SC_EEEEEE10policy1000ElNS7_10__identityENSA_20permutation_iteratorINSA_10device_ptrIiEESK_EEJSD_EEEvT0_iT1_T2_DpNS2_10kernel_argIT3_EE)
        /*0218*/ 	.word	0x00000020


	//----- nvinfo : EIATTR_FRAME_SIZE
	.align		4
.L_143:
        /*021c*/ 	.byte	0x04, 0x11
        /*021e*/ 	.short	(.L_145 - .L_144)
	.align		4
.L_144:
        /*0220*/ 	.word	index@(_ZN3cub18CUB_300001_SM_10006detail9transform16transform_kernelINS2_10policy_hubILb1EN4cuda3std3__45tupleIJN6thrust24THRUST_300001_SM_1000_NS17counting_iteratorIiNSA_11use_defaultESC_SC_EEEEEE10policy1000ElNS7_10__identityENSA_20permutation_iteratorINSA_10device_ptrIiEESK_EEJSD_EEEvT0_iT1_T2_DpNS2_10kernel_argIT3_EE)
        /*0224*/ 	.word	0x00000000


	//----- nvinfo : EIATTR_REGCOUNT
	.align		4
.L_145:
        /*0228*/ 	.byte	0x04, 0x2f
        /*022a*/ 	.short	(.L_147 - .L_146)
	.align		4
.L_146:
        /*022c*/ 	.word	index@(_ZN3cub18CUB_300001_SM_10006detail9transform16transform_kernelINS2_10policy_hubILb0EN4cuda3std3__45tupleIJN6thrust24THRUST_300001_SM_1000_NS20permutation_iteratorINSA_10device_ptrIiEESD_EESE_EEEE10policy1000EiNS7_5minusIiEESD_JSE_SE_EEEvT0_iT1_T2_DpNS2_10kernel_argIT3_EE)
        /*0230*/ 	.word	0x00000020


	//----- nvinfo : EIATTR_FRAME_SIZE
	.align		4
.L_147:
        /*0234*/ 	.byte	0x04, 0x11
        /*0236*/ 	.short	(.L_149 - .L_148)
	.align		4
.L_148:
        /*0238*/ 	.word	index@(_ZN3cub18CUB_300001_SM_10006detail9transform16transform_kernelINS2_10policy_hubILb0EN4cuda3std3__45tupleIJN6thrust24THRUST_300001_SM_1000_NS20permutation_iteratorINSA_10device_ptrIiEESD_EESE_EEEE10policy1000EiNS7_5minusIiEESD_JSE_SE_EEEvT0_iT1_T2_DpNS2_10kernel_argIT3_EE)
        /*023c*/ 	.word	0x00000000


	//----- nvinfo : EIATTR_REGCOUNT
	.align		4
.L_149:
        /*0240*/ 	.byte	0x04, 0x2f
        /*0242*/ 	.short	(.L_151 - .L_150)
	.align		4
.L_150:
        /*0244*/ 	.word	index@(_ZN3cub18CUB_300001_SM_10006detail9transform16transform_kernelINS2_10policy_hubILb0EN4cuda3std3__45tupleIJN6thrust24THRUST_300001_SM_1000_NS20permutation_iteratorINSA_10device_ptrIiEESD_EESE_EEEE10policy1000ElNS7_5minusIiEESD_JSE_SE_EEEvT0_iT1_T2_DpNS2_10kernel_argIT3_EE)
        /*0248*/ 	.word	0x00000020


	//----- nvinfo : EIATTR_FRAME_SIZE
	.align		4
.L_151:
        /*024c*/ 	.byte	0x04, 0x11
        /*024e*/ 	.short	(.L_153 - .L_152)
	.align		4
.L_152:
        /*0250*/ 	.word	index@(_ZN3cub18CUB_300001_SM_10006detail9transform16transform_kernelINS2_10policy_hubILb0EN4cuda3std3__45tupleIJN6thrust24THRUST_300001_SM_1000_NS20permutation_iteratorINSA_10device_ptrIiEESD_EESE_EEEE10policy1000ElNS7_5minusIiEESD_JSE_SE_EEEvT0_iT1_T2_DpNS2_10kernel_argIT3_EE)
        /*0254*/ 	.word	0x00000000


	//----- nvinfo : EIATTR_REGCOUNT
	.align		4
.L_153:
        /*0258*/ 	.byte	0x04, 0x2f
        /*025a*/ 	.short	(.L_155 - .L_154)
	.align		4
.L_154:
        /*025c*/ 	.word	index@(_ZN3cub18CUB_300001_SM_10006detail9transform16transform_kernelINS2_10policy_hubILb0EN4cuda3std3__45tupleIJN6thrust24THRUST_300001_SM_1000_NS10device_ptrIiEESC_EEEE10policy1000EiNS7_5minusIiEESC_JPiSI_EEEvT0_iT1_T2_DpNS2_10kernel_argIT3_EE)
        /*0260*/ 	.word	0x00000020


	//----- nvinfo : EIATTR_FRAME_SIZE
	.align		4
.L_155:
        /*0264*/ 	.byte	0x04, 0x11
        /*0266*/ 	.short	(.L_157 - .L_156)
	.align		4
.L_156:
        /*0268*/ 	.word	index@($__internal_1_$__cuda_sm20_div_u64)
        /*026c*/ 	.word	0x00000000


	//----- nvinfo : EIATTR_FRAME_SIZE
	.align		4
.L_157:
        /*0270*/ 	.byte	0x04, 0x11
        /*0272*/ 	.short	(.L_159 - .L_158)
	.align		4
.L_158:
        /*0274*/ 	.word	index@(_ZN3cub18CUB_300001_SM_10006detail9transform16transform_kernelINS2_10policy_hubILb0EN4cuda3std3__45tupleIJN6thrust24THRUST_300001_SM_1000_NS10device_ptrIiEESC_EEEE10policy1000EiNS7_5minusIiEESC_JPiSI_EEEvT0_iT1_T2_DpNS2_10kernel_argIT3_EE)
        /*0278*/ 	.word	0x00000000


	//----- nvinfo : EIATTR_REGCOUNT
	.align		4
.L_159:
        /*027c*/ 	.byte	0x04, 0x2f
        /*027e*/ 	.short	(.L_161 - .L_160)
	.align		4
.L_160:
        /*0280*/ 	.word	index@(_ZN3cub18CUB_300001_SM_10006detail9transform16transform_kernelINS2_10policy_hubILb0EN4cuda3std3__45tupleIJN6thrust24THRUST_300001_SM_1000_NS10device_ptrIiEESC_EEEE10policy1000ElNS7_5minusIiEESC_JPiSI_EEEvT0_iT1_T2_DpNS2_10kernel_argIT3_EE)
        /*0284*/ 	.word	0x00000020


	//----- nvinfo : EIATTR_FRAME_SIZE
	.align		4
.L_161:
        /*0288*/ 	.byte	0x04, 0x11
        /*028a*/ 	.short	(.L_163 - .L_162)
	.align		4
.L_162:
        /*028c*/ 	.word	index@($__internal_0_$__cuda_sm20_div_u64)
        /*0290*/ 	.word	0x00000000


	//----- nvinfo : EIATTR_FRAME_SIZE
	.align		4
.L_163:
        /*0294*/ 	.byte	0x04, 0x11
        /*0296*/ 	.short	(.L_165 - .L_164)
	.align		4
.L_164:
        /*0298*/ 	.word	index@(_ZN3cub18CUB_300001_SM_10006detail9transform16transform_kernelINS2_10policy_hubILb0EN4cuda3std3__45tupleIJN6thrust24THRUST_300001_SM_1000_NS10device_ptrIiEESC_EEEE10policy1000ElNS7_5minusIiEESC_JPiSI_EEEvT0_iT1_T2_DpNS2_10kernel_argIT3_EE)
        /*029c*/ 	.word	0x00000000


	//----- nvinfo : EIATTR_REGCOUNT
	.align		4
.L_165:
        /*02a0*/ 	.byte	0x04, 0x2f
        /*02a2*/ 	.short	(.L_167 - .L_166)
	.align		4
.L_166:
        /*02a4*/ 	.word	index@(_ZN3cub18CUB_300001_SM_10006detail9transform16transform_kernelINS2_10policy_hubILb1EN4cuda3std3__45tupleIJN6thrust24THRUST_300001_SM_1000_NS10device_ptrIiEEEEEE10policy1000Ei14claimed_any_isSC_JPiEEEvT0_iT1_T2_DpNS2_10kernel_argIT3_EE)
        /*02a8*/ 	.word	0x00000020


	//----- nvinfo : EIATTR_FRAME_SIZE
	.align		4
.L_167:
        /*02ac*/ 	.byte	0x04, 0x11
        /*02ae*/ 	.short	(.L_169 - .L_168)
	.align		4
.L_168:
        /*02b0*/ 	.word	index@(_ZN3cub18CUB_300001_SM_10006detail9transform16transform_kernelINS2_10policy_hubILb1EN4cuda3std3__45tupleIJN6thrust24THRUST_300001_SM_1000_NS10device_ptrIiEEEEEE10policy1000Ei14claimed_any_isSC_JPiEEEvT0_iT1_T2_DpNS2_10kernel_argIT3_EE)
        /*02b4*/ 	.word	0x00000000


	//----- nvinfo : EIATTR_REGCOUNT
	.align		4
.L_169:
        /*02b8*/ 	.byte	0x04, 0x2f
        /*02ba*/ 	.short	(.L_171 - .L_170)
	.align		4
.L_170:
        /*02bc*/ 	.word	index@(_ZN3cub18CUB_300001_SM_10006detail9transform16transform_kernelINS2_10policy_hubILb1EN4cuda3std3__45tupleIJN6thrust24THRUST_300001_SM_1000_NS10device_ptrIiEEEEEE10policy1000El14claimed_any_isSC_JPiEEEvT0_iT1_T2_DpNS2_10kernel_argIT3_EE)
        /*02c0*/ 	.word	0x00000020


	//----- nvinfo : EIATTR_FRAME_SIZE
	.align		4
.L_171:
        /*02c4*/ 	.byte	0x04, 0x11
        /*02c6*/ 	.short	(.L_173 - .L_172)
	.align		4
.L_172:
        /*02c8*/ 	.word	index@(_ZN3cub18CUB_300001_SM_10006detail9transform16transform_kernelINS2_10policy_hubILb1EN4cuda3std3__45tupleIJN6thrust24THRUST_300001_SM_1000_NS10device_ptrIiEEEEEE10policy1000El14claimed_any_isSC_JPiEEEvT0_iT1_T2_DpNS2_10kernel_argIT3_EE)
        /*02cc*/ 	.word	0x00000000


	//----- nvinfo : EIATTR_REGCOUNT
	.align		4
.L_173:
        /*02d0*/ 	.byte	0x04, 0x2f
        /*02d2*/ 	.short	(.L_175 - .L_174)
	.align		4
.L_174:
        /*02d4*/ 	.word	index@(_ZN3cub18CUB_300001_SM_10006detail6reduce28DeviceReduceSingleTileKernelINS2_10policy_hubIljN4cuda3std3__44plusIlEEE10Policy1000EN6thrust24THRUST_300001_SM_1000_NS18transform_iteratorI9is_activeNSD_10device_ptrIiEEllEEPljS9_llNS7_10__identityEEEvT0_T1_T2_T3_T4_T6_)
        /*02d8*/ 	.word	0x00000028


	//----- nvinfo : EIATTR_FRAME_SIZE
	.align		4
.L_175:
        /*02dc*/ 	.byte	0x04, 0x11
        /*02de*/ 	.short	(.L_177 - .L_176)
	.align		4
.L_176:
        /*02e0*/ 	.word	index@(_ZN3cub18CUB_300001_SM_10006detail6reduce28DeviceReduceSingleTileKernelINS2_10policy_hubIljN4cuda3std3__44plusIlEEE10Policy1000EN6thrust24THRUST_300001_SM_1000_NS18transform_iteratorI9is_activeNSD_10device_ptrIiEEllEEPljS9_llNS7_10__identityEEEvT0_T1_T2_T3_T4_T6_)
        /*02e4*/ 	.word	0x00000000


	//----- nvinfo : EIATTR_REGCOUNT
	.align		4
.L_177:
        /*02e8*/ 	.byte	0x04, 0x2f
        /*02ea*/ 	.short	(.L_179 - .L_178)
	.align		4
.L_178:
        /*02ec*/ 	.word	index@(_ZN3cub18CUB_300001_SM_10006detail6reduce18DeviceReduceKernelINS2_10policy_hubIljN4cuda3std3__44plusIlEEE10Policy1000EN6thrust24THRUST_300001_SM_1000_NS18transform_iteratorI9is_activeNSD_10device_ptrIiEEllEEjS9_lNS7_10__identityEEEvT0_PT3_T1_NS0_13GridEvenShareISN_EET2_T4_)
        /*02f0*/ 	.word	0x00000020


	//----- nvinfo : EIATTR_FRAME_SIZE
	.align		4
.L_179:
        /*02f4*/ 	.byte	0x04, 0x11
        /*02f6*/ 	.short	(.L_181 - .L_180)
	.align		4
.L_180:
        /*02f8*/ 	.word	index@(_ZN3cub18CUB_300001_SM_10006detail6reduce18DeviceReduceKernelINS2_10policy_hubIljN4cuda3std3__44plusIlEEE10Policy1000EN6thrust24THRUST_300001_SM_1000_NS18transform_iteratorI9is_activeNSD_10device_ptrIiEEllEEjS9_lNS7_10__identityEEEvT0_PT3_T1_NS0_13GridEvenShareISN_EET2_T4_)
        /*02fc*/ 	.word	0x00000000


	//----- nvinfo : EIATTR_REGCOUNT
	.align		4
.L_181:
        /*0300*/ 	.byte	0x04, 0x2f
        /*0302*/ 	.short	(.L_183 - .L_182)
	.align		4
.L_182:
        /*0304*/ 	.word	index@(_ZN3cub18CUB_300001_SM_10006detail6reduce28DeviceReduceSingleTileKernelINS2_10policy_hubIljN4cuda3std3__44plusIlEEE10Policy1000EPlSC_iS9_llNS7_10__identityEEEvT0_T1_T2_T3_T4_T6_)
        /*0308*/ 	.word	0x00000030


	//----- nvinfo : EIATTR_FRAME_SIZE
	.align		4
.L_183:
        /*030c*/ 	.byte	0x04, 0x11
        /*030e*/ 	.short	(.L_185 - .L_184)
	.align		4
.L_184:
        /*0310*/ 	.word	index@(_ZN3cub18CUB_300001_SM_10006detail6reduce28DeviceReduceSingleTileKernelINS2_10policy_hubIljN4cuda3std3__44plusIlEEE10Policy1000EPlSC_iS9_llNS7_10__identityEEEvT0_T1_T2_T3_T4_T6_)
        /*0314*/ 	.word	0x00000000


	//----- nvinfo : EIATTR_REGCOUNT
	.align		4
.L_185:
        /*0318*/ 	.byte	0x04, 0x2f
        /*031a*/ 	.short	(.L_187 - .L_186)
	.align		4
.L_186:
        /*031c*/ 	.word	index@(_ZN3cub18CUB_300001_SM_10006detail6reduce28DeviceReduceSingleTileKernelINS2_10policy_hubIlyN4cuda3std3__44plusIlEEE10Policy1000EN6thrust24THRUST_300001_SM_1000_NS18transform_iteratorI9is_activeNSD_10device_ptrIiEEllEEPlyS9_llNS7_10__identityEEEvT0_T1_T2_T3_T4_T6_)
        /*0320*/ 	.word	0x00000026


	//----- nvinfo : EIATTR_FRAME_SIZE
	.align		4
.L_187:
        /*0324*/ 	.byte	0x04, 0x11
        /*0326*/ 	.short	(.L_189 - .L_188)
	.align		4
.L_188:
        /*0328*/ 	.word	index@(_ZN3cub18CUB_300001_SM_10006detail6reduce28DeviceReduceSingleTileKernelINS2_10policy_hubIlyN4cuda3std3__44plusIlEEE10Policy1000EN6thrust24THRUST_300001_SM_1000_NS18transform_iteratorI9is_activeNSD_10device_ptrIiEEllEEPlyS9_llNS7_10__identityEEEvT0_T1_T2_T3_T4_T6_)
        /*032c*/ 	.word	0x00000000


	//----- nvinfo : EIATTR_REGCOUNT
	.align		4
.L_189:
        /*0330*/ 	.byte	0x04, 0x2f
        /*0332*/ 	.short	(.L_191 - .L_190)
	.align		4
.L_190:
        /*0334*/ 	.word	index@(_ZN3cub18CUB_300001_SM_10006detail6reduce18DeviceReduceKernelINS2_10policy_hubIlyN4cuda3std3__44plusIlEEE10Policy1000EN6thrust24THRUST_300001_SM_1000_NS18transform_iteratorI9is_activeNSD_10device_ptrIiEEllEEyS9_lNS7_10__identityEEEvT0_PT3_T1_NS0_13GridEvenShareISN_EET2_T4_)
        /*0338*/ 	.word	0x0000001f


	//----- nvinfo : EIATTR_FRAME_SIZE
	.align		4
.L_191:
        /*033c*/ 	.byte	0x04, 0x11
        /*033e*/ 	.short	(.L_193 - .L_192)
	.align		4
.L_192:
        /*0340*/ 	.word	index@(_ZN3cub18CUB_300001_SM_10006detail6reduce18DeviceReduceKernelINS2_10policy_hubIlyN4cuda3std3__44plusIlEEE10Policy1000EN6thrust24THRUST_300001_SM_1000_NS18transform_iteratorI9is_activeNSD_10device_ptrIiEEllEEyS9_lNS7_10__identityEEEvT0_PT3_T1_NS0_13GridEvenShareISN_EET2_T4_)
        /*0344*/ 	.word	0x00000000


	//----- nvinfo : EIATTR_REGCOUNT
	.align		4
.L_193:
        /*0348*/ 	.byte	0x04, 0x2f
        /*034a*/ 	.short	(.L_195 - .L_194)
	.align		4
.L_194:
        /*034c*/ 	.word	index@(_ZN3cub18CUB_300001_SM_10006detail6reduce28DeviceReduceSingleTileKernelINS2_10policy_hubIlyN4cuda3std3__44plusIlEEE10Policy1000EPlSC_iS9_llNS7_10__identityEEEvT0_T1_T2_T3_T4_T6_)
        /*0350*/ 	.word	0x00000030


	//----- nvinfo : EIATTR_FRAME_SIZE
	.align		4
.L_195:
        /*0354*/ 	.byte	0x04, 0x11
        /*0356*/ 	.short	(.L_197 - .L_196)
	.align		4
.L_196:
        /*0358*/ 	.word	index@(_ZN3cub18CUB_300001_SM_10006detail6reduce28DeviceReduceSingleTileKernelINS2_10policy_hubIlyN4cuda3std3__44plusIlEEE10Policy1000EPlSC_iS9_llNS7_10__identityEEEvT0_T1_T2_T3_T4_T6_)
        /*035c*/ 	.word	0x00000000


	//----- nvinfo : EIATTR_REGCOUNT
	.align		4
.L_197:
        /*0360*/ 	.byte	0x04, 0x2f
        /*0362*/ 	.short	(.L_199 - .L_198)
	.align		4
.L_198:
        /*0364*/ 	.word	index@(_ZN3cub18CUB_300001_SM_10006detail6reduce28DeviceReduceSingleTileKernelINS2_10policy_hubIijN4cuda3std3__44plusIiEEE10Policy1000EN6thrust24THRUST_300001_SM_1000_NS17counting_iteratorIiNSD_11use_defaultESF_SF_EEPijS9_ii19active_edge_counterEEvT0_T1_T2_T3_T4_T6_)
        /*0368*/ 	.word	0x00000038


	//----- nvinfo : EIATTR_FRAME_SIZE
	.align		4
.L_199:
        /*036c*/ 	.byte	0x04, 0x11
        /*036e*/ 	.short	(.L_201 - .L_200)
	.align		4
.L_200:
        /*0370*/ 	.word	index@(_ZN3cub18CUB_300001_SM_10006detail6reduce28DeviceReduceSingleTileKernelINS2_10policy_hubIijN4cuda3std3__44plusIiEEE10Policy1000EN6thrust24THRUST_300001_SM_1000_NS17counting_iteratorIiNSD_11use_defaultESF_SF_EEPijS9_ii19active_edge_counterEEvT0_T1_T2_T3_T4_T6_)
        /*0374*/ 	.word	0x00000000


	//----- nvinfo : EIATTR_REGCOUNT
	.align		4
.L_201:
        /*0378*/ 	.byte	0x04, 0x2f
        /*037a*/ 	.short	(.L_203 - .L_202)
	.align		4
.L_202:
        /*037c*/ 	.word	index@(_ZN3cub18CUB_300001_SM_10006detail6reduce18DeviceReduceKernelINS2_10policy_hubIijN4cuda3std3__44plusIiEEE10Policy1000EN6thrust24THRUST_300001_SM_1000_NS17counting_iteratorIiNSD_11use_defaultESF_SF_EEjS9_i19active_edge_counterEEvT0_PT3_T1_NS0_13GridEvenShareISL_EET2_T4_)
        /*0380*/ 	.word	0x00000028


	//----- nvinfo : EIATTR_FRAME_SIZE
	.align		4
.L_203:
        /*0384*/ 	.byte	0x04, 0x11
        /*0386*/ 	.short	(.L_205 - .L_204)
	.align		4
.L_204:
        /*0388*/ 	.word	index@(_ZN3cub18CUB_300001_SM_10006detail6reduce18DeviceReduceKernelINS2_10policy_hubIijN4cuda3std3__44plusIiEEE10Policy1000EN6thrust24THRUST_300001_SM_1000_NS17counting_iteratorIiNSD_11use_defaultESF_SF_EEjS9_i19active_edge_counterEEvT0_PT3_T1_NS0_13GridEvenShareISL_EET2_T4_)
        /*038c*/ 	.word	0x00000000


	//----- nvinfo : EIATTR_REGCOUNT
	.align		4
.L_205:
        /*0390*/ 	.byte	0x04, 0x2f
        /*0392*/ 	.short	(.L_207 - .L_206)
	.align		4
.L_206:
        /*0394*/ 	.word	index@(_ZN3cub18CUB_300001_SM_10006detail6reduce28DeviceReduceSingleTileKernelINS2_10policy_hubIijN4cuda3std3__44plusIiEEE10Policy1000EPiSC_iS9_iiNS7_10__identityEEEvT0_T1_T2_T3_T4_T6_)
        /*0398*/ 	.word	0x00000020


	//----- nvinfo : EIATTR_FRAME_SIZE
	.align		4
.L_207:
        /*039c*/ 	.byte	0x04, 0x11
        /*039e*/ 	.short	(.L_209 - .L_208)
	.align		4
.L_208:
        /*03a0*/ 	.word	index@(_ZN3cub18CUB_300001_SM_10006detail6reduce28DeviceReduceSingleTileKernelINS2_10policy_hubIijN4cuda3std3__44plusIiEEE10Policy1000EPiSC_iS9_iiNS7_10__identityEEEvT0_T1_T2_T3_T4_T6_)
        /*03a4*/ 	.word	0x00000000


	//----- nvinfo : EIATTR_REGCOUNT
	.align		4
.L_209:
        /*03a8*/ 	.byte	0x04, 0x2f
        /*03aa*/ 	.short	(.L_211 - .L_210)
	.align		4
.L_210:
        /*03ac*/ 	.word	index@(_ZN3cub18CUB_300001_SM_10006detail6reduce28DeviceReduceSingleTileKernelINS2_10policy_hubIiyN4cuda3std3__44plusIiEEE10Policy1000EN6thrust24THRUST_300001_SM_1000_NS17counting_iteratorIiNSD_11use_defaultESF_SF_EEPiyS9_ii19active_edge_counterEEvT0_T1_T2_T3_T4_T6_)
        /*03b0*/ 	.word	0x00000038


	//----- nvinfo : EIATTR_FRAME_SIZE
	.align		4
.L_211:
        /*03b4*/ 	.byte	0x04, 0x11
        /*03b6*/ 	.short	(.L_213 - .L_212)
	.align		4
.L_212:
        /*03b8*/ 	.word	index@(_ZN3cub18CUB_300001_SM_10006detail6reduce28DeviceReduceSingleTileKernelINS2_10policy_hubIiyN4cuda3std3__44plusIiEEE10Policy1000EN6thrust24THRUST_300001_SM_1000_NS17counting_iteratorIiNSD_11use_defaultESF_SF_EEPiyS9_ii19active_edge_counterEEvT0_T1_T2_T3_T4_T6_)
        /*03bc*/ 	.word	0x00000000


	//----- nvinfo : EIATTR_REGCOUNT
	.align		4
.L_213:
        /*03c0*/ 	.byte	0x04, 0x2f
        /*03c2*/ 	.short	(.L_215 - .L_214)
	.align		4
.L_214:
        /*03c4*/ 	.word	index@(_ZN3cub18CUB_300001_SM_10006detail6reduce18DeviceReduceKernelINS2_10policy_hubIiyN4cuda3std3__44plusIiEEE10Policy1000EN6thrust24THRUST_300001_SM_1000_NS17counting_iteratorIiNSD_11use_defaultESF_SF_EEyS9_i19active_edge_counterEEvT0_PT3_T1_NS0_13GridEvenShareISL_EET2_T4_)
        /*03c8*/ 	.word	0x00000028


	//----- nvinfo : EIATTR_FRAME_SIZE
	.align		4
.L_215:
        /*03cc*/ 	.byte	0x04, 0x11
        /*03ce*/ 	.short	(.L_217 - .L_216)
	.align		4
.L_216:
        /*03d0*/ 	.word	index@(_ZN3cub18CUB_300001_SM_10006detail6reduce18DeviceReduceKernelINS2_10policy_hubIiyN4cuda3std3__44plusIiEEE10Policy1000EN6thrust24THRUST_300001_SM_1000_NS17counting_iteratorIiNSD_11use_defaultESF_SF_EEyS9_i19active_edge_counterEEvT0_PT3_T1_NS0_13GridEvenShareISL_EET2_T4_)
        /*03d4*/ 	.word	0x00000000


	//----- nvinfo : EIATTR_REGCOUNT
	.align		4
.L_217:
        /*03d8*/ 	.byte	0x04, 0x2f
        /*03da*/ 	.short	(.L_219 - .L_218)
	.align		4
.L_218:
        /*03dc*/ 	.word	index@(_ZN3cub18CUB_300001_SM_10006detail6reduce28DeviceReduceSingleTileKernelINS2_10policy_hubIiyN4cuda3std3__44plusIiEEE10Policy1000EPiSC_iS9_iiNS7_10__identityEEEvT0_T1_T2_T3_T4_T6_)
        /*03e0*/ 	.word	0x00000020


	//----- nvinfo : EIATTR_FRAME_SIZE
	.align		4
.L_219:
        /*03e4*/ 	.byte	0x04, 0x11
        /*03e6*/ 	.short	(.L_221 - .L_220)
	.align		4
.L_220:
        /*03e8*/ 	.word	index@(_ZN3cub18CUB_300001_SM_10006detail6reduce28DeviceReduceSingleTileKernelINS2_10policy_hubIiyN4cuda3std3__44plusIiEEE10Policy1000EPiSC_iS9_iiNS7_10__identityEEEvT0_T1_T2_T3_T4_T6_)
        /*03ec*/ 	.word	0x00000000


	//----- nvinfo : EIATTR_REGCOUNT
	.align		4
.L_221:
        /*03f0*/ 	.byte	0x04, 0x2f
        /*03f2*/ 	.short	(.L_223 - .L_222)
	.align		4
.L_222:
        /*03f4*/ 	.word	index@(_ZN3cub18CUB_300001_SM_10006detail6reduce28DeviceReduceSingleTileKernelINS2_10policy_hubIijN4cuda3__47maximumIiEEE10Policy1000EN6thrust24THRUST_300001_SM_1000_NS10device_ptrIiEEPijS8_iiNS5_3std3__410__identityEEEvT0_T1_T2_T3_T4_T6_)
        /*03f8*/ 	.word	0x00000020


	//----- nvinfo : EIATTR_FRAME_SIZE
	.align		4
.L_223:
        /*03fc*/ 	.byte	0x04, 0x11
        /*03fe*/ 	.short	(.L_225 - .L_224)
	.align		4
.L_224:
        /*0400*/ 	.word	index@(_ZN3cub18CUB_300001_SM_10006detail6reduce28DeviceReduceSingleTileKernelINS2_10policy_hubIijN4cuda3__47maximumIiEEE10Policy1000EN6thrust24THRUST_300001_SM_1000_NS10device_ptrIiEEPijS8_iiNS5_3std3__410__identityEEEvT0_T1_T2_T3_T4_T6_)
        /*0404*/ 	.word	0x00000000


	//----- nvinfo : EIATTR_REGCOUNT
	.align		4
.L_225:
        /*0408*/ 	.byte	0x04, 0x2f
        /*040a*/ 	.short	(.L_227 - .L_226)
	.align		4
.L_226:
        /*040c*/ 	.word	index@(_ZN3cub18CUB_300001_SM_10006detail6reduce18DeviceReduceKernelINS2_10policy_hubIijN4cuda3__47maximumIiEEE10Policy1000EN6thrust24THRUST_300001_SM_1000_NS10device_ptrIiEEjS8_iNS5_3std3__410__identityEEEvT0_PT3_T1_NS0_13GridEvenShareISL_EET2_T4_)
        /*0410*/ 	.word	0x00000020


	//----- nvinfo : EIATTR_FRAME_SIZE
	.align		4
.L_227:
        /*0414*/ 	.byte	0x04, 0x11
        /*0416*/ 	.short	(.L_229 - .L_228)
	.align		4
.L_228:
        /*0418*/ 	.word	index@(_ZN3cub18CUB_300001_SM_10006detail6reduce18DeviceReduceKernelINS2_10policy_hubIijN4cuda3__47maximumIiEEE10Policy1000EN6thrust24THRUST_300001_SM_1000_NS10device_ptrIiEEjS8_iNS5_3std3__410__identityEEEvT0_PT3_T1_NS0_13GridEvenShareISL_EET2_T4_)
        /*041c*/ 	.word	0x00000000


	//----- nvinfo : EIATTR_REGCOUNT
	.align		4
.L_229:
        /*0420*/ 	.byte	0x04, 0x2f
        /*0422*/ 	.short	(.L_231 - .L_230)
	.align		4
.L_230:
        /*0424*/ 	.word	index@(_ZN3cub18CUB_300001_SM_10006detail6reduce28DeviceReduceSingleTileKernelINS2_10policy_hubIijN4cuda3__47maximumIiEEE10Policy1000EPiSB_iS8_iiNS5_3std3__410__identityEEEvT0_T1_T2_T3_T4_T6_)
        /*0428*/ 	.word	0x0000001e


	//----- nvinfo : EIATTR_FRAME_SIZE
	.align		4
.L_231:
        /*042c*/ 	.byte	0x04, 0x11
        /*042e*/ 	.short	(.L_233 - .L_232)
	.align		4
.L_232:
        /*0430*/ 	.word	index@(_ZN3cub18CUB_300001_SM_10006detail6reduce28DeviceReduceSingleTileKernelINS2_10policy_hubIijN4cuda3__47maximumIiEEE10Policy1000EPiSB_iS8_iiNS5_3std3__410__identityEEEvT0_T1_T2_T3_T4_T6_)
        /*0434*/ 	.word	0x00000000


	//----- nvinfo : EIATTR_REGCOUNT
	.align		4
.L_233:
        /*0438*/ 	.byte	0x04, 0x2f
        /*043a*/ 	.short	(.L_235 - .L_234)
	.align		4
.L_234:
        /*043c*/ 	.word	index@(_ZN3cub18CUB_300001_SM_10006detail6reduce28DeviceReduceSingleTileKernelINS2_10policy_hubIiyN4cuda3__47maximumIiEEE10Policy1000EN6thrust24THRUST_300001_SM_1000_NS10device_ptrIiEEPiyS8_iiNS5_3std3__410__identityEEEvT0_T1_T2_T3_T4_T6_)
        /*0440*/ 	.word	0x00000020


	//----- nvinfo : EIATTR_FRAME_SIZE
	.align		4
.L_235:
        /*0444*/ 	.byte	0x04, 0x11
        /*0446*/ 	.short	(.L_237 - .L_236)
	.align		4
.L_236:
        /*0448*/ 	.word	index@(_ZN3cub18CUB_300001_SM_10006detail6reduce28DeviceReduceSingleTileKernelINS2_10policy_hubIiyN4cuda3__47maximumIiEEE10Policy1000EN6thrust24THRUST_300001_SM_1000_NS10device_ptrIiEEPiyS8_iiNS5_3std3__410__identityEEEvT0_T1_T2_T3_T4_T6_)
        /*044c*/ 	.word	0x00000000


	//----- nvinfo : EIATTR_REGCOUNT
	.align		4
.L_237:
        /*0450*/ 	.byte	0x04, 0x2f
        /*0452*/ 	.short	(.L_239 - .L_238)
	.align		4
.L_238:
        /*0454*/ 	.word	index@(_ZN3cub18CUB_300001_SM_10006detail6reduce18DeviceReduceKernelINS2_10policy_hubIiyN4cuda3__47maximumIiEEE10Policy1000EN6thrust24THRUST_300001_SM_1000_NS10device_ptrIiEEyS8_iNS5_3std3__410__identityEEEvT0_PT3_T1_NS0_13GridEvenShareISL_EET2_T4_)
        /*0458*/ 	.word	0x0000001e


	//----- nvinfo : EIATTR_FRAME_SIZE
	.align		4
.L_239:
        /*045c*/ 	.byte	0x04, 0x11
        /*045e*/ 	.short	(.L_241 - .L_240)
	.align		4
.L_240:
        /*0460*/ 	.word	index@(_ZN3cub18CUB_300001_SM_10006detail6reduce18DeviceReduceKernelINS2_10policy_hubIiyN4cuda3__47maximumIiEEE10Policy1000EN6thrust24THRUST_300001_SM_1000_NS10device_ptrIiEEyS8_iNS5_3std3__410__identityEEEvT0_PT3_T1_NS0_13GridEvenShareISL_EET2_T4_)
        /*0464*/ 	.word	0x00000000


	//----- nvinfo : EIATTR_REGCOUNT
	.align		4
.L_241:
        /*0468*/ 	.byte	0x04, 0x2f
        /*046a*/ 	.short	(.L_243 - .L_242)
	.align		4
.L_242:
        /*046c*/ 	.word	index@(_ZN3cub18CUB_300001_SM_10006detail6reduce28DeviceReduceSingleTileKernelINS2_10policy_hubIiyN4cuda3__47maximumIiEEE10Policy1000EPiSB_iS8_iiNS5_3std3__410__identityEEEvT0_T1_T2_T3_T4_T6_)
        /*0470*/ 	.word	0x0000001e


	//----- nvinfo : EIATTR_FRAME_SIZE
	.align		4
.L_243:
        /*0474*/ 	.byte	0x04, 0x11
        /*0476*/ 	.short	(.L_245 - .L_244)
	.align		4
.L_244:
        /*0478*/ 	.word	index@(_ZN3cub18CUB_300001_SM_10006detail6reduce28DeviceReduceSingleTileKernelINS2_10policy_hubIiyN4cuda3__47maximumIiEEE10Policy1000EPiSB_iS8_iiNS5_3std3__410__identityEEEvT0_T1_T2_T3_T4_T6_)
        /*047c*/ 	.word	0x00000000


	//----- nvinfo : EIATTR_REGCOUNT
	.align		4
.L_245:
        /*0480*/ 	.byte	0x04, 0x2f
        /*0482*/ 	.short	(.L_247 - .L_246)
	.align		4
.L_246:
        /*0484*/ 	.word	index@(_ZN3cub18CUB_300001_SM_10006detail6reduce28DeviceReduceSingleTileKernelINS2_10policy_hubIljN4cuda3std3__44plusIlEEE10Policy1000EN6thrust24THRUST_300001_SM_1000_NS18transform_iteratorI10is_coloredNSD_10device_ptrIiEEllEEPljS9_llNS7_10__identityEEEvT0_T1_T2_T3_T4_T6_)
        /*0488*/ 	.word	0x00000028


	//----- nvinfo : EIATTR_FRAME_SIZE
	.align		4
.L_247:
        /*048c*/ 	.byte	0x04, 0x11
        /*048e*/ 	.short	(.L_249 - .L_248)
	.align		4
.L_248:
        /*0490*/ 	.word	index@(_ZN3cub18CUB_300001_SM_10006detail6reduce28DeviceReduceSingleTileKernelINS2_10policy_hubIljN4cuda3std3__44plusIlEEE10Policy1000EN6thrust24THRUST_300001_SM_1000_NS18transform_iteratorI10is_coloredNSD_10device_ptrIiEEllEEPljS9_llNS7_10__identityEEEvT0_T1_T2_T3_T4_T6_)
        /*0494*/ 	.word	0x00000000


	//----- nvinfo : EIATTR_REGCOUNT
	.align		4
.L_249:
        /*0498*/ 	.byte	0x04, 0x2f
        /*049a*/ 	.short	(.L_251 - .L_250)
	.align		4
.L_250:
        /*049c*/ 	.word	index@(_ZN3cub18CUB_300001_SM_10006detail6reduce18DeviceReduceKernelINS2_10policy_hubIljN4cuda3std3__44plusIlEEE10Policy1000EN6thrust24THRUST_300001_SM_1000_NS18transform_iteratorI10is_coloredNSD_10device_ptrIiEEllEEjS9_lNS7_10__identityEEEvT0_PT3_T1_NS0_13GridEvenShareISN_EET2_T4_)
        /*04a0*/ 	.word	0x00000020


	//----- nvinfo : EIATTR_FRAME_SIZE
	.align		4
.L_251:
        /*04a4*/ 	.byte	0x04, 0x11
        /*04a6*/ 	.short	(.L_253 - .L_252)
	.align		4
.L_252:
        /*04a8*/ 	.word	index@(_ZN3cub18CUB_300001_SM_10006detail6reduce18DeviceReduceKernelINS2_10policy_hubIljN4cuda3std3__44plusIlEEE10Policy1000EN6thrust24THRUST_300001_SM_1000_NS18transform_iteratorI10is_coloredNSD_10device_ptrIiEEllEEjS9_lNS7_10__identityEEEvT0_PT3_T1_NS0_13GridEvenShareISN_EET2_T4_)
        /*04ac*/ 	.word	0x00000000


	//----- nvinfo : EIATTR_REGCOUNT
	.align		4
.L_253:
        /*04b0*/ 	.byte	0x04, 0x2f
        /*04b2*/ 	.short	(.L_255 - .L_254)
	.align		4
.L_254:
        /*04b4*/ 	.word	index@(_ZN3cub18CUB_300001_SM_10006detail6reduce28DeviceReduceSingleTileKernelINS2_10policy_hubIlyN4cuda3std3__44plusIlEEE10Policy1000EN6thrust24THRUST_300001_SM_1000_NS18transform_iteratorI10is_coloredNSD_10device_ptrIiEEllEEPlyS9_llNS7_10__identityEEEvT0_T1_T2_T3_T4_T6_)
        /*04b8*/ 	.word	0x00000026


	//----- nvinfo : EIATTR_FRAME_SIZE
	.align		4
.L_255:
        /*04bc*/ 	.byte	0x04, 0x11
        /*04be*/ 	.short	(.L_257 - .L_256)
	.align		4
.L_256:
        /*04c0*/ 	.word	index@(_ZN3cub18CUB_300001_SM_10006detail6reduce28DeviceReduceSingleTileKernelINS2_10policy_hubIlyN4cuda3std3__44plusIlEEE10Policy1000EN6thrust24THRUST_300001_SM_1000_NS18transform_iteratorI10is_coloredNSD_10device_ptrIiEEllEEPlyS9_llNS7_10__identityEEEvT0_T1_T2_T3_T4_T6_)
        /*04c4*/ 	.word	0x00000000


	//----- nvinfo : EIATTR_REGCOUNT
	.align		4
.L_257:
        /*04c8*/ 	.byte	0x04, 0x2f
        /*04ca*/ 	.short	(.L_259 - .L_258)
	.align		4
.L_258:
        /*04cc*/ 	.word	index@(_ZN3cub18CUB_300001_SM_10006detail6reduce18DeviceReduceKernelINS2_10policy_hubIlyN4cuda3std3__44plusIlEEE10Policy1000EN6thrust24THRUST_300001_SM_1000_NS18transform_iteratorI10is_coloredNSD_10device_ptrIiEEllEEyS9_lNS7_10__identityEEEvT0_PT3_T1_NS0_13GridEvenShareISN_EET2_T4_)
        /*04d0*/ 	.word	0x0000001f


	//----- nvinfo : EIATTR_FRAME_SIZE
	.align		4
.L_259:
        /*04d4*/ 	.byte	0x04, 0x11
        /*04d6*/ 	.short	(.L_261 - .L_260)
	.align		4
.L_260:
        /*04d8*/ 	.word	index@(_ZN3cub18CUB_300001_SM_10006detail6reduce18DeviceReduceKernelINS2_10policy_hubIlyN4cuda3std3__44plusIlEEE10Policy1000EN6thrust24THRUST_300001_SM_1000_NS18transform_iteratorI10is_coloredNSD_10device_ptrIiEEllEEyS9_lNS7_10__identityEEEvT0_PT3_T1_NS0_13GridEvenShareISN_EET2_T4_)
        /*04dc*/ 	.word	0x00000000


	//----- nvinfo : EIATTR_REGCOUNT
	.align		4
.L_261:
        /*04e0*/ 	.byte	0x04, 0x2f
        /*04e2*/ 	.short	(.L_263 - .L_262)
	.align		4
.L_262:
        /*04e4*/ 	.word	index@(_ZN3cub18CUB_300001_SM_10006detail4scan20DeviceScanInitKernelINS0_13ScanTileStateIiLb1EEEEEvT_i)
        /*04e8*/ 	.word	0x00000008


	//----- nvinfo : EIATTR_FRAME_SIZE
	.align		4
.L_263:
        /*04ec*/ 	.byte	0x04, 0x11
        /*04ee*/ 	.short	(.L_265 - .L_264)
	.align		4
.L_264:
        /*04f0*/ 	.word	index@(_ZN3cub18CUB_300001_SM_10006detail4scan20DeviceScanInitKernelINS0_13ScanTileStateIiLb1EEEEEvT_i)
        /*04f4*/ 	.word	0x00000000


	//----- nvinfo : EIATTR_REGCOUNT
	.align		4
.L_265:
        /*04f8*/ 	.byte	0x04, 0x2f
        /*04fa*/ 	.short	(.L_267 - .L_266)
	.align		4
.L_266:
        /*04fc*/ 	.word	index@(_ZN3cub18CUB_300001_SM_10006detail4scan16DeviceScanKernelINS2_10policy_hubIiiijN4cuda3std3__44plusIvEEE10Policy1000EN6thrust24THRUST_300001_SM_1000_NS10device_ptrIiEESF_NS0_13ScanTileStateIiLb1EEES9_NS1_10InputValueIiPiEEjiLb0EiEEvT0_T1_T2_iT3_T4_T5_)
        /*0500*/ 	.word	0x00000038


	//----- nvinfo : EIATTR_FRAME_SIZE
	.align		4
.L_267:
        /*0504*/ 	.byte	0x04, 0x11
        /*0506*/ 	.short	(.L_269 - .L_268)
	.align		4
.L_268:
        /*0508*/ 	.word	index@(_ZN3cub18CUB_300001_SM_10006detail4scan16DeviceScanKernelINS2_10policy_hubIiiijN4cuda3std3__44plusIvEEE10Policy1000EN6thrust24THRUST_300001_SM_1000_NS10device_ptrIiEESF_NS0_13ScanTileStateIiLb1EEES9_NS1_10InputValueIiPiEEjiLb0EiEEvT0_T1_T2_iT3_T4_T5_)
        /*050c*/ 	.word	0x00000000


	//----- nvinfo : EIATTR_REGCOUNT
	.align		4
.L_269:
        /*0510*/ 	.byte	0x04, 0x2f
        /*0512*/ 	.short	(.L_271 - .L_270)
	.align		4
.L_270:
        /*0514*/ 	.word	index@(_ZN3cub18CUB_300001_SM_10006detail4scan16DeviceScanKernelINS2_10policy_hubIiiimN4cuda3std3__44plusIvEEE10Policy1000EN6thrust24THRUST_300001_SM_1000_NS10device_ptrIiEESF_NS0_13ScanTileStateIiLb1EEES9_NS1_10InputValueIiPiEEmiLb0EiEEvT0_T1_T2_iT3_T4_T5_)
        /*0518*/ 	.word	0x00000030


	//----- nvinfo : EIATTR_FRAME_SIZE
	.align		4
.L_271:
        /*051c*/ 	.byte	0x04, 0x11
        /*051e*/ 	.short	(.L_273 - .L_272)
	.align		4
.L_272:
        /*0520*/ 	.word	index@(_ZN3cub18CUB_300001_SM_10006detail4scan16DeviceScanKernelINS2_10policy_hubIiiimN4cuda3std3__44plusIvEEE10Policy1000EN6thrust24THRUST_300001_SM_1000_NS10device_ptrIiEESF_NS0_13ScanTileStateIiLb1EEES9_NS1_10InputValueIiPiEEmiLb0EiEEvT0_T1_T2_iT3_T4_T5_)
        /*0524*/ 	.word	0x00000000


	//----- nvinfo : EIATTR_REGCOUNT
	.align		4
.L_273:
        /*0528*/ 	.byte	0x04, 0x2f
        /*052a*/ 	.short	(.L_275 - .L_274)
	.align		4
.L_274:
        /*052c*/ 	.word	index@(_ZN3cub18CUB_300001_SM_10006detail10radix_sort31DeviceRadixSortSingleTileKernelINS1_5radix10policy_hubIiiyE10Policy1000ELNS0_9SortOrderE0EiiyNS1_21identity_decomposer_tEEEvPKT1_PSA_PKT2_PSE_T3_iiT4_)
        /*0530*/ 	.word	0x00000099


	//----- nvinfo : EIATTR_FRAME_SIZE
	.align		4
.L_275:
        /*0534*/ 	.byte	0x04, 0x11
        /*0536*/ 	.short	(.L_277 - .L_276)
	.align		4
.L_276:
        /*0538*/ 	.word	index@(_ZN3cub18CUB_300001_SM_10006detail10radix_sort31DeviceRadixSortSingleTileKernelINS1_5radix10policy_hubIiiyE10Policy1000ELNS0_9SortOrderE0EiiyNS1_21identity_decomposer_tEEEvPKT1_PSA_PKT2_PSE_T3_iiT4_)
        /*053c*/ 	.word	0x00000000


	//----- nvinfo : EIATTR_REGCOUNT
	.align		4
.L_277:
        /*0540*/ 	.byte	0x04, 0x2f
        /*0542*/ 	.short	(.L_279 - .L_278)
	.align		4
.L_278:
        /*0544*/ 	.word	index@(_ZN3cub18CUB_300001_SM_10006detail10radix_sort30DeviceRadixSortHistogramKernelINS1_5radix10policy_hubIiiyE10Policy1000ELNS0_9SortOrderE0EiyNS1_21identity_decomposer_tEEEvPT2_PKT1_SA_iiT3_)
        /*0548*/ 	.word	0x00000020


	//----- nvinfo : EIATTR_FRAME_SIZE
	.align		4
.L_279:
        /*054c*/ 	.byte	0x04, 0x11
        /*054e*/ 	.short	(.L_281 - .L_280)
	.align		4
.L_280:
        /*0550*/ 	.word	index@(_ZN3cub18CUB_300001_SM_10006detail10radix_sort30DeviceRadixSortHistogramKernelINS1_5radix10policy_hubIiiyE10Policy1000ELNS0_9SortOrderE0EiyNS1_21identity_decomposer_tEEEvPT2_PKT1_SA_iiT3_)
        /*0554*/ 	.word	0x00000000


	//----- nvinfo : EIATTR_REGCOUNT
	.align		4
.L_281:
        /*0558*/ 	.byte	0x04, 0x2f
        /*055a*/ 	.short	(.L_283 - .L_282)
	.align		4
.L_282:
        /*055c*/ 	.word	index@(_ZN3cub18CUB_300001_SM_10006detail10radix_sort33DeviceRadixSortExclusiveSumKernelINS1_5radix10policy_hubIiiyE10Policy1000EyEEvPT0_)
        /*0560*/ 	.word	0x00000020


	//----- nvinfo : EIATTR_FRAME_SIZE
	.align		4
.L_283:
        /*0564*/ 	.byte	0x04, 0x11
        /*0566*/ 	.short	(.L_285 - .L_284)
	.align		4
.L_284:
        /*0568*/ 	.word	index@(_ZN3cub18CUB_300001_SM_10006detail10radix_sort33DeviceRadixSortExclusiveSumKernelINS1_5radix10policy_hubIiiyE10Policy1000EyEEvPT0_)
        /*056c*/ 	.word	0x00000000


	//----- nvinfo : EIATTR_REGCOUNT
	.align		4
.L_285:
        /*0570*/ 	.byte	0x04, 0x2f
        /*0572*/ 	.short	(.L_287 - .L_286)
	.align		4
.L_286:
        /*0574*/ 	.word	index@(_ZN3cub18CUB_300001_SM_10006detail10radix_sort29DeviceRadixSortOnesweepKernelINS1_5radix10policy_hubIiiyE10Policy1000ELNS0_9SortOrderE0EiiyiiNS1_21identity_decomposer_tEEEvPT5_SB_PT3_PKSC_PT1_PKSG_PT2_PKSK_T4_iiT6_)
        /*0578*/ 	.word	0x00000049


	//----- nvinfo : EIATTR_FRAME_SIZE
	.align		4
.L_287:
        /*057c*/ 	.byte	0x04, 0x11
        /*057e*/ 	.short	(.L_289 - .L_288)
	.align		4
.L_288:
        /*0580*/ 	.word	index@(_ZN3cub18CUB_300001_SM_10006detail10radix_sort29DeviceRadixSortOnesweepKernelINS1_5radix10policy_hubIiiyE10Policy1000ELNS0_9SortOrderE0EiiyiiNS1_21identity_decomposer_tEEEvPT5_SB_PT3_PKSC_PT1_PKSG_PT2_PKSK_T4_iiT6_)
        /*0584*/ 	.word	0x00000000


	//----- nvinfo : EIATTR_MIN_STACK_SIZE
	.align		4
.L_289:
        /*0588*/ 	.byte	0x04, 0x12
        /*058a*/ 	.short	(.L_291 - .L_290)
	.align		4
.L_290:
        /*058c*/ 	.word	index@(_ZN3cub18CUB_300001_SM_10006detail10radix_sort29DeviceRadixSortOnesweepKernelINS1_5radix10policy_hubIiiyE10Policy1000ELNS0_9SortOrderE0EiiyiiNS1_21identity_decomposer_tEEEvPT5_SB_PT3_PKSC_PT1_PKSG_PT2_PKSK_T4_iiT6_)
        /*0590*/ 	.word	0x00000000


	//----- nvinfo : EIATTR_MIN_STACK_SIZE
	.align		4
.L_291:
        /*0594*/ 	.byte	0x04, 0x12
        /*0596*/ 	.short	(.L_293 - .L_292)
	.align		4
.L_292:
        /*0598*/ 	.word	index@(_ZN3cub18CUB_300001_SM_10006detail10radix_sort33DeviceRadixSortExclusiveSumKernelINS1_5radix10policy_hubIiiyE10Policy1000EyEEvPT0_)
        /*059c*/ 	.word	0x00000000


	//----- nvinfo : EIATTR_MIN_STACK_SIZE
	.align		4
.L_293:
        /*05a0*/ 	.byte	0x04, 0x12
        /*05a2*/ 	.short	(.L_295 - .L_294)
	.align		4
.L_294:
        /*05a4*/ 	.word	index@(_ZN3cub18CUB_300001_SM_10006detail10radix_sort30DeviceRadixSortHistogramKernelINS1_5radix10policy_hubIiiyE10Policy1000ELNS0_9SortOrderE0EiyNS1_21identity_decomposer_tEEEvPT2_PKT1_SA_iiT3_)
        /*05a8*/ 	.word	0x00000000


	//----- nvinfo : EIATTR_MIN_STACK_SIZE
	.align		4
.L_295:
        /*05ac*/ 	.byte	0x04, 0x12
        /*05ae*/ 	.short	(.L_297 - .L_296)
	.align		4
.L_296:
        /*05b0*/ 	.word	index@(_ZN3cub18CUB_300001_SM_10006detail10radix_sort31DeviceRadixSortSingleTileKernelINS1_5radix10policy_hubIiiyE10Policy1000ELNS0_9SortOrderE0EiiyNS1_21identity_decomposer_tEEEvPKT1_PSA_PKT2_PSE_T3_iiT4_)
        /*05b4*/ 	.word	0x00000000


	//----- nvinfo : EIATTR_MIN_STACK_SIZE
	.align		4
.L_297:
        /*05b8*/ 	.byte	0x04, 0x12
        /*05ba*/ 	.short	(.L_299 - .L_298)
	.align		4
.L_298:
        /*05bc*/ 	.word	index@(_ZN3cub18CUB_300001_SM_10006detail4scan16DeviceScanKernelINS2_10policy_hubIiiimN4cuda3std3__44plusIvEEE10Policy1000EN6thrust24THRUST_300001_SM_1000_NS10device_ptrIiEESF_NS0_13ScanTileStateIiLb1EEES9_NS1_10InputValueIiPiEEmiLb0EiEEvT0_T1_T2_iT3_T4_T5_)
        /*05c0*/ 	.word	0x00000000


	//----- nvinfo : EIATTR_MIN_STACK_SIZE
	.align		4
.L_299:
        /*05c4*/ 	.byte	0x04, 0x12
        /*05c6*/ 	.short	(.L_301 - .L_300)
	.align		4
.L_300:
        /*05c8*/ 	.word	index@(_ZN3cub18CUB_300001_SM_10006detail4scan16DeviceScanKernelINS2_10policy_hubIiiijN4cuda3std3__44plusIvEEE10Policy1000EN6thrust24THRUST_300001_SM_1000_NS10device_ptrIiEESF_NS0_13ScanTileStateIiLb1EEES9_NS1_10InputValueIiPiEEjiLb0EiEEvT0_T1_T2_iT3_T4_T5_)
        /*05cc*/ 	.word	0x00000000


	//----- nvinfo : EIATTR_MIN_STACK_SIZE
	.align		4
.L_301:
        /*05d0*/ 	.byte	0x04, 0x12
        /*05d2*/ 	.short	(.L_303 - .L_302)
	.align		4
.L_302:
        /*05d4*/ 	.word	index@(_ZN3cub18CUB_300001_SM_10006detail4scan20DeviceScanInitKernelINS0_13ScanTileStateIiLb1EEEEEvT_i)
        /*05d8*/ 	.word	0x00000000


	//----- nvinfo : EIATTR_MIN_STACK_SIZE
	.align		4
.L_303:
        /*05dc*/ 	.byte	0x04, 0x12
        /*05de*/ 	.short	(.L_305 - .L_304)
	.align		4
.L_304:
        /*05e0*/ 	.word	index@(_ZN3cub18CUB_300001_SM_10006detail6reduce18DeviceReduceKernelINS2_10policy_hubIlyN4cuda3std3__44plusIlEEE10Policy1000EN6thrust24THRUST_300001_SM_1000_NS18transform_iteratorI10is_coloredNSD_10device_ptrIiEEllEEyS9_lNS7_10__identityEEEvT0_PT3_T1_NS0_13GridEvenShareISN_EET2_T4_)
        /*05e4*/ 	.word	0x00000000


	//----- nvinfo : EIATTR_MIN_STACK_SIZE
	.align		4
.L_305:
        /*05e8*/ 	.byte	0x04, 0x12
        /*05ea*/ 	.short	(.L_307 - .L_306)
	.align		4
.L_306:
        /*05ec*/ 	.word	index@(_ZN3cub18CUB_300001_SM_10006detail6reduce28DeviceReduceSingleTileKernelINS2_10policy_hubIlyN4cuda3std3__44plusIlEEE10Policy1000EN6thrust24THRUST_300001_SM_1000_NS18transform_iteratorI10is_coloredNSD_10device_ptrIiEEllEEPlyS9_llNS7_10__identityEEEvT0_T1_T2_T3_T4_T6_)
        /*05f0*/ 	.word	0x00000000


	//----- nvinfo : EIATTR_MIN_STACK_SIZE
	.align		4
.L_307:
        /*05f4*/ 	.byte	0x04, 0x12
        /*05f6*/ 	.short	(.L_309 - .L_308)
	.align		4
.L_308:
        /*05f8*/ 	.word	index@(_ZN3cub18CUB_300001_SM_10006detail6reduce18DeviceReduceKernelINS2_10policy_hubIljN4cuda3std3__44plusIlEEE10Policy1000EN6thrust24THRUST_300001_SM_1000_NS18transform_iteratorI10is_coloredNSD_10device_ptrIiEEllEEjS9_lNS7_10__identityEEEvT0_PT3_T1_NS0_13GridEvenShareISN_EET2_T4_)
        /*05fc*/ 	.word	0x00000000


	//----- nvinfo : EIATTR_MIN_STACK_SIZE
	.align		4
.L_309:
        /*0600*/ 	.byte	0x04, 0x12
        /*0602*/ 	.short	(.L_311 - .L_310)
	.align		4
.L_310:
        /*0604*/ 	.word	index@(_ZN3cub18CUB_300001_SM_10006detail6reduce28DeviceReduceSingleTileKernelINS2_10policy_hubIljN4cuda3std3__44plusIlEEE10Policy1000EN6thrust24THRUST_300001_SM_1000_NS18transform_iteratorI10is_coloredNSD_10device_ptrIiEEllEEPljS9_llNS7_10__identityEEEvT0_T1_T2_T3_T4_T6_)
        /*0608*/ 	.word	0x00000000


	//----- nvinfo : EIATTR_MIN_STACK_SIZE
	.align		4
.L_311:
        /*060c*/ 	.byte	0x04, 0x12
        /*060e*/ 	.short	(.L_313 - .L_312)
	.align		4
.L_312:
        /*0610*/ 	.word	index@(_ZN3cub18CUB_300001_SM_10006detail6reduce28DeviceReduceSingleTileKernelINS2_10policy_hubIiyN4cuda3__47maximumIiEEE10Policy1000EPiSB_iS8_iiNS5_3std3__410__identityEEEvT0_T1_T2_T3_T4_T6_)
        /*0614*/ 	.word	0x00000000


	//----- nvinfo : EIATTR_MIN_STACK_SIZE
	.align		4
.L_313:
        /*0618*/ 	.byte	0x04, 0x12
        /*061a*/ 	.short	(.L_315 - .L_314)
	.align		4
.L_314:
        /*061c*/ 	.word	index@(_ZN3cub18CUB_300001_SM_10006detail6reduce18DeviceReduceKernelINS2_10policy_hubIiyN4cuda3__47maximumIiEEE10Policy1000EN6thrust24THRUST_300001_SM_1000_NS10device_ptrIiEEyS8_iNS5_3std3__410__identityEEEvT0_PT3_T1_NS0_13GridEvenShareISL_EET2_T4_)
        /*0620*/ 	.word	0x00000000


	//----- nvinfo : EIATTR_MIN_STACK_SIZE
	.align		4
.L_315:
        /*0624*/ 	.byte	0x04, 0x12
        /*0626*/ 	.short	(.L_317 - .L_316)
	.align		4
.L_316:
        /*0628*/ 	.word	index@(_ZN3cub18CUB_300001_SM_10006detail6reduce28DeviceReduceSingleTileKernelINS2_10policy_hubIiyN4cuda3__47maximumIiEEE10Policy1000EN6thrust24THRUST_300001_SM_1000_NS10device_ptrIiEEPiyS8_iiNS5_3std3__410__identityEEEvT0_T1_T2_T3_T4_T6_)
        /*062c*/ 	.word	0x00000000


	//----- nvinfo : EIATTR_MIN_STACK_SIZE
	.align		4
.L_317:
        /*0630*/ 	.byte	0x04, 0x12
        /*0632*/ 	.short	(.L_319 - .L_318)
	.align		4
.L_318:
        /*0634*/ 	.word	index@(_ZN3cub18CUB_300001_SM_10006detail6reduce28DeviceReduceSingleTileKernelINS2_10policy_hubIijN4cuda3__47maximumIiEEE10Policy1000EPiSB_iS8_iiNS5_3std3__410__identityEEEvT0_T1_T2_T3_T4_T6_)
        /*0638*/ 	.word	0x00000000


	//----- nvinfo : EIATTR_MIN_STACK_SIZE
	.align		4
.L_319:
        /*063c*/ 	.byte	0x04, 0x12
        /*063e*/ 	.short	(.L_321 - .L_320)
	.align		4
.L_320:
        /*0640*/ 	.word	index@(_ZN3cub18CUB_300001_SM_10006detail6reduce18DeviceReduceKernelINS2_10policy_hubIijN4cuda3__47maximumIiEEE10Policy1000EN6thrust24THRUST_300001_SM_1000_NS10device_ptrIiEEjS8_iNS5_3std3__410__identityEEEvT0_PT3_T1_NS0_13GridEvenShareISL_EET2_T4_)
        /*0644*/ 	.word	0x00000000


	//----- nvinfo : EIATTR_MIN_STACK_SIZE
	.align		4
.L_321:
        /*0648*/ 	.byte	0x04, 0x12
        /*064a*/ 	.short	(.L_323 - .L_322)
	.align		4
.L_322:
        /*064c*/ 	.word	index@(_ZN3cub18CUB_300001_SM_10006detail6reduce28DeviceReduceSingleTileKernelINS2_10policy_hubIijN4cuda3__47maximumIiEEE10Policy1000EN6thrust24THRUST_300001_SM_1000_NS10device_ptrIiEEPijS8_iiNS5_3std3__410__identityEEEvT0_T1_T2_T3_T4_T6_)
        /*0650*/ 	.word	0x00000000


	//----- nvinfo : EIATTR_MIN_STACK_SIZE
	.align		4
.L_323:
        /*0654*/ 	.byte	0x04, 0x12
        /*0656*/ 	.short	(.L_325 - .L_324)
	.align		4
.L_324:
        /*0658*/ 	.word	index@(_ZN3cub18CUB_300001_SM_10006detail6reduce28DeviceReduceSingleTileKernelINS2_10policy_hubIiyN4cuda3std3__44plusIiEEE10Policy1000EPiSC_iS9_iiNS7_10__identityEEEvT0_T1_T2_T3_T4_T6_)
        /*065c*/ 	.word	0x00000000


	//----- nvinfo : EIATTR_MIN_STACK_SIZE
	.align		4
.L_325:
        /*0660*/ 	.byte	0x04, 0x12
        /*0662*/ 	.short	(.L_327 - .L_326)
	.align		4
.L_326:
        /*0664*/ 	.word	index@(_ZN3cub18CUB_300001_SM_10006detail6reduce18DeviceReduceKernelINS2_10policy_hubIiyN4cuda3std3__44plusIiEEE10Policy1000EN6thrust24THRUST_300001_SM_1000_NS17counting_iteratorIiNSD_11use_defaultESF_SF_EEyS9_i19active_edge_counterEEvT0_PT3_T1_NS0_13GridEvenShareISL_EET2_T4_)
        /*0668*/ 	.word	0x00000000


	//----- nvinfo : EIATTR_MIN_STACK_SIZE
	.align		4
.L_327:
        /*066c*/ 	.byte	0x04, 0x12
        /*066e*/ 	.short	(.L_329 - .L_328)
	.align		4
.L_328:
        /*0670*/ 	.word	index@(_ZN3cub18CUB_300001_SM_10006detail6reduce28DeviceReduceSingleTileKernelINS2_10policy_hubIiyN4cuda3std3__44plusIiEEE10Policy1000EN6thrust24THRUST_300001_SM_1000_NS17counting_iteratorIiNSD_11use_defaultESF_SF_EEPiyS9_ii19active_edge_counterEEvT0_T1_T2_T3_T4_T6_)
        /*0674*/ 	.word	0x00000000


	//----- nvinfo : EIATTR_MIN_STACK_SIZE
	.align		4
.L_329:
        /*0678*/ 	.byte	0x04, 0x12
        /*067a*/ 	.short	(.L_331 - .L_330)
	.align		4
.L_330:
        /*067c*/ 	.word	index@(_ZN3cub18CUB_300001_SM_10006detail6reduce28DeviceReduceSingleTileKernelINS2_10policy_hubIijN4cuda3std3__44plusIiEEE10Policy1000EPiSC_iS9_iiNS7_10__identityEEEvT0_T1_T2_T3_T4_T6_)
        /*0680*/ 	.word	0x00000000


	//----- nvinfo : EIATTR_MIN_STACK_SIZE
	.align		4
.L_331:
        /*0684*/ 	.byte	0x04, 0x12
        /*0686*/ 	.short	(.L_333 - .L_332)
	.align		4
.L_332:
        /*0688*/ 	.word	index@(_ZN3cub18CUB_300001_SM_10006detail6reduce18DeviceReduceKernelINS2_10policy_hubIijN4cuda3std3__44plusIiEEE10Policy1000EN6thrust24THRUST_300001_SM_1000_NS17counting_iteratorIiNSD_11use_defaultESF_SF_EEjS9_i19active_edge_counterEEvT0_PT3_T1_NS0_13GridEvenShareISL_EET2_T4_)
        /*068c*/ 	.word	0x00000000


	//----- nvinfo : EIATTR_MIN_STACK_SIZE
	.align		4
.L_333:
        /*0690*/ 	.byte	0x04, 0x12
        /*0692*/ 	.short	(.L_335 - .L_334)
	.align		4
.L_334:
        /*0694*/ 	.word	index@(_ZN3cub18CUB_300001_SM_10006detail6reduce28DeviceReduceSingleTileKernelINS2_10policy_hubIijN4cuda3std3__44plusIiEEE10Policy1000EN6thrust24THRUST_300001_SM_1000_NS17counting_iteratorIiNSD_11use_defaultESF_SF_EEPijS9_ii19active_edge_counterEEvT0_T1_T2_T3_T4_T6_)
        /*0698*/ 	.word	0x00000000


	//----- nvinfo : EIATTR_MIN_STACK_SIZE
	.align		4
.L_335:
        /*069c*/ 	.byte	0x04, 0x12
        /*069e*/ 	.short	(.L_337 - .L_336)
	.align		4
.L_336:
        /*06a0*/ 	.word	index@(_ZN3cub18CUB_300001_SM_10006detail6reduce28DeviceReduceSingleTileKernelINS2_10policy_hubIlyN4cuda3std3__44plusIlEEE10Policy1000EPlSC_iS9_llNS7_10__identityEEEvT0_T1_T2_T3_T4_T6_)
        /*06a4*/ 	.word	0x00000000


	//----- nvinfo : EIATTR_MIN_STACK_SIZE
	.align		4
.L_337:
        /*06a8*/ 	.byte	0x04, 0x12
        /*06aa*/ 	.short	(.L_339 - .L_338)
	.align		4
.L_338:
        /*06ac*/ 	.word	index@(_ZN3cub18CUB_300001_SM_10006detail6reduce18DeviceReduceKernelINS2_10policy_hubIlyN4cuda3std3__44plusIlEEE10Policy1000EN6thrust24THRUST_300001_SM_1000_NS18transform_iteratorI9is_activeNSD_10device_ptrIiEEllEEyS9_lNS7_10__identityEEEvT0_PT3_T1_NS0_13GridEvenShareISN_EET2_T4_)
        /*06b0*/ 	.word	0x00000000


	//----- nvinfo : EIATTR_MIN_STACK_SIZE
	.align		4
.L_339:
        /*06b4*/ 	.byte	0x04, 0x12
        /*06b6*/ 	.short	(.L_341 - .L_340)
	.align		4
.L_340:
        /*06b8*/ 	.word	index@(_ZN3cub18CUB_300001_SM_10006detail6reduce28DeviceReduceSingleTileKernelINS2_10policy_hubIlyN4cuda3std3__44plusIlEEE10Policy1000EN6thrust24THRUST_300001_SM_1000_NS18transform_iteratorI9is_activeNSD_10device_ptrIiEEllEEPlyS9_llNS7_10__identityEEEvT0_T1_T2_T3_T4_T6_)
        /*06bc*/ 	.word	0x00000000


	//----- nvinfo : EIATTR_MIN_STACK_SIZE
	.align		4
.L_341:
        /*06c0*/ 	.byte	0x04, 0x12
        /*06c2*/ 	.short	(.L_343 - .L_342)
	.align		4
.L_342:
        /*06c4*/ 	.word	index@(_ZN3cub18CUB_300001_SM_10006detail6reduce28DeviceReduceSingleTileKernelINS2_10policy_hubIljN4cuda3std3__44plusIlEEE10Policy1000EPlSC_iS9_llNS7_10__identityEEEvT0_T1_T2_T3_T4_T6_)
        /*06c8*/ 	.word	0x00000000


	//----- nvinfo : EIATTR_MIN_STACK_SIZE
	.align		4
.L_343:
        /*06cc*/ 	.byte	0x04, 0x12
        /*06ce*/ 	.short	(.L_345 - .L_344)
	.align		4
.L_344:
        /*06d0*/ 	.word	index@(_ZN3cub18CUB_300001_SM_10006detail6reduce18DeviceReduceKernelINS2_10policy_hubIljN4cuda3std3__44plusIlEEE10Policy1000EN6thrust24THRUST_300001_SM_1000_NS18transform_iteratorI9is_activeNSD_10device_ptrIiEEllEEjS9_lNS7_10__identityEEEvT0_PT3_T1_NS0_13GridEvenShareISN_EET2_T4_)
        /*06d4*/ 	.word	0x00000000


	//----- nvinfo : EIATTR_MIN_STACK_SIZE
	.align		4
.L_345:
        /*06d8*/ 	.byte	0x04, 0x12
        /*06da*/ 	.short	(.L_347 - .L_346)
	.align		4
.L_346:
        /*06dc*/ 	.word	index@(_ZN3cub18CUB_300001_SM_10006detail6reduce28DeviceReduceSingleTileKernelINS2_10policy_hubIljN4cuda3std3__44plusIlEEE10Policy1000EN6thrust24THRUST_300001_SM_1000_NS18transform_iteratorI9is_activeNSD_10device_ptrIiEEllEEPljS9_llNS7_10__identityEEEvT0_T1_T2_T3_T4_T6_)
        /*06e0*/ 	.word	0x00000000


	//----- nvinfo : EIATTR_MIN_STACK_SIZE
	.align		4
.L_347:
        /*06e4*/ 	.byte	0x04, 0x12
        /*06e6*/ 	.short	(.L_349 - .L_348)
	.align		4
.L_348:
        /*06e8*/ 	.word	index@(_ZN3cub18CUB_300001_SM_10006detail9transform16transform_kernelINS2_10policy_hubILb1EN4cuda3std3__45tupleIJN6thrust24THRUST_300001_SM_1000_NS10device_ptrIiEEEEEE10policy1000El14claimed_any_isSC_JPiEEEvT0_iT1_T2_DpNS2_10kernel_argIT3_EE)
        /*06ec*/ 	.word	0x00000000


	//----- nvinfo : EIATTR_MIN_STACK_SIZE
	.align		4
.L_349:
        /*06f0*/ 	.byte	0x04, 0x12
        /*06f2*/ 	.short	(.L_351 - .L_350)
	.align		4
.L_350:
        /*06f4*/ 	.word	index@(_ZN3cub18CUB_300001_SM_10006detail9transform16transform_kernelINS2_10policy_hubILb1EN4cuda3std3__45tupleIJN6thrust24THRUST_300001_SM_1000_NS10device_ptrIiEEEEEE10policy1000Ei14claimed_any_isSC_JPiEEEvT0_iT1_T2_DpNS2_10kernel_argIT3_EE)
        /*06f8*/ 	.word	0x00000000


	//----- nvinfo : EIATTR_MIN_STACK_SIZE
	.align		4
.L_351:
        /*06fc*/ 	.byte	0x04, 0x12
        /*06fe*/ 	.short	(.L_353 - .L_352)
	.align		4
.L_352:
        /*0700*/ 	.word	index@(_ZN3cub18CUB_300001_SM_10006detail9transform16transform_kernelINS2_10policy_hubILb0EN4cuda3std3__45tupleIJN6thrust24THRUST_300001_SM_1000_NS10device_ptrIiEESC_EEEE10policy1000ElNS7_5minusIiEESC_JPiSI_EEEvT0_iT1_T2_DpNS2_10kernel_argIT3_EE)
        /*0704*/ 	.word	0x00000000


	//----- nvinfo : EIATTR_MIN_STACK_SIZE
	.align		4
.L_353:
        /*0708*/ 	.byte	0x04, 0x12
        /*070a*/ 	.short	(.L_355 - .L_354)
	.align		4
.L_354:
        /*070c*/ 	.word	index@(_ZN3cub18CUB_300001_SM_10006detail9transform16transform_kernelINS2_10policy_hubILb0EN4cuda3std3__45tupleIJN6thrust24THRUST_300001_SM_1000_NS10device_ptrIiEESC_EEEE10policy1000EiNS7_5minusIiEESC_JPiSI_EEEvT0_iT1_T2_DpNS2_10kernel_argIT3_EE)
        /*0710*/ 	.word	0x00000000


	//----- nvinfo : EIATTR_MIN_STACK_SIZE
	.align		4
.L_355:
        /*0714*/ 	.byte	0x04, 0x12
        /*0716*/ 	.short	(.L_357 - .L_356)
	.align		4
.L_356:
        /*0718*/ 	.word	index@(_ZN3cub18CUB_300001_SM_10006detail9transform16transform_kernelINS2_10policy_hubILb0EN4cuda3std3__45tupleIJN6thrust24THRUST_300001_SM_1000_NS20permutation_iteratorINSA_10device_ptrIiEESD_EESE_EEEE10policy1000ElNS7_5minusIiEESD_JSE_SE_EEEvT0_iT1_T2_DpNS2_10kernel_argIT3_EE)
        /*071c*/ 	.word	0x00000000


	//----- nvinfo : EIATTR_MIN_STACK_SIZE
	.align		4
.L_357:
        /*0720*/ 	.byte	0x04, 0x12
        /*0722*/ 	.short	(.L_359 - .L_358)
	.align		4
.L_358:
        /*0724*/ 	.word	index@(_ZN3cub18CUB_300001_SM_10006detail9transform16transform_kernelINS2_10policy_hubILb0EN4cuda3std3__45tupleIJN6thrust24THRUST_300001_SM_1000_NS20permutation_iteratorINSA_10device_ptrIiEESD_EESE_EEEE10policy1000EiNS7_5minusIiEESD_JSE_SE_EEEvT0_iT1_T2_DpNS2_10kernel_argIT3_EE)
        /*0728*/ 	.word	0x00000000


	//----- nvinfo : EIATTR_MIN_STACK_SIZE
	.align		4
.L_359:
        /*072c*/ 	.byte	0x04, 0x12
        /*072e*/ 	.short	(.L_361 - .L_360)
	.align		4
.L_360:
        /*0730*/ 	.word	index@(_ZN3cub18CUB_300001_SM_10006detail9transform16transform_kernelINS2_10policy_hubILb1EN4cuda3std3__45tupleIJN6thrust24THRUST_300001_SM_1000_NS17counting_iteratorIiNSA_11use_defaultESC_SC_EEEEEE10policy1000ElNS7_10__identityENSA_20permutation_iteratorINSA_10device_ptrIiEESK_EEJSD_EEEvT0_iT1_T2_DpNS2_10kernel_argIT3_EE)
        /*0734*/ 	.word	0x00000000


	//----- nvinfo : EIATTR_MIN_STACK_SIZE
	.align		4
.L_361:
        /*0738*/ 	.byte	0x04, 0x12
        /*073a*/ 	.short	(.L_363 - .L_362)
	.align		4
.L_362:
        /*073c*/ 	.word	index@(_ZN3cub18CUB_300001_SM_10006detail9transform16transform_kernelINS2_10policy_hubILb1EN4cuda3std3__45tupleIJN6thrust24THRUST_300001_SM_1000_NS17counting_iteratorIiNSA_11use_defaultESC_SC_EEEEEE10policy1000EiNS7_10__identityENSA_20permutation_iteratorINSA_10device_ptrIiEESK_EEJSD_EEEvT0_iT1_T2_DpNS2_10kernel_argIT3_EE)
        /*0740*/ 	.word	0x00000000


	//----- nvinfo : EIATTR_MIN_STACK_SIZE
	.align		4
.L_363:
        /*0744*/ 	.byte	0x04, 0x12
        /*0746*/ 	.short	(.L_365 - .L_364)
	.align		4
.L_364:
        /*0748*/ 	.word	index@(_ZN3cub18CUB_300001_SM_10006detail8for_each13static_kernelINS2_12policy_hub_t12policy_500_tElN6thrust24THRUST_300001_SM_1000_NS8cuda_cub10__tabulate7functorINS7_10device_ptrIiEENS7_6system6detail7generic6detail22compute_sequence_valueIivEElEEEEvT0_T1_)
        /*074c*/ 	.word	0x00000000


	//----- nvinfo : EIATTR_MIN_STACK_SIZE
	.align		4
.L_365:
        /*0750*/ 	.byte	0x04, 0x12
        /*0752*/ 	.short	(.L_367 - .L_366)
	.align		4
.L_366:
        /*0754*/ 	.word	index@(_ZN3cub18CUB_300001_SM_10006detail11EmptyKernelIvEEvv)
        /*0758*/ 	.word	0x00000000


	//----- nvinfo : EIATTR_MIN_STACK_SIZE
	.align		4
.L_367:
        /*075c*/ 	.byte	0x04, 0x12
        /*075e*/ 	.short	(.L_369 - .L_368)
	.align		4
.L_368:
        /*0760*/ 	.word	index@(_Z23compute_active_verticesPiiS_)
        /*0764*/ 	.word	0x00000000


	//----- nvinfo : EIATTR_MIN_STACK_SIZE
	.align		4
.L_369:
        /*0768*/ 	.byte	0x04, 0x12
        /*076a*/ 	.short	(.L_371 - .L_370)
	.align		4
.L_370:
        /*076c*/ 	.word	index@(_Z14unmap_coloringPiS_S_i)
        /*0770*/ 	.word	0x00000000


	//----- nvinfo : EIATTR_MIN_STACK_SIZE
	.align		4
.L_371:
        /*0774*/ 	.byte	0x04, 0x12
        /*0776*/ 	.short	(.L_373 - .L_372)
	.align		4
.L_372:
        /*0778*/ 	.word	index@(_Z21scatter_edges_by_permPiS_iS_S_S_S_S_)
        /*077c*/ 	.word	0x00000000


	//----- nvinfo : EIATTR_MIN_STACK_SIZE
	.align		4
.L_373:
        /*0780*/ 	.byte	0x04, 0x12
        /*0782*/ 	.short	(.L_375 - .L_374)
	.align		4
.L_374:
        /*0784*/ 	.word	index@(_Z14update_degreesPiS_iiS_S_)
        /*0788*/ 	.word	0x00000000


	//----- nvinfo : EIATTR_MIN_STACK_SIZE
	.align		4
.L_375:
        /*078c*/ 	.byte	0x04, 0x12
        /*078e*/ 	.short	(.L_377 - .L_376)
	.align		4
.L_376:
        /*0790*/ 	.word	index@(_Z22smallest_last_orderingPiS_iiiS_S_ifS_)
        /*0794*/ 	.word	0x00000000


	//----- nvinfo : EIATTR_MIN_STACK_SIZE
	.align		4
.L_377:
        /*0798*/ 	.byte	0x04, 0x12
        /*079a*/ 	.short	(.L_379 - .L_378)
	.align		4
.L_378:
        /*079c*/ 	.word	index@(_Z20compute_active_edgesPiS_iS_S_)
        /*07a0*/ 	.word	0x00000000


	//----- nvinfo : EIATTR_MIN_STACK_SIZE
	.align		4
.L_379:
        /*07a4*/ 	.byte	0x04, 0x12
        /*07a6*/ 	.short	(.L_381 - .L_380)
	.align		4
.L_380:
        /*07a8*/ 	.word	index@(_Z15verify_coloringPiS_iS_S_S_S_)
        /*07ac*/ 	.word	0x00000000


	//----- nvinfo : EIATTR_MIN_STACK_SIZE
	.align		4
.L_381:
        /*07b0*/ 	.byte	0x04, 0x12
        /*07b2*/ 	.short	(.L_383 - .L_382)
	.align		4
.L_382:
        /*07b4*/ 	.word	index@(_Z14apply_coloringPiS_iS_S_S_i)
        /*07b8*/ 	.word	0x00000000


	//----- nvinfo : EIATTR_MIN_STACK_SIZE
	.align		4
.L_383:
        /*07bc*/ 	.byte	0x04, 0x12
        /*07be*/ 	.short	(.L_385 - .L_384)
	.align		4
.L_384:
        /*07c0*/ 	.word	index@(_Z21apply_coloring_randomPiS_iS_S_S_S_i)
        /*07c4*/ 	.word	0x00000000


	//----- nvinfo : EIATTR_MIN_STACK_SIZE
	.align		4
.L_385:
        /*07c8*/ 	.byte	0x04, 0x12
        /*07ca*/ 	.short	(.L_387 - .L_386)
	.align		4
.L_386:
        /*07cc*/ 	.word	index@(_Z29luby_mis_coloring_iter_randomPiS_iS_S_S_S_i)
        /*07d0*/ 	.word	0x00000000


	//----- nvinfo : EIATTR_MIN_STACK_SIZE
	.align		4
.L_387:
        /*07d4*/ 	.byte	0x04, 0x12
        /*07d6*/ 	.short	(.L_389 - .L_388)
	.align		4
.L_388:
        /*07d8*/ 	.word	index@(_Z20multi_color_mis_iterPiS_iS_S_ii)
        /*07dc*/ 	.word	0x00000000


	//----- nvinfo : EIATTR_MIN_STACK_SIZE
	.align		4
.L_389:
        /*07e0*/ 	.byte	0x04, 0x12
        /*07e2*/ 	.short	(.L_391 - .L_390)
	.align		4
.L_390:
        /*07e4*/ 	.word	index@(_Z29multi_color_resolve_and_colorPiS_iS_S_S_i)
        /*07e8*/ 	.word	0x00000000


	//----- nvinfo : EIATTR_MIN_STACK_SIZE
	.align		4
.L_391:
        /*07ec*/ 	.byte	0x04, 0x12
        /*07ee*/ 	.short	(.L_393 - .L_392)
	.align		4
.L_392:
        /*07f0*/ 	.word	index@(_Z23scatter_to_compact_listPiS_S_ii)
        /*07f4*/ 	.word	0x00000000


	//----- nvinfo : EIATTR_MIN_STACK_SIZE
	.align		4
.L_393:
        /*07f8*/ 	.byte	0x04, 0x12
        /*07fa*/ 	.short	(.L_395 - .L_394)
	.align		4
.L_394:
        /*07fc*/ 	.word	index@(_Z37multi_color_resolve_and_color_compactPiS_S_S_S_S_ii)
        /*0800*/ 	.word	0x00000040


	//----- nvinfo : EIATTR_MIN_STACK_SIZE
	.align		4
.L_395:
        /*0804*/ 	.byte	0x04, 0x12
        /*0806*/ 	.short	(.L_397 - .L_396)
	.align		4
.L_396:
        /*0808*/ 	.word	index@(_Z29finalize_partition_assignmentiPiS_Pjii)
        /*080c*/ 	.word	0x00000000


	//----- nvinfo : EIATTR_MIN_STACK_SIZE
	.align		4
.L_397:
        /*0810*/ 	.byte	0x04, 0x12
        /*0812*/ 	.short	(.L_399 - .L_398)
	.align		4
.L_398:
        /*0814*/ 	.word	index@(_Z26process_edges_update_masksPiS_iiS_PjS_ii)
        /*0818*/ 	.word	0x00000000


	//----- nvinfo : EIATTR_MIN_STACK_SIZE
	.align		4
.L_399:
        /*081c*/ 	.byte	0x04, 0x12
        /*081e*/ 	.short	(.L_401 - .L_400)
	.align		4
.L_400:
        /*0820*/ 	.word	index@(_Z20init_partition_masksiPiS_Pji)
        /*0824*/ 	.word	0x00000000


	//----- nvinfo : EIATTR_MIN_STACK_SIZE
	.align		4
.L_401:
        /*0828*/ 	.byte	0x04, 0x12
        /*082a*/ 	.short	(.L_403 - .L_402)
	.align		4
.L_402:
        /*082c*/ 	.word	index@(_Z22init_random_prioritiesPiij)
        /*0830*/ 	.word	0x00000000


	//----- nvinfo : EIATTR_MIN_STACK_SIZE
	.align		4
.L_403:
        /*0834*/ 	.byte	0x04, 0x12
        /*0836*/ 	.short	(.L_405 - .L_404)
	.align		4
.L_404:
        /*0838*/ 	.word	index@(_Z22luby_mis_coloring_iterPiS_iS_S_S_i)
        /*083c*/ 	.word	0x00000000
.L_405:


//--------------------- .nv.compat                --------------------------
	.section	.nv.compat,"",@"SHT_CUDA_COMPAT_INFO"
	.align	4
        /*0000*/ 	.byte	0x02, 0x09, 0x00, 0x00, 0x02, 0x02, 0x02, 0x00, 0x02, 0x05, 0x05, 0x00, 0x03, 0x07, 0x01, 0x01
        /*0010*/ 	.byte	0x02, 0x03, 0x00, 0x00, 0x02, 0x06, 0x01, 0x00, 0x04, 0x0b, 0x08, 0x00, 0x09, 0x00, 0x00, 0x00
        /*0020*/ 	.byte	0x00, 0x00, 0x00, 0x00


//--------------------- .nv.info._ZN3cub18CUB_300001_SM_10006detail10radix_sort29DeviceRadixSortOnesweepKernelINS1_5radix10policy_hubIiiyE10Policy1000ELNS0_9SortOrderE0EiiyiiNS1_21identity_decomposer_tEEEvPT5_SB_PT3_PKSC_PT1_PKSG_PT2_PKSK_T4_iiT6_ --------------------------
	.section	.nv.info._ZN3cub18CUB_300001_SM_10006detail10radix_sort29DeviceRadixSortOnesweepKernelINS1_5radix10policy_hubIiiyE10Policy1000ELNS0_9SortOrderE0EiiyiiNS1_21identity_decomposer_tEEEvPT5_SB_PT3_PKSC_PT1_PKSG_PT2_PKSK_T4_iiT6_,"",@"SHT_CUDA_INFO"
	.sectionflags	@""
	.align	4


	//----- nvinfo : EIATTR_CUDA_API_VERSION
	.align		4
        /*0000*/ 	.byte	0x04, 0x37
        /*0002*/ 	.short	(.L_407 - .L_406)
.L_406:
        /*0004*/ 	.word	0x00000082


	//----- nvinfo : EIATTR_KPARAM_INFO
	.align		4
.L_407:
        /*0008*/ 	.byte	0x04, 0x17
        /*000a*/ 	.short	(.L_409 - .L_408)
.L_408:
        /*000c*/ 	.word	0x00000000
        /*0010*/ 	.short	0x000b
        /*0012*/ 	.short	0x004c
        /*0014*/ 	.byte	0x00, 0xf0, 0x05, 0x00


	//----- nvinfo : EIATTR_KPARAM_INFO
	.align		4
.L_409:
        /*0018*/ 	.byte	0x04, 0x17
        /*001a*/ 	.short	(.L_411 - .L_410)
.L_410:
        /*001c*/ 	.word	0x00000000
        /*0020*/ 	.short	0x000a
        /*0022*/ 	.short	0x0048
        /*0024*/ 	.byte	0x00, 0xf0, 0x11, 0x00


	//----- nvinfo : EIATTR_KPARAM_INFO
	.align		4
.L_411:
        /*0028*/ 	.byte	0x04, 0x17
        /*002a*/ 	.short	(.L_413 - .L_412)
.L_412:
        /*002c*/ 	.word	0x00000000
        /*0030*/ 	.short	0x0009
        /*0032*/ 	.short	0x0044
        /*0034*/ 	.byte	0x00, 0xf0, 0x11, 0x00


	//----- nvinfo : EIATTR_KPARAM_INFO
	.align		4
.L_413:
        /*0038*/ 	.byte	0x04, 0x17
        /*003a*/ 	.short	(.L_415 - .L_414)
.L_414:
        /*003c*/ 	.word	0x00000000
        /*0040*/ 	.short	0x0008
        /*0042*/ 	.short	0x0040
        /*0044*/ 	.byte	0x00, 0xf0, 0x11, 0x00


	//----- nvinfo : EIATTR_KPARAM_INFO
	.align		4
.L_415:
        /*0048*/ 	.byte	0x04, 0x17
        /*004a*/ 	.short	(.L_417 - .L_416)
.L_416:
        /*004c*/ 	.word	0x00000000
        /*0050*/ 	.short	0x0007
        /*0052*/ 	.short	0x0038
        /*0054*/ 	.byte	0x00, 0xf5, 0x21, 0x00


	//----- nvinfo : EIATTR_KPARAM_INFO
	.align		4
.L_417:
        /*0058*/ 	.byte	0x04, 0x17
        /*005a*/ 	.short	(.L_419 - .L_418)
.L_418:
        /*005c*/ 	.word	0x00000000
        /*0060*/ 	.short	0x0006
        /*0062*/ 	.short	0x0030
        /*0064*/ 	.byte	0x00, 0xf5, 0x21, 0x00


	//----- nvinfo : EIATTR_KPARAM_INFO
	.align		4
.L_419:
        /*0068*/ 	.byte	0x04, 0x17
        /*006a*/ 	.short	(.L_421 - .L_420)
.L_420:
        /*006c*/ 	.word	0x00000000
        /*0070*/ 	.short	0x0005
        /*0072*/ 	.short	0x0028
        /*0074*/ 	.byte	0x00, 0xf5, 0x21, 0x00


	//----- nvinfo : EIATTR_KPARAM_INFO
	.align		4
.L_421:
        /*0078*/ 	.byte	0x04, 0x17
        /*007a*/ 	.short	(.L_423 - .L_422)
.L_422:
        /*007c*/ 	.word	0x00000000
        /*0080*/ 	.short	0x0004
        /*0082*/ 	.short	0x0020
        /*0084*/ 	.byte	0x00, 0xf5, 0x21, 0x00


	//----- nvinfo : EIATTR_KPARAM_INFO
	.align		4
.L_423:
        /*0088*/ 	.byte	0x04, 0x17
        /*008a*/ 	.short	(.L_425 - .L_424)
.L_424:
        /*008c*/ 	.word	0x00000000
        /*0090*/ 	.short	0x0003
        /*0092*/ 	.short	0x0018
        /*0094*/ 	.byte	0x00, 0xf5, 0x21, 0x00


	//----- nvinfo : EIATTR_KPARAM_INFO
	.align		4
.L_425:
        /*0098*/ 	.byte	0x04, 0x17
        /*009a*/ 	.short	(.L_427 - .L_426)
.L_426:
        /*009c*/ 	.word	0x00000000
        /*00a0*/ 	.short	0x0002
        /*00a2*/ 	.short	0x0010
        /*00a4*/ 	.byte	0x00, 0xf5, 0x21, 0x00


	//----- nvinfo : EIATTR_KPARAM_INFO
	.align		4
.L_427:
        /*00a8*/ 	.byte	0x04, 0x17
        /*00aa*/ 	.short	(.L_429 - .L_428)
.L_428:
        /*00ac*/ 	.word	0x00000000
        /*00b0*/ 	.short	0x0001
        /*00b2*/ 	.short	0x0008
        /*00b4*/ 	.byte	0x00, 0xf5, 0x21, 0x00


	//----- nvinfo : EIATTR_KPARAM_INFO
	.align		4
.L_429:
        /*00b8*/ 	.byte	0x04, 0x17
        /*00ba*/ 	.short	(.L_431 - .L_430)
.L_430:
        /*00bc*/ 	.word	0x00000000
        /*00c0*/ 	.short	0x0000
        /*00c2*/ 	.short	0x0000
        /*00c4*/ 	.byte	0x00, 0xf5, 0x21, 0x00


	//----- nvinfo : EIATTR_SPARSE_MMA_MASK
	.align		4
.L_431:
        /*00c8*/ 	.byte	0x03, 0x50
        /*00ca*/ 	.short	0x0000


	//----- nvinfo : EIATTR_MAXREG_COUNT
	.align		4
        /*00cc*/ 	.byte	0x03, 0x1b
        /*00ce*/ 	.short	0x00a8


	//----- nvinfo : EIATTR_NUM_BARRIERS
	.align		4
        /*00d0*/ 	.byte	0x02, 0x4c
        /*00d2*/ 	.byte	0x01
	.zero		1


	//----- nvinfo : EIATTR_MERCURY_ISA_VERSION
	.align		4
        /*00d4*/ 	.byte	0x03, 0x5f
        /*00d6*/ 	.short	0x0101


	//----- nvinfo : EIATTR_COOP_GROUP_MASK_REGIDS
	.align		4
        /*00d8*/ 	.byte	0x04, 0x29
        /*00da*/ 	.short	(.L_433 - .L_432)


	//   ....[0]....
.L_432:
        /*00dc*/ 	.word	0xffffffff


	//   ....[1]....
        /*00e0*/ 	.word	0x05000006


	//   ....[2]....
        /*00e4*/ 	.word	0xffffffff


	//   ....[3]....
        /*00e8*/ 	.word	0xffffffff


	//   ....[4]....
        /*00ec*/ 	.word	0xffffffff


	//   ....[5]....
        /*00f0*/ 	.word	0xffffffff


	//   ....[6]....
        /*00f4*/ 	.word	0xffffffff


	//   ....[7]....
        /*00f8*/ 	.word	0xffffffff


	//   ....[8]....
        /*00fc*/ 	.word	0xffffffff


	//   ....[9]....
        /*0100*/ 	.word	0xffffffff


	//   ....[10]....
        /*0104*/ 	.word	0xffffffff


	//   ....[11]....
        /*0108*/ 	.word	0xffffffff


	//   ....[12]....
        /*010c*/ 	.word	0xffffffff


	//   ....[13]....
        /*0110*/ 	.word	0xffffffff


	//   ....[14]....
        /*0114*/ 	.word	0xffffffff


	//   ....[15]....
        /*0118*/ 	.word	0xffffffff


	//   ....[16]....
        /*011c*/ 	.word	0xffffffff


	//   ....[17]....
        /*0120*/ 	.word	0xffffffff


	//   ....[18]....
        /*0124*/ 	.word	0xffffffff


	//   ....[19]....
        /*0128*/ 	.word	0xffffffff


	//   ....[20]....
        /*012c*/ 	.word	0xffffffff


	//   ....[21]....
        /*0130*/ 	.word	0xffffffff


	//   ....[22]....
        /*0134*/ 	.word	0xffffffff


	//   ....[23]....
        /*0138*/ 	.word	0xffffffff


	//   ....[24]....
        /*013c*/ 	.word	0xffffffff


	//   ....[25]....
        /*0140*/ 	.word	0xffffffff


	//   ....[26]....
        /*0144*/ 	.word	0xffffffff


	//   ....[27]....
        /*0148*/ 	.word	0xffffffff


	//   ....[28]....
        /*014c*/ 	.word	0xffffffff


	//   ....[29]....
        /*0150*/ 	.word	0xffffffff


	//   ....[30]....
        /*0154*/ 	.word	0xffffffff


	//   ....[31]....
        /*0158*/ 	.word	0xffffffff


	//   ....[32]....
        /*015c*/ 	.word	0xffffffff


	//   ....[33]....
        /*0160*/ 	.word	0xffffffff


	//   ....[34]....
        /*0164*/ 	.word	0xffffffff


	//   ....[35]....
        /*0168*/ 	.word	0xffffffff


	//   ....[36]....
        /*016c*/ 	.word	0xffffffff


	//   ....[37]....
        /*0170*/ 	.word	0xffffffff


	//   ....[38]....
        /*0174*/ 	.word	0xffffffff


	//   ....[39]....
        /*0178*/ 	.word	0xffffffff


	//   ....[40]....
        /*017c*/ 	.word	0xffffffff


	//   ....[41]....
        /*0180*/ 	.word	0xffffffff


	//   ....[42]....
        /*0184*/ 	.word	0xffffffff


	//   ....[43]....
        /*0188*/ 	.word	0xffffffff


	//   ....[44]....
        /*018c*/ 	.word	0xffffffff


	//   ....[45]....
        /*0190*/ 	.word	0xffffffff


	//   ....[46]....
        /*0194*/ 	.word	0xffffffff


	//   ....[47]....
        /*0198*/ 	.word	0xffffffff


	//   ....[48]....
        /*019c*/ 	.word	0xffffffff


	//   ....[49]....
        /*01a0*/ 	.word	0xffffffff


	//   ....[50]....
        /*01a4*/ 	.word	0xffffffff


	//   ....[51]....
        /*01a8*/ 	.word	0xffffffff


	//   ....[52]....
        /*01ac*/ 	.word	0xffffffff


	//   ....[53]....
        /*01b0*/ 	.word	0xffffffff


	//   ....[54]....
        /*01b4*/ 	.word	0xffffffff


	//   ....[55]....
        /*01b8*/ 	.word	0xffffffff


	//   ....[56]....
        /*01bc*/ 	.word	0xffffffff


	//   ....[57]....
        /*01c0*/ 	.word	0xffffffff


	//   ....[58]....
        /*01c4*/ 	.word	0xffffffff


	//   ....[59]....
        /*01c8*/ 	.word	0xffffffff


	//   ....[60]....
        /*01cc*/ 	.word	0xffffffff


	//   ....[61]....
        /*01d0*/ 	.word	0xffffffff


	//   ....[62]....
        /*01d4*/ 	.word	0xffffffff


	//   ....[63]....
        /*01d8*/ 	.word	0xffffffff


	//   ....[64]....
        /*01dc*/ 	.word	0xffffffff


	//   ....[65]....
        /*01e0*/ 	.word	0xffffffff


	//   ....[66]....
        /*01e4*/ 	.word	0xffffffff


	//   ....[67]....
        /*01e8*/ 	.word	0xffffffff


	//   ....[68]....
        /*01ec*/ 	.word	0xffffffff


	//   ....[69]....
        /*01f0*/ 	.word	0xffffffff


	//   ....[70]....
        /*01f4*/ 	.word	0xffffffff


	//   ....[71]....
        /*01f8*/ 	.word	0xffffffff


	//   ....[72]....
        /*01fc*/ 	.word	0xffffffff


	//   ....[73]....
        /*0200*/ 	.word	0xffffffff


	//   ....[74]....
        /*0204*/ 	.word	0xffffffff


	//   ....[75]....
        /*0208*/ 	.word	0xffffffff


	//   ....[76]....
        /*020c*/ 	.word	0xffffffff


	//   ....[77]....
        /*0210*/ 	.word	0xffffffff


	//   ....[78]....
        /*0214*/ 	.word	0xffffffff


	//   ....[79]....
        /*0218*/ 	.word	0xffffffff


	//   ....[80]....
        /*021c*/ 	.word	0xffffffff


	//   ....[81]....
        /*0220*/ 	.word	0xffffffff


	//   ....[82]....
        /*0224*/ 	.word	0xffffffff


	//   ....[83]....
        /*0228*/ 	.word	0xffffffff


	//   ....[84]....
        /*022c*/ 	.word	0xffffffff


	//   ....[85]....
        /*0230*/ 	.word	0xffffffff


	//   ....[86]....
        /*0234*/ 	.word	0xffffffff


	//   ....[87]....
        /*0238*/ 	.word	0xffffffff


	//   ....[88]....
        /*023c*/ 	.word	0xffffffff


	//   ....[89]....
        /*0240*/ 	.word	0xffffffff


	//   ....[90]....
        /*0244*/ 	.word	0xffffffff


	//   ....[91]....
        /*0248*/ 	.word	0xffffffff


	//   ....[92]....
        /*024c*/ 	.word	0xffffffff


	//   ....[93]....
        /*0250*/ 	.word	0xffffffff


	//   ....[94]....
        /*0254*/ 	.word	0xffffffff


	//   ....[95]....
        /*0258*/ 	.word	0xffffffff


	//   ....[96]....
        /*025c*/ 	.word	0xffffffff


	//   ....[97]....
        /*0260*/ 	.word	0xffffffff


	//   ....[98]....
        /*0264*/ 	.word	0xffffffff


	//   ....[99]....
        /*0268*/ 	.word	0xffffffff


	//   ....[100]....
        /*026c*/ 	.word	0xffffffff


	//   ....[101]....
        /*0270*/ 	.word	0xffffffff


	//   ....[102]....
        /*0274*/ 	.word	0xffffffff


	//   ....[103]....
        /*0278*/ 	.word	0xffffffff


	//   ....[104]....
        /*027c*/ 	.word	0xffffffff


	//   ....[105]....
        /*0280*/ 	.word	0xffffffff


	//   ....[106]....
        /*0284*/ 	.word	0xffffffff


	//   ....[107]....
        /*0288*/ 	.word	0xffffffff


	//   ....[108]....
        /*028c*/ 	.word	0xffffffff


	//   ....[109]....
        /*0290*/ 	.word	0xffffffff


	//   ....[110]....
        /*0294*/ 	.word	0xffffffff


	//   ....[111]....
        /*0298*/ 	.word	0xffffffff


	//   ....[112]....
        /*029c*/ 	.word	0xffffffff


	//   ....[113]....
        /*02a0*/ 	.word	0xffffffff


	//   ....[114]....
        /*02a4*/ 	.word	0xffffffff


	//   ....[115]....
        /*02a8*/ 	.word	0xffffffff


	//   ....[116]....
        /*02ac*/ 	.word	0xffffffff


	//   ....[117]....
        /*02b0*/ 	.word	0xffffffff


	//   ....[118]....
        /*02b4*/ 	.word	0xffffffff


	//   ....[119]....
        /*02b8*/ 	.word	0xffffffff


	//   ....[120]....
        /*02bc*/ 	.word	0xffffffff


	//   ....[121]....
        /*02c0*/ 	.word	0xffffffff


	//   ....[122]....
        /*02c4*/ 	.word	0xffffffff


	//   ....[123]....
        /*02c8*/ 	.word	0xffffffff


	//   ....[124]....
        /*02cc*/ 	.word	0xffffffff


	//   ....[125]....
        /*02d0*/ 	.word	0xffffffff


	//   ....[126]....
        /*02d4*/ 	.word	0xffffffff


	//   ....[127]....
        /*02d8*/ 	.word	0xffffffff


	//   ....[128]....
        /*02dc*/ 	.word	0xffffffff


	//   ....[129]....
        /*02e0*/ 	.word	0xffffffff


	//   ....[130]....
        /*02e4*/ 	.word	0xffffffff


	//   ....[131]....
        /*02e8*/ 	.word	0xffffffff


	//   ....[132]....
        /*02ec*/ 	.word	0xffffffff


	//   ....[133]....
        /*02f0*/ 	.word	0xffffffff


	//   ....[134]....
        /*02f4*/ 	.word	0xffffffff


	//   ....[135]....
        /*02f8*/ 	.word	0xffffffff


	//   ....[136]....
        /*02fc*/ 	.word	0xffffffff


	//   ....[137]....
        /*0300*/ 	.word	0xffffffff


	//   ....[138]....
        /*0304*/ 	.word	0xffffffff


	//   ....[139]....
        /*0308*/ 	.word	0xffffffff


	//   ....[140]....
        /*030c*/ 	.word	0xffffffff


	//   ....[141]....
        /*0310*/ 	.word	0xffffffff


	//   ....[142]....
        /*0314*/ 	.word	0xffffffff


	//   ....[143]....
        /*0318*/ 	.word	0xffffffff


	//   ....[144]....
        /*031c*/ 	.word	0xffffffff


	//   ....[145]....
        /*0320*/ 	.word	0xffffffff


	//   ....[146]....
        /*0324*/ 	.word	0xffffffff


	//   ....[147]....
        /*0328*/ 	.word	0xffffffff


	//   ....[148]....
        /*032c*/ 	.word	0xffffffff


	//   ....[149]....
        /*0330*/ 	.word	0xffffffff


	//   ....[150]....
        /*0334*/ 	.word	0xffffffff


	//   ....[151]....
        /*0338*/ 	.word	0xffffffff


	//   ....[152]....
        /*033c*/ 	.word	0xffffffff


	//   ....[153]....
        /*0340*/ 	.word	0xffffffff


	//   ....[154]....
        /*0344*/ 	.word	0xffffffff


	//   ....[155]....
        /*0348*/ 	.word	0xffffffff


	//   ....[156]....
        /*034c*/ 	.word	0xffffffff


	//   ....[157]....
        /*0350*/ 	.word	0xffffffff


	//   ....[158]....
        /*0354*/ 	.word	0xffffffff


	//   ....[159]....
        /*0358*/ 	.word	0xffffffff


	//   ....[160]....
        /*035c*/ 	.word	0x05000006


	//   ....[161]....
        /*0360*/ 	.word	0xffffffff


	//   ....[162]....
        /*0364*/ 	.word	0xffffffff


	//   ....[163]....
        /*0368*/ 	.word	0xffffffff


	//   ....[164]....
        /*036c*/ 	.word	0xffffffff


	//   ....[165]....
        /*0370*/ 	.word	0xffffffff


	//   ....[166]....
        /*0374*/ 	.word	0xffffffff


	//   ....[167]....
        /*0378*/ 	.word	0xffffffff


	//   ....[168]....
        /*037c*/ 	.word	0xffffffff


	//   ....[169]....
        /*0380*/ 	.word	0xffffffff


	//   ....[170]....
        /*0384*/ 	.word	0xffffffff


	//   ....[171]....
        /*0388*/ 	.word	0xffffffff


	//   ....[172]....
        /*038c*/ 	.word	0xffffffff


	//   ....[173]....
        /*0390*/ 	.word	0xffffffff


	//   ....[174]....
        /*0394*/ 	.word	0xffffffff


	//   ....[175]....
        /*0398*/ 	.word	0xffffffff


	//   ....[176]....
        /*039c*/ 	.word	0xffffffff


	//   ....[177]....
        /*03a0*/ 	.word	0xffffffff


	//   ....[178]....
        /*03a4*/ 	.word	0xffffffff


	//   ....[179]....
        /*03a8*/ 	.word	0xffffffff


	//   ....[180]....
        /*03ac*/ 	.word	0xffffffff


	//   ....[181]....
        /*03b0*/ 	.word	0xffffffff


	//   ....[182]....
        /*03b4*/ 	.word	0xffffffff


	//   ....[183]....
        /*03b8*/ 	.word	0xffffffff


	//   ....[184]....
        /*03bc*/ 	.word	0xffffffff


	//   ....[185]....
        /*03c0*/ 	.word	0xffffffff


	//   ....[186]....
        /*03c4*/ 	.word	0xffffffff


	//   ....[187]....
        /*03c8*/ 	.word	0xffffffff


	//   ....[188]....
        /*03cc*/ 	.word	0xffffffff


	//   ....[189]....
        /*03d0*/ 	.word	0xffffffff


	//   ....[190]....
        /*03d4*/ 	.word	0xffffffff


	//   ....[191]....
        /*03d8*/ 	.word	0xffffffff


	//   ....[192]....
        /*03dc*/ 	.word	0xffffffff


	//   ....[193]....
        /*03e0*/ 	.word	0xffffffff


	//   ....[194]....
        /*03e4*/ 	.word	0xffffffff


	//   ....[195]....
        /*03e8*/ 	.word	0xffffffff


	//   ....[196]....
        /*03ec*/ 	.word	0xffffffff


	//   ....[197]....
        /*03f0*/ 	.word	0xffffffff


	//   ....[198]....
        /*03f4*/ 	.word	0xffffffff


	//   ....[199]....
        /*03f8*/ 	.word	0xffffffff


	//   ....[200]....
        /*03fc*/ 	.word	0xffffffff


	//   ....[201]....
        /*0400*/ 	.word	0xffffffff


	//   ....[202]....
        /*0404*/ 	.word	0xffffffff


	//   ....[203]....
        /*0408*/ 	.word	0xffffffff


	//   ....[204]....
        /*040c*/ 	.word	0xffffffff


	//   ....[205]....
        /*0410*/ 	.word	0xffffffff


	//   ....[206]....
        /*0414*/ 	.word	0xffffffff


	//   ....[207]....
        /*0418*/ 	.word	0xffffffff


	//   ....[208]....
        /*041c*/ 	.word	0xffffffff


	//   ....[209]....
        /*0420*/ 	.word	0xffffffff


	//   ....[210]....
        /*0424*/ 	.word	0xffffffff


	//   ....[211]....
        /*0428*/ 	.word	0xffffffff


	//   ....[212]....
        /*042c*/ 	.word	0xffffffff


	//   ....[213]....
        /*0430*/ 	.word	0xffffffff


	//   ....[214]....
        /*0434*/ 	.word	0xffffffff


	//   ....[215]....
        /*0438*/ 	.word	0xffffffff


	//   ....[216]....
        /*043c*/ 	.word	0xffffffff


	//   ....[217]....
        /*0440*/ 	.word	0xffffffff


	//   ....[218]....
        /*0444*/ 	.word	0xffffffff


	//   ....[219]....
        /*0448*/ 	.word	0xffffffff


	//   ....[220]....
        /*044c*/ 	.word	0xffffffff


	//   ....[221]....
        /*0450*/ 	.word	0xffffffff


	//   ....[222]....
        /*0454*/ 	.word	0xffffffff


	//   ....[223]....
        /*0458*/ 	.word	0xffffffff


	//   ....[224]....
        /*045c*/ 	.word	0xffffffff


	//   ....[225]....
        /*0460*/ 	.word	0xffffffff


	//   ....[226]....
        /*0464*/ 	.word	0xffffffff


	//   ....[227]....
        /*0468*/ 	.word	0xffffffff


	//   ....[228]....
        /*046c*/ 	.word	0xffffffff


	//   ....[229]....
        /*0470*/ 	.word	0x0500002f


	//   ....[230]....
        /*0474*/ 	.word	0x0500002f


	//   ....[231]....
        /*0478*/ 	.word	0x0500002f


	//   ....[232]....
        /*047c*/ 	.word	0x0500002f


	//   ....[233]....
        /*0480*/ 	.word	0x0500002f


	//----- nvinfo : EIATTR_COOP_GROUP_INSTR_OFFSETS
	.align		4
.L_433:
        /*0484*/ 	.byte	0x04, 0x28
        /*0486*/ 	.short	(.L_435 - .L_434)


	//   ....[0]....
.L_434:
        /*0488*/ 	.word	0x00000e40


	//   ....[1]....
        /*048c*/ 	.word	0x00001890


	//   ....[2]....
        /*0490*/ 	.word	0x00002ad0


	//   ....[3]....
        /*0494*/ 	.word	0x00002af0


	//   ....[4]....
        /*0498*/ 	.word	0x00002b10


	//   ....[5]....
        /*049c*/ 	.word	0x00002b30


	//   ....[6]....
        /*04a0*/ 	.word	0x00002b50


	//   ....[7]....
        /*04a4*/ 	.word	0x00003000


	//   ....[8]....
        /*04a8*/ 	.word	0x00003010


	//   ....[9]....
        /*04ac*/ 	.word	0x00003030


	//   ....[10]....
        /*04b0*/ 	.word	0x00003050


	//   ....[11]....
        /*04b4*/ 	.word	0x000030a0


	//   ....[12]....
        /*04b8*/ 	.word	0x000030d0


	//   ....[13]....
        /*04bc*/ 	.word	0x00003120


	//   ....[14]....
        /*04c0*/ 	.word	0x00003160


	//   ....[15]....
        /*04c4*/ 	.word	0x00003250


	//   ....[16]....
        /*04c8*/ 	.word	0x00003280


	//   ....[17]....
        /*04cc*/ 	.word	0x00003290


	//   ....[18]....
        /*04d0*/ 	.word	0x000032b0


	//   ....[19]....
        /*04d4*/ 	.word	0x000032f0


	//   ....[20]....
        /*04d8*/ 	.word	0x00003320


	//   ....[21]....
        /*04dc*/ 	.word	0x00003360


	//   ....[22]....
        /*04e0*/ 	.word	0x00003380


	//   ....[23]....
        /*04e4*/ 	.word	0x000033a0


	//   ....[24]....
        /*04e8*/ 	.word	0x00003490


	//   ....[25]....
        /*04ec*/ 	.word	0x000034c0


	//   ....[26]....
        /*04f0*/ 	.word	0x000034d0


	//   ....[27]....
        /*04f4*/ 	.word	0x000034f0


	//   ....[28]....
        /*04f8*/ 	.word	0x00003530


	//   ....[29]....
        /*04fc*/ 	.word	0x00003560


	//   ....[30]....
        /*0500*/ 	.word	0x000035a0


	//   ....[31]....
        /*0504*/ 	.word	0x000035c0


	//   ....[32]....
        /*0508*/ 	.word	0x000035e0


	//   ....[33]....
        /*050c*/ 	.word	0x000036d0


	//   ....[34]....
        /*0510*/ 	.word	0x00003700


	//   ....[35]....
        /*0514*/ 	.word	0x00003710


	//   ....[36]....
        /*0518*/ 	.word	0x00003730


	//   ....[37]....
        /*051c*/ 	.word	0x00003770


	//   ....[38]....
        /*0520*/ 	.word	0x000037a0


	//   ....[39]....
        /*0524*/ 	.word	0x000037e0


	//   ....[40]....
        /*0528*/ 	.word	0x00003800


	//   ....[41]....
        /*052c*/ 	.word	0x00003820


	//   ....[42]....
        /*0530*/ 	.word	0x00003930


	//   ....[43]....
        /*0534*/ 	.word	0x00003960


	//   ....[44]....
        /*0538*/ 	.word	0x00003970


	//   ....[45]....
        /*053c*/ 	.word	0x00003990


	//   ....[46]....
        /*0540*/ 	.word	0x000039d0


	//   ....[47]....
        /*0544*/ 	.word	0x00003a00


	//   ....[48]....
        /*0548*/ 	.word	0x00003a40


	//   ....[49]....
        /*054c*/ 	.word	0x00003a60


	//   ....[50]....
        /*0550*/ 	.word	0x00003a80


	//   ....[51]....
        /*0554*/ 	.word	0x00003b90


	//   ....[52]....
        /*0558*/ 	.word	0x00003bc0


	//   ....[53]....
        /*055c*/ 	.word	0x00003bd0


	//   ....[54]....
        /*0560*/ 	.word	0x00003bf0


	//   ....[55]....
        /*0564*/ 	.word	0x00003c30


	//   ....[56]....
        /*0568*/ 	.word	0x00003c60


	//   ....[57]....
        /*056c*/ 	.word	0x00003ca0


	//   ....[58]....
        /*0570*/ 	.word	0x00003cc0


	//   ....[59]....
        /*0574*/ 	.word	0x00003ce0


	//   ....[60]....
        /*0578*/ 	.word	0x00003df0


	//   ....[61]....
        /*057c*/ 	.word	0x00003e20


	//   ....[62]....
        /*0580*/ 	.word	0x00003e30


	//   ....[63]....
        /*0584*/ 	.word	0x00003e50


	//   ....[64]....
        /*0588*/ 	.word	0x00003e90


	//   ....[65]....
        /*058c*/ 	.word	0x00003ec0


	//   ....[66]....
        /*0590*/ 	.word	0x00003f00


	//   ....[67]....
        /*0594*/ 	.word	0x00003f20


	//   ....[68]....
        /*0598*/ 	.word	0x00003f40


	//   ....[69]....
        /*059c*/ 	.word	0x00004050


	//   ....[70]....
        /*05a0*/ 	.word	0x00004080


	//   ....[71]....
        /*05a4*/ 	.word	0x00004090


	//   ....[72]....
        /*05a8*/ 	.word	0x000040b0


	//   ....[73]....
        /*05ac*/ 	.word	0x000040f0


	//   ....[74]....
        /*05b0*/ 	.word	0x00004120


	//   ....[75]....
        /*05b4*/ 	.word	0x00004160


	//   ....[76]....
        /*05b8*/ 	.word	0x00004180


	//   ....[77]....
        /*05bc*/ 	.word	0x000041a0


	//   ....[78]....
        /*05c0*/ 	.word	0x000042b0


	//   ....[79]....
        /*05c4*/ 	.word	0x00004300


	//   ....[80]....
        /*05c8*/ 	.word	0x00004310


	//   ....[81]....
        /*05cc*/ 	.word	0x00004330


	//   ....[82]....
        /*05d0*/ 	.word	0x00004370


	//   ....[83]....
        /*05d4*/ 	.word	0x000043a0


	//   ....[84]....
        /*05d8*/ 	.word	0x000043e0


	//   ....[85]....
        /*05dc*/ 	.word	0x00004400


	//   ....[86]....
        /*05e0*/ 	.word	0x00004420


	//   ....[87]....
        /*05e4*/ 	.word	0x00004510


	//   ....[88]....
        /*05e8*/ 	.word	0x00004560


	//   ....[89]....
        /*05ec*/ 	.word	0x00004570


	//   ....[90]....
        /*05f0*/ 	.word	0x000045a0


	//   ....[91]....
        /*05f4*/ 	.word	0x000045c0


	//   ....[92]....
        /*05f8*/ 	.word	0x00004610


	//   ....[93]....
        /*05fc*/ 	.word	0x00004630


	//   ....[94]....
        /*0600*/ 	.word	0x00004670


	//   ....[95]....
        /*0604*/ 	.word	0x00004690


	//   ....[96]....
        /*0608*/ 	.word	0x00004770


	//   ....[97]....
        /*060c*/ 	.word	0x000047c0


	//   ....[98]....
        /*0610*/ 	.word	0x000047d0


	//   ....[99]....
        /*0614*/ 	.word	0x00004820


	//   ....[100]....
        /*0618*/ 	.word	0x00004850


	//   ....[101]....
        /*061c*/ 	.word	0x00004880


	//   ....[102]....
        /*0620*/ 	.word	0x000048b0


	//   ....[103]....
        /*0624*/ 	.word	0x000048e0


	//   ....[104]....
        /*0628*/ 	.word	0x00004910


	//   ....[105]....
        /*062c*/ 	.word	0x000049d0


	//   ....[106]....
        /*0630*/ 	.word	0x00004a20


	//   ....[107]....
        /*0634*/ 	.word	0x00004a30


	//   ....[108]....
        /*0638*/ 	.word	0x00004a80


	//   ....[109]....
        /*063c*/ 	.word	0x00004ab0


	//   ....[110]....
        /*0640*/ 	.word	0x00004ae0


	//   ....[111]....
        /*0644*/ 	.word	0x00004b10


	//   ....[112]....
        /*0648*/ 	.word	0x00004b40


	//   ....[113]....
        /*064c*/ 	.word	0x00004b70


	//   ....[114]....
        /*0650*/ 	.word	0x00004c60


	//   ....[115]....
        /*0654*/ 	.word	0x00004c80


	//   ....[116]....
        /*0658*/ 	.word	0x00004c90


	//   ....[117]....
        /*065c*/ 	.word	0x00004ce0


	//   ....[118]....
        /*0660*/ 	.word	0x00004d10


	//   ....[119]....
        /*0664*/ 	.word	0x00004d40


	//   ....[120]....
        /*0668*/ 	.word	0x00004d70


	//   ....[121]....
        /*066c*/ 	.word	0x00004da0


	//   ....[122]....
        /*0670*/ 	.word	0x00004dd0


	//   ....[123]....
        /*0674*/ 	.word	0x00004ec0


	//   ....[124]....
        /*0678*/ 	.word	0x00004f00


	//   ....[125]....
        /*067c*/ 	.word	0x00004f10


	//   ....[126]....
        /*0680*/ 	.word	0x00004f60


	//   ....[127]....
        /*0684*/ 	.word	0x00004f90


	//   ....[128]....
        /*0688*/ 	.word	0x00004fc0


	//   ....[129]....
        /*068c*/ 	.word	0x00004ff0


	//   ....[130]....
        /*0690*/ 	.word	0x00005020


	//   ....[131]....
        /*0694*/ 	.word	0x00005050


	//   ....[132]....
        /*0698*/ 	.word	0x00005140


	//   ....[133]....
        /*069c*/ 	.word	0x00005170


	//   ....[134]....
        /*06a0*/ 	.word	0x00005180


	//   ....[135]....
        /*06a4*/ 	.word	0x000051d0


	//   ....[136]....
        /*06a8*/ 	.word	0x00005200


	//   ....[137]....
        /*06ac*/ 	.word	0x00005230


	//   ....[138]....
        /*06b0*/ 	.word	0x00005260


	//   ....[139]....
        /*06b4*/ 	.word	0x00005290


	//   ....[140]....
        /*06b8*/ 	.word	0x000052c0


	//   ....[141]....
        /*06bc*/ 	.word	0x000053e0


	//   ....[142]....
        /*06c0*/ 	.word	0x000053f0


	//   ....[143]....
        /*06c4*/ 	.word	0x00005440


	//   ....[144]....
        /*06c8*/ 	.word	0x00005470


	//   ....[145]....
        /*06cc*/ 	.word	0x000054a0


	//   ....[146]....
        /*06d0*/ 	.word	0x000054d0


	//   ....[147]....
        /*06d4*/ 	.word	0x00005500


	//   ....[148]....
        /*06d8*/ 	.word	0x00005530


	//   ....[149]....
        /*06dc*/ 	.word	0x00005560


	//   ....[150]....
        /*06e0*/ 	.word	0x00005600


	//   ....[151]....
        /*06e4*/ 	.word	0x00005620


	//   ....[152]....
        /*06e8*/ 	.word	0x00005630


	//   ....[153]....
        /*06ec*/ 	.word	0x00005680


	//   ....[154]....
        /*06f0*/ 	.word	0x000056b0


	//   ....[155]....
        /*06f4*/ 	.word	0x000056e0


	//   ....[156]....
        /*06f8*/ 	.word	0x00005710


	//   ....[157]....
        /*06fc*/ 	.word	0x00005740


	//   ....[158]....
        /*0700*/ 	.word	0x00005770


	//   ....[159]....
        /*0704*/ 	.word	0x000058a0


	//   ....[160]....
        /*0708*/ 	.word	0x00005d40


	//   ....[161]....
        /*070c*/ 	.word	0x00006070


	//   ....[162]....
        /*0710*/ 	.word	0x00006130


	//   ....[163]....
        /*0714*/ 	.word	0x000061f0


	//   ....[164]....
        /*0718*/ 	.word	0x000062b0


	//   ....[165]....
        /*071c*/ 	.word	0x00006370


	//   ....[166]....
        /*0720*/ 	.word	0x00006430


	//   ....[167]....
        /*0724*/ 	.word	0x000064f0


	//   ....[168]....
        /*0728*/ 	.word	0x000065b0


	//   ....[169]....
        /*072c*/ 	.word	0x00006670


	//   ....[170]....
        /*0730*/ 	.word	0x00006730


	//   ....[171]....
        /*0734*/ 	.word	0x000067f0


	//   ....[172]....
        /*0738*/ 	.word	0x000068b0


	//   ....[173]....
        /*073c*/ 	.word	0x00006970


	//   ....[174]....
        /*0740*/ 	.word	0x00006a30


	//   ....[175]....
        /*0744*/ 	.word	0x00006af0


	//   ....[176]....
        /*0748*/ 	.word	0x00006bb0


	//   ....[177]....
        /*074c*/ 	.word	0x00006c70


	//   ....[178]....
        /*0750*/ 	.word	0x00006e60


	//   ....[179]....
        /*0754*/ 	.word	0x00006f90


	//   ....[180]....
        /*0758*/ 	.word	0x000070c0


	//   ....[181]....
        /*075c*/ 	.word	0x000071f0


	//   ....[182]....
        /*0760*/ 	.word	0x00007320


	//   ....[183]....
        /*0764*/ 	.word	0x00007450


	//   ....[184]....
        /*0768*/ 	.word	0x00007580


	//   ....[185]....
        /*076c*/ 	.word	0x000076b0


	//   ....[186]....
        /*0770*/ 	.word	0x000077e0


	//   ....[187]....
        /*0774*/ 	.word	0x00007910


	//   ....[188]....
        /*0778*/ 	.word	0x00007a40


	//   ....[189]....
        /*077c*/ 	.word	0x00007b60


	//   ....[190]....
        /*0780*/ 	.word	0x00007c70


	//   ....[191]....
        /*0784*/ 	.word	0x00007d80


	//   ....[192]....
        /*0788*/ 	.word	0x00007e90


	//   ....[193]....
        /*078c*/ 	.word	0x00007fa0


	//   ....[194]....
        /*0790*/ 	.word	0x000080b0


	//   ....[195]....
        /*0794*/ 	.word	0x00008eb0


	//   ....[196]....
        /*0798*/ 	.word	0x00008f40


	//   ....[197]....
        /*079c*/ 	.word	0x00008fc0


	//   ....[198]....
        /*07a0*/ 	.word	0x00009050


	//   ....[199]....
        /*07a4*/ 	.word	0x000090d0


	//   ....[200]....
        /*07a8*/ 	.word	0x00009160


	//   ....[201]....
        /*07ac*/ 	.word	0x000091e0


	//   ....[202]....
        /*07b0*/ 	.word	0x00009270


	//   ....[203]....
        /*07b4*/ 	.word	0x000092f0


	//   ....[204]....
        /*07b8*/ 	.word	0x00009380


	//   ....[205]....
        /*07bc*/ 	.word	0x00009400


	//   ....[206]....
        /*07c0*/ 	.word	0x00009490


	//   ....[207]....
        /*07c4*/ 	.word	0x00009510


	//   ....[208]....
        /*07c8*/ 	.word	0x000095a0


	//   ....[209]....
        /*07cc*/ 	.word	0x00009620


	//   ....[210]....
        /*07d0*/ 	.word	0x000096b0


	//   ....[211]....
        /*07d4*/ 	.word	0x00009730


	//   ....[212]....
        /*07d8*/ 	.word	0x00009890


	//   ....[213]....
        /*07dc*/ 	.word	0x00009960


	//   ....[214]....
        /*07e0*/ 	.word	0x00009a10


	//   ....[215]....
        /*07e4*/ 	.word	0x00009ad0


	//   ....[216]....
        /*07e8*/ 	.word	0x00009b80


	//   ....[217]....
        /*07ec*/ 	.word	0x00009c40


	//   ....[218]....
        /*07f0*/ 	.word	0x00009cf0


	//   ....[219]....
        /*07f4*/ 	.word	0x00009db0


	//   ....[220]....
        /*07f8*/ 	.word	0x00009e60


	//   ....[221]....
        /*07fc*/ 	.word	0x00009f20


	//   ....[222]....
        /*0800*/ 	.word	0x00009fd0


	//   ....[223]....
        /*0804*/ 	.word	0x0000a090


	//   ....[224]....
        /*0808*/ 	.word	0x0000a140


	//   ....[225]....
        /*080c*/ 	.word	0x0000a200


	//   ....[226]....
        /*0810*/ 	.word	0x0000a2a0


	//   ....[227]....
        /*0814*/ 	.word	0x0000a360


	//   ....[228]....
        /*0818*/ 	.word	0x0000a400


	//   ....[229]....
        /*081c*/ 	.word	0x0000a470


	//   ....[230]....
        /*0820*/ 	.word	0x0000a4e0


	//   ....[231]....
        /*0824*/ 	.word	0x0000a550


	//   ....[232]....
        /*0828*/ 	.word	0x0000a5c0


	//   ....[233]....
        /*082c*/ 	.word	0x0000a630


	//----- nvinfo : EIATTR_VRC_CTA_INIT_COUNT
	.align		4
.L_435:
        /*0830*/ 	.byte	0x02, 0x4a
	.zero		1
	.zero		1


	//----- nvinfo : EIATTR_EXIT_INSTR_OFFSETS
	.align		4
        /*0834*/ 	.byte	0x04, 0x1c
        /*0836*/ 	.short	(.L_437 - .L_436)


	//   ....[0]....
.L_436:
        /*0838*/ 	.word	0x00002570


	//   ....[1]....
        /*083c*/ 	.word	0x000028d0


	//   ....[2]....
        /*0840*/ 	.word	0x000028f0


	//   ....[3]....
        /*0844*/ 	.word	0x00009740


	//   ....[4]....
        /*0848*/ 	.word	0x0000a410


	//----- nvinfo : EIATTR_MAX_THREADS
	.align		4
.L_437:
        /*084c*/ 	.byte	0x04, 0x05
        /*084e*/ 	.short	(.L_439 - .L_438)
.L_438:
        /*0850*/ 	.word	0x00000180
        /*0854*/ 	.word	0x00000001
        /*0858*/ 	.word	0x00000001


	//----- nvinfo : EIATTR_CRS_STACK_SIZE
	.align		4
.L_439:
        /*085c*/ 	.byte	0x04, 0x1e
        /*085e*/ 	.short	(.L_441 - .L_440)
.L_440:
        /*0860*/ 	.word	0x00000000


	//----- nvinfo : EIATTR_CBANK_PARAM_SIZE
	.align		4
.L_441:
        /*0864*/ 	.byte	0x03, 0x19
        /*0866*/ 	.short	0x004d


	//----- nvinfo : EIATTR_PARAM_CBANK
	.align		4
        /*0868*/ 	.byte	0x04, 0x0a
        /*086a*/ 	.short	(.L_443 - .L_442)
	.align		4
.L_442:
        /*086c*/ 	.word	index@(.nv.constant0._ZN3cub18CUB_300001_SM_10006detail10radix_sort29DeviceRadixSortOnesweepKernelINS1_5radix10policy_hubIiiyE10Policy1000ELNS0_9SortOrderE0EiiyiiNS1_21identity_decomposer_tEEEvPT5_SB_PT3_PKSC_PT1_PKSG_PT2_PKSK_T4_iiT6_)
        /*0870*/ 	.short	0x0380
        /*0872*/ 	.short	0x004d


	//----- nvinfo : EIATTR_SW_WAR
	.align		4
.L_443:
        /*0874*/ 	.byte	0x04, 0x36
        /*0876*/ 	.short	(.L_445 - .L_444)
.L_444:
        /*0878*/ 	.word	0x00000008
.L_445:


//--------------------- .nv.info._ZN3cub18CUB_300001_SM_10006detail10radix_sort33DeviceRadixSortExclusiveSumKernelINS1_5radix10policy_hubIiiyE10Policy1000EyEEvPT0_ --------------------------
	.section	.nv.info._ZN3cub18CUB_300001_SM_10006detail10radix_sort33DeviceRadixSortExclusiveSumKernelINS1_5radix10policy_hubIiiyE10Policy1000EyEEvPT0_,"",@"SHT_CUDA_INFO"
	.sectionflags	@""
	.align	4


	//----- nvinfo : EIATTR_CUDA_API_VERSION
	.align		4
        /*0000*/ 	.byte	0x04, 0x37
        /*0002*/ 	.short	(.L_447 - .L_446)
.L_446:
        /*0004*/ 	.word	0x00000082


	//----- nvinfo : EIATTR_KPARAM_INFO
	.align		4
.L_447:
        /*0008*/ 	.byte	0x04, 0x17
        /*000a*/ 	.short	(.L_449 - .L_448)
.L_448:
        /*000c*/ 	.word	0x00000000
        /*0010*/ 	.short	0x0000
        /*0012*/ 	.short	0x0000
        /*0014*/ 	.byte	0x00, 0xf5, 0x21, 0x00


	//----- nvinfo : EIATTR_SPARSE_MMA_MASK
	.align		4
.L_449:
        /*0018*/ 	.byte	0x03, 0x50
        /*001a*/ 	.short	0x0000


	//----- nvinfo : EIATTR_MAXREG_COUNT
	.align		4
        /*001c*/ 	.byte	0x03, 0x1b
        /*001e*/ 	.short	0x00ff


	//----- nvinfo : EIATTR_NUM_BARRIERS
	.align		4
        /*0020*/ 	.byte	0x02, 0x4c
        /*0022*/ 	.byte	0x01
	.zero		1


	//----- nvinfo : EIATTR_MERCURY_ISA_VERSION
	.align		4
        /*0024*/ 	.byte	0x03, 0x5f
        /*0026*/ 	.short	0x0101


	//----- nvinfo : EIATTR_COOP_GROUP_MASK_REGIDS
	.align		4
        /*0028*/ 	.byte	0x04, 0x29
        /*002a*/ 	.short	(.L_451 - .L_450)


	//   ....[0]....
.L_450:
        /*002c*/ 	.word	0xffffffff


	//   ....[1]....
        /*0030*/ 	.word	0xffffffff


	//   ....[2]....
        /*0034*/ 	.word	0xffffffff


	//   ....[3]....
        /*0038*/ 	.word	0xffffffff


	//   ....[4]....
        /*003c*/ 	.word	0xffffffff


	//   ....[5]....
        /*0040*/ 	.word	0xffffffff


	//   ....[6]....
        /*0044*/ 	.word	0xffffffff


	//   ....[7]....
        /*0048*/ 	.word	0xffffffff


	//   ....[8]....
        /*004c*/ 	.word	0xffffffff


	//   ....[9]....
        /*0050*/ 	.word	0xffffffff


	//   ....[10]....
        /*0054*/ 	.word	0x05000015


	//   ....[11]....
        /*0058*/ 	.word	0x05000015


	//   ....[12]....
        /*005c*/ 	.word	0x05000015


	//   ....[13]....
        /*0060*/ 	.word	0x05000015


	//   ....[14]....
        /*0064*/ 	.word	0x05000015


	//   ....[15]....
        /*0068*/ 	.word	0x05000015


	//   ....[16]....
        /*006c*/ 	.word	0x05000015


	//   ....[17]....
        /*0070*/ 	.word	0x05000015


	//   ....[18]....
        /*0074*/ 	.word	0x05000015


	//   ....[19]....
        /*0078*/ 	.word	0x05000015


	//----- nvinfo : EIATTR_COOP_GROUP_INSTR_OFFSETS
	.align		4
.L_451:
        /*007c*/ 	.byte	0x04, 0x28
        /*007e*/ 	.short	(.L_453 - .L_452)


	//   ....[0]....
.L_452:
        /*0080*/ 	.word	0x00000250


	//   ....[1]....
        /*0084*/ 	.word	0x00000260


	//   ....[2]....
        /*0088*/ 	.word	0x000002a0


	//   ....[3]....
        /*008c*/ 	.word	0x000002c0


	//   ....[4]....
        /*0090*/ 	.word	0x00000310


	//   ....[5]....
        /*0094*/ 	.word	0x00000320


	//   ....[6]....
        /*0098*/ 	.word	0x00000360


	//   ....[7]....
        /*009c*/ 	.word	0x00000380


	//   ....[8]....
        /*00a0*/ 	.word	0x000003d0


	//   ....[9]....
        /*00a4*/ 	.word	0x000003e0


	//   ....[10]....
        /*00a8*/ 	.word	0x00000660


	//   ....[11]....
        /*00ac*/ 	.word	0x000006b0


	//   ....[12]....
        /*00b0*/ 	.word	0x00000740


	//   ....[13]....
        /*00b4*/ 	.word	0x00000790


	//   ....[14]....
        /*00b8*/ 	.word	0x00000820


	//   ....[15]....
        /*00bc*/ 	.word	0x00000870


	//   ....[16]....
        /*00c0*/ 	.word	0x00000900


	//   ....[17]....
        /*00c4*/ 	.word	0x00000950


	//   ....[18]....
        /*00c8*/ 	.word	0x000009e0


	//   ....[19]....
        /*00cc*/ 	.word	0x00000a30


	//----- nvinfo : EIATTR_VRC_CTA_INIT_COUNT
	.align		4
.L_453:
        /*00d0*/ 	.byte	0x02, 0x4a
	.zero		1
	.zero		1


	//----- nvinfo : EIATTR_EXIT_INSTR_OFFSETS
	.align		4
        /*00d4*/ 	.byte	0x04, 0x1c
        /*00d6*/ 	.short	(.L_455 - .L_454)


	//   ....[0]....
.L_454:
        /*00d8*/ 	.word	0x000005d0


	//   ....[1]....
        /*00dc*/ 	.word	0x00000600


	//----- nvinfo : EIATTR_CRS_STACK_SIZE
	.align		4
.L_455:
        /*00e0*/ 	.byte	0x04, 0x1e
        /*00e2*/ 	.short	(.L_457 - .L_456)
.L_456:
        /*00e4*/ 	.word	0x00000000


	//----- nvinfo : EIATTR_CBANK_PARAM_SIZE
	.align		4
.L_457:
        /*00e8*/ 	.byte	0x03, 0x19
        /*00ea*/ 	.short	0x0008


	//----- nvinfo : EIATTR_PARAM_CBANK
	.align		4
        /*00ec*/ 	.byte	0x04, 0x0a
        /*00ee*/ 	.short	(.L_459 - .L_458)
	.align		4
.L_458:
        /*00f0*/ 	.word	index@(.nv.constant0._ZN3cub18CUB_300001_SM_10006detail10radix_sort33DeviceRadixSortExclusiveSumKernelINS1_5radix10policy_hubIiiyE10Policy1000EyEEvPT0_)
        /*00f4*/ 	.short	0x0380
        /*00f6*/ 	.short	0x0008


	//----- nvinfo : EIATTR_SW_WAR
	.align		4
.L_459:
        /*00f8*/ 	.byte	0x04, 0x36
        /*00fa*/ 	.short	(.L_461 - .L_460)
.L_460:
        /*00fc*/ 	.word	0x00000008
.L_461:


//--------------------- .nv.info._ZN3cub18CUB_300001_SM_10006detail10radix_sort30DeviceRadixSortHistogramKernelINS1_5radix10policy_hubIiiyE10Policy1000ELNS0_9SortOrderE0EiyNS1_21identity_decomposer_tEEEvPT2_PKT1_SA_iiT3_ --------------------------
	.section	.nv.info._ZN3cub18CUB_300001_SM_10006detail10radix_sort30DeviceRadixSortHistogramKernelINS1_5radix10policy_hubIiiyE10Policy1000ELNS0_9SortOrderE0EiyNS1_21identity_decomposer_tEEEvPT2_PKT1_SA_iiT3_,"",@"SHT_CUDA_INFO"
	.sectionflags	@""
	.align	4


	//----- nvinfo : EIATTR_CUDA_API_VERSION
	.align		4
        /*0000*/ 	.byte	0x04, 0x37
        /*0002*/ 	.short	(.L_463 - .L_462)
.L_462:
        /*0004*/ 	.word	0x00000082


	//----- nvinfo : EIATTR_KPARAM_INFO
	.align		4
.L_463:
        /*0008*/ 	.byte	0x04, 0x17
        /*000a*/ 	.short	(.L_465 - .L_464)
.L_464:
        /*000c*/ 	.word	0x00000000
        /*0010*/ 	.short	0x0005
        /*0012*/ 	.short	0x0020
        /*0014*/ 	.byte	0x00, 0xf0, 0x05, 0x00


	//----- nvinfo : EIATTR_KPARAM_INFO
	.align		4
.L_465:
        /*0018*/ 	.byte	0x04, 0x17
        /*001a*/ 	.short	(.L_467 - .L_466)
.L_466:
        /*001c*/ 	.word	0x00000000
        /*0020*/ 	.short	0x0004
        /*0022*/ 	.short	0x001c
        /*0024*/ 	.byte	0x00, 0xf0, 0x11, 0x00


	//----- nvinfo : EIATTR_KPARAM_INFO
	.align		4
.L_467:
        /*0028*/ 	.byte	0x04, 0x17
        /*002a*/ 	.short	(.L_469 - .L_468)
.L_468:
        /*002c*/ 	.word	0x00000000
        /*0030*/ 	.short	0x0003
        /*0032*/ 	.short	0x0018
        /*0034*/ 	.byte	0x00, 0xf0, 0x11, 0x00


	//----- nvinfo : EIATTR_KPARAM_INFO
	.align		4
.L_469:
        /*0038*/ 	.byte	0x04, 0x17
        /*003a*/ 	.short	(.L_471 - .L_470)
.L_470:
        /*003c*/ 	.word	0x00000000
        /*0040*/ 	.short	0x0002
        /*0042*/ 	.short	0x0010
        /*0044*/ 	.byte	0x00, 0xf0, 0x21, 0x00


	//----- nvinfo : EIATTR_KPARAM_INFO
	.align		4
.L_471:
        /*0048*/ 	.byte	0x04, 0x17
        /*004a*/ 	.short	(.L_473 - .L_472)
.L_472:
        /*004c*/ 	.word	0x00000000
        /*0050*/ 	.short	0x0001
        /*0052*/ 	.short	0x0008
        /*0054*/ 	.byte	0x00, 0xf5, 0x21, 0x00


	//----- nvinfo : EIATTR_KPARAM_INFO
	.align		4
.L_473:
        /*0058*/ 	.byte	0x04, 0x17
        /*005a*/ 	.short	(.L_475 - .L_474)
.L_474:
        /*005c*/ 	.word	0x00000000
        /*0060*/ 	.short	0x0000
        /*0062*/ 	.short	0x0000
        /*0064*/ 	.byte	0x00, 0xf5, 0x21, 0x00


	//----- nvinfo : EIATTR_SPARSE_MMA_MASK
	.align		4
.L_475:
        /*0068*/ 	.byte	0x03, 0x50
        /*006a*/ 	.short	0x0000


	//----- nvinfo : EIATTR_MAXREG_COUNT
	.align		4
        /*006c*/ 	.byte	0x03, 0x1b
        /*006e*/ 	.short	0x00ff


	//----- nvinfo : EIATTR_NUM_BARRIERS
	.align		4
        /*0070*/ 	.byte	0x02, 0x4c
        /*0072*/ 	.byte	0x01
	.zero		1


	//----- nvinfo : EIATTR_MERCURY_ISA_VERSION
	.align		4
        /*0074*/ 	.byte	0x03, 0x5f
        /*0076*/ 	.short	0x0101


	//----- nvinfo : EIATTR_VRC_CTA_INIT_COUNT
	.align		4
        /*0078*/ 	.byte	0x02, 0x4a
	.zero		1
	.zero		1


	//----- nvinfo : EIATTR_EXIT_INSTR_OFFSETS
	.align		4
        /*007c*/ 	.byte	0x04, 0x1c
        /*007e*/ 	.short	(.L_477 - .L_476)


	//   ....[0]....
.L_476:
        /*0080*/ 	.word	0x00000040


	//   ....[1]....
        /*0084*/ 	.word	0x00002ee0


	//----- nvinfo : EIATTR_MAX_THREADS
	.align		4
.L_477:
        /*0088*/ 	.byte	0x04, 0x05
        /*008a*/ 	.short	(.L_479 - .L_478)
.L_478:
        /*008c*/ 	.word	0x00000080
        /*0090*/ 	.word	0x00000001
        /*0094*/ 	.word	0x00000001


	//----- nvinfo : EIATTR_CRS_STACK_SIZE
	.align		4
.L_479:
        /*0098*/ 	.byte	0x04, 0x1e
        /*009a*/ 	.short	(.L_481 - .L_480)
.L_480:
        /*009c*/ 	.word	0x00000000


	//----- nvinfo : EIATTR_CBANK_PARAM_SIZE
	.align		4
.L_481:
        /*00a0*/ 	.byte	0x03, 0x19
        /*00a2*/ 	.short	0x0021


	//----- nvinfo : EIATTR_PARAM_CBANK
	.align		4
        /*00a4*/ 	.byte	0x04, 0x0a
        /*00a6*/ 	.short	(.L_483 - .L_482)
	.align		4
.L_482:
        /*00a8*/ 	.word	index@(.nv.constant0._ZN3cub18CUB_300001_SM_10006detail10radix_sort30DeviceRadixSortHistogramKernelINS1_5radix10policy_hubIiiyE10Policy1000ELNS0_9SortOrderE0EiyNS1_21identity_decomposer_tEEEvPT2_PKT1_SA_iiT3_)
        /*00ac*/ 	.short	0x0380
        /*00ae*/ 	.short	0x0021


	//----- nvinfo : EIATTR_SW_WAR
	.align		4
.L_483:
        /*00b0*/ 	.byte	0x04, 0x36
        /*00b2*/ 	.short	(.L_485 - .L_484)
.L_484:
        /*00b4*/ 	.word	0x00000008
.L_485:


//--------------------- .nv.info._ZN3cub18CUB_300001_SM_10006detail10radix_sort31DeviceRadixSortSingleTileKernelINS1_5radix10policy_hubIiiyE10Policy1000ELNS0_9SortOrderE0EiiyNS1_21identity_decomposer_tEEEvPKT1_PSA_PKT2_PSE_T3_iiT4_ --------------------------
	.section	.nv.info._ZN3cub18CUB_300001_SM_10006detail10radix_sort31DeviceRadixSortSingleTileKernelINS1_5radix10policy_hubIiiyE10Policy1000ELNS0_9SortOrderE0EiiyNS1_21identity_decomposer_tEEEvPKT1_PSA_PKT2_PSE_T3_iiT4_,"",@"SHT_CUDA_INFO"
	.sectionflags	@""
	.align	4


	//----- nvinfo : EIATTR_CUDA_API_VERSION
	.align		4
        /*0000*/ 	.byte	0x04, 0x37
        /*0002*/ 	.short	(.L_487 - .L_486)
.L_486:
        /*0004*/ 	.word	0x00000082


	//----- nvinfo : EIATTR_KPARAM_INFO
	.align		4
.L_487:
        /*0008*/ 	.byte	0x04, 0x17
        /*000a*/ 	.short	(.L_489 - .L_488)
.L_488:
        /*000c*/ 	.word	0x00000000
        /*0010*/ 	.short	0x0007
        /*0012*/ 	.short	0x0030
        /*0014*/ 	.byte	0x00, 0xf0, 0x05, 0x00


	//----- nvinfo : EIATTR_KPARAM_INFO
	.align		4
.L_489:
        /*0018*/ 	.byte	0x04, 0x17
        /*001a*/ 	.short	(.L_491 - .L_490)
.L_490:
        /*001c*/ 	.word	0x00000000
        /*0020*/ 	.short	0x0006
        /*0022*/ 	.short	0x002c
        /*0024*/ 	.byte	0x00, 0xf0, 0x11, 0x00


	//----- nvinfo : EIATTR_KPARAM_INFO
	.align		4
.L_491:
        /*0028*/ 	.byte	0x04, 0x17
        /*002a*/ 	.short	(.L_493 - .L_492)
.L_492:
        /*002c*/ 	.word	0x00000000
        /*0030*/ 	.short	0x0005
        /*0032*/ 	.short	0x0028
        /*0034*/ 	.byte	0x00, 0xf0, 0x11, 0x00


	//----- nvinfo : EIATTR_KPARAM_INFO
	.align		4
.L_493:
        /*0038*/ 	.byte	0x04, 0x17
        /*003a*/ 	.short	(.L_495 - .L_494)
.L_494:
        /*003c*/ 	.word	0x00000000
        /*0040*/ 	.short	0x0004
        /*0042*/ 	.short	0x0020
        /*0044*/ 	.byte	0x00, 0xf0, 0x21, 0x00


	//----- nvinfo : EIATTR_KPARAM_INFO
	.align		4
.L_495:
        /*0048*/ 	.byte	0x04, 0x17
        /*004a*/ 	.short	(.L_497 - .L_496)
.L_496:
        /*004c*/ 	.word	0x00000000
        /*0050*/ 	.short	0x0003
        /*0052*/ 	.short	0x0018
        /*0054*/ 	.byte	0x00, 0xf5, 0x21, 0x00


	//----- nvinfo : EIATTR_KPARAM_INFO
	.align		4
.L_497:
        /*0058*/ 	.byte	0x04, 0x17
        /*005a*/ 	.short	(.L_499 - .L_498)
.L_498:
        /*005c*/ 	.word	0x00000000
        /*0060*/ 	.short	0x0002
        /*0062*/ 	.short	0x0010
        /*0064*/ 	.byte	0x00, 0xf5, 0x21, 0x00


	//----- nvinfo : EIATTR_KPARAM_INFO
	.align		4
.L_499:
        /*0068*/ 	.byte	0x04, 0x17
        /*006a*/ 	.short	(.L_501 - .L_500)
.L_500:
        /*006c*/ 	.word	0x00000000
        /*0070*/ 	.short	0x0001
        /*0072*/ 	.short	0x0008
        /*0074*/ 	.byte	0x00, 0xf5, 0x21, 0x00


	//----- nvinfo : EIATTR_KPARAM_INFO
	.align		4
.L_501:
        /*0078*/ 	.byte	0x04, 0x17
        /*007a*/ 	.short	(.L_503 - .L_502)
.L_502:
        /*007c*/ 	.word	0x00000000
        /*0080*/ 	.short	0x0000
        /*0082*/ 	.short	0x0000
        /*0084*/ 	.byte	0x00, 0xf5, 0x21, 0x00


	//----- nvinfo : EIATTR_SPARSE_MMA_MASK
	.align		4
.L_503:
        /*0088*/ 	.byte	0x03, 0x50
        /*008a*/ 	.short	0x0000


	//----- nvinfo : EIATTR_MAXREG_COUNT
	.align		4
        /*008c*/ 	.byte	0x03, 0x1b
        /*008e*/ 	.short	0x00ff


	//----- nvinfo : EIATTR_NUM_BARRIERS
	.align		4
        /*0090*/ 	.byte	0x02, 0x4c
        /*0092*/ 	.byte	0x01
	.zero		1


	//----- nvinfo : EIATTR_MERCURY_ISA_VERSION
	.align		4
        /*0094*/ 	.byte	0x03, 0x5f
        /*0096*/ 	.short	0x0101


	//----- nvinfo : EIATTR_COOP_GROUP_MASK_REGIDS
	.align		4
        /*0098*/ 	.byte	0x04, 0x29
        /*009a*/ 	.short	(.L_505 - .L_504)


	//   ....[0]....
.L_504:
        /*009c*/ 	.word	0xffffffff


	//   ....[1]....
        /*00a0*/ 	.word	0xffffffff


	//   ....[2]....
        /*00a4*/ 	.word	0xffffffff


	//   ....[3]....
        /*00a8*/ 	.word	0xffffffff


	//   ....[4]....
        /*00ac*/ 	.word	0xffffffff


	//----- nvinfo : EIATTR_COOP_GROUP_INSTR_OFFSETS
	.align		4
.L_505:
        /*00b0*/ 	.byte	0x04, 0x28
        /*00b2*/ 	.short	(.L_507 - .L_506)


	//   ....[0]....
.L_506:
        /*00b4*/ 	.word	0x00001e20


	//   ....[1]....
        /*00b8*/ 	.word	0x00001e40


	//   ....[2]....
        /*00bc*/ 	.word	0x00001e60


	//   ....[3]....
        /*00c0*/ 	.word	0x00001e80


	//   ....[4]....
        /*00c4*/ 	.word	0x00001ea0


	//----- nvinfo : EIATTR_VRC_CTA_INIT_COUNT
	.align		4
.L_507:
        /*00c8*/ 	.byte	0x02, 0x4a
	.zero		1
	.zero		1


	//----- nvinfo : EIATTR_EXIT_INSTR_OFFSETS
	.align		4
        /*00cc*/ 	.byte	0x04, 0x1c
        /*00ce*/ 	.short	(.L_509 - .L_508)


	//   ....[0]....
.L_508:
        /*00d0*/ 	.word	0x00003bf0


	//   ....[1]....
        /*00d4*/ 	.word	0x00003c40


	//----- nvinfo : EIATTR_MAX_THREADS
	.align		4
.L_509:
        /*00d8*/ 	.byte	0x04, 0x05
        /*00da*/ 	.short	(.L_511 - .L_510)
.L_510:
        /*00dc*/ 	.word	0x00000100
        /*00e0*/ 	.word	0x00000001
        /*00e4*/ 	.word	0x00000001


	//----- nvinfo : EIATTR_CBANK_PARAM_SIZE
	.align		4
.L_511:
        /*00e8*/ 	.byte	0x03, 0x19
        /*00ea*/ 	.short	0x0031


	//----- nvinfo : EIATTR_PARAM_CBANK
	.align		4
        /*00ec*/ 	.byte	0x04, 0x0a
        /*00ee*/ 	.short	(.L_513 - .L_512)
	.align		4
.L_512:
        /*00f0*/ 	.word	index@(.nv.constant0._ZN3cub18CUB_300001_SM_10006detail10radix_sort31DeviceRadixSortSingleTileKernelINS1_5radix10policy_hubIiiyE10Policy1000ELNS0_9SortOrderE0EiiyNS1_21identity_decomposer_tEEEvPKT1_PSA_PKT2_PSE_T3_iiT4_)
        /*00f4*/ 	.short	0x0380
        /*00f6*/ 	.short	0x0031


	//----- nvinfo : EIATTR_SW_WAR
	.align		4
.L_513:
        /*00f8*/ 	.byte	0x04, 0x36
        /*00fa*/ 	.short	(.L_515 - .L_514)
.L_514:
        /*00fc*/ 	.word	0x00000008
.L_515:


//--------------------- .nv.info._ZN3cub18CUB_300001_SM_10006detail4scan16DeviceScanKernelINS2_10policy_hubIiiimN4cuda3std3__44plusIvEEE10Policy1000EN6thrust24THRUST_300001_SM_1000_NS10device_ptrIiEESF_NS0_13ScanTileStateIiLb1EEES9_NS1_10InputValueIiPiEEmiLb0EiEEvT0_T1_T2_iT3_T4_T5_ --------------------------
	.section	.nv.info._ZN3cub18CUB_300001_SM_10006detail4scan16DeviceScanKernelINS2_10policy_hubIiiimN4cuda3std3__44plusIvEEE10Policy1000EN6thrust24THRUST_300001_SM_1000_NS10device_ptrIiEESF_NS0_13ScanTileStateIiLb1EEES9_NS1_10InputValueIiPiEEmiLb0EiEEvT0_T1_T2_iT3_T4_T5_,"",@"SHT_CUDA_INFO"
	.sectionflags	@""
	.align	4


	//----- nvinfo : EIATTR_CUDA_API_VERSION
	.align		4
        /*0000*/ 	.byte	0x04, 0x37
        /*0002*/ 	.short	(.L_517 - .L_516)
.L_516:
        /*0004*/ 	.word	0x00000082


	//----- nvinfo : EIATTR_KPARAM_INFO
	.align		4
.L_517:
        /*0008*/ 	.byte	0x04, 0x17
        /*000a*/ 	.short	(.L_519 - .L_518)
.L_518:
        /*000c*/ 	.word	0x00000000
        /*0010*/ 	.short	0x0006
        /*0012*/ 	.short	0x0030
        /*0014*/ 	.byte	0x00, 0xf0, 0x21, 0x00


	//----- nvinfo : EIATTR_KPARAM_INFO
	.align		4
.L_519:
        /*0018*/ 	.byte	0x04, 0x17
        /*001a*/ 	.short	(.L_521 - .L_520)
.L_520:
        /*001c*/ 	.word	0x00000000
        /*0020*/ 	.short	0x0005
        /*0022*/ 	.short	0x0020
        /*0024*/ 	.byte	0x00, 0xf0, 0x41, 0x00


	//----- nvinfo : EIATTR_KPARAM_INFO
	.align		4
.L_521:
        /*0028*/ 	.byte	0x04, 0x17
        /*002a*/ 	.short	(.L_523 - .L_522)
.L_522:
        /*002c*/ 	.word	0x00000000
        /*0030*/ 	.short	0x0004
        /*0032*/ 	.short	0x001c
        /*0034*/ 	.byte	0x00, 0xf0, 0x05, 0x00


	//----- nvinfo : EIATTR_KPARAM_INFO
	.align		4
.L_523:
        /*0038*/ 	.byte	0x04, 0x17
        /*003a*/ 	.short	(.L_525 - .L_524)
.L_524:
        /*003c*/ 	.word	0x00000000
        /*0040*/ 	.short	0x0003
        /*0042*/ 	.short	0x0018
        /*0044*/ 	.byte	0x00, 0xf0, 0x11, 0x00


	//----- nvinfo : EIATTR_KPARAM_INFO
	.align		4
.L_525:
        /*0048*/ 	.byte	0x04, 0x17
        /*004a*/ 	.short	(.L_527 - .L_526)
.L_526:
        /*004c*/ 	.word	0x00000000
        /*0050*/ 	.short	0x0002
        /*0052*/ 	.short	0x0010
        /*0054*/ 	.byte	0x00, 0xf0, 0x21, 0x00


	//----- nvinfo : EIATTR_KPARAM_INFO
	.align		4
.L_527:
        /*0058*/ 	.byte	0x04, 0x17
        /*005a*/ 	.short	(.L_529 - .L_528)
.L_528:
        /*005c*/ 	.word	0x00000000
        /*0060*/ 	.short	0x0001
        /*0062*/ 	.short	0x0008
        /*0064*/ 	.byte	0x00, 0xf0, 0x21, 0x00


	//----- nvinfo : EIATTR_KPARAM_INFO
	.align		4
.L_529:
        /*0068*/ 	.byte	0x04, 0x17
        /*006a*/ 	.short	(.L_531 - .L_530)
.L_530:
        /*006c*/ 	.word	0x00000000
        /*0070*/ 	.short	0x0000
        /*0072*/ 	.short	0x0000
        /*0074*/ 	.byte	0x00, 0xf0, 0x21, 0x00


	//----- nvinfo : EIATTR_SPARSE_MMA_MASK
	.align		4
.L_531:
        /*0078*/ 	.byte	0x03, 0x50
        /*007a*/ 	.short	0x0000


	//----- nvinfo : EIATTR_MAXREG_COUNT
	.align		4
        /*007c*/ 	.byte	0x03, 0x1b
        /*007e*/ 	.short	0x0080


	//----- nvinfo : EIATTR_NUM_BARRIERS
	.align		4
        /*0080*/ 	.byte	0x02, 0x4c
        /*0082*/ 	.byte	0x01
	.zero		1


	//----- nvinfo : EIATTR_MERCURY_ISA_VERSION
	.align		4
        /*0084*/ 	.byte	0x03, 0x5f
        /*0086*/ 	.short	0x0101


	//----- nvinfo : EIATTR_COOP_GROUP_MASK_REGIDS
	.align		4
        /*0088*/ 	.byte	0x04, 0x29
        /*008a*/ 	.short	(.L_533 - .L_532)


	//   ....[0]....
.L_532:
        /*008c*/ 	.word	0xffffffff


	//   ....[1]....
        /*0090*/ 	.word	0xffffffff


	//   ....[2]....
        /*0094*/ 	.word	0xffffffff


	//   ....[3]....
        /*0098*/ 	.word	0xffffffff


	//   ....[4]....
        /*009c*/ 	.word	0xffffffff


	//   ....[5]....
        /*00a0*/ 	.word	0xffffffff


	//   ....[6]....
        /*00a4*/ 	.word	0xffffffff


	//   ....[7]....
        /*00a8*/ 	.word	0xffffffff


	//   ....[8]....
        /*00ac*/ 	.word	0xffffffff


	//   ....[9]....
        /*00b0*/ 	.word	0xffffffff


	//   ....[10]....
        /*00b4*/ 	.word	0xffffffff


	//   ....[11]....
        /*00b8*/ 	.word	0xffffffff


	//   ....[12]....
        /*00bc*/ 	.word	0xffffffff


	//   ....[13]....
        /*00c0*/ 	.word	0xffffffff


	//   ....[14]....
        /*00c4*/ 	.word	0xffffffff


	//   ....[15]....
        /*00c8*/ 	.word	0xffffffff


	//   ....[16]....
        /*00cc*/ 	.word	0xffffffff


	//   ....[17]....
        /*00d0*/ 	.word	0xffffffff


	//   ....[18]....
        /*00d4*/ 	.word	0xffffffff


	//   ....[19]....
        /*00d8*/ 	.word	0xffffffff


	//   ....[20]....
        /*00dc*/ 	.word	0xffffffff


	//   ....[21]....
        /*00e0*/ 	.word	0xffffffff


	//   ....[22]....
        /*00e4*/ 	.word	0xffffffff


	//   ....[23]....
        /*00e8*/ 	.word	0xffffffff


	//   ....[24]....
        /*00ec*/ 	.word	0xffffffff


	//   ....[25]....
        /*00f0*/ 	.word	0xffffffff


	//   ....[26]....
        /*00f4*/ 	.word	0xffffffff


	//   ....[27]....
        /*00f8*/ 	.word	0xffffffff


	//   ....[28]....
        /*00fc*/ 	.word	0xffffffff


	//   ....[29]....
        /*0100*/ 	.word	0xffffffff


	//   ....[30]....
        /*0104*/ 	.word	0xffffffff


	//   ....[31]....
        /*0108*/ 	.word	0xffffffff


	//   ....[32]....
        /*010c*/ 	.word	0xffffffff


	//   ....[33]....
        /*0110*/ 	.word	0xffffffff


	//   ....[34]....
        /*0114*/ 	.word	0xffffffff


	//   ....[35]....
        /*0118*/ 	.word	0xffffffff


	//   ....[36]....
        /*011c*/ 	.word	0xffffffff


	//   ....[37]....
        /*0120*/ 	.word	0xffffffff


	//   ....[38]....
        /*0124*/ 	.word	0xffffffff


	//   ....[39]....
        /*0128*/ 	.word	0xffffffff


	//   ....[40]....
        /*012c*/ 	.word	0xffffffff


	//   ....[41]....
        /*0130*/ 	.word	0xffffffff


	//   ....[42]....
        /*0134*/ 	.word	0xffffffff


	//   ....[43]....
        /*0138*/ 	.word	0xffffffff


	//   ....[44]....
        /*013c*/ 	.word	0xffffffff


	//   ....[45]....
        /*0140*/ 	.word	0xffffffff


	//   ....[46]....
        /*0144*/ 	.word	0xffffffff


	//   ....[47]....
        /*0148*/ 	.word	0xffffffff


	//   ....[48]....
        /*014c*/ 	.word	0xffffffff


	//   ....[49]....
        /*0150*/ 	.word	0xffffffff


	//   ....[50]....
        /*0154*/ 	.word	0xffffffff


	//   ....[51]....
        /*0158*/ 	.word	0xffffffff


	//   ....[52]....
        /*015c*/ 	.word	0xffffffff


	//   ....[53]....
        /*0160*/ 	.word	0xffffffff


	//   ....[54]....
        /*0164*/ 	.word	0xffffffff


	//   ....[55]....
        /*0168*/ 	.word	0xffffffff


	//   ....[56]....
        /*016c*/ 	.word	0xffffffff


	//   ....[57]....
        /*0170*/ 	.word	0xffffffff


	//   ....[58]....
        /*0174*/ 	.word	0xffffffff


	//   ....[59]....
        /*0178*/ 	.word	0xffffffff


	//   ....[60]....
        /*017c*/ 	.word	0x0500000a


	//   ....[61]....
        /*0180*/ 	.word	0x0500000a


	//   ....[62]....
        /*0184*/ 	.word	0x0500000a


	//   ....[63]....
        /*0188*/ 	.word	0x0500000a


	//   ....[64]....
        /*018c*/ 	.word	0x0500000a


	//   ....[65]....
        /*0190*/ 	.word	0x0500000a


	//   ....[66]....
        /*0194*/ 	.word	0x0500000a


	//   ....[67]....
        /*0198*/ 	.word	0x0500000a


	//   ....[68]....
        /*019c*/ 	.word	0x0500000a


	//   ....[69]....
        /*01a0*/ 	.word	0x0500000a


	//   ....[70]....
        /*01a4*/ 	.word	0x0500000a


	//   ....[71]....
        /*01a8*/ 	.word	0x0500000a


	//   ....[72]....
        /*01ac*/ 	.word	0x0500000a


	//   ....[73]....
        /*01b0*/ 	.word	0x0500000a


	//   ....[74]....
        /*01b4*/ 	.word	0x0500000a


	//   ....[75]....
        /*01b8*/ 	.word	0x0500000a


	//   ....[76]....
        /*01bc*/ 	.word	0x0500000a


	//   ....[77]....
        /*01c0*/ 	.word	0x0500000a


	//   ....[78]....
        /*01c4*/ 	.word	0x0500000a


	//   ....[79]....
        /*01c8*/ 	.word	0x0500000a


	//   ....[80]....
        /*01cc*/ 	.word	0x0500000a


	//   ....[81]....
        /*01d0*/ 	.word	0x0500000a


	//   ....[82]....
        /*01d4*/ 	.word	0x0500000a


	//   ....[83]....
        /*01d8*/ 	.word	0x0500000a


	//   ....[84]....
        /*01dc*/ 	.word	0x0500000a


	//   ....[85]....
        /*01e0*/ 	.word	0x0500000a


	//   ....[86]....
        /*01e4*/ 	.word	0x0500000a


	//   ....[87]....
        /*01e8*/ 	.word	0x0500000a


	//   ....[88]....
        /*01ec*/ 	.word	0x0500000a


	//   ....[89]....
        /*01f0*/ 	.word	0x0500000a


	//   ....[90]....
        /*01f4*/ 	.word	0x0500000a


	//   ....[91]....
        /*01f8*/ 	.word	0x0500000a


	//   ....[92]....
        /*01fc*/ 	.word	0x0500000a


	//   ....[93]....
        /*0200*/ 	.word	0x0500000a


	//   ....[94]....
        /*0204*/ 	.word	0x0500000a


	//   ....[95]....
        /*0208*/ 	.word	0x0500000a


	//----- nvinfo : EIATTR_COOP_GROUP_INSTR_OFFSETS
	.align		4
.L_533:
        /*020c*/ 	.byte	0x04, 0x28
        /*020e*/ 	.short	(.L_535 - .L_534)


	//   ....[0]....
.L_534:
        /*0210*/ 	.word	0x000004d0


	//   ....[1]....
        /*0214*/ 	.word	0x000006f0


	//   ....[2]....
        /*0218*/ 	.word	0x00000710


	//   ....[3]....
        /*021c*/ 	.word	0x00000730


	//   ....[4]....
        /*0220*/ 	.word	0x00000750


	//   ....[5]....
        /*0224*/ 	.word	0x00000770


	//   ....[6]....
        /*0228*/ 	.word	0x00000b80


	//   ....[7]....
        /*022c*/ 	.word	0x00000ba0


	//   ....[8]....
        /*0230*/ 	.word	0x00000bc0


	//   ....[9]....
        /*0234*/ 	.word	0x00000be0


	//   ....[10]....
        /*0238*/ 	.word	0x00000c00


	//   ....[11]....
        /*023c*/ 	.word	0x00001000


	//   ....[12]....
        /*0240*/ 	.word	0x00001090


	//   ....[13]....
        /*0244*/ 	.word	0x000010f0


	//   ....[14]....
        /*0248*/ 	.word	0x00001160


	//   ....[15]....
        /*024c*/ 	.word	0x000011c0


	//   ....[16]....
        /*0250*/ 	.word	0x00001210


	//   ....[17]....
        /*0254*/ 	.word	0x00001270


	//   ....[18]....
        /*0258*/ 	.word	0x000012c0


	//   ....[19]....
        /*025c*/ 	.word	0x000012e0


	//   ....[20]....
        /*0260*/ 	.word	0x000013a0


	//   ....[21]....
        /*0264*/ 	.word	0x00001430


	//   ....[22]....
        /*0268*/ 	.word	0x00001480


	//   ....[23]....
        /*026c*/ 	.word	0x000014e0


	//   ....[24]....
        /*0270*/ 	.word	0x00001540


	//   ....[25]....
        /*0274*/ 	.word	0x00001580


	//   ....[26]....
        /*0278*/ 	.word	0x000015c0


	//   ....[27]....
        /*027c*/ 	.word	0x00001600


	//   ....[28]....
        /*0280*/ 	.word	0x00001610


	//   ....[29]....
        /*0284*/ 	.word	0x00001a50


	//   ....[30]....
        /*0288*/ 	.word	0x00002430


	//   ....[31]....
        /*028c*/ 	.word	0x00002650


	//   ....[32]....
        /*0290*/ 	.word	0x00002670


	//   ....[33]....
        /*0294*/ 	.word	0x00002690


	//   ....[34]....
        /*0298*/ 	.word	0x000026b0


	//   ....[35]....
        /*029c*/ 	.word	0x000026d0


	//   ....[36]....
        /*02a0*/ 	.word	0x00002a60


	//   ....[37]....
        /*02a4*/ 	.word	0x00002a80


	//   ....[38]....
        /*02a8*/ 	.word	0x00002aa0


	//   ....[39]....
        /*02ac*/ 	.word	0x00002ac0


	//   ....[40]....
        /*02b0*/ 	.word	0x00002ae0


	//   ....[41]....
        /*02b4*/ 	.word	0x00002ee0


	//   ....[42]....
        /*02b8*/ 	.word	0x00002f70


	//   ....[43]....
        /*02bc*/ 	.word	0x00002fd0


	//   ....[44]....
        /*02c0*/ 	.word	0x00003030


	//   ....[45]....
        /*02c4*/ 	.word	0x00003090


	//   ....[46]....
        /*02c8*/ 	.word	0x000030f0


	//   ....[47]....
        /*02cc*/ 	.word	0x00003140


	//   ....[48]....
        /*02d0*/ 	.word	0x000031b0


	//   ....[49]....
        /*02d4*/ 	.word	0x000031c0


	//   ....[50]....
        /*02d8*/ 	.word	0x00003280


	//   ....[51]....
        /*02dc*/ 	.word	0x00003310


	//   ....[52]....
        /*02e0*/ 	.word	0x00003360


	//   ....[53]....
        /*02e4*/ 	.word	0x000033d0


	//   ....[54]....
        /*02e8*/ 	.word	0x00003430


	//   ....[55]....
        /*02ec*/ 	.word	0x00003480


	//   ....[56]....
        /*02f0*/ 	.word	0x000034c0


	//   ....[57]....
        /*02f4*/ 	.word	0x00003520


	//   ....[58]....
        /*02f8*/ 	.word	0x00003530


	//   ....[59]....
        /*02fc*/ 	.word	0x000039a0


	//   ....[60]....
        /*0300*/ 	.word	0x00003f30


	//   ....[61]....
        /*0304*/ 	.word	0x00003fb0


	//   ....[62]....
        /*0308*/ 	.word	0x00004040


	//   ....[63]....
        /*030c*/ 	.word	0x00004120


	//   ....[64]....
        /*0310*/ 	.word	0x000041a0


	//   ....[65]....
        /*0314*/ 	.word	0x00004230


	//   ....[66]....
        /*0318*/ 	.word	0x000042b0


	//   ....[67]....
        /*031c*/ 	.word	0x00004330


	//   ....[68]....
        /*0320*/ 	.word	0x00004360


	//   ....[69]....
        /*0324*/ 	.word	0x00004430


	//   ....[70]....
        /*0328*/ 	.word	0x000044b0


	//   ....[71]....
        /*032c*/ 	.word	0x00004530


	//   ....[72]....
        /*0330*/ 	.word	0x000045e0


	//   ....[73]....
        /*0334*/ 	.word	0x00004670


	//   ....[74]....
        /*0338*/ 	.word	0x000046f0


	//   ....[75]....
        /*033c*/ 	.word	0x00004760


	//   ....[76]....
        /*0340*/ 	.word	0x000047e0


	//   ....[77]....
        /*0344*/ 	.word	0x00004840


	//   ....[78]....
        /*0348*/ 	.word	0x000048b0


	//   ....[79]....
        /*034c*/ 	.word	0x00004930


	//   ....[80]....
        /*0350*/ 	.word	0x000049d0


	//   ....[81]....
        /*0354*/ 	.word	0x00004a90


	//   ....[82]....
        /*0358*/ 	.word	0x00004b30


	//   ....[83]....
        /*035c*/ 	.word	0x00004bc0


	//   ....[84]....
        /*0360*/ 	.word	0x00004c50


	//   ....[85]....
        /*0364*/ 	.word	0x00004cc0


	//   ....[86]....
        /*0368*/ 	.word	0x00004cf0


	//   ....[87]....
        /*036c*/ 	.word	0x00004dc0


	//   ....[88]....
        /*0370*/ 	.word	0x00004e40


	//   ....[89]....
        /*0374*/ 	.word	0x00004ec0


	//   ....[90]....
        /*0378*/ 	.word	0x00004f80


	//   ....[91]....
        /*037c*/ 	.word	0x00005020


	//   ....[92]....
        /*0380*/ 	.word	0x000050b0


	//   ....[93]....
        /*0384*/ 	.word	0x00005140


	//   ....[94]....
        /*0388*/ 	.word	0x000051d0


	//   ....[95]....
        /*038c*/ 	.word	0x00005230


	//----- nvinfo : EIATTR_VRC_CTA_INIT_COUNT
	.align		4
.L_535:
        /*0390*/ 	.byte	0x02, 0x4a
	.zero		1
	.zero		1


	//----- nvinfo : EIATTR_EXIT_INSTR_OFFSETS
	.align		4
        /*0394*/ 	.byte	0x04, 0x1c
        /*0396*/ 	.short	(.L_537 - .L_536)


	//   ....[0]....
.L_536:
        /*0398*/ 	.word	0x00001ce0


	//   ....[1]....
        /*039c*/ 	.word	0x00001d10


	//   ....[2]....
        /*03a0*/ 	.word	0x00003ec0


	//   ....[3]....
        /*03a4*/ 	.word	0x00003ee0


	//----- nvinfo : EIATTR_MAX_THREADS
	.align		4
.L_537:
        /*03a8*/ 	.byte	0x04, 0x05
        /*03aa*/ 	.short	(.L_539 - .L_538)
.L_538:
        /*03ac*/ 	.word	0x000001a0
        /*03b0*/ 	.word	0x00000001
        /*03b4*/ 	.word	0x00000001


	//----- nvinfo : EIATTR_CRS_STACK_SIZE
	.align		4
.L_539:
        /*03b8*/ 	.byte	0x04, 0x1e
        /*03ba*/ 	.short	(.L_541 - .L_540)
.L_540:
        /*03bc*/ 	.word	0x00000000


	//----- nvinfo : EIATTR_CBANK_PARAM_SIZE
	.align		4
.L_541:
        /*03c0*/ 	.byte	0x03, 0x19
        /*03c2*/ 	.short	0x0038


	//----- nvinfo : EIATTR_PARAM_CBANK
	.align		4
        /*03c4*/ 	.byte	0x04, 0x0a
        /*03c6*/ 	.short	(.L_543 - .L_542)
	.align		4
.L_542:
        /*03c8*/ 	.word	index@(.nv.constant0._ZN3cub18CUB_300001_SM_10006detail4scan16DeviceScanKernelINS2_10policy_hubIiiimN4cuda3std3__44plusIvEEE10Policy1000EN6thrust24THRUST_300001_SM_1000_NS10device_ptrIiEESF_NS0_13ScanTileStateIiLb1EEES9_NS1_10InputValueIiPiEEmiLb0EiEEvT0_T1_T2_iT3_T4_T5_)
        /*03cc*/ 	.short	0x0380
        /*03ce*/ 	.short	0x0038


	//----- nvinfo : EIATTR_SW_WAR
	.align		4
.L_543:
        /*03d0*/ 	.byte	0x04, 0x36
        /*03d2*/ 	.short	(.L_545 - .L_544)
.L_544:
        /*03d4*/ 	.word	0x00000008
.L_545:


//--------------------- .nv.info._ZN3cub18CUB_300001_SM_10006detail4scan16DeviceScanKernelINS2_10policy_hubIiiijN4cuda3std3__44plusIvEEE10Policy1000EN6thrust24THRUST_300001_SM_1000_NS10device_ptrIiEESF_NS0_13ScanTileStateIiLb1EEES9_NS1_10InputValueIiPiEEjiLb0EiEEvT0_T1_T2_iT3_T4_T5_ --------------------------
	.section	.nv.info._ZN3cub18CUB_300001_SM_10006detail4scan16DeviceScanKernelINS2_10policy_hubIiiijN4cuda3std3__44plusIvEEE10Policy1000EN6thrust24THRUST_300001_SM_1000_NS10device_ptrIiEESF_NS0_13ScanTileStateIiLb1EEES9_NS1_10InputValueIiPiEEjiLb0EiEEvT0_T1_T2_iT3_T4_T5_,"",@"SHT_CUDA_INFO"
	.sectionflags	@""
	.align	4


	//----- nvinfo : EIATTR_CUDA_API_VERSION
	.align		4
        /*0000*/ 	.byte	0x04, 0x37
        /*0002*/ 	.short	(.L_547 - .L_546)
.L_546:
        /*0004*/ 	.word	0x00000082


	//----- nvinfo : EIATTR_KPARAM_INFO
	.align		4
.L_547:
        /*0008*/ 	.byte	0x04, 0x17
        /*000a*/ 	.short	(.L_549 - .L_548)
.L_548:
        /*000c*/ 	.word	0x00000000
        /*0010*/ 	.short	0x0006
        /*0012*/ 	.short	0x0030
        /*0014*/ 	.byte	0x00, 0xf0, 0x11, 0x00


	//----- nvinfo : EIATTR_KPARAM_INFO
	.align		4
.L_549:
        /*0018*/ 	.byte	0x04, 0x17
        /*001a*/ 	.short	(.L_551 - .L_550)
.L_550:
        /*001c*/ 	.word	0x00000000
        /*0020*/ 	.short	0x0005
        /*0022*/ 	.short	0x0020
        /*0024*/ 	.byte	0x00, 0xf0, 0x41, 0x00


	//----- nvinfo : EIATTR_KPARAM_INFO
	.align		4
.L_551:
        /*0028*/ 	.byte	0x04, 0x17
        /*002a*/ 	.short	(.L_553 - .L_552)
.L_552:
        /*002c*/ 	.word	0x00000000
        /*0030*/ 	.short	0x0004
        /*0032*/ 	.short	0x001c
        /*0034*/ 	.byte	0x00, 0xf0, 0x05, 0x00


	//----- nvinfo : EIATTR_KPARAM_INFO
	.align		4
.L_553:
        /*0038*/ 	.byte	0x04, 0x17
        /*003a*/ 	.short	(.L_555 - .L_554)
.L_554:
        /*003c*/ 	.word	0x00000000
        /*0040*/ 	.short	0x0003
        /*0042*/ 	.short	0x0018
        /*0044*/ 	.byte	0x00, 0xf0, 0x11, 0x00


	//----- nvinfo : EIATTR_KPARAM_INFO
	.align		4
.L_555:
        /*0048*/ 	.byte	0x04, 0x17
        /*004a*/ 	.short	(.L_557 - .L_556)
.L_556:
        /*004c*/ 	.word	0x00000000
        /*0050*/ 	.short	0x0002
        /*0052*/ 	.short	0x0010
        /*0054*/ 	.byte	0x00, 0xf0, 0x21, 0x00


	//----- nvinfo : EIATTR_KPARAM_INFO
	.align		4
.L_557:
        /*0058*/ 	.byte	0x04, 0x17
        /*005a*/ 	.short	(.L_559 - .L_558)
.L_558:
        /*005c*/ 	.word	0x00000000
        /*0060*/ 	.short	0x0001
        /*0062*/ 	.short	0x0008
        /*0064*/ 	.byte	0x00, 0xf0, 0x21, 0x00


	//----- nvinfo : EIATTR_KPARAM_INFO
	.align		4
.L_559:
        /*0068*/ 	.byte	0x04, 0x17
        /*006a*/ 	.short	(.L_561 - .L_560)
.L_560:
        /*006c*/ 	.word	0x00000000
        /*0070*/ 	.short	0x0000
        /*0072*/ 	.short	0x0000
        /*0074*/ 	.byte	0x00, 0xf0, 0x21, 0x00


	//----- nvinfo : EIATTR_SPARSE_MMA_MASK
	.align		4
.L_561:
        /*0078*/ 	.byte	0x03, 0x50
        /*007a*/ 	.short	0x0000


	//----- nvinfo : EIATTR_MAXREG_COUNT
	.align		4
        /*007c*/ 	.byte	0x03, 0x1b
        /*007e*/ 	.short	0x00a8


	//----- nvinfo : EIATTR_NUM_BARRIERS
	.align		4
        /*0080*/ 	.byte	0x02, 0x4c
        /*0082*/ 	.byte	0x01
	.zero		1


	//----- nvinfo : EIATTR_MERCURY_ISA_VERSION
	.align		4
        /*0084*/ 	.byte	0x03, 0x5f
        /*0086*/ 	.short	0x0101


	//----- nvinfo : EIATTR_UNUSED_LOAD_BYTE_OFFSET
	.align		4
        /*0088*/ 	.byte	0x04, 0x44
        /*008a*/ 	.short	(.L_563 - .L_562)


	//   ....[0]....
.L_562:
        /*008c*/ 	.word	0x00002a80
        /*0090*/ 	.word	0x00000fff


	//----- nvinfo : EIATTR_COOP_GROUP_MASK_REGIDS
	.align		4
.L_563:
        /*0094*/ 	.byte	0x04, 0x29
        /*0096*/ 	.short	(.L_565 - .L_564)


	//   ....[0]....
.L_564:
        /*0098*/ 	.word	0xffffffff


	//   ....[1]....
        /*009c*/ 	.word	0xffffffff


	//   ....[2]....
        /*00a0*/ 	.word	0xffffffff


	//   ....[3]....
        /*00a4*/ 	.word	0xffffffff


	//   ....[4]....
        /*00a8*/ 	.word	0xffffffff


	//   ....[5]....
        /*00ac*/ 	.word	0xffffffff


	//   ....[6]....
        /*00b0*/ 	.word	0xffffffff


	//   ....[7]....
        /*00b4*/ 	.word	0xffffffff


	//   ....[8]....
        /*00b8*/ 	.word	0xffffffff


	//   ....[9]....
        /*00bc*/ 	.word	0xffffffff


	//   ....[10]....
        /*00c0*/ 	.word	0xffffffff


	//   ....[11]....
        /*00c4*/ 	.word	0xffffffff


	//   ....[12]....
        /*00c8*/ 	.word	0xffffffff


	//   ....[13]....
        /*00cc*/ 	.word	0xffffffff


	//   ....[14]....
        /*00d0*/ 	.word	0xffffffff


	//   ....[15]....
        /*00d4*/ 	.word	0xffffffff


	//   ....[16]....
        /*00d8*/ 	.word	0xffffffff


	//   ....[17]....
        /*00dc*/ 	.word	0xffffffff


	//   ....[18]....
        /*00e0*/ 	.word	0xffffffff


	//   ....[19]....
        /*00e4*/ 	.word	0xffffffff


	//   ....[20]....
        /*00e8*/ 	.word	0xffffffff


	//   ....[21]....
        /*00ec*/ 	.word	0xffffffff


	//   ....[22]....
        /*00f0*/ 	.word	0xffffffff


	//   ....[23]....
        /*00f4*/ 	.word	0xffffffff


	//   ....[24]....
        /*00f8*/ 	.word	0xffffffff


	//   ....[25]....
        /*00fc*/ 	.word	0xffffffff


	//   ....[26]....
        /*0100*/ 	.word	0xffffffff


	//   ....[27]....
        /*0104*/ 	.word	0xffffffff


	//   ....[28]....
        /*0108*/ 	.word	0xffffffff


	//   ....[29]....
        /*010c*/ 	.word	0xffffffff


	//   ....[30]....
        /*0110*/ 	.word	0xffffffff


	//   ....[31]....
        /*0114*/ 	.word	0xffffffff


	//   ....[32]....
        /*0118*/ 	.word	0xffffffff


	//   ....[33]....
        /*011c*/ 	.word	0xffffffff


	//   ....[34]....
        /*0120*/ 	.word	0xffffffff


	//   ....[35]....
        /*0124*/ 	.word	0xffffffff


	//   ....[36]....
        /*0128*/ 	.word	0xffffffff


	//   ....[37]....
        /*012c*/ 	.word	0xffffffff


	//   ....[38]....
        /*0130*/ 	.word	0xffffffff


	//   ....[39]....
        /*0134*/ 	.word	0xffffffff


	//   ....[40]....
        /*0138*/ 	.word	0xffffffff


	//   ....[41]....
        /*013c*/ 	.word	0xffffffff


	//   ....[42]....
        /*0140*/ 	.word	0xffffffff


	//   ....[43]....
        /*0144*/ 	.word	0xffffffff


	//   ....[44]....
        /*0148*/ 	.word	0xffffffff


	//   ....[45]....
        /*014c*/ 	.word	0xffffffff


	//   ....[46]....
        /*0150*/ 	.word	0xffffffff


	//   ....[47]....
        /*0154*/ 	.word	0xffffffff


	//   ....[48]....
        /*0158*/ 	.word	0xffffffff


	//   ....[49]....
        /*015c*/ 	.word	0xffffffff


	//   ....[50]....
        /*0160*/ 	.word	0xffffffff


	//   ....[51]....
        /*0164*/ 	.word	0xffffffff


	//   ....[52]....
        /*0168*/ 	.word	0xffffffff


	//   ....[53]....
        /*016c*/ 	.word	0xffffffff


	//   ....[54]....
        /*0170*/ 	.word	0xffffffff


	//   ....[55]....
        /*0174*/ 	.word	0xffffffff


	//   ....[56]....
        /*0178*/ 	.word	0xffffffff


	//   ....[57]....
        /*017c*/ 	.word	0xffffffff


	//   ....[58]....
        /*0180*/ 	.word	0xffffffff


	//   ....[59]....
        /*0184*/ 	.word	0xffffffff


	//   ....[60]....
        /*0188*/ 	.word	0x05000015


	//   ....[61]....
        /*018c*/ 	.word	0x05000015


	//   ....[62]....
        /*0190*/ 	.word	0x05000015


	//   ....[63]....
        /*0194*/ 	.word	0x05000015


	//   ....[64]....
        /*0198*/ 	.word	0x05000015


	//   ....[65]....
        /*019c*/ 	.word	0x05000015


	//   ....[66]....
        /*01a0*/ 	.word	0x05000015


	//   ....[67]....
        /*01a4*/ 	.word	0x05000015


	//   ....[68]....
        /*01a8*/ 	.word	0x05000015


	//   ....[69]....
        /*01ac*/ 	.word	0x05000015


	//   ....[70]....
        /*01b0*/ 	.word	0x05000015


	//   ....[71]....
        /*01b4*/ 	.word	0x05000015


	//   ....[72]....
        /*01b8*/ 	.word	0x05000015


	//   ....[73]....
        /*01bc*/ 	.word	0x05000015


	//   ....[74]....
        /*01c0*/ 	.word	0x05000015


	//   ....[75]....
        /*01c4*/ 	.word	0x05000015


	//   ....[76]....
        /*01c8*/ 	.word	0x05000015


	//   ....[77]....
        /*01cc*/ 	.word	0x05000015


	//   ....[78]....
        /*01d0*/ 	.word	0x05000015


	//   ....[79]....
        /*01d4*/ 	.word	0x05000015


	//   ....[80]....
        /*01d8*/ 	.word	0x05000015


	//   ....[81]....
        /*01dc*/ 	.word	0x05000015


	//   ....[82]....
        /*01e0*/ 	.word	0x05000015


	//   ....[83]....
        /*01e4*/ 	.word	0x05000015


	//   ....[84]....
        /*01e8*/ 	.word	0x05000015


	//   ....[85]....
        /*01ec*/ 	.word	0x05000015


	//   ....[86]....
        /*01f0*/ 	.word	0x05000015


	//   ....[87]....
        /*01f4*/ 	.word	0x05000015


	//   ....[88]....
        /*01f8*/ 	.word	0x05000015


	//   ....[89]....
        /*01fc*/ 	.word	0x05000015


	//   ....[90]....
        /*0200*/ 	.word	0x05000015


	//   ....[91]....
        /*0204*/ 	.word	0x05000015


	//   ....[92]....
        /*0208*/ 	.word	0x05000015


	//   ....[93]....
        /*020c*/ 	.word	0x05000015


	//   ....[94]....
        /*0210*/ 	.word	0x05000015


	//   ....[95]....
        /*0214*/ 	.word	0x05000015


	//----- nvinfo : EIATTR_COOP_GROUP_INSTR_OFFSETS
	.align		4
.L_565:
        /*0218*/ 	.byte	0x04, 0x28
        /*021a*/ 	.short	(.L_567 - .L_566)


	//   ....[0]....
.L_566:
        /*021c*/ 	.word	0x00000510


	//   ....[1]....
        /*0220*/ 	.word	0x000006d0


	//   ....[2]....
        /*0224*/ 	.word	0x000006f0


	//   ....[3]....
        /*0228*/ 	.word	0x00000710


	//   ....[4]....
        /*022c*/ 	.word	0x00000730


	//   ....[5]....
        /*0230*/ 	.word	0x00000750


	//   ....[6]....
        /*0234*/ 	.word	0x00000b40


	//   ....[7]....
        /*0238*/ 	.word	0x00000b60


	//   ....[8]....
        /*023c*/ 	.word	0x00000b80


	//   ....[9]....
        /*0240*/ 	.word	0x00000ba0


	//   ....[10]....
        /*0244*/ 	.word	0x00000bc0


	//   ....[11]....
        /*0248*/ 	.word	0x00000f70


	//   ....[12]....
        /*024c*/ 	.word	0x00001140


	//   ....[13]....
        /*0250*/ 	.word	0x000011a0


	//   ....[14]....
        /*0254*/ 	.word	0x00001240


	//   ....[15]....
        /*0258*/ 	.word	0x000012b0


	//   ....[16]....
        /*025c*/ 	.word	0x00001300


	//   ....[17]....
        /*0260*/ 	.word	0x00001340


	//   ....[18]....
        /*0264*/ 	.word	0x00001380


	//   ....[19]....
        /*0268*/ 	.word	0x00001390


	//   ....[20]....
        /*026c*/ 	.word	0x00001470


	//   ....[21]....
        /*0270*/ 	.word	0x00001640


	//   ....[22]....
        /*0274*/ 	.word	0x00001690


	//   ....[23]....
        /*0278*/ 	.word	0x000016f0


	//   ....[24]....
        /*027c*/ 	.word	0x00001750


	//   ....[25]....
        /*0280*/ 	.word	0x00001790


	//   ....[26]....
        /*0284*/ 	.word	0x000017d0


	//   ....[27]....
        /*0288*/ 	.word	0x00001810


	//   ....[28]....
        /*028c*/ 	.word	0x00001820


	//   ....[29]....
        /*0290*/ 	.word	0x00001cd0


	//   ....[30]....
        /*0294*/ 	.word	0x000027b0


	//   ....[31]....
        /*0298*/ 	.word	0x00002970


	//   ....[32]....
        /*029c*/ 	.word	0x00002990


	//   ....[33]....
        /*02a0*/ 	.word	0x000029b0


	//   ....[34]....
        /*02a4*/ 	.word	0x000029d0


	//   ....[35]....
        /*02a8*/ 	.word	0x000029f0


	//   ....[36]....
        /*02ac*/ 	.word	0x00002d70


	//   ....[37]....
        /*02b0*/ 	.word	0x00002d90


	//   ....[38]....
        /*02b4*/ 	.word	0x00002db0


	//   ....[39]....
        /*02b8*/ 	.word	0x00002dd0


	//   ....[40]....
        /*02bc*/ 	.word	0x00002df0


	//   ....[41]....
        /*02c0*/ 	.word	0x000031a0


	//   ....[42]....
        /*02c4*/ 	.word	0x00003370


	//   ....[43]....
        /*02c8*/ 	.word	0x000033d0


	//   ....[44]....
        /*02cc*/ 	.word	0x00003440


	//   ....[45]....
        /*02d0*/ 	.word	0x000034b0


	//   ....[46]....
        /*02d4*/ 	.word	0x00003500


	//   ....[47]....
        /*02d8*/ 	.word	0x00003550


	//   ....[48]....
        /*02dc*/ 	.word	0x000035b0


	//   ....[49]....
        /*02e0*/ 	.word	0x000035c0


	//   ....[50]....
        /*02e4*/ 	.word	0x00003680


	//   ....[51]....
        /*02e8*/ 	.word	0x00003850


	//   ....[52]....
        /*02ec*/ 	.word	0x000038a0


	//   ....[53]....
        /*02f0*/ 	.word	0x00003910


	//   ....[54]....
        /*02f4*/ 	.word	0x00003970


	//   ....[55]....
        /*02f8*/ 	.word	0x000039c0


	//   ....[56]....
        /*02fc*/ 	.word	0x00003a20


	//   ....[57]....
        /*0300*/ 	.word	0x00003a60


	//   ....[58]....
        /*0304*/ 	.word	0x00003a70


	//   ....[59]....
        /*0308*/ 	.word	0x00003ee0


	//   ....[60]....
        /*030c*/ 	.word	0x00004560


	//   ....[61]....
        /*0310*/ 	.word	0x000045e0


	//   ....[62]....
        /*0314*/ 	.word	0x00004670


	//   ....[63]....
        /*0318*/ 	.word	0x00004760


	//   ....[64]....
        /*031c*/ 	.word	0x00004800


	//   ....[65]....
        /*0320*/ 	.word	0x00004880


	//   ....[66]....
        /*0324*/ 	.word	0x00004910


	//   ....[67]....
        /*0328*/ 	.word	0x00004990


	//   ....[68]....
        /*032c*/ 	.word	0x000049c0


	//   ....[69]....
        /*0330*/ 	.word	0x00004a70


	//   ....[70]....
        /*0334*/ 	.word	0x00004af0


	//   ....[71]....
        /*0338*/ 	.word	0x00004b70


	//   ....[72]....
        /*033c*/ 	.word	0x00004c30


	//   ....[73]....
        /*0340*/ 	.word	0x00004cc0


	//   ....[74]....
        /*0344*/ 	.word	0x00004d40


	//   ....[75]....
        /*0348*/ 	.word	0x00004dc0


	//   ....[76]....
        /*034c*/ 	.word	0x00004e40


	//   ....[77]....
        /*0350*/ 	.word	0x00004ea0


	//   ....[78]....
        /*0354*/ 	.word	0x00004f10


	//   ....[79]....
        /*0358*/ 	.word	0x00004f90


	//   ....[80]....
        /*035c*/ 	.word	0x00005020


	//   ....[81]....
        /*0360*/ 	.word	0x000050d0


	//   ....[82]....
        /*0364*/ 	.word	0x00005180


	//   ....[83]....
        /*0368*/ 	.word	0x00005210


	//   ....[84]....
        /*036c*/ 	.word	0x000052a0


	//   ....[85]....
        /*0370*/ 	.word	0x00005340


	//   ....[86]....
        /*0374*/ 	.word	0x00005370


	//   ....[87]....
        /*0378*/ 	.word	0x00005420


	//   ....[88]....
        /*037c*/ 	.word	0x000054a0


	//   ....[89]....
        /*0380*/ 	.word	0x00005520


	//   ....[90]....
        /*0384*/ 	.word	0x000055e0


	//   ....[91]....
        /*0388*/ 	.word	0x00005690


	//   ....[92]....
        /*038c*/ 	.word	0x00005720


	//   ....[93]....
        /*0390*/ 	.word	0x000057a0


	//   ....[94]....
        /*0394*/ 	.word	0x00005830


	//   ....[95]....
        /*0398*/ 	.word	0x00005890


	//----- nvinfo : EIATTR_VRC_CTA_INIT_COUNT
	.align		4
.L_567:
        /*039c*/ 	.byte	0x02, 0x4a
	.zero		1
	.zero		1


	//----- nvinfo : EIATTR_EXIT_INSTR_OFFSETS
	.align		4
        /*03a0*/ 	.byte	0x04, 0x1c
        /*03a2*/ 	.short	(.L_569 - .L_568)


	//   ....[0]....
.L_568:
        /*03a4*/ 	.word	0x00001fa0


	//   ....[1]....
        /*03a8*/ 	.word	0x00001fc0


	//   ....[2]....
        /*03ac*/ 	.word	0x000044f0


	//   ....[3]....
        /*03b0*/ 	.word	0x00004510


	//----- nvinfo : EIATTR_MAX_THREADS
	.align		4
.L_569:
        /*03b4*/ 	.byte	0x04, 0x05
        /*03b6*/ 	.short	(.L_571 - .L_570)
.L_570:
        /*03b8*/ 	.word	0x00000180
        /*03bc*/ 	.word	0x00000001
        /*03c0*/ 	.word	0x00000001


	//----- nvinfo : EIATTR_CRS_STACK_SIZE
	.align		4
.L_571:
        /*03c4*/ 	.byte	0x04, 0x1e
        /*03c6*/ 	.short	(.L_573 - .L_572)
.L_572:
        /*03c8*/ 	.word	0x00000000


	//----- nvinfo : EIATTR_CBANK_PARAM_SIZE
	.align		4
.L_573:
        /*03cc*/ 	.byte	0x03, 0x19
        /*03ce*/ 	.short	0x0034


	//----- nvinfo : EIATTR_PARAM_CBANK
	.align		4
        /*03d0*/ 	.byte	0x04, 0x0a
        /*03d2*/ 	.short	(.L_575 - .L_574)
	.align		4
.L_574:
        /*03d4*/ 	.word	index@(.nv.constant0._ZN3cub18CUB_300001_SM_10006detail4scan16DeviceScanKernelINS2_10policy_hubIiiijN4cuda3std3__44plusIvEEE10Policy1000EN6thrust24THRUST_300001_SM_1000_NS10device_ptrIiEESF_NS0_13ScanTileStateIiLb1EEES9_NS1_10InputValueIiPiEEjiLb0EiEEvT0_T1_T2_iT3_T4_T5_)
        /*03d8*/ 	.short	0x0380
        /*03da*/ 	.short	0x0034


	//----- nvinfo : EIATTR_SW_WAR
	.align		4
.L_575:
        /*03dc*/ 	.byte	0x04, 0x36
        /*03de*/ 	.short	(.L_577 - .L_576)
.L_576:
        /*03e0*/ 	.word	0x00000008
.L_577:


//--------------------- .nv.info._ZN3cub18CUB_300001_SM_10006detail4scan20DeviceScanInitKernelINS0_13ScanTileStateIiLb1EEEEEvT_i --------------------------
	.section	.nv.info._ZN3cub18CUB_300001_SM_10006detail4scan20DeviceScanInitKernelINS0_13ScanTileStateIiLb1EEEEEvT_i,"",@"SHT_CUDA_INFO"
	.sectionflags	@""
	.align	4


	//----- nvinfo : EIATTR_CUDA_API_VERSION
	.align		4
        /*0000*/ 	.byte	0x04, 0x37
        /*0002*/ 	.short	(.L_579 - .L_578)
.L_578:
        /*0004*/ 	.word	0x00000082


	//----- nvinfo : EIATTR_KPARAM_INFO
	.align		4
.L_579:
        /*0008*/ 	.byte	0x04, 0x17
        /*000a*/ 	.short	(.L_581 - .L_580)
.L_580:
        /*000c*/ 	.word	0x00000000
        /*0010*/ 	.short	0x0001
        /*0012*/ 	.short	0x0008
        /*0014*/ 	.byte	0x00, 0xf0, 0x11, 0x00


	//----- nvinfo : EIATTR_KPARAM_INFO
	.align		4
.L_581:
        /*0018*/ 	.byte	0x04, 0x17
        /*001a*/ 	.short	(.L_583 - .L_582)
.L_582:
        /*001c*/ 	.word	0x00000000
        /*0020*/ 	.short	0x0000
        /*0022*/ 	.short	0x0000
        /*0024*/ 	.byte	0x00, 0xf0, 0x21, 0x00


	//----- nvinfo : EIATTR_SPARSE_MMA_MASK
	.align		4
.L_583:
        /*0028*/ 	.byte	0x03, 0x50
        /*002a*/ 	.short	0x0000


	//----- nvinfo : EIATTR_MAXREG_COUNT
	.align		4
        /*002c*/ 	.byte	0x03, 0x1b
        /*002e*/ 	.short	0x00ff


	//----- nvinfo : EIATTR_MERCURY_ISA_VERSION
	.align		4
        /*0030*/ 	.byte	0x03, 0x5f
        /*0032*/ 	.short	0x0101


	//----- nvinfo : EIATTR_VRC_CTA_INIT_COUNT
	.align		4
        /*0034*/ 	.byte	0x02, 0x4a
	.zero		1
	.zero		1


	//----- nvinfo : EIATTR_EXIT_INSTR_OFFSETS
	.align		4
        /*0038*/ 	.byte	0x04, 0x1c
        /*003a*/ 	.short	(.L_585 - .L_584)


	//   ....[0]....
.L_584:
        /*003c*/ 	.word	0x000000f0


	//   ....[1]....
        /*0040*/ 	.word	0x00000130


	//----- nvinfo : EIATTR_CBANK_PARAM_SIZE
	.align		4
.L_585:
        /*0044*/ 	.byte	0x03, 0x19
        /*0046*/ 	.short	0x000c


	//----- nvinfo : EIATTR_PARAM_CBANK
	.align		4
        /*0048*/ 	.byte	0x04, 0x0a
        /*004a*/ 	.short	(.L_587 - .L_586)
	.align		4
.L_586:
        /*004c*/ 	.word	index@(.nv.constant0._ZN3cub18CUB_300001_SM_10006detail4scan20DeviceScanInitKernelINS0_13ScanTileStateIiLb1EEEEEvT_i)
        /*0050*/ 	.short	0x0380
        /*0052*/ 	.short	0x000c


	//----- nvinfo : EIATTR_SW_WAR
	.align		4
.L_587:
        /*0054*/ 	.byte	0x04, 0x36
        /*0056*/ 	.short	(.L_589 - .L_588)
.L_588:
        /*0058*/ 	.word	0x00000008
.L_589:


//--------------------- .nv.info._ZN3cub18CUB_300001_SM_10006detail6reduce18DeviceReduceKernelINS2_10policy_hubIlyN4cuda3std3__44plusIlEEE10Policy1000EN6thrust24THRUST_300001_SM_1000_NS18transform_iteratorI10is_coloredNSD_10device_ptrIiEEllEEyS9_lNS7_10__identityEEEvT0_PT3_T1_NS0_13GridEvenShareISN_EET2_T4_ --------------------------
	.section	.nv.info._ZN3cub18CUB_300001_SM_10006detail6reduce18DeviceReduceKernelINS2_10policy_hubIlyN4cuda3std3__44plusIlEEE10Policy1000EN6thrust24THRUST_300001_SM_1000_NS18transform_iteratorI10is_coloredNSD_10device_ptrIiEEllEEyS9_lNS7_10__identityEEEvT0_PT3_T1_NS0_13GridEvenShareISN_EET2_T4_,"",@"SHT_CUDA_INFO"
	.sectionflags	@""
	.align	4


	//----- nvinfo : EIATTR_CUDA_API_VERSION
	.align		4
        /*0000*/ 	.byte	0x04, 0x37
        /*0002*/ 	.short	(.L_591 - .L_590)
.L_590:
        /*0004*/ 	.word	0x00000082


	//----- nvinfo : EIATTR_KPARAM_INFO
	.align		4
.L_591:
        /*0008*/ 	.byte	0x04, 0x17
        /*000a*/ 	.short	(.L_593 - .L_592)
.L_592:
        /*000c*/ 	.word	0x00000000
        /*0010*/ 	.short	0x0005
        /*0012*/ 	.short	0x0069
        /*0014*/ 	.byte	0x00, 0xf0, 0x05, 0x00


	//----- nvinfo : EIATTR_KPARAM_INFO
	.align		4
.L_593:
        /*0018*/ 	.byte	0x04, 0x17
        /*001a*/ 	.short	(.L_595 - .L_594)
.L_594:
        /*001c*/ 	.word	0x00000000
        /*0020*/ 	.short	0x0004
        /*0022*/ 	.short	0x0068
        /*0024*/ 	.byte	0x00, 0xf0, 0x05, 0x00


	//----- nvinfo : EIATTR_KPARAM_INFO
	.align		4
.L_595:
        /*0028*/ 	.byte	0x04, 0x17
        /*002a*/ 	.short	(.L_597 - .L_596)
.L_596:
        /*002c*/ 	.word	0x00000000
        /*0030*/ 	.short	0x0003
        /*0032*/ 	.short	0x0020
        /*0034*/ 	.byte	0x00, 0xf0, 0x21, 0x01


	//----- nvinfo : EIATTR_KPARAM_INFO
	.align		4
.L_597:
        /*0038*/ 	.byte	0x04, 0x17
        /*003a*/ 	.short	(.L_599 - .L_598)
.L_598:
        /*003c*/ 	.word	0x00000000
        /*0040*/ 	.short	0x0002
        /*0042*/ 	.short	0x0018
        /*0044*/ 	.byte	0x00, 0xf0, 0x21, 0x00


	//----- nvinfo : EIATTR_KPARAM_INFO
	.align		4
.L_599:
        /*0048*/ 	.byte	0x04, 0x17
        /*004a*/ 	.short	(.L_601 - .L_600)
.L_600:
        /*004c*/ 	.word	0x00000000
        /*0050*/ 	.short	0x0001
        /*0052*/ 	.short	0x0010
        /*0054*/ 	.byte	0x00, 0xf5, 0x21, 0x00


	//----- nvinfo : EIATTR_KPARAM_INFO
	.align		4
.L_601:
        /*0058*/ 	.byte	0x04, 0x17
        /*005a*/ 	.short	(.L_603 - .L_602)
.L_602:
        /*005c*/ 	.word	0x00000000
        /*0060*/ 	.short	0x0000
        /*0062*/ 	.short	0x0000
        /*0064*/ 	.byte	0x00, 0xf0, 0x41, 0x00


	//----- nvinfo : EIATTR_SPARSE_MMA_MASK
	.align		4
.L_603:
        /*0068*/ 	.byte	0x03, 0x50
        /*006a*/ 	.short	0x0000


	//----- nvinfo : EIATTR_MAXREG_COUNT
	.align		4
        /*006c*/ 	.byte	0x03, 0x1b
        /*006e*/ 	.short	0x0080


	//----- nvinfo : EIATTR_NUM_BARRIERS
	.align		4
        /*0070*/ 	.byte	0x02, 0x4c
        /*0072*/ 	.byte	0x01
	.zero		1


	//----- nvinfo : EIATTR_MERCURY_ISA_VERSION
	.align		4
        /*0074*/ 	.byte	0x03, 0x5f
        /*0076*/ 	.short	0x0101


	//----- nvinfo : EIATTR_COOP_GROUP_MASK_REGIDS
	.align		4
        /*0078*/ 	.byte	0x04, 0x29
        /*007a*/ 	.short	(.L_605 - .L_604)


	//   ....[0]....
.L_604:
        /*007c*/ 	.word	0xffffffff


	//   ....[1]....
        /*0080*/ 	.word	0xffffffff


	//   ....[2]....
        /*0084*/ 	.word	0xffffffff


	//   ....[3]....
        /*0088*/ 	.word	0xffffffff


	//   ....[4]....
        /*008c*/ 	.word	0xffffffff


	//   ....[5]....
        /*0090*/ 	.word	0xffffffff


	//   ....[6]....
        /*0094*/ 	.word	0xffffffff


	//   ....[7]....
        /*0098*/ 	.word	0xffffffff


	//   ....[8]....
        /*009c*/ 	.word	0xffffffff


	//   ....[9]....
        /*00a0*/ 	.word	0xffffffff


	//   ....[10]....
        /*00a4*/ 	.word	0xffffffff


	//   ....[11]....
        /*00a8*/ 	.word	0xffffffff


	//   ....[12]....
        /*00ac*/ 	.word	0xffffffff


	//   ....[13]....
        /*00b0*/ 	.word	0xffffffff


	//   ....[14]....
        /*00b4*/ 	.word	0xffffffff


	//   ....[15]....
        /*00b8*/ 	.word	0xffffffff


	//   ....[16]....
        /*00bc*/ 	.word	0xffffffff


	//   ....[17]....
        /*00c0*/ 	.word	0xffffffff


	//   ....[18]....
        /*00c4*/ 	.word	0xffffffff


	//   ....[19]....
        /*00c8*/ 	.word	0xffffffff


	//   ....[20]....
        /*00cc*/ 	.word	0xffffffff


	//   ....[21]....
        /*00d0*/ 	.word	0xffffffff


	//   ....[22]....
        /*00d4*/ 	.word	0xffffffff


	//   ....[23]....
        /*00d8*/ 	.word	0xffffffff


	//   ....[24]....
        /*00dc*/ 	.word	0xffffffff


	//   ....[25]....
        /*00e0*/ 	.word	0xffffffff


	//   ....[26]....
        /*00e4*/ 	.word	0xffffffff


	//   ....[27]....
        /*00e8*/ 	.word	0xffffffff


	//   ....[28]....
        /*00ec*/ 	.word	0xffffffff


	//   ....[29]....
        /*00f0*/ 	.word	0xffffffff


	//----- nvinfo : EIATTR_COOP_GROUP_INSTR_OFFSETS
	.align		4
.L_605:
        /*00f4*/ 	.byte	0x04, 0x28
        /*00f6*/ 	.short	(.L_607 - .L_606)


	//   ....[0]....
.L_606:
        /*00f8*/ 	.word	0x00000d80


	//   ....[1]....
        /*00fc*/ 	.word	0x00000d90


	//   ....[2]....
        /*0100*/ 	.word	0x00000df0


	//   ....[3]....
        /*0104*/ 	.word	0x00000e10


	//   ....[4]....
        /*0108*/ 	.word	0x00000e60


	//   ....[5]....
        /*010c*/ 	.word	0x00000e80


	//   ....[6]....
        /*0110*/ 	.word	0x00000ec0


	//   ....[7]....
        /*0114*/ 	.word	0x00000f00


	//   ....[8]....
        /*0118*/ 	.word	0x00000f60


	//   ....[9]....
        /*011c*/ 	.word	0x00000fb0


	//   ....[10]....
        /*0120*/ 	.word	0x00001290


	//   ....[11]....
        /*0124*/ 	.word	0x000012a0


	//   ....[12]....
        /*0128*/ 	.word	0x00001330


	//   ....[13]....
        /*012c*/ 	.word	0x00001350


	//   ....[14]....
        /*0130*/ 	.word	0x000013b0


	//   ....[15]....
        /*0134*/ 	.word	0x00001400


	//   ....[16]....
        /*0138*/ 	.word	0x00001450


	//   ....[17]....
        /*013c*/ 	.word	0x00001480


	//   ....[18]....
        /*0140*/ 	.word	0x000014c0


	//   ....[19]....
        /*0144*/ 	.word	0x00001510


	//   ....[20]....
        /*0148*/ 	.word	0x00002d40


	//   ....[21]....
        /*014c*/ 	.word	0x00002d50


	//   ....[22]....
        /*0150*/ 	.word	0x00002dd0


	//   ....[23]....
        /*0154*/ 	.word	0x00002de0


	//   ....[24]....
        /*0158*/ 	.word	0x00002e40


	//   ....[25]....
        /*015c*/ 	.word	0x00002e70


	//   ....[26]....
        /*0160*/ 	.word	0x00002eb0


	//   ....[27]....
        /*0164*/ 	.word	0x00002ee0


	//   ....[28]....
        /*0168*/ 	.word	0x00002f30


	//   ....[29]....
        /*016c*/ 	.word	0x00002f80


	//----- nvinfo : EIATTR_VRC_CTA_INIT_COUNT
	.align		4
.L_607:
        /*0170*/ 	.byte	0x02, 0x4a
	.zero		1
	.zero		1


	//----- nvinfo : EIATTR_EXIT_INSTR_OFFSETS
	.align		4
        /*0174*/ 	.byte	0x04, 0x1c
        /*0176*/ 	.short	(.L_609 - .L_608)


	//   ....[0]....
.L_608:
        /*0178*/ 	.word	0x000031f0


	//   ....[1]....
        /*017c*/ 	.word	0x00003230


	//----- nvinfo : EIATTR_MAX_THREADS
	.align		4
.L_609:
        /*0180*/ 	.byte	0x04, 0x05
        /*0182*/ 	.short	(.L_611 - .L_610)
.L_610:
        /*0184*/ 	.word	0x00000200
        /*0188*/ 	.word	0x00000001
        /*018c*/ 	.word	0x00000001


	//----- nvinfo : EIATTR_CRS_STACK_SIZE
	.align		4
.L_611:
        /*0190*/ 	.byte	0x04, 0x1e
        /*0192*/ 	.short	(.L_613 - .L_612)
.L_612:
        /*0194*/ 	.word	0x00000000


	//----- nvinfo : EIATTR_CBANK_PARAM_SIZE
	.align		4
.L_613:
        /*0198*/ 	.byte	0x03, 0x19
        /*019a*/ 	.short	0x006a


	//----- nvinfo : EIATTR_PARAM_CBANK
	.align		4
        /*019c*/ 	.byte	0x04, 0x0a
        /*019e*/ 	.short	(.L_615 - .L_614)
	.align		4
.L_614:
        /*01a0*/ 	.word	index@(.nv.constant0._ZN3cub18CUB_300001_SM_10006detail6reduce18DeviceReduceKernelINS2_10policy_hubIlyN4cuda3std3__44plusIlEEE10Policy1000EN6thrust24THRUST_300001_SM_1000_NS18transform_iteratorI10is_coloredNSD_10device_ptrIiEEllEEyS9_lNS7_10__identityEEEvT0_PT3_T1_NS0_13GridEvenShareISN_EET2_T4_)
        /*01a4*/ 	.short	0x0380
        /*01a6*/ 	.short	0x006a


	//----- nvinfo : EIATTR_SW_WAR
	.align		4
.L_615:
        /*01a8*/ 	.byte	0x04, 0x36
        /*01aa*/ 	.short	(.L_617 - .L_616)
.L_616:
        /*01ac*/ 	.word	0x00000008
.L_617:


//--------------------- .nv.info._ZN3cub18CUB_300001_SM_10006detail6reduce28DeviceReduceSingleTileKernelINS2_10policy_hubIlyN4cuda3std3__44plusIlEEE10Policy1000EN6thrust24THRUST_300001_SM_1000_NS18transform_iteratorI10is_coloredNSD_10device_ptrIiEEllEEPlyS9_llNS7_10__identityEEEvT0_T1_T2_T3_T4_T6_ --------------------------
	.section	.nv.info._ZN3cub18CUB_300001_SM_10006detail6reduce28DeviceReduceSingleTileKernelINS2_10policy_hubIlyN4cuda3std3__44plusIlEEE10Policy1000EN6thrust24THRUST_300001_SM_1000_NS18transform_iteratorI10is_coloredNSD_10device_ptrIiEEllEEPlyS9_llNS7_10__identityEEEvT0_T1_T2_T3_T4_T6_,"",@"SHT_CUDA_INFO"
	.sectionflags	@""
	.align	4


	//----- nvinfo : EIATTR_CUDA_API_VERSION
	.align		4
        /*0000*/ 	.byte	0x04, 0x37
        /*0002*/ 	.short	(.L_619 - .L_618)
.L_618:
        /*0004*/ 	.word	0x00000082


	//----- nvinfo : EIATTR_KPARAM_INFO
	.align		4
.L_619:
        /*0008*/ 	.byte	0x04, 0x17
        /*000a*/ 	.short	(.L_621 - .L_620)
.L_620:
        /*000c*/ 	.word	0x00000000
        /*0010*/ 	.short	0x0005
        /*0012*/ 	.short	0x0030
        /*0014*/ 	.byte	0x00, 0xf0, 0x05, 0x00


	//----- nvinfo : EIATTR_KPARAM_INFO
	.align		4
.L_621:
        /*0018*/ 	.byte	0x04, 0x17
        /*001a*/ 	.short	(.L_623 - .L_622)
.L_622:
        /*001c*/ 	.word	0x00000000
        /*0020*/ 	.short	0x0004
        /*0022*/ 	.short	0x0028
        /*0024*/ 	.byte	0x00, 0xf0, 0x21, 0x00


	//----- nvinfo : EIATTR_KPARAM_INFO
	.align		4
.L_623:
        /*0028*/ 	.byte	0x04, 0x17
        /*002a*/ 	.short	(.L_625 - .L_624)
.L_624:
        /*002c*/ 	.word	0x00000000
        /*0030*/ 	.short	0x0003
        /*0032*/ 	.short	0x0020
        /*0034*/ 	.byte	0x00, 0xf0, 0x05, 0x00


	//----- nvinfo : EIATTR_KPARAM_INFO
	.align		4
.L_625:
        /*0038*/ 	.byte	0x04, 0x17
        /*003a*/ 	.short	(.L_627 - .L_626)
.L_626:
        /*003c*/ 	.word	0x00000000
        /*0040*/ 	.short	0x0002
        /*0042*/ 	.short	0x0018
        /*0044*/ 	.byte	0x00, 0xf0, 0x21, 0x00


	//----- nvinfo : EIATTR_KPARAM_INFO
	.align		4
.L_627:
        /*0048*/ 	.byte	0x04, 0x17
        /*004a*/ 	.short	(.L_629 - .L_628)
.L_628:
        /*004c*/ 	.word	0x00000000
        /*0050*/ 	.short	0x0001
        /*0052*/ 	.short	0x0010
        /*0054*/ 	.byte	0x00, 0xf5, 0x21, 0x00


	//----- nvinfo : EIATTR_KPARAM_INFO
	.align		4
.L_629:
        /*0058*/ 	.byte	0x04, 0x17
        /*005a*/ 	.short	(.L_631 - .L_630)
.L_630:
        /*005c*/ 	.word	0x00000000
        /*0060*/ 	.short	0x0000
        /*0062*/ 	.short	0x0000
        /*0064*/ 	.byte	0x00, 0xf0, 0x41, 0x00


	//----- nvinfo : EIATTR_SPARSE_MMA_MASK
	.align		4
.L_631:
        /*0068*/ 	.byte	0x03, 0x50
        /*006a*/ 	.short	0x0000


	//----- nvinfo : EIATTR_MAXREG_COUNT
	.align		4
        /*006c*/ 	.byte	0x03, 0x1b
        /*006e*/ 	.short	0x0080


	//----- nvinfo : EIATTR_NUM_BARRIERS
	.align		4
        /*0070*/ 	.byte	0x02, 0x4c
        /*0072*/ 	.byte	0x01
	.zero		1


	//----- nvinfo : EIATTR_MERCURY_ISA_VERSION
	.align		4
        /*0074*/ 	.byte	0x03, 0x5f
        /*0076*/ 	.short	0x0101


	//----- nvinfo : EIATTR_COOP_GROUP_MASK_REGIDS
	.align		4
        /*0078*/ 	.byte	0x04, 0x29
        /*007a*/ 	.short	(.L_633 - .L_632)


	//   ....[0]....
.L_632:
        /*007c*/ 	.word	0xffffffff


	//   ....[1]....
        /*0080*/ 	.word	0xffffffff


	//   ....[2]....
        /*0084*/ 	.word	0xffffffff


	//   ....[3]....
        /*0088*/ 	.word	0xffffffff


	//   ....[4]....
        /*008c*/ 	.word	0xffffffff


	//   ....[5]....
        /*0090*/ 	.word	0xffffffff


	//   ....[6]....
        /*0094*/ 	.word	0xffffffff


	//   ....[7]....
        /*0098*/ 	.word	0xffffffff


	//   ....[8]....
        /*009c*/ 	.word	0xffffffff


	//   ....[9]....
        /*00a0*/ 	.word	0xffffffff


	//   ....[10]....
        /*00a4*/ 	.word	0xffffffff


	//   ....[11]....
        /*00a8*/ 	.word	0xffffffff


	//   ....[12]....
        /*00ac*/ 	.word	0xffffffff


	//   ....[13]....
        /*00b0*/ 	.word	0xffffffff


	//   ....[14]....
        /*00b4*/ 	.word	0xffffffff


	//   ....[15]....
        /*00b8*/ 	.word	0xffffffff


	//   ....[16]....
        /*00bc*/ 	.word	0xffffffff


	//   ....[17]....
        /*00c0*/ 	.word	0xffffffff


	//   ....[18]....
        /*00c4*/ 	.word	0xffffffff


	//   ....[19]....
        /*00c8*/ 	.word	0xffffffff


	//   ....[20]....
        /*00cc*/ 	.word	0xffffffff


	//   ....[21]....
        /*00d0*/ 	.word	0xffffffff


	//   ....[22]....
        /*00d4*/ 	.word	0xffffffff


	//   ....[23]....
        /*00d8*/ 	.word	0xffffffff


	//   ....[24]....
        /*00dc*/ 	.word	0xffffffff


	//   ....[25]....
        /*00e0*/ 	.word	0xffffffff


	//   ....[26]....
        /*00e4*/ 	.word	0xffffffff


	//   ....[27]....
        /*00e8*/ 	.word	0xffffffff


	//   ....[28]....
        /*00ec*/ 	.word	0xffffffff


	//   ....[29]....
        /*00f0*/ 	.word	0xffffffff


	//----- nvinfo : EIATTR_COOP_GROUP_INSTR_OFFSETS
	.align		4
.L_633:
        /*00f4*/ 	.byte	0x04, 0x28
        /*00f6*/ 	.short	(.L_635 - .L_634)


	//   ....[0]....
.L_634:
        /*00f8*/ 	.word	0x00000d00


	//   ....[1]....
        /*00fc*/ 	.word	0x00000d10


	//   ....[2]....
        /*0100*/ 	.word	0x00000d70


	//   ....[3]....
        /*0104*/ 	.word	0x00000d90


	//   ....[4]....
        /*0108*/ 	.word	0x00000de0


	//   ....[5]....
        /*010c*/ 	.word	0x00000e00


	//   ....[6]....
        /*0110*/ 	.word	0x00000e40


	//   ....[7]....
        /*0114*/ 	.word	0x00000e80


	//   ....[8]....
        /*0118*/ 	.word	0x00000ed0


	//   ....[9]....
        /*011c*/ 	.word	0x00000f10


	//   ....[10]....
        /*0120*/ 	.word	0x00001210


	//   ....[11]....
        /*0124*/ 	.word	0x00001220


	//   ....[12]....
        /*0128*/ 	.word	0x000012a0


	//   ....[13]....
        /*012c*/ 	.word	0x000012c0


	//   ....[14]....
        /*0130*/ 	.word	0x00001310


	//   ....[15]....
        /*0134*/ 	.word	0x00001370


	//   ....[16]....
        /*0138*/ 	.word	0x000013b0


	//   ....[17]....
        /*013c*/ 	.word	0x000013e0


	//   ....[18]....
        /*0140*/ 	.word	0x00001430


	//   ....[19]....
        /*0144*/ 	.word	0x00001490


	//   ....[20]....
        /*0148*/ 	.word	0x00002ba0


	//   ....[21]....
        /*014c*/ 	.word	0x00002bb0


	//   ....[22]....
        /*0150*/ 	.word	0x00002c30


	//   ....[23]....
        /*0154*/ 	.word	0x00002c40


	//   ....[24]....
        /*0158*/ 	.word	0x00002ca0


	//   ....[25]....
        /*015c*/ 	.word	0x00002cc0


	//   ....[26]....
        /*0160*/ 	.word	0x00002d00


	//   ....[27]....
        /*0164*/ 	.word	0x00002d30


	//   ....[28]....
        /*0168*/ 	.word	0x00002d80


	//   ....[29]....
        /*016c*/ 	.word	0x00002dd0


	//----- nvinfo : EIATTR_VRC_CTA_INIT_COUNT
	.align		4
.L_635:
        /*0170*/ 	.byte	0x02, 0x4a
	.zero		1
	.zero		1


	//----- nvinfo : EIATTR_EXIT_INSTR_OFFSETS
	.align		4
        /*0174*/ 	.byte	0x04, 0x1c
        /*0176*/ 	.short	(.L_637 - .L_636)


	//   ....[0]....
.L_636:
        /*0178*/ 	.word	0x000000a0


	//   ....[1]....
        /*017c*/ 	.word	0x000000e0


	//   ....[2]....
        /*0180*/ 	.word	0x00003030


	//   ....[3]....
        /*0184*/ 	.word	0x00003090


	//----- nvinfo : EIATTR_MAX_THREADS
	.align		4
.L_637:
        /*0188*/ 	.byte	0x04, 0x05
        /*018a*/ 	.short	(.L_639 - .L_638)
.L_638:
        /*018c*/ 	.word	0x00000200
        /*0190*/ 	.word	0x00000001
        /*0194*/ 	.word	0x00000001


	//----- nvinfo : EIATTR_CRS_STACK_SIZE
	.align		4
.L_639:
        /*0198*/ 	.byte	0x04, 0x1e
        /*019a*/ 	.short	(.L_641 - .L_640)
.L_640:
        /*019c*/ 	.word	0x00000000


	//----- nvinfo : EIATTR_CBANK_PARAM_SIZE
	.align		4
.L_641:
        /*01a0*/ 	.byte	0x03, 0x19
        /*01a2*/ 	.short	0x0031


	//----- nvinfo : EIATTR_PARAM_CBANK
	.align		4
        /*01a4*/ 	.byte	0x04, 0x0a
        /*01a6*/ 	.short	(.L_643 - .L_642)
	.align		4
.L_642:
        /*01a8*/ 	.word	index@(.nv.constant0._ZN3cub18CUB_300001_SM_10006detail6reduce28DeviceReduceSingleTileKernelINS2_10policy_hubIlyN4cuda3std3__44plusIlEEE10Policy1000EN6thrust24THRUST_300001_SM_1000_NS18transform_iteratorI10is_coloredNSD_10device_ptrIiEEllEEPlyS9_llNS7_10__identityEEEvT0_T1_T2_T3_T4_T6_)
        /*01ac*/ 	.short	0x0380
        /*01ae*/ 	.short	0x0031


	//----- nvinfo : EIATTR_SW_WAR
	.align		4
.L_643:
        /*01b0*/ 	.byte	0x04, 0x36
        /*01b2*/ 	.short	(.L_645 - .L_644)
.L_644:
        /*01b4*/ 	.word	0x00000008
.L_645:


//--------------------- .nv.info._ZN3cub18CUB_300001_SM_10006detail6reduce18DeviceReduceKernelINS2_10policy_hubIljN4cuda3std3__44plusIlEEE10Policy1000EN6thrust24THRUST_300001_SM_1000_NS18transform_iteratorI10is_coloredNSD_10device_ptrIiEEllEEjS9_lNS7_10__identityEEEvT0_PT3_T1_NS0_13GridEvenShareISN_EET2_T4_ --------------------------
	.section	.nv.info._ZN3cub18CUB_300001_SM_10006detail6reduce18DeviceReduceKernelINS2_10policy_hubIljN4cuda3std3__44plusIlEEE10Policy1000EN6thrust24THRUST_300001_SM_1000_NS18transform_iteratorI10is_coloredNSD_10device_ptrIiEEllEEjS9_lNS7_10__identityEEEvT0_PT3_T1_NS0_13GridEvenShareISN_EET2_T4_,"",@"SHT_CUDA_INFO"
	.sectionflags	@""
	.align	4


	//----- nvinfo : EIATTR_CUDA_API_VERSION
	.align		4
        /*0000*/ 	.byte	0x04, 0x37
        /*0002*/ 	.short	(.L_647 - .L_646)
.L_646:
        /*0004*/ 	.word	0x00000082


	//----- nvinfo : EIATTR_KPARAM_INFO
	.align		4
.L_647:
        /*0008*/ 	.byte	0x04, 0x17
        /*000a*/ 	.short	(.L_649 - .L_648)
.L_648:
        /*000c*/ 	.word	0x00000000
        /*0010*/ 	.short	0x0005
        /*0012*/ 	.short	0x0045
        /*0014*/ 	.byte	0x00, 0xf0, 0x05, 0x00


	//----- nvinfo : EIATTR_KPARAM_INFO
	.align		4
.L_649:
        /*0018*/ 	.byte	0x04, 0x17
        /*001a*/ 	.short	(.L_651 - .L_650)
.L_650:
        /*001c*/ 	.word	0x00000000
        /*0020*/ 	.short	0x0004
        /*0022*/ 	.short	0x0044
        /*0024*/ 	.byte	0x00, 0xf0, 0x05, 0x00


	//----- nvinfo : EIATTR_KPARAM_INFO
	.align		4
.L_651:
        /*0028*/ 	.byte	0x04, 0x17
        /*002a*/ 	.short	(.L_653 - .L_652)
.L_652:
        /*002c*/ 	.word	0x00000000
        /*0030*/ 	.short	0x0003
        /*0032*/ 	.short	0x001c
        /*0034*/ 	.byte	0x00, 0xf0, 0xa1, 0x00


	//----- nvinfo : EIATTR_KPARAM_INFO
	.align		4
.L_653:
        /*0038*/ 	.byte	0x04, 0x17
        /*003a*/ 	.short	(.L_655 - .L_654)
.L_654:
        /*003c*/ 	.word	0x00000000
        /*0040*/ 	.short	0x0002
        /*0042*/ 	.short	0x0018
        /*0044*/ 	.byte	0x00, 0xf0, 0x11, 0x00


	//----- nvinfo : EIATTR_KPARAM_INFO
	.align		4
.L_655:
        /*0048*/ 	.byte	0x04, 0x17
        /*004a*/ 	.short	(.L_657 - .L_656)
.L_656:
        /*004c*/ 	.word	0x00000000
        /*0050*/ 	.short	0x0001
        /*0052*/ 	.short	0x0010
        /*0054*/ 	.byte	0x00, 0xf5, 0x21, 0x00


	//----- nvinfo : EIATTR_KPARAM_INFO
	.align		4
.L_657:
        /*0058*/ 	.byte	0x04, 0x17
        /*005a*/ 	.short	(.L_659 - .L_658)
.L_658:
        /*005c*/ 	.word	0x00000000
        /*0060*/ 	.short	0x0000
        /*0062*/ 	.short	0x0000
        /*0064*/ 	.byte	0x00, 0xf0, 0x41, 0x00


	//----- nvinfo : EIATTR_SPARSE_MMA_MASK
	.align		4
.L_659:
        /*0068*/ 	.byte	0x03, 0x50
        /*006a*/ 	.short	0x0000


	//----- nvinfo : EIATTR_MAXREG_COUNT
	.align		4
        /*006c*/ 	.byte	0x03, 0x1b
        /*006e*/ 	.short	0x0080


	//----- nvinfo : EIATTR_NUM_BARRIERS
	.align		4
        /*0070*/ 	.byte	0x02, 0x4c
        /*0072*/ 	.byte	0x01
	.zero		1


	//----- nvinfo : EIATTR_MERCURY_ISA_VERSION
	.align		4
        /*0074*/ 	.byte	0x03, 0x5f
        /*0076*/ 	.short	0x0101


	//----- nvinfo : EIATTR_COOP_GROUP_MASK_REGIDS
	.align		4
        /*0078*/ 	.byte	0x04, 0x29
        /*007a*/ 	.short	(.L_661 - .L_660)


	//   ....[0]....
.L_660:
        /*007c*/ 	.word	0xffffffff


	//   ....[1]....
        /*0080*/ 	.word	0xffffffff


	//   ....[2]....
        /*0084*/ 	.word	0xffffffff


	//   ....[3]....
        /*0088*/ 	.word	0xffffffff


	//   ....[4]....
        /*008c*/ 	.word	0xffffffff


	//   ....[5]....
        /*0090*/ 	.word	0xffffffff


	//   ....[6]....
        /*0094*/ 	.word	0xffffffff


	//   ....[7]....
        /*0098*/ 	.word	0xffffffff


	//   ....[8]....
        /*009c*/ 	.word	0xffffffff


	//   ....[9]....
        /*00a0*/ 	.word	0xffffffff


	//   ....[10]....
        /*00a4*/ 	.word	0xffffffff


	//   ....[11]....
        /*00a8*/ 	.word	0xffffffff


	//   ....[12]....
        /*00ac*/ 	.word	0xffffffff


	//   ....[13]....
        /*00b0*/ 	.word	0xffffffff


	//   ....[14]....
        /*00b4*/ 	.word	0xffffffff


	//   ....[15]....
        /*00b8*/ 	.word	0xffffffff


	//   ....[16]....
        /*00bc*/ 	.word	0xffffffff


	//   ....[17]....
        /*00c0*/ 	.word	0xffffffff


	//   ....[18]....
        /*00c4*/ 	.word	0xffffffff


	//   ....[19]....
        /*00c8*/ 	.word	0xffffffff


	//   ....[20]....
        /*00cc*/ 	.word	0xffffffff


	//   ....[21]....
        /*00d0*/ 	.word	0xffffffff


	//   ....[22]....
        /*00d4*/ 	.word	0xffffffff


	//   ....[23]....
        /*00d8*/ 	.word	0xffffffff


	//   ....[24]....
        /*00dc*/ 	.word	0xffffffff


	//   ....[25]....
        /*00e0*/ 	.word	0xffffffff


	//   ....[26]....
        /*00e4*/ 	.word	0xffffffff


	//   ....[27]....
        /*00e8*/ 	.word	0xffffffff


	//   ....[28]....
        /*00ec*/ 	.word	0xffffffff


	//   ....[29]....
        /*00f0*/ 	.word	0xffffffff


	//----- nvinfo : EIATTR_COOP_GROUP_INSTR_OFFSETS
	.align		4
.L_661:
        /*00f4*/ 	.byte	0x04, 0x28
        /*00f6*/ 	.short	(.L_663 - .L_662)


	//   ....[0]....
.L_662:
        /*00f8*/ 	.word	0x00000fe0


	//   ....[1]....
        /*00fc*/ 	.word	0x00000ff0


	//   ....[2]....
        /*0100*/ 	.word	0x00001050


	//   ....[3]....
        /*0104*/ 	.word	0x00001070


	//   ....[4]....
        /*0108*/ 	.word	0x000010c0


	//   ....[5]....
        /*010c*/ 	.word	0x000010e0


	//   ....[6]....
        /*0110*/ 	.word	0x00001120


	//   ....[7]....
        /*0114*/ 	.word	0x00001160


	//   ....[8]....
        /*0118*/ 	.word	0x000011c0


	//   ....[9]....
        /*011c*/ 	.word	0x00001200


	//   ....[10]....
        /*0120*/ 	.word	0x000014f0


	//   ....[11]....
        /*0124*/ 	.word	0x00001500


	//   ....[12]....
        /*0128*/ 	.word	0x00001580


	//   ....[13]....
        /*012c*/ 	.word	0x000015b0


	//   ....[14]....
        /*0130*/ 	.word	0x00001600


	//   ....[15]....
        /*0134*/ 	.word	0x00001640


	//   ....[16]....
        /*0138*/ 	.word	0x00001680


	//   ....[17]....
        /*013c*/ 	.word	0x000016c0


	//   ....[18]....
        /*0140*/ 	.word	0x000016f0


	//   ....[19]....
        /*0144*/ 	.word	0x00001760


	//   ....[20]....
        /*0148*/ 	.word	0x000030f0


	//   ....[21]....
        /*014c*/ 	.word	0x00003100


	//   ....[22]....
        /*0150*/ 	.word	0x00003180


	//   ....[23]....
        /*0154*/ 	.word	0x00003190


	//   ....[24]....
        /*0158*/ 	.word	0x000031e0


	//   ....[25]....
        /*015c*/ 	.word	0x00003210


	//   ....[26]....
        /*0160*/ 	.word	0x00003250


	//   ....[27]....
        /*0164*/ 	.word	0x00003280


	//   ....[28]....
        /*0168*/ 	.word	0x000032c0


	//   ....[29]....
        /*016c*/ 	.word	0x00003320


	//----- nvinfo : EIATTR_VRC_CTA_INIT_COUNT
	.align		4
.L_663:
        /*0170*/ 	.byte	0x02, 0x4a
	.zero		1
	.zero		1


	//----- nvinfo : EIATTR_EXIT_INSTR_OFFSETS
	.align		4
        /*0174*/ 	.byte	0x04, 0x1c
        /*0176*/ 	.short	(.L_665 - .L_664)


	//   ....[0]....
.L_664:
        /*0178*/ 	.word	0x00003590


	//   ....[1]....
        /*017c*/ 	.word	0x000035d0


	//----- nvinfo : EIATTR_MAX_THREADS
	.align		4
.L_665:
        /*0180*/ 	.byte	0x04, 0x05
        /*0182*/ 	.short	(.L_667 - .L_666)
.L_666:
        /*0184*/ 	.word	0x00000200
        /*0188*/ 	.word	0x00000001
        /*018c*/ 	.word	0x00000001


	//----- nvinfo : EIATTR_CRS_STACK_SIZE
	.align		4
.L_667:
        /*0190*/ 	.byte	0x04, 0x1e
        /*0192*/ 	.short	(.L_669 - .L_668)
.L_668:
        /*0194*/ 	.word	0x00000000


	//----- nvinfo : EIATTR_CBANK_PARAM_SIZE
	.align		4
.L_669:
        /*0198*/ 	.byte	0x03, 0x19
        /*019a*/ 	.short	0x0046


	//----- nvinfo : EIATTR_PARAM_CBANK
	.align		4
        /*019c*/ 	.byte	0x04, 0x0a
        /*019e*/ 	.short	(.L_671 - .L_670)
	.align		4
.L_670:
        /*01a0*/ 	.word	index@(.nv.constant0._ZN3cub18CUB_300001_SM_10006detail6reduce18DeviceReduceKernelINS2_10policy_hubIljN4cuda3std3__44plusIlEEE10Policy1000EN6thrust24THRUST_300001_SM_1000_NS18transform_iteratorI10is_coloredNSD_10device_ptrIiEEllEEjS9_lNS7_10__identityEEEvT0_PT3_T1_NS0_13GridEvenShareISN_EET2_T4_)
        /*01a4*/ 	.short	0x0380
        /*01a6*/ 	.short	0x0046


	//----- nvinfo : EIATTR_SW_WAR
	.align		4
.L_671:
        /*01a8*/ 	.byte	0x04, 0x36
        /*01aa*/ 	.short	(.L_673 - .L_672)
.L_672:
        /*01ac*/ 	.word	0x00000008
.L_673:


//--------------------- .nv.info._ZN3cub18CUB_300001_SM_10006detail6reduce28DeviceReduceSingleTileKernelINS2_10policy_hubIljN4cuda3std3__44plusIlEEE10Policy1000EN6thrust24THRUST_300001_SM_1000_NS18transform_iteratorI10is_coloredNSD_10device_ptrIiEEllEEPljS9_llNS7_10__identityEEEvT0_T1_T2_T3_T4_T6_ --------------------------
	.section	.nv.info._ZN3cub18CUB_300001_SM_10006detail6reduce28DeviceReduceSingleTileKernelINS2_10policy_hubIljN4cuda3std3__44plusIlEEE10Policy1000EN6thrust24THRUST_300001_SM_1000_NS18transform_iteratorI10is_coloredNSD_10device_ptrIiEEllEEPljS9_llNS7_10__identityEEEvT0_T1_T2_T3_T4_T6_,"",@"SHT_CUDA_INFO"
	.sectionflags	@""
	.align	4


	//----- nvinfo : EIATTR_CUDA_API_VERSION
	.align		4
        /*0000*/ 	.byte	0x04, 0x37
        /*0002*/ 	.short	(.L_675 - .L_674)
.L_674:
        /*0004*/ 	.word	0x00000082


	//----- nvinfo : EIATTR_KPARAM_INFO
	.align		4
.L_675:
        /*0008*/ 	.byte	0x04, 0x17
        /*000a*/ 	.short	(.L_677 - .L_676)
.L_676:
        /*000c*/ 	.word	0x00000000
        /*0010*/ 	.short	0x0005
        /*0012*/ 	.short	0x0028
        /*0014*/ 	.byte	0x00, 0xf0, 0x05, 0x00


	//----- nvinfo : EIATTR_KPARAM_INFO
	.align		4
.L_677:
        /*0018*/ 	.byte	0x04, 0x17
        /*001a*/ 	.short	(.L_679 - .L_678)
.L_678:
        /*001c*/ 	.word	0x00000000
        /*0020*/ 	.short	0x0004
        /*0022*/ 	.short	0x0020
        /*0024*/ 	.byte	0x00, 0xf0, 0x21, 0x00


	//----- nvinfo : EIATTR_KPARAM_INFO
	.align		4
.L_679:
        /*0028*/ 	.byte	0x04, 0x17
        /*002a*/ 	.short	(.L_681 - .L_680)
.L_680:
        /*002c*/ 	.word	0x00000000
        /*0030*/ 	.short	0x0003
        /*0032*/ 	.short	0x001c
        /*0034*/ 	.byte	0x00, 0xf0, 0x05, 0x00


	//----- nvinfo : EIATTR_KPARAM_INFO
	.align		4
.L_681:
        /*0038*/ 	.byte	0x04, 0x17
        /*003a*/ 	.short	(.L_683 - .L_682)
.L_682:
        /*003c*/ 	.word	0x00000000
        /*0040*/ 	.short	0x0002
        /*0042*/ 	.short	0x0018
        /*0044*/ 	.byte	0x00, 0xf0, 0x11, 0x00


	//----- nvinfo : EIATTR_KPARAM_INFO
	.align		4
.L_683:
        /*0048*/ 	.byte	0x04, 0x17
        /*004a*/ 	.short	(.L_685 - .L_684)
.L_684:
        /*004c*/ 	.word	0x00000000
        /*0050*/ 	.short	0x0001
        /*0052*/ 	.short	0x0010
        /*0054*/ 	.byte	0x00, 0xf5, 0x21, 0x00


	//----- nvinfo : EIATTR_KPARAM_INFO
	.align		4
.L_685:
        /*0058*/ 	.byte	0x04, 0x17
        /*005a*/ 	.short	(.L_687 - .L_686)
.L_686:
        /*005c*/ 	.word	0x00000000
        /*0060*/ 	.short	0x0000
        /*0062*/ 	.short	0x0000
        /*0064*/ 	.byte	0x00, 0xf0, 0x41, 0x00


	//----- nvinfo : EIATTR_SPARSE_MMA_MASK
	.align		4
.L_687:
        /*0068*/ 	.byte	0x03, 0x50
        /*006a*/ 	.short	0x0000


	//----- nvinfo : EIATTR_MAXREG_COUNT
	.align		4
        /*006c*/ 	.byte	0x03, 0x1b
        /*006e*/ 	.short	0x0080


	//----- nvinfo : EIATTR_NUM_BARRIERS
	.align		4
        /*0070*/ 	.byte	0x02, 0x4c
        /*0072*/ 	.byte	0x01
	.zero		1


	//----- nvinfo : EIATTR_MERCURY_ISA_VERSION
	.align		4
        /*0074*/ 	.byte	0x03, 0x5f
        /*0076*/ 	.short	0x0101


	//----- nvinfo : EIATTR_COOP_GROUP_MASK_REGIDS
	.align		4
        /*0078*/ 	.byte	0x04, 0x29
        /*007a*/ 	.short	(.L_689 - .L_688)


	//   ....[0]....
.L_688:
        /*007c*/ 	.word	0xffffffff


	//   ....[1]....
        /*0080*/ 	.word	0xffffffff


	//   ....[2]....
        /*0084*/ 	.word	0xffffffff


	//   ....[3]....
        /*0088*/ 	.word	0xffffffff


	//   ....[4]....
        /*008c*/ 	.word	0xffffffff


	//   ....[5]....
        /*0090*/ 	.word	0xffffffff


	//   ....[6]....
        /*0094*/ 	.word	0xffffffff


	//   ....[7]....
        /*0098*/ 	.word	0xffffffff


	//   ....[8]....
        /*009c*/ 	.word	0xffffffff


	//   ....[9]....
        /*00a0*/ 	.word	0xffffffff


	//   ....[10]....
        /*00a4*/ 	.word	0xffffffff


	//   ....[11]....
        /*00a8*/ 	.word	0xffffffff


	//   ....[12]....
        /*00ac*/ 	.word	0xffffffff


	//   ....[13]....
        /*00b0*/ 	.word	0xffffffff


	//   ....[14]....
        /*00b4*/ 	.word	0xffffffff


	//   ....[15]....
        /*00b8*/ 	.word	0xffffffff


	//   ....[16]....
        /*00bc*/ 	.word	0xffffffff


	//   ....[17]....
        /*00c0*/ 	.word	0xffffffff


	//   ....[18]....
        /*00c4*/ 	.word	0xffffffff


	//   ....[19]....
        /*00c8*/ 	.word	0xffffffff


	//   ....[20]....
        /*00cc*/ 	.word	0xffffffff


	//   ....[21]....
        /*00d0*/ 	.word	0xffffffff


	//   ....[22]....
        /*00d4*/ 	.word	0xffffffff


	//   ....[23]....
        /*00d8*/ 	.word	0xffffffff


	//   ....[24]....
        /*00dc*/ 	.word	0xffffffff


	//   ....[25]....
        /*00e0*/ 	.word	0xffffffff


	//   ....[26]....
        /*00e4*/ 	.word	0xffffffff


	//   ....[27]....
        /*00e8*/ 	.word	0xffffffff


	//   ....[28]....
        /*00ec*/ 	.word	0xffffffff


	//   ....[29]....
        /*00f0*/ 	.word	0xffffffff


	//----- nvinfo : EIATTR_COOP_GROUP_INSTR_OFFSETS
	.align		4
.L_689:
        /*00f4*/ 	.byte	0x04, 0x28
        /*00f6*/ 	.short	(.L_691 - .L_690)


	//   ....[0]....
.L_690:
        /*00f8*/ 	.word	0x00000cd0


	//   ....[1]....
        /*00fc*/ 	.word	0x00000ce0


	//   ....[2]....
        /*0100*/ 	.word	0x00000d40


	//   ....[3]....
        /*0104*/ 	.word	0x00000d60


	//   ....[4]....
        /*0108*/ 	.word	0x00000db0


	//   ....[5]....
        /*010c*/ 	.word	0x00000dd0


	//   ....[6]....
        /*0110*/ 	.word	0x00000e10


	//   ....[7]....
        /*0114*/ 	.word	0x00000e50


	//   ....[8]....
        /*0118*/ 	.word	0x00000ea0


	//   ....[9]....
        /*011c*/ 	.word	0x00000ee0


	//   ....[10]....
        /*0120*/ 	.word	0x000011e0


	//   ....[11]....
        /*0124*/ 	.word	0x000011f0


	//   ....[12]....
        /*0128*/ 	.word	0x00001270


	//   ....[13]....
        /*012c*/ 	.word	0x00001290


	//   ....[14]....
        /*0130*/ 	.word	0x000012e0


	//   ....[15]....
        /*0134*/ 	.word	0x00001330


	//   ....[16]....
        /*0138*/ 	.word	0x00001370


	//   ....[17]....
        /*013c*/ 	.word	0x000013a0


	//   ....[18]....
        /*0140*/ 	.word	0x000013e0


	//   ....[19]....
        /*0144*/ 	.word	0x00001420


	//   ....[20]....
        /*0148*/ 	.word	0x00002c60


	//   ....[21]....
        /*014c*/ 	.word	0x00002c70


	//   ....[22]....
        /*0150*/ 	.word	0x00002cf0


	//   ....[23]....
        /*0154*/ 	.word	0x00002d00


	//   ....[24]....
        /*0158*/ 	.word	0x00002d60


	//   ....[25]....
        /*015c*/ 	.word	0x00002d80


	//   ....[26]....
        /*0160*/ 	.word	0x00002dc0


	//   ....[27]....
        /*0164*/ 	.word	0x00002df0


	//   ....[28]....
        /*0168*/ 	.word	0x00002e40


	//   ....[29]....
        /*016c*/ 	.word	0x00002e90


	//----- nvinfo : EIATTR_VRC_CTA_INIT_COUNT
	.align		4
.L_691:
        /*0170*/ 	.byte	0x02, 0x4a
	.zero		1
	.zero		1


	//----- nvinfo : EIATTR_EXIT_INSTR_OFFSETS
	.align		4
        /*0174*/ 	.byte	0x04, 0x1c
        /*0176*/ 	.short	(.L_693 - .L_692)


	//   ....[0]....
.L_692:
        /*0178*/ 	.word	0x00000080


	//   ....[1]....
        /*017c*/ 	.word	0x000000c0


	//   ....[2]....
        /*0180*/ 	.word	0x00003100


	//   ....[3]....
        /*0184*/ 	.word	0x00003160


	//----- nvinfo : EIATTR_MAX_THREADS
	.align		4
.L_693:
        /*0188*/ 	.byte	0x04, 0x05
        /*018a*/ 	.short	(.L_695 - .L_694)
.L_694:
        /*018c*/ 	.word	0x00000200
        /*0190*/ 	.word	0x00000001
        /*0194*/ 	.word	0x00000001


	//----- nvinfo : EIATTR_CRS_STACK_SIZE
	.align		4
.L_695:
        /*0198*/ 	.byte	0x04, 0x1e
        /*019a*/ 	.short	(.L_697 - .L_696)
.L_696:
        /*019c*/ 	.word	0x00000000


	//----- nvinfo : EIATTR_CBANK_PARAM_SIZE
	.align		4
.L_697:
        /*01a0*/ 	.byte	0x03, 0x19
        /*01a2*/ 	.short	0x0029


	//----- nvinfo : EIATTR_PARAM_CBANK
	.align		4
        /*01a4*/ 	.byte	0x04, 0x0a
        /*01a6*/ 	.short	(.L_699 - .L_698)
	.align		4
.L_698:
        /*01a8*/ 	.word	index@(.nv.constant0._ZN3cub18CUB_300001_SM_10006detail6reduce28DeviceReduceSingleTileKernelINS2_10policy_hubIljN4cuda3std3__44plusIlEEE10Policy1000EN6thrust24THRUST_300001_SM_1000_NS18transform_iteratorI10is_coloredNSD_10device_ptrIiEEllEEPljS9_llNS7_10__identityEEEvT0_T1_T2_T3_T4_T6_)
        /*01ac*/ 	.short	0x0380
        /*01ae*/ 	.short	0x0029


	//----- nvinfo : EIATTR_SW_WAR
	.align		4
.L_699:
        /*01b0*/ 	.byte	0x04, 0x36
        /*01b2*/ 	.short	(.L_701 - .L_700)
.L_700:
        /*01b4*/ 	.word	0x00000008
.L_701:


//--------------------- .nv.info._ZN3cub18CUB_300001_SM_10006detail6reduce28DeviceReduceSingleTileKernelINS2_10policy_hubIiyN4cuda3__47maximumIiEEE10Policy1000EPiSB_iS8_iiNS5_3std3__410__identityEEEvT0_T1_T2_T3_T4_T6_ --------------------------
	.section	.nv.info._ZN3cub18CUB_300001_SM_10006detail6reduce28DeviceReduceSingleTileKernelINS2_10policy_hubIiyN4cuda3__47maximumIiEEE10Policy1000EPiSB_iS8_iiNS5_3std3__410__identityEEEvT0_T1_T2_T3_T4_T6_,"",@"SHT_CUDA_INFO"
	.sectionflags	@""
	.align	4


	//----- nvinfo : EIATTR_CUDA_API_VERSION
	.align		4
        /*0000*/ 	.byte	0x04, 0x37
        /*0002*/ 	.short	(.L_703 - .L_702)
.L_702:
        /*0004*/ 	.word	0x00000082


	//----- nvinfo : EIATTR_KPARAM_INFO
	.align		4
.L_703:
        /*0008*/ 	.byte	0x04, 0x17
        /*000a*/ 	.short	(.L_705 - .L_704)
.L_704:
        /*000c*/ 	.word	0x00000000
        /*0010*/ 	.short	0x0005
        /*0012*/ 	.short	0x001c
        /*0014*/ 	.byte	0x00, 0xf0, 0x05, 0x00


	//----- nvinfo : EIATTR_KPARAM_INFO
	.align		4
.L_705:
        /*0018*/ 	.byte	0x04, 0x17
        /*001a*/ 	.short	(.L_707 - .L_706)
.L_706:
        /*001c*/ 	.word	0x00000000
        /*0020*/ 	.short	0x0004
        /*0022*/ 	.short	0x0018
        /*0024*/ 	.byte	0x00, 0xf0, 0x11, 0x00


	//----- nvinfo : EIATTR_KPARAM_INFO
	.align		4
.L_707:
        /*0028*/ 	.byte	0x04, 0x17
        /*002a*/ 	.short	(.L_709 - .L_708)
.L_708:
        /*002c*/ 	.word	0x00000000
        /*0030*/ 	.short	0x0003
        /*0032*/ 	.short	0x0014
        /*0034*/ 	.byte	0x00, 0xf0, 0x05, 0x00


	//----- nvinfo : EIATTR_KPARAM_INFO
	.align		4
.L_709:
        /*0038*/ 	.byte	0x04, 0x17
        /*003a*/ 	.short	(.L_711 - .L_710)
.L_710:
        /*003c*/ 	.word	0x00000000
        /*0040*/ 	.short	0x0002
        /*0042*/ 	.short	0x0010
        /*0044*/ 	.byte	0x00, 0xf0, 0x11, 0x00


	//----- nvinfo : EIATTR_KPARAM_INFO
	.align		4
.L_711:
        /*0048*/ 	.byte	0x04, 0x17
        /*004a*/ 	.short	(.L_713 - .L_712)
.L_712:
        /*004c*/ 	.word	0x00000000
        /*0050*/ 	.short	0x0001
        /*0052*/ 	.short	0x0008
        /*0054*/ 	.byte	0x00, 0xf5, 0x21, 0x00


	//----- nvinfo : EIATTR_KPARAM_INFO
	.align		4
.L_713:
        /*0058*/ 	.byte	0x04, 0x17
        /*005a*/ 	.short	(.L_715 - .L_714)
.L_714:
        /*005c*/ 	.word	0x00000000
        /*0060*/ 	.short	0x0000
        /*0062*/ 	.short	0x0000
        /*0064*/ 	.byte	0x00, 0xf5, 0x21, 0x00


	//----- nvinfo : EIATTR_SPARSE_MMA_MASK
	.align		4
.L_715:
        /*0068*/ 	.byte	0x03, 0x50
        /*006a*/ 	.short	0x0000


	//----- nvinfo : EIATTR_MAXREG_COUNT
	.align		4
        /*006c*/ 	.byte	0x03, 0x1b
        /*006e*/ 	.short	0x00ff


	//----- nvinfo : EIATTR_NUM_BARRIERS
	.align		4
        /*0070*/ 	.byte	0x02, 0x4c
        /*0072*/ 	.byte	0x01
	.zero		1


	//----- nvinfo : EIATTR_MERCURY_ISA_VERSION
	.align		4
        /*0074*/ 	.byte	0x03, 0x5f
        /*0076*/ 	.short	0x0101


	//----- nvinfo : EIATTR_COOP_GROUP_MASK_REGIDS
	.align		4
        /*0078*/ 	.byte	0x04, 0x29
        /*007a*/ 	.short	(.L_717 - .L_716)


	//   ....[0]....
.L_716:
        /*007c*/ 	.word	0xffffffff


	//   ....[1]....
        /*0080*/ 	.word	0xffffffff


	//   ....[2]....
        /*0084*/ 	.word	0xffffffff


	//   ....[3]....
        /*0088*/ 	.word	0xffffffff


	//   ....[4]....
        /*008c*/ 	.word	0xffffffff


	//   ....[5]....
        /*0090*/ 	.word	0xffffffff


	//   ....[6]....
        /*0094*/ 	.word	0xffffffff


	//   ....[7]....
        /*0098*/ 	.word	0xffffffff


	//   ....[8]....
        /*009c*/ 	.word	0xffffffff


	//   ....[9]....
        /*00a0*/ 	.word	0xffffffff


	//   ....[10]....
        /*00a4*/ 	.word	0xffffffff


	//   ....[11]....
        /*00a8*/ 	.word	0xffffffff


	//   ....[12]....
        /*00ac*/ 	.word	0xffffffff


	//   ....[13]....
        /*00b0*/ 	.word	0xffffffff


	//   ....[14]....
        /*00b4*/ 	.word	0xffffffff


	//   ....[15]....
        /*00b8*/ 	.word	0xffffffff


	//   ....[16]....
        /*00bc*/ 	.word	0xffffffff


	//   ....[17]....
        /*00c0*/ 	.word	0xffffffff


	//   ....[18]....
        /*00c4*/ 	.word	0xffffffff


	//   ....[19]....
        /*00c8*/ 	.word	0xffffffff


	//   ....[20]....
        /*00cc*/ 	.word	0xffffffff


	//   ....[21]....
        /*00d0*/ 	.word	0xffffffff


	//   ....[22]....
        /*00d4*/ 	.word	0xffffffff


	//   ....[23]....
        /*00d8*/ 	.word	0xffffffff


	//   ....[24]....
        /*00dc*/ 	.word	0xffffffff


	//   ....[25]....
        /*00e0*/ 	.word	0xffffffff


	//   ....[26]....
        /*00e4*/ 	.word	0xffffffff


	//   ....[27]....
        /*00e8*/ 	.word	0xffffffff


	//   ....[28]....
        /*00ec*/ 	.word	0xffffffff


	//   ....[29]....
        /*00f0*/ 	.word	0xffffffff


	//----- nvinfo : EIATTR_COOP_GROUP_INSTR_OFFSETS
	.align		4
.L_717:
        /*00f4*/ 	.byte	0x04, 0x28
        /*00f6*/ 	.short	(.L_719 - .L_718)


	//   ....[0]....
.L_718:
        /*00f8*/ 	.word	0x000008a0


	//   ....[1]....
        /*00fc*/ 	.word	0x00000900


	//   ....[2]....
        /*0100*/ 	.word	0x00000970


	//   ....[3]....
        /*0104*/ 	.word	0x000009c0


	//   ....[4]....
        /*0108*/ 	.word	0x000009f0


	//   ....[5]....
        /*010c*/ 	.word	0x00000b80


	//   ....[6]....
        /*0110*/ 	.word	0x00000c10


	//   ....[7]....
        /*0114*/ 	.word	0x00000c60


	//   ....[8]....
        /*0118*/ 	.word	0x00000ca0


	//   ....[9]....
        /*011c*/ 	.word	0x00000ce0


	//   ....[10]....
        /*0120*/ 	.word	0x00001940


	//   ....[11]....
        /*0124*/ 	.word	0x000019c0


	//   ....[12]....
        /*0128*/ 	.word	0x00001a10


	//   ....[13]....
        /*012c*/ 	.word	0x00001a50


	//   ....[14]....
        /*0130*/ 	.word	0x00001a80


	//   ....[15]....
        /*0134*/ 	.word	0x00002330


	//   ....[16]....
        /*0138*/ 	.word	0x00002390


	//   ....[17]....
        /*013c*/ 	.word	0x00002400


	//   ....[18]....
        /*0140*/ 	.word	0x00002450


	//   ....[19]....
        /*0144*/ 	.word	0x00002480


	//   ....[20]....
        /*0148*/ 	.word	0x00002610


	//   ....[21]....
        /*014c*/ 	.word	0x00002690


	//   ....[22]....
        /*0150*/ 	.word	0x000026d0


	//   ....[23]....
        /*0154*/ 	.word	0x00002720


	//   ....[24]....
        /*0158*/ 	.word	0x00002770


	//   ....[25]....
        /*015c*/ 	.word	0x00003550


	//   ....[26]....
        /*0160*/ 	.word	0x000035d0


	//   ....[27]....
        /*0164*/ 	.word	0x00003620


	//   ....[28]....
        /*0168*/ 	.word	0x00003660


	//   ....[29]....
        /*016c*/ 	.word	0x00003690


	//----- nvinfo : EIATTR_VRC_CTA_INIT_COUNT
	.align		4
.L_719:
        /*0170*/ 	.byte	0x02, 0x4a
	.zero		1
	.zero		1


	//----- nvinfo : EIATTR_EXIT_INSTR_OFFSETS
	.align		4
        /*0174*/ 	.byte	0x04, 0x1c
        /*0176*/ 	.short	(.L_721 - .L_720)


	//   ....[0]....
.L_720:
        /*0178*/ 	.word	0x00000080


	//   ....[1]....
        /*017c*/ 	.word	0x000000c0


	//   ....[2]....
        /*0180*/ 	.word	0x000037b0


	//   ....[3]....
        /*0184*/ 	.word	0x00003800


	//----- nvinfo : EIATTR_MAX_THREADS
	.align		4
.L_721:
        /*0188*/ 	.byte	0x04, 0x05
        /*018a*/ 	.short	(.L_723 - .L_722)
.L_722:
        /*018c*/ 	.word	0x00000100
        /*0190*/ 	.word	0x00000001
        /*0194*/ 	.word	0x00000001


	//----- nvinfo : EIATTR_CRS_STACK_SIZE
	.align		4
.L_723:
        /*0198*/ 	.byte	0x04, 0x1e
        /*019a*/ 	.short	(.L_725 - .L_724)
.L_724:
        /*019c*/ 	.word	0x00000000


	//----- nvinfo : EIATTR_CBANK_PARAM_SIZE
	.align		4
.L_725:
        /*01a0*/ 	.byte	0x03, 0x19
        /*01a2*/ 	.short	0x001d


	//----- nvinfo : EIATTR_PARAM_CBANK
	.align		4
        /*01a4*/ 	.byte	0x04, 0x0a
        /*01a6*/ 	.short	(.L_727 - .L_726)
	.align		4
.L_726:
        /*01a8*/ 	.word	index@(.nv.constant0._ZN3cub18CUB_300001_SM_10006detail6reduce28DeviceReduceSingleTileKernelINS2_10policy_hubIiyN4cuda3__47maximumIiEEE10Policy1000EPiSB_iS8_iiNS5_3std3__410__identityEEEvT0_T1_T2_T3_T4_T6_)
        /*01ac*/ 	.short	0x0380
        /*01ae*/ 	.short	0x001d


	//----- nvinfo : EIATTR_SW_WAR
	.align		4
.L_727:
        /*01b0*/ 	.byte	0x04, 0x36
        /*01b2*/ 	.short	(.L_729 - .L_728)
.L_728:
        /*01b4*/ 	.word	0x00000008
.L_729:


//--------------------- .nv.info._ZN3cub18CUB_300001_SM_10006detail6reduce18DeviceReduceKernelINS2_10policy_hubIiyN4cuda3__47maximumIiEEE10Policy1000EN6thrust24THRUST_300001_SM_1000_NS10device_ptrIiEEyS8_iNS5_3std3__410__identityEEEvT0_PT3_T1_NS0_13GridEvenShareISL_EET2_T4_ --------------------------
	.section	.nv.info._ZN3cub18CUB_300001_SM_10006detail6reduce18DeviceReduceKernelINS2_10policy_hubIiyN4cuda3__47maximumIiEEE10Policy1000EN6thrust24THRUST_300001_SM_1000_NS10device_ptrIiEEyS8_iNS5_3std3__410__identityEEEvT0_PT3_T1_NS0_13GridEvenShareISL_EET2_T4_,"",@"SHT_CUDA_INFO"
	.sectionflags	@""
	.align	4


	//----- nvinfo : EIATTR_CUDA_API_VERSION
	.align		4
        /*0000*/ 	.byte	0x04, 0x37
        /*0002*/ 	.short	(.L_731 - .L_730)
.L_730:
        /*0004*/ 	.word	0x00000082


	//----- nvinfo : EIATTR_KPARAM_INFO
	.align		4
.L_731:
        /*0008*/ 	.byte	0x04, 0x17
        /*000a*/ 	.short	(.L_733 - .L_732)
.L_732:
        /*000c*/ 	.word	0x00000000
        /*0010*/ 	.short	0x0005
        /*0012*/ 	.short	0x0061
        /*0014*/ 	.byte	0x00, 0xf0, 0x05, 0x00


	//----- nvinfo : EIATTR_KPARAM_INFO
	.align		4
.L_733:
        /*0018*/ 	.byte	0x04, 0x17
        /*001a*/ 	.short	(.L_735 - .L_734)
.L_734:
        /*001c*/ 	.word	0x00000000
        /*0020*/ 	.short	0x0004
        /*0022*/ 	.short	0x0060
        /*0024*/ 	.byte	0x00, 0xf0, 0x05, 0x00


	//----- nvinfo : EIATTR_KPARAM_INFO
	.align		4
.L_735:
        /*0028*/ 	.byte	0x04, 0x17
        /*002a*/ 	.short	(.L_737 - .L_736)
.L_736:
        /*002c*/ 	.word	0x00000000
        /*0030*/ 	.short	0x0003
        /*0032*/ 	.short	0x0018
        /*0034*/ 	.byte	0x00, 0xf0, 0x21, 0x01


	//----- nvinfo : EIATTR_KPARAM_INFO
	.align		4
.L_737:
        /*0038*/ 	.byte	0x04, 0x17
        /*003a*/ 	.short	(.L_739 - .L_738)
.L_738:
        /*003c*/ 	.word	0x00000000
        /*0040*/ 	.short	0x0002
        /*0042*/ 	.short	0x0010
        /*0044*/ 	.byte	0x00, 0xf0, 0x21, 0x00


	//----- nvinfo : EIATTR_KPARAM_INFO
	.align		4
.L_739:
        /*0048*/ 	.byte	0x04, 0x17
        /*004a*/ 	.short	(.L_741 - .L_740)
.L_740:
        /*004c*/ 	.word	0x00000000
        /*0050*/ 	.short	0x0001
        /*0052*/ 	.short	0x0008
        /*0054*/ 	.byte	0x00, 0xf5, 0x21, 0x00


	//----- nvinfo : EIATTR_KPARAM_INFO
	.align		4
.L_741:
        /*0058*/ 	.byte	0x04, 0x17
        /*005a*/ 	.short	(.L_743 - .L_742)
.L_742:
        /*005c*/ 	.word	0x00000000
        /*0060*/ 	.short	0x0000
        /*0062*/ 	.short	0x0000
        /*0064*/ 	.byte	0x00, 0xf0, 0x21, 0x00


	//----- nvinfo : EIATTR_SPARSE_MMA_MASK
	.align		4
.L_743:
        /*0068*/ 	.byte	0x03, 0x50
        /*006a*/ 	.short	0x0000


	//----- nvinfo : EIATTR_MAXREG_COUNT
	.align		4
        /*006c*/ 	.byte	0x03, 0x1b
        /*006e*/ 	.short	0x00ff


	//----- nvinfo : EIATTR_NUM_BARRIERS
	.align		4
        /*0070*/ 	.byte	0x02, 0x4c
        /*0072*/ 	.byte	0x01
	.zero		1


	//----- nvinfo : EIATTR_MERCURY_ISA_VERSION
	.align		4
        /*0074*/ 	.byte	0x03, 0x5f
        /*0076*/ 	.short	0x0101


	//----- nvinfo : EIATTR_COOP_GROUP_MASK_REGIDS
	.align		4
        /*0078*/ 	.byte	0x04, 0x29
        /*007a*/ 	.short	(.L_745 - .L_744)


	//   ....[0]....
.L_744:
        /*007c*/ 	.word	0xffffffff


	//   ....[1]....
        /*0080*/ 	.word	0xffffffff


	//   ....[2]....
        /*0084*/ 	.word	0xffffffff


	//   ....[3]....
        /*0088*/ 	.word	0xffffffff


	//   ....[4]....
        /*008c*/ 	.word	0xffffffff


	//   ....[5]....
        /*0090*/ 	.word	0xffffffff


	//   ....[6]....
        /*0094*/ 	.word	0xffffffff


	//   ....[7]....
        /*0098*/ 	.word	0xffffffff


	//   ....[8]....
        /*009c*/ 	.word	0xffffffff


	//   ....[9]....
        /*00a0*/ 	.word	0xffffffff


	//   ....[10]....
        /*00a4*/ 	.word	0xffffffff


	//   ....[11]....
        /*00a8*/ 	.word	0xffffffff


	//   ....[12]....
        /*00ac*/ 	.word	0xffffffff


	//   ....[13]....
        /*00b0*/ 	.word	0xffffffff


	//   ....[14]....
        /*00b4*/ 	.word	0xffffffff


	//----- nvinfo : EIATTR_COOP_GROUP_INSTR_OFFSETS
	.align		4
.L_745:
        /*00b8*/ 	.byte	0x04, 0x28
        /*00ba*/ 	.short	(.L_747 - .L_746)


	//   ....[0]....
.L_746:
        /*00bc*/ 	.word	0x000008f0


	//   ....[1]....
        /*00c0*/ 	.word	0x00000950


	//   ....[2]....
        /*00c4*/ 	.word	0x000009c0


	//   ....[3]....
        /*00c8*/ 	.word	0x00000a10


	//   ....[4]....
        /*00cc*/ 	.word	0x00000a40


	//   ....[5]....
        /*00d0*/ 	.word	0x00000bd0


	//   ....[6]....
        /*00d4*/ 	.word	0x00000c60


	//   ....[7]....
        /*00d8*/ 	.word	0x00000cb0


	//   ....[8]....
        /*00dc*/ 	.word	0x00000cf0


	//   ....[9]....
        /*00e0*/ 	.word	0x00000d30


	//   ....[10]....
        /*00e4*/ 	.word	0x00001d60


	//   ....[11]....
        /*00e8*/ 	.word	0x00001de0


	//   ....[12]....
        /*00ec*/ 	.word	0x00001e30


	//   ....[13]....
        /*00f0*/ 	.word	0x00001e70


	//   ....[14]....
        /*00f4*/ 	.word	0x00001ea0


	//----- nvinfo : EIATTR_VRC_CTA_INIT_COUNT
	.align		4
.L_747:
        /*00f8*/ 	.byte	0x02, 0x4a
	.zero		1
	.zero		1


	//----- nvinfo : EIATTR_EXIT_INSTR_OFFSETS
	.align		4
        /*00fc*/ 	.byte	0x04, 0x1c
        /*00fe*/ 	.short	(.L_749 - .L_748)


	//   ....[0]....
.L_748:
        /*0100*/ 	.word	0x00001fc0


	//   ....[1]....
        /*0104*/ 	.word	0x00002020


	//----- nvinfo : EIATTR_MAX_THREADS
	.align		4
.L_749:
        /*0108*/ 	.byte	0x04, 0x05
        /*010a*/ 	.short	(.L_751 - .L_750)
.L_750:
        /*010c*/ 	.word	0x00000100
        /*0110*/ 	.word	0x00000001
        /*0114*/ 	.word	0x00000001


	//----- nvinfo : EIATTR_CRS_STACK_SIZE
	.align		4
.L_751:
        /*0118*/ 	.byte	0x04, 0x1e
        /*011a*/ 	.short	(.L_753 - .L_752)
.L_752:
        /*011c*/ 	.word	0x00000000


	//----- nvinfo : EIATTR_CBANK_PARAM_SIZE
	.align		4
.L_753:
        /*0120*/ 	.byte	0x03, 0x19
        /*0122*/ 	.short	0x0062


	//----- nvinfo : EIATTR_PARAM_CBANK
	.align		4
        /*0124*/ 	.byte	0x04, 0x0a
        /*0126*/ 	.short	(.L_755 - .L_754)
	.align		4
.L_754:
        /*0128*/ 	.word	index@(.nv.constant0._ZN3cub18CUB_300001_SM_10006detail6reduce18DeviceReduceKernelINS2_10policy_hubIiyN4cuda3__47maximumIiEEE10Policy1000EN6thrust24THRUST_300001_SM_1000_NS10device_ptrIiEEyS8_iNS5_3std3__410__identityEEEvT0_PT3_T1_NS0_13GridEvenShareISL_EET2_T4_)
        /*012c*/ 	.short	0x0380
        /*012e*/ 	.short	0x0062


	//----- nvinfo : EIATTR_SW_WAR
	.align		4
.L_755:
        /*0130*/ 	.byte	0x04, 0x36
        /*0132*/ 	.short	(.L_757 - .L_756)
.L_756:
        /*0134*/ 	.word	0x00000008
.L_757:


//--------------------- .nv.info._ZN3cub18CUB_300001_SM_10006detail6reduce28DeviceReduceSingleTileKernelINS2_10policy_hubIiyN4cuda3__47maximumIiEEE10Policy1000EN6thrust24THRUST_300001_SM_1000_NS10device_ptrIiEEPiyS8_iiNS5_3std3__410__identityEEEvT0_T1_T2_T3_T4_T6_ --------------------------
	.section	.nv.info._ZN3cub18CUB_300001_SM_10006detail6reduce28DeviceReduceSingleTileKernelINS2_10policy_hubIiyN4cuda3__47maximumIiEEE10Policy1000EN6thrust24THRUST_300001_SM_1000_NS10device_ptrIiEEPiyS8_iiNS5_3std3__410__identityEEEvT0_T1_T2_T3_T4_T6_,"",@"SHT_CUDA_INFO"
	.sectionflags	@""
	.align	4


	//----- nvinfo : EIATTR_CUDA_API_VERSION
	.align		4
        /*0000*/ 	.byte	0x04, 0x37
        /*0002*/ 	.short	(.L_759 - .L_758)
.L_758:
        /*0004*/ 	.word	0x00000082


	//----- nvinfo : EIATTR_KPARAM_INFO
	.align		4
.L_759:
        /*0008*/ 	.byte	0x04, 0x17
        /*000a*/ 	.short	(.L_761 - .L_760)
.L_760:
        /*000c*/ 	.word	0x00000000
        /*0010*/ 	.short	0x0005
        /*0012*/ 	.short	0x0020
        /*0014*/ 	.byte	0x00, 0xf0, 0x05, 0x00


	//----- nvinfo : EIATTR_KPARAM_INFO
	.align		4
.L_761:
        /*0018*/ 	.byte	0x04, 0x17
        /*001a*/ 	.short	(.L_763 - .L_762)
.L_762:
        /*001c*/ 	.word	0x00000000
        /*0020*/ 	.short	0x0004
        /*0022*/ 	.short	0x001c
        /*0024*/ 	.byte	0x00, 0xf0, 0x11, 0x00


	//----- nvinfo : EIATTR_KPARAM_INFO
	.align		4
.L_763:
        /*0028*/ 	.byte	0x04, 0x17
        /*002a*/ 	.short	(.L_765 - .L_764)
.L_764:
        /*002c*/ 	.word	0x00000000
        /*0030*/ 	.short	0x0003
        /*0032*/ 	.short	0x0018
        /*0034*/ 	.byte	0x00, 0xf0, 0x05, 0x00


	//----- nvinfo : EIATTR_KPARAM_INFO
	.align		4
.L_765:
        /*0038*/ 	.byte	0x04, 0x17
        /*003a*/ 	.short	(.L_767 - .L_766)
.L_766:
        /*003c*/ 	.word	0x00000000
        /*0040*/ 	.short	0x0002
        /*0042*/ 	.short	0x0010
        /*0044*/ 	.byte	0x00, 0xf0, 0x21, 0x00


	//----- nvinfo : EIATTR_KPARAM_INFO
	.align		4
.L_767:
        /*0048*/ 	.byte	0x04, 0x17
        /*004a*/ 	.short	(.L_769 - .L_768)
.L_768:
        /*004c*/ 	.word	0x00000000
        /*0050*/ 	.short	0x0001
        /*0052*/ 	.short	0x0008
        /*0054*/ 	.byte	0x00, 0xf5, 0x21, 0x00


	//----- nvinfo : EIATTR_KPARAM_INFO
	.align		4
.L_769:
        /*0058*/ 	.byte	0x04, 0x17
        /*005a*/ 	.short	(.L_771 - .L_770)
.L_770:
        /*005c*/ 	.word	0x00000000
        /*0060*/ 	.short	0x0000
        /*0062*/ 	.short	0x0000
        /*0064*/ 	.byte	0x00, 0xf0, 0x21, 0x00


	//----- nvinfo : EIATTR_SPARSE_MMA_MASK
	.align		4
.L_771:
        /*0068*/ 	.byte	0x03, 0x50
        /*006a*/ 	.short	0x0000


	//----- nvinfo : EIATTR_MAXREG_COUNT
	.align		4
        /*006c*/ 	.byte	0x03, 0x1b
        /*006e*/ 	.short	0x00ff


	//----- nvinfo : EIATTR_NUM_BARRIERS
	.align		4
        /*0070*/ 	.byte	0x02, 0x4c
        /*0072*/ 	.byte	0x01
	.zero		1


	//----- nvinfo : EIATTR_MERCURY_ISA_VERSION
	.align		4
        /*0074*/ 	.byte	0x03, 0x5f
        /*0076*/ 	.short	0x0101


	//----- nvinfo : EIATTR_COOP_GROUP_MASK_REGIDS
	.align		4
        /*0078*/ 	.byte	0x04, 0x29
        /*007a*/ 	.short	(.L_773 - .L_772)


	//   ....[0]....
.L_772:
        /*007c*/ 	.word	0xffffffff


	//   ....[1]....
        /*0080*/ 	.word	0xffffffff


	//   ....[2]....
        /*0084*/ 	.word	0xffffffff


	//   ....[3]....
        /*0088*/ 	.word	0xffffffff


	//   ....[4]....
        /*008c*/ 	.word	0xffffffff


	//   ....[5]....
        /*0090*/ 	.word	0xffffffff


	//   ....[6]....
        /*0094*/ 	.word	0xffffffff


	//   ....[7]....
        /*0098*/ 	.word	0xffffffff


	//   ....[8]....
        /*009c*/ 	.word	0xffffffff


	//   ....[9]....
        /*00a0*/ 	.word	0xffffffff


	//   ....[10]....
        /*00a4*/ 	.word	0xffffffff


	//   ....[11]....
        /*00a8*/ 	.word	0xffffffff


	//   ....[12]....
        /*00ac*/ 	.word	0xffffffff


	//   ....[13]....
        /*00b0*/ 	.word	0xffffffff


	//   ....[14]....
        /*00b4*/ 	.word	0xffffffff


	//----- nvinfo : EIATTR_COOP_GROUP_INSTR_OFFSETS
	.align		4
.L_773:
        /*00b8*/ 	.byte	0x04, 0x28
        /*00ba*/ 	.short	(.L_775 - .L_774)


	//   ....[0]....
.L_774:
        /*00bc*/ 	.word	0x00000860


	//   ....[1]....
        /*00c0*/ 	.word	0x000008c0


	//   ....[2]....
        /*00c4*/ 	.word	0x00000930


	//   ....[3]....
        /*00c8*/ 	.word	0x00000980


	//   ....[4]....
        /*00cc*/ 	.word	0x000009b0


	//   ....[5]....
        /*00d0*/ 	.word	0x00000b40


	//   ....[6]....
        /*00d4*/ 	.word	0x00000bd0


	//   ....[7]....
        /*00d8*/ 	.word	0x00000c20


	//   ....[8]....
        /*00dc*/ 	.word	0x00000c60


	//   ....[9]....
        /*00e0*/ 	.word	0x00000ca0


	//   ....[10]....
        /*00e4*/ 	.word	0x00001b00


	//   ....[11]....
        /*00e8*/ 	.word	0x00001b80


	//   ....[12]....
        /*00ec*/ 	.word	0x00001bd0


	//   ....[13]....
        /*00f0*/ 	.word	0x00001c10


	//   ....[14]....
        /*00f4*/ 	.word	0x00001c40


	//----- nvinfo : EIATTR_VRC_CTA_INIT_COUNT
	.align		4
.L_775:
        /*00f8*/ 	.byte	0x02, 0x4a
	.zero		1
	.zero		1


	//----- nvinfo : EIATTR_EXIT_INSTR_OFFSETS
	.align		4
        /*00fc*/ 	.byte	0x04, 0x1c
        /*00fe*/ 	.short	(.L_777 - .L_776)


	//   ....[0]....
.L_776:
        /*0100*/ 	.word	0x000000a0


	//   ....[1]....
        /*0104*/ 	.word	0x000000e0


	//   ....[2]....
        /*0108*/ 	.word	0x00001d50


	//   ....[3]....
        /*010c*/ 	.word	0x00001da0


	//----- nvinfo : EIATTR_MAX_THREADS
	.align		4
.L_777:
        /*0110*/ 	.byte	0x04, 0x05
        /*0112*/ 	.short	(.L_779 - .L_778)
.L_778:
        /*0114*/ 	.word	0x00000100
        /*0118*/ 	.word	0x00000001
        /*011c*/ 	.word	0x00000001


	//----- nvinfo : EIATTR_CRS_STACK_SIZE
	.align		4
.L_779:
        /*0120*/ 	.byte	0x04, 0x1e
        /*0122*/ 	.short	(.L_781 - .L_780)
.L_780:
        /*0124*/ 	.word	0x00000000


	//----- nvinfo : EIATTR_CBANK_PARAM_SIZE
	.align		4
.L_781:
        /*0128*/ 	.byte	0x03, 0x19
        /*012a*/ 	.short	0x0021


	//----- nvinfo : EIATTR_PARAM_CBANK
	.align		4
        /*012c*/ 	.byte	0x04, 0x0a
        /*012e*/ 	.short	(.L_783 - .L_782)
	.align		4
.L_782:
        /*0130*/ 	.word	index@(.nv.constant0._ZN3cub18CUB_300001_SM_10006detail6reduce28DeviceReduceSingleTileKernelINS2_10policy_hubIiyN4cuda3__47maximumIiEEE10Policy1000EN6thrust24THRUST_300001_SM_1000_NS10device_ptrIiEEPiyS8_iiNS5_3std3__410__identityEEEvT0_T1_T2_T3_T4_T6_)
        /*0134*/ 	.short	0x0380
        /*0136*/ 	.short	0x0021


	//----- nvinfo : EIATTR_SW_WAR
	.align		4
.L_783:
        /*0138*/ 	.byte	0x04, 0x36
        /*013a*/ 	.short	(.L_785 - .L_784)
.L_784:
        /*013c*/ 	.word	0x00000008
.L_785:


//--------------------- .nv.info._ZN3cub18CUB_300001_SM_10006detail6reduce28DeviceReduceSingleTileKernelINS2_10policy_hubIijN4cuda3__47maximumIiEEE10Policy1000EPiSB_iS8_iiNS5_3std3__410__identityEEEvT0_T1_T2_T3_T4_T6_ --------------------------
	.section	.nv.info._ZN3cub18CUB_300001_SM_10006detail6reduce28DeviceReduceSingleTileKernelINS2_10policy_hubIijN4cuda3__47maximumIiEEE10Policy1000EPiSB_iS8_iiNS5_3std3__410__identityEEEvT0_T1_T2_T3_T4_T6_,"",@"SHT_CUDA_INFO"
	.sectionflags	@""
	.align	4


	//----- nvinfo : EIATTR_CUDA_API_VERSION
	.align		4
        /*0000*/ 	.byte	0x04, 0x37
        /*0002*/ 	.short	(.L_787 - .L_786)
.L_786:
        /*0004*/ 	.word	0x00000082


	//----- nvinfo : EIATTR_KPARAM_INFO
	.align		4
.L_787:
        /*0008*/ 	.byte	0x04, 0x17
        /*000a*/ 	.short	(.L_789 - .L_788)
.L_788:
        /*000c*/ 	.word	0x00000000
        /*0010*/ 	.short	0x0005
        /*0012*/ 	.short	0x001c
        /*0014*/ 	.byte	0x00, 0xf0, 0x05, 0x00


	//----- nvinfo : EIATTR_KPARAM_INFO
	.align		4
.L_789:
        /*0018*/ 	.byte	0x04, 0x17
        /*001a*/ 	.short	(.L_791 - .L_790)
.L_790:
        /*001c*/ 	.word	0x00000000
        /*0020*/ 	.short	0x0004
        /*0022*/ 	.short	0x0018
        /*0024*/ 	.byte	0x00, 0xf0, 0x11, 0x00


	//----- nvinfo : EIATTR_KPARAM_INFO
	.align		4
.L_791:
        /*0028*/ 	.byte	0x04, 0x17
        /*002a*/ 	.short	(.L_793 - .L_792)
.L_792:
        /*002c*/ 	.word	0x00000000
        /*0030*/ 	.short	0x0003
        /*0032*/ 	.short	0x0014
        /*0034*/ 	.byte	0x00, 0xf0, 0x05, 0x00


	//----- nvinfo : EIATTR_KPARAM_INFO
	.align		4
.L_793:
        /*0038*/ 	.byte	0x04, 0x17
        /*003a*/ 	.short	(.L_795 - .L_794)
.L_794:
        /*003c*/ 	.word	0x00000000
        /*0040*/ 	.short	0x0002
        /*0042*/ 	.short	0x0010
        /*0044*/ 	.byte	0x00, 0xf0, 0x11, 0x00


	//----- nvinfo : EIATTR_KPARAM_INFO
	.align		4
.L_795:
        /*0048*/ 	.byte	0x04, 0x17
        /*004a*/ 	.short	(.L_797 - .L_796)
.L_796:
        /*004c*/ 	.word	0x00000000
        /*0050*/ 	.short	0x0001
        /*0052*/ 	.short	0x0008
        /*0054*/ 	.byte	0x00, 0xf5, 0x21, 0x00


	//----- nvinfo : EIATTR_KPARAM_INFO
	.align		4
.L_797:
        /*0058*/ 	.byte	0x04, 0x17
        /*005a*/ 	.short	(.L_799 - .L_798)
.L_798:
        /*005c*/ 	.word	0x00000000
        /*0060*/ 	.short	0x0000
        /*0062*/ 	.short	0x0000
        /*0064*/ 	.byte	0x00, 0xf5, 0x21, 0x00


	//----- nvinfo : EIATTR_SPARSE_MMA_MASK
	.align		4
.L_799:
        /*0068*/ 	.byte	0x03, 0x50
        /*006a*/ 	.short	0x0000


	//----- nvinfo : EIATTR_MAXREG_COUNT
	.align		4
        /*006c*/ 	.byte	0x03, 0x1b
        /*006e*/ 	.short	0x00ff


	//----- nvinfo : EIATTR_NUM_BARRIERS
	.align		4
        /*0070*/ 	.byte	0x02, 0x4c
        /*0072*/ 	.byte	0x01
	.zero		1


	//----- nvinfo : EIATTR_MERCURY_ISA_VERSION
	.align		4
        /*0074*/ 	.byte	0x03, 0x5f
        /*0076*/ 	.short	0x0101


	//----- nvinfo : EIATTR_COOP_GROUP_MASK_REGIDS
	.align		4
        /*0078*/ 	.byte	0x04, 0x29
        /*007a*/ 	.short	(.L_801 - .L_800)


	//   ....[0]....
.L_800:
        /*007c*/ 	.word	0xffffffff


	//   ....[1]....
        /*0080*/ 	.word	0xffffffff


	//   ....[2]....
        /*0084*/ 	.word	0xffffffff


	//   ....[3]....
        /*0088*/ 	.word	0xffffffff


	//   ....[4]....
        /*008c*/ 	.word	0xffffffff


	//   ....[5]....
        /*0090*/ 	.word	0xffffffff


	//   ....[6]....
        /*0094*/ 	.word	0xffffffff


	//   ....[7]....
        /*0098*/ 	.word	0xffffffff


	//   ....[8]....
        /*009c*/ 	.word	0xffffffff


	//   ....[9]....
        /*00a0*/ 	.word	0xffffffff


	//   ....[10]....
        /*00a4*/ 	.word	0xffffffff


	//   ....[11]....
        /*00a8*/ 	.word	0xffffffff


	//   ....[12]....
        /*00ac*/ 	.word	0xffffffff


	//   ....[13]....
        /*00b0*/ 	.word	0xffffffff


	//   ....[14]....
        /*00b4*/ 	.word	0xffffffff


	//   ....[15]....
        /*00b8*/ 	.word	0xffffffff


	//   ....[16]....
        /*00bc*/ 	.word	0xffffffff


	//   ....[17]....
        /*00c0*/ 	.word	0xffffffff


	//   ....[18]....
        /*00c4*/ 	.word	0xffffffff


	//   ....[19]....
        /*00c8*/ 	.word	0xffffffff


	//   ....[20]....
        /*00cc*/ 	.word	0xffffffff


	//   ....[21]....
        /*00d0*/ 	.word	0xffffffff


	//   ....[22]....
        /*00d4*/ 	.word	0xffffffff


	//   ....[23]....
        /*00d8*/ 	.word	0xffffffff


	//   ....[24]....
        /*00dc*/ 	.word	0xffffffff


	//   ....[25]....
        /*00e0*/ 	.word	0xffffffff


	//   ....[26]....
        /*00e4*/ 	.word	0xffffffff


	//   ....[27]....
        /*00e8*/ 	.word	0xffffffff


	//   ....[28]....
        /*00ec*/ 	.word	0xffffffff


	//   ....[29]....
        /*00f0*/ 	.word	0xffffffff


	//----- nvinfo : EIATTR_COOP_GROUP_INSTR_OFFSETS
	.align		4
.L_801:
        /*00f4*/ 	.byte	0x04, 0x28
        /*00f6*/ 	.short	(.L_803 - .L_802)


	//   ....[0]....
.L_802:
        /*00f8*/ 	.word	0x000008a0


	//   ....[1]....
        /*00fc*/ 	.word	0x00000900


	//   ....[2]....
        /*0100*/ 	.word	0x00000970


	//   ....[3]....
        /*0104*/ 	.word	0x000009c0


	//   ....[4]....
        /*0108*/ 	.word	0x000009f0


	//   ....[5]....
        /*010c*/ 	.word	0x00000b80


	//   ....[6]....
        /*0110*/ 	.word	0x00000c10


	//   ....[7]....
        /*0114*/ 	.word	0x00000c60


	//   ....[8]....
        /*0118*/ 	.word	0x00000ca0


	//   ....[9]....
        /*011c*/ 	.word	0x00000ce0


	//   ....[10]....
        /*0120*/ 	.word	0x00001940


	//   ....[11]....
        /*0124*/ 	.word	0x000019c0


	//   ....[12]....
        /*0128*/ 	.word	0x00001a10


	//   ....[13]....
        /*012c*/ 	.word	0x00001a50


	//   ....[14]....
        /*0130*/ 	.word	0x00001a80


	//   ....[15]....
        /*0134*/ 	.word	0x00002330


	//   ....[16]....
        /*0138*/ 	.word	0x00002390


	//   ....[17]....
        /*013c*/ 	.word	0x00002400


	//   ....[18]....
        /*0140*/ 	.word	0x00002450


	//   ....[19]....
        /*0144*/ 	.word	0x00002480


	//   ....[20]....
        /*0148*/ 	.word	0x00002610


	//   ....[21]....
        /*014c*/ 	.word	0x00002690


	//   ....[22]....
        /*0150*/ 	.word	0x000026d0


	//   ....[23]....
        /*0154*/ 	.word	0x00002720


	//   ....[24]....
        /*0158*/ 	.word	0x00002770


	//   ....[25]....
        /*015c*/ 	.word	0x00003550


	//   ....[26]....
        /*0160*/ 	.word	0x000035d0


	//   ....[27]....
        /*0164*/ 	.word	0x00003620


	//   ....[28]....
        /*0168*/ 	.word	0x00003660


	//   ....[29]....
        /*016c*/ 	.word	0x00003690


	//----- nvinfo : EIATTR_VRC_CTA_INIT_COUNT
	.align		4
.L_803:
        /*0170*/ 	.byte	0x02, 0x4a
	.zero		1
	.zero		1


	//----- nvinfo : EIATTR_EXIT_INSTR_OFFSETS
	.align		4
        /*0174*/ 	.byte	0x04, 0x1c
        /*0176*/ 	.short	(.L_805 - .L_804)


	//   ....[0]....
.L_804:
        /*0178*/ 	.word	0x00000080


	//   ....[1]....
        /*017c*/ 	.word	0x000000c0


	//   ....[2]....
        /*0180*/ 	.word	0x000037b0


	//   ....[3]....
        /*0184*/ 	.word	0x00003800


	//----- nvinfo : EIATTR_MAX_THREADS
	.align		4
.L_805:
        /*0188*/ 	.byte	0x04, 0x05
        /*018a*/ 	.short	(.L_807 - .L_806)
.L_806:
        /*018c*/ 	.word	0x00000100
        /*0190*/ 	.word	0x00000001
        /*0194*/ 	.word	0x00000001


	//----- nvinfo : EIATTR_CRS_STACK_SIZE
	.align		4
.L_807:
        /*0198*/ 	.byte	0x04, 0x1e
        /*019a*/ 	.short	(.L_809 - .L_808)
.L_808:
        /*019c*/ 	.word	0x00000000


	//----- nvinfo : EIATTR_CBANK_PARAM_SIZE
	.align		4
.L_809:
        /*01a0*/ 	.byte	0x03, 0x19
        /*01a2*/ 	.short	0x001d


	//----- nvinfo : EIATTR_PARAM_CBANK
	.align		4
        /*01a4*/ 	.byte	0x04, 0x0a
        /*01a6*/ 	.short	(.L_811 - .L_810)
	.align		4
.L_810:
        /*01a8*/ 	.word	index@(.nv.constant0._ZN3cub18CUB_300001_SM_10006detail6reduce28DeviceReduceSingleTileKernelINS2_10policy_hubIijN4cuda3__47maximumIiEEE10Policy1000EPiSB_iS8_iiNS5_3std3__410__identityEEEvT0_T1_T2_T3_T4_T6_)
        /*01ac*/ 	.short	0x0380
        /*01ae*/ 	.short	0x001d


	//----- nvinfo : EIATTR_SW_WAR
	.align		4
.L_811:
        /*01b0*/ 	.byte	0x04, 0x36
        /*01b2*/ 	.short	(.L_813 - .L_812)
.L_812:
        /*01b4*/ 	.word	0x00000008
.L_813:


//--------------------- .nv.info._ZN3cub18CUB_300001_SM_10006detail6reduce18DeviceReduceKernelINS2_10policy_hubIijN4cuda3__47maximumIiEEE10Policy1000EN6thrust24THRUST_300001_SM_1000_NS10device_ptrIiEEjS8_iNS5_3std3__410__identityEEEvT0_PT3_T1_NS0_13GridEvenShareISL_EET2_T4_ --------------------------
	.section	.nv.info._ZN3cub18CUB_300001_SM_10006detail6reduce18DeviceReduceKernelINS2_10policy_hubIijN4cuda3__47maximumIiEEE10Policy1000EN6thrust24THRUST_300001_SM_1000_NS10device_ptrIiEEjS8_iNS5_3std3__410__identityEEEvT0_PT3_T1_NS0_13GridEvenShareISL_EET2_T4_,"",@"SHT_CUDA_INFO"
	.sectionflags	@""
	.align	4


	//----- nvinfo : EIATTR_CUDA_API_VERSION
	.align		4
        /*0000*/ 	.byte	0x04, 0x37
        /*0002*/ 	.short	(.L_815 - .L_814)
.L_814:
        /*0004*/ 	.word	0x00000082


	//----- nvinfo : EIATTR_KPARAM_INFO
	.align		4
.L_815:
        /*0008*/ 	.byte	0x04, 0x17
        /*000a*/ 	.short	(.L_817 - .L_816)
.L_816:
        /*000c*/ 	.word	0x00000000
        /*0010*/ 	.short	0x0005
        /*0012*/ 	.short	0x003d
        /*0014*/ 	.byte	0x00, 0xf0, 0x05, 0x00


	//----- nvinfo : EIATTR_KPARAM_INFO
	.align		4
.L_817:
        /*0018*/ 	.byte	0x04, 0x17
        /*001a*/ 	.short	(.L_819 - .L_818)
.L_818:
        /*001c*/ 	.word	0x00000000
        /*0020*/ 	.short	0x0004
        /*0022*/ 	.short	0x003c
        /*0024*/ 	.byte	0x00, 0xf0, 0x05, 0x00


	//----- nvinfo : EIATTR_KPARAM_INFO
	.align		4
.L_819:
        /*0028*/ 	.byte	0x04, 0x17
        /*002a*/ 	.short	(.L_821 - .L_820)
.L_820:
        /*002c*/ 	.word	0x00000000
        /*0030*/ 	.short	0x0003
        /*0032*/ 	.short	0x0014
        /*0034*/ 	.byte	0x00, 0xf0, 0xa1, 0x00


	//----- nvinfo : EIATTR_KPARAM_INFO
	.align		4
.L_821:
        /*0038*/ 	.byte	0x04, 0x17
        /*003a*/ 	.short	(.L_823 - .L_822)
.L_822:
        /*003c*/ 	.word	0x00000000
        /*0040*/ 	.short	0x0002
        /*0042*/ 	.short	0x0010
        /*0044*/ 	.byte	0x00, 0xf0, 0x11, 0x00


	//----- nvinfo : EIATTR_KPARAM_INFO
	.align		4
.L_823:
        /*0048*/ 	.byte	0x04, 0x17
        /*004a*/ 	.short	(.L_825 - .L_824)
.L_824:
        /*004c*/ 	.word	0x00000000
        /*0050*/ 	.short	0x0001
        /*0052*/ 	.short	0x0008
        /*0054*/ 	.byte	0x00, 0xf5, 0x21, 0x00


	//----- nvinfo : EIATTR_KPARAM_INFO
	.align		4
.L_825:
        /*0058*/ 	.byte	0x04, 0x17
        /*005a*/ 	.short	(.L_827 - .L_826)
.L_826:
        /*005c*/ 	.word	0x00000000
        /*0060*/ 	.short	0x0000
        /*0062*/ 	.short	0x0000
        /*0064*/ 	.byte	0x00, 0xf0, 0x21, 0x00


	//----- nvinfo : EIATTR_SPARSE_MMA_MASK
	.align		4
.L_827:
        /*0068*/ 	.byte	0x03, 0x50
        /*006a*/ 	.short	0x0000


	//----- nvinfo : EIATTR_MAXREG_COUNT
	.align		4
        /*006c*/ 	.byte	0x03, 0x1b
        /*006e*/ 	.short	0x00ff


	//----- nvinfo : EIATTR_NUM_BARRIERS
	.align		4
        /*0070*/ 	.byte	0x02, 0x4c
        /*0072*/ 	.byte	0x01
	.zero		1


	//----- nvinfo : EIATTR_MERCURY_ISA_VERSION
	.align		4
        /*0074*/ 	.byte	0x03, 0x5f
        /*0076*/ 	.short	0x0101


	//----- nvinfo : EIATTR_COOP_GROUP_MASK_REGIDS
	.align		4
        /*0078*/ 	.byte	0x04, 0x29
        /*007a*/ 	.short	(.L_829 - .L_828)


	//   ....[0]....
.L_828:
        /*007c*/ 	.word	0xffffffff


	//   ....[1]....
        /*0080*/ 	.word	0xffffffff


	//   ....[2]....
        /*0084*/ 	.word	0xffffffff


	//   ....[3]....
        /*0088*/ 	.word	0xffffffff


	//   ....[4]....
        /*008c*/ 	.word	0xffffffff


	//   ....[5]....
        /*0090*/ 	.word	0xffffffff


	//   ....[6]....
        /*0094*/ 	.word	0xffffffff


	//   ....[7]....
        /*0098*/ 	.word	0xffffffff


	//   ....[8]....
        /*009c*/ 	.word	0xffffffff


	//   ....[9]....
        /*00a0*/ 	.word	0xffffffff


	//   ....[10]....
        /*00a4*/ 	.word	0xffffffff


	//   ....[11]....
        /*00a8*/ 	.word	0xffffffff


	//   ....[12]....
        /*00ac*/ 	.word	0xffffffff


	//   ....[13]....
        /*00b0*/ 	.word	0xffffffff


	//   ....[14]....
        /*00b4*/ 	.word	0xffffffff


	//----- nvinfo : EIATTR_COOP_GROUP_INSTR_OFFSETS
	.align		4
.L_829:
        /*00b8*/ 	.byte	0x04, 0x28
        /*00ba*/ 	.short	(.L_831 - .L_830)


	//   ....[0]....
.L_830:
        /*00bc*/ 	.word	0x00000b10


	//   ....[1]....
        /*00c0*/ 	.word	0x00000b70


	//   ....[2]....
        /*00c4*/ 	.word	0x00000be0


	//   ....[3]....
        /*00c8*/ 	.word	0x00000c30


	//   ....[4]....
        /*00cc*/ 	.word	0x00000c60


	//   ....[5]....
        /*00d0*/ 	.word	0x00000df0


	//   ....[6]....
        /*00d4*/ 	.word	0x00000e80


	//   ....[7]....
        /*00d8*/ 	.word	0x00000ed0


	//   ....[8]....
        /*00dc*/ 	.word	0x00000f10


	//   ....[9]....
        /*00e0*/ 	.word	0x00000f50


	//   ....[10]....
        /*00e4*/ 	.word	0x00002060


	//   ....[11]....
        /*00e8*/ 	.word	0x000020f0


	//   ....[12]....
        /*00ec*/ 	.word	0x00002140


	//   ....[13]....
        /*00f0*/ 	.word	0x00002180


	//   ....[14]....
        /*00f4*/ 	.word	0x000021b0


	//----- nvinfo : EIATTR_VRC_CTA_INIT_COUNT
	.align		4
.L_831:
        /*00f8*/ 	.byte	0x02, 0x4a
	.zero		1
	.zero		1


	//----- nvinfo : EIATTR_EXIT_INSTR_OFFSETS
	.align		4
        /*00fc*/ 	.byte	0x04, 0x1c
        /*00fe*/ 	.short	(.L_833 - .L_832)


	//   ....[0]....
.L_832:
        /*0100*/ 	.word	0x000022d0


	//   ....[1]....
        /*0104*/ 	.word	0x00002310


	//----- nvinfo : EIATTR_MAX_THREADS
	.align		4
.L_833:
        /*0108*/ 	.byte	0x04, 0x05
        /*010a*/ 	.short	(.L_835 - .L_834)
.L_834:
        /*010c*/ 	.word	0x00000100
        /*0110*/ 	.word	0x00000001
        /*0114*/ 	.word	0x00000001


	//----- nvinfo : EIATTR_CRS_STACK_SIZE
	.align		4
.L_835:
        /*0118*/ 	.byte	0x04, 0x1e
        /*011a*/ 	.short	(.L_837 - .L_836)
.L_836:
        /*011c*/ 	.word	0x00000000


	//----- nvinfo : EIATTR_CBANK_PARAM_SIZE
	.align		4
.L_837:
        /*0120*/ 	.byte	0x03, 0x19
        /*0122*/ 	.short	0x003e


	//----- nvinfo : EIATTR_PARAM_CBANK
	.align		4
        /*0124*/ 	.byte	0x04, 0x0a
        /*0126*/ 	.short	(.L_839 - .L_838)
	.align		4
.L_838:
        /*0128*/ 	.word	index@(.nv.constant0._ZN3cub18CUB_300001_SM_10006detail6reduce18DeviceReduceKernelINS2_10policy_hubIijN4cuda3__47maximumIiEEE10Policy1000EN6thrust24THRUST_300001_SM_1000_NS10device_ptrIiEEjS8_iNS5_3std3__410__identityEEEvT0_PT3_T1_NS0_13GridEvenShareISL_EET2_T4_)
        /*012c*/ 	.short	0x0380
        /*012e*/ 	.short	0x003e


	//----- nvinfo : EIATTR_SW_WAR
	.align		4
.L_839:
        /*0130*/ 	.byte	0x04, 0x36
        /*0132*/ 	.short	(.L_841 - .L_840)
.L_840:
        /*0134*/ 	.word	0x00000008
.L_841:


//--------------------- .nv.info._ZN3cub18CUB_300001_SM_10006detail6reduce28DeviceReduceSingleTileKernelINS2_10policy_hubIijN4cuda3__47maximumIiEEE10Policy1000EN6thrust24THRUST_300001_SM_1000_NS10device_ptrIiEEPijS8_iiNS5_3std3__410__identityEEEvT0_T1_T2_T3_T4_T6_ --------------------------
	.section	.nv.info._ZN3cub18CUB_300001_SM_10006detail6reduce28DeviceReduceSingleTileKernelINS2_10policy_hubIijN4cuda3__47maximumIiEEE10Policy1000EN6thrust24THRUST_300001_SM_1000_NS10device_ptrIiEEPijS8_iiNS5_3std3__410__identityEEEvT0_T1_T2_T3_T4_T6_,"",@"SHT_CUDA_INFO"
	.sectionflags	@""
	.align	4


	//----- nvinfo : EIATTR_CUDA_API_VERSION
	.align		4
        /*0000*/ 	.byte	0x04, 0x37
        /*0002*/ 	.short	(.L_843 - .L_842)
.L_842:
        /*0004*/ 	.word	0x00000082


	//----- nvinfo : EIATTR_KPARAM_INFO
	.align		4
.L_843:
        /*0008*/ 	.byte	0x04, 0x17
        /*000a*/ 	.short	(.L_845 - .L_844)
.L_844:
        /*000c*/ 	.word	0x00000000
        /*0010*/ 	.short	0x0005
        /*0012*/ 	.short	0x001c
        /*0014*/ 	.byte	0x00, 0xf0, 0x05, 0x00


	//----- nvinfo : EIATTR_KPARAM_INFO
	.align		4
.L_845:
        /*0018*/ 	.byte	0x04, 0x17
        /*001a*/ 	.short	(.L_847 - .L_846)
.L_846:
        /*001c*/ 	.word	0x00000000
        /*0020*/ 	.short	0x0004
        /*0022*/ 	.short	0x0018
        /*0024*/ 	.byte	0x00, 0xf0, 0x11, 0x00


	//----- nvinfo : EIATTR_KPARAM_INFO
	.align		4
.L_847:
        /*0028*/ 	.byte	0x04, 0x17
        /*002a*/ 	.short	(.L_849 - .L_848)
.L_848:
        /*002c*/ 	.word	0x00000000
        /*0030*/ 	.short	0x0003
        /*0032*/ 	.short	0x0014
        /*0034*/ 	.byte	0x00, 0xf0, 0x05, 0x00


	//----- nvinfo : EIATTR_KPARAM_INFO
	.align		4
.L_849:
        /*0038*/ 	.byte	0x04, 0x17
        /*003a*/ 	.short	(.L_851 - .L_850)
.L_850:
        /*003c*/ 	.word	0x00000000
        /*0040*/ 	.short	0x0002
        /*0042*/ 	.short	0x0010
        /*0044*/ 	.byte	0x00, 0xf0, 0x11, 0x00


	//----- nvinfo : EIATTR_KPARAM_INFO
	.align		4
.L_851:
        /*0048*/ 	.byte	0x04, 0x17
        /*004a*/ 	.short	(.L_853 - .L_852)
.L_852:
        /*004c*/ 	.word	0x00000000
        /*0050*/ 	.short	0x0001
        /*0052*/ 	.short	0x0008
        /*0054*/ 	.byte	0x00, 0xf5, 0x21, 0x00


	//----- nvinfo : EIATTR_KPARAM_INFO
	.align		4
.L_853:
        /*0058*/ 	.byte	0x04, 0x17
        /*005a*/ 	.short	(.L_855 - .L_854)
.L_854:
        /*005c*/ 	.word	0x00000000
        /*0060*/ 	.short	0x0000
        /*0062*/ 	.short	0x0000
        /*0064*/ 	.byte	0x00, 0xf0, 0x21, 0x00


	//----- nvinfo : EIATTR_SPARSE_MMA_MASK
	.align		4
.L_855:
        /*0068*/ 	.byte	0x03, 0x50
        /*006a*/ 	.short	0x0000


	//----- nvinfo : EIATTR_MAXREG_COUNT
	.align		4
        /*006c*/ 	.byte	0x03, 0x1b
        /*006e*/ 	.short	0x00ff


	//----- nvinfo : EIATTR_NUM_BARRIERS
	.align		4
        /*0070*/ 	.byte	0x02, 0x4c
        /*0072*/ 	.byte	0x01
	.zero		1


	//----- nvinfo : EIATTR_MERCURY_ISA_VERSION
	.align		4
        /*0074*/ 	.byte	0x03, 0x5f
        /*0076*/ 	.short	0x0101


	//----- nvinfo : EIATTR_COOP_GROUP_MASK_REGIDS
	.align		4
        /*0078*/ 	.byte	0x04, 0x29
        /*007a*/ 	.short	(.L_857 - .L_856)


	//   ....[0]....
.L_856:
        /*007c*/ 	.word	0xffffffff


	//   ....[1]....
        /*0080*/ 	.word	0xffffffff


	//   ....[2]....
        /*0084*/ 	.word	0xffffffff


	//   ....[3]....
        /*0088*/ 	.word	0xffffffff


	//   ....[4]....
        /*008c*/ 	.word	0xffffffff


	//   ....[5]....
        /*0090*/ 	.word	0xffffffff


	//   ....[6]....
        /*0094*/ 	.word	0xffffffff


	//   ....[7]....
        /*0098*/ 	.word	0xffffffff


	//   ....[8]....
        /*009c*/ 	.word	0xffffffff


	//   ....[9]....
        /*00a0*/ 	.word	0xffffffff


	//   ....[10]....
        /*00a4*/ 	.word	0xffffffff


	//   ....[11]....
        /*00a8*/ 	.word	0xffffffff


	//   ....[12]....
        /*00ac*/ 	.word	0xffffffff


	//   ....[13]....
        /*00b0*/ 	.word	0xffffffff


	//   ....[14]....
        /*00b4*/ 	.word	0xffffffff


	//----- nvinfo : EIATTR_COOP_GROUP_INSTR_OFFSETS
	.align		4
.L_857:
        /*00b8*/ 	.byte	0x04, 0x28
        /*00ba*/ 	.short	(.L_859 - .L_858)


	//   ....[0]....
.L_858:
        /*00bc*/ 	.word	0x00000840


	//   ....[1]....
        /*00c0*/ 	.word	0x000008a0


	//   ....[2]....
        /*00c4*/ 	.word	0x00000910


	//   ....[3]....
        /*00c8*/ 	.word	0x00000960


	//   ....[4]....
        /*00cc*/ 	.word	0x00000990


	//   ....[5]....
        /*00d0*/ 	.word	0x00000b20


	//   ....[6]....
        /*00d4*/ 	.word	0x00000bb0


	//   ....[7]....
        /*00d8*/ 	.word	0x00000c00


	//   ....[8]....
        /*00dc*/ 	.word	0x00000c40


	//   ....[9]....
        /*00e0*/ 	.word	0x00000c80


	//   ....[10]....
        /*00e4*/ 	.word	0x00001c30


	//   ....[11]....
        /*00e8*/ 	.word	0x00001cb0


	//   ....[12]....
        /*00ec*/ 	.word	0x00001d00


	//   ....[13]....
        /*00f0*/ 	.word	0x00001d40


	//   ....[14]....
        /*00f4*/ 	.word	0x00001d70


	//----- nvinfo : EIATTR_VRC_CTA_INIT_COUNT
	.align		4
.L_859:
        /*00f8*/ 	.byte	0x02, 0x4a
	.zero		1
	.zero		1


	//----- nvinfo : EIATTR_EXIT_INSTR_OFFSETS
	.align		4
        /*00fc*/ 	.byte	0x04, 0x1c
        /*00fe*/ 	.short	(.L_861 - .L_860)


	//   ....[0]....
.L_860:
        /*0100*/ 	.word	0x00000080


	//   ....[1]....
        /*0104*/ 	.word	0x000000c0


	//   ....[2]....
        /*0108*/ 	.word	0x00001e90


	//   ....[3]....
        /*010c*/ 	.word	0x00001ee0


	//----- nvinfo : EIATTR_MAX_THREADS
	.align		4
.L_861:
        /*0110*/ 	.byte	0x04, 0x05
        /*0112*/ 	.short	(.L_863 - .L_862)
.L_862:
        /*0114*/ 	.word	0x00000100
        /*0118*/ 	.word	0x00000001
        /*011c*/ 	.word	0x00000001


	//----- nvinfo : EIATTR_CRS_STACK_SIZE
	.align		4
.L_863:
        /*0120*/ 	.byte	0x04, 0x1e
        /*0122*/ 	.short	(.L_865 - .L_864)
.L_864:
        /*0124*/ 	.word	0x00000000


	//----- nvinfo : EIATTR_CBANK_PARAM_SIZE
	.align		4
.L_865:
        /*0128*/ 	.byte	0x03, 0x19
        /*012a*/ 	.short	0x001d


	//----- nvinfo : EIATTR_PARAM_CBANK
	.align		4
        /*012c*/ 	.byte	0x04, 0x0a
        /*012e*/ 	.short	(.L_867 - .L_866)
	.align		4
.L_866:
        /*0130*/ 	.word	index@(.nv.constant0._ZN3cub18CUB_300001_SM_10006detail6reduce28DeviceReduceSingleTileKernelINS2_10policy_hubIijN4cuda3__47maximumIiEEE10Policy1000EN6thrust24THRUST_300001_SM_1000_NS10device_ptrIiEEPijS8_iiNS5_3std3__410__identityEEEvT0_T1_T2_T3_T4_T6_)
        /*0134*/ 	.short	0x0380
        /*0136*/ 	.short	0x001d


	//----- nvinfo : EIATTR_SW_WAR
	.align		4
.L_867:
        /*0138*/ 	.byte	0x04, 0x36
        /*013a*/ 	.short	(.L_869 - .L_868)
.L_868:
        /*013c*/ 	.word	0x00000008
.L_869:


//--------------------- .nv.info._ZN3cub18CUB_300001_SM_10006detail6reduce28DeviceReduceSingleTileKernelINS2_10policy_hubIiyN4cuda3std3__44plusIiEEE10Policy1000EPiSC_iS9_iiNS7_10__identityEEEvT0_T1_T2_T3_T4_T6_ --------------------------
	.section	.nv.info._ZN3cub18CUB_300001_SM_10006detail6reduce28DeviceReduceSingleTileKernelINS2_10policy_hubIiyN4cuda3std3__44plusIiEEE10Policy1000EPiSC_iS9_iiNS7_10__identityEEEvT0_T1_T2_T3_T4_T6_,"",@"SHT_CUDA_INFO"
	.sectionflags	@""
	.align	4


	//----- nvinfo : EIATTR_CUDA_API_VERSION
	.align		4
        /*0000*/ 	.byte	0x04, 0x37
        /*0002*/ 	.short	(.L_871 - .L_870)
.L_870:
        /*0004*/ 	.word	0x00000082


	//----- nvinfo : EIATTR_KPARAM_INFO
	.align		4
.L_871:
        /*0008*/ 	.byte	0x04, 0x17
        /*000a*/ 	.short	(.L_873 - .L_872)
.L_872:
        /*000c*/ 	.word	0x00000000
        /*0010*/ 	.short	0x0005
        /*0012*/ 	.short	0x001c
        /*0014*/ 	.byte	0x00, 0xf0, 0x05, 0x00


	//----- nvinfo : EIATTR_KPARAM_INFO
	.align		4
.L_873:
        /*0018*/ 	.byte	0x04, 0x17
        /*001a*/ 	.short	(.L_875 - .L_874)
.L_874:
        /*001c*/ 	.word	0x00000000
        /*0020*/ 	.short	0x0004
        /*0022*/ 	.short	0x0018
        /*0024*/ 	.byte	0x00, 0xf0, 0x11, 0x00


	//----- nvinfo : EIATTR_KPARAM_INFO
	.align		4
.L_875:
        /*0028*/ 	.byte	0x04, 0x17
        /*002a*/ 	.short	(.L_877 - .L_876)
.L_876:
        /*002c*/ 	.word	0x00000000
        /*0030*/ 	.short	0x0003
        /*0032*/ 	.short	0x0014
        /*0034*/ 	.byte	0x00, 0xf0, 0x05, 0x00


	//----- nvinfo : EIATTR_KPARAM_INFO
	.align		4
.L_877:
        /*0038*/ 	.byte	0x04, 0x17
        /*003a*/ 	.short	(.L_879 - .L_878)
.L_878:
        /*003c*/ 	.word	0x00000000
        /*0040*/ 	.short	0x0002
        /*0042*/ 	.short	0x0010
        /*0044*/ 	.byte	0x00, 0xf0, 0x11, 0x00


	//----- nvinfo : EIATTR_KPARAM_INFO
	.align		4
.L_879:
        /*0048*/ 	.byte	0x04, 0x17
        /*004a*/ 	.short	(.L_881 - .L_880)
.L_880:
        /*004c*/ 	.word	0x00000000
        /*0050*/ 	.short	0x0001
        /*0052*/ 	.short	0x0008
        /*0054*/ 	.byte	0x00, 0xf5, 0x21, 0x00


	//----- nvinfo : EIATTR_KPARAM_INFO
	.align		4
.L_881:
        /*0058*/ 	.byte	0x04, 0x17
        /*005a*/ 	.short	(.L_883 - .L_882)
.L_882:
        /*005c*/ 	.word	0x00000000
        /*0060*/ 	.short	0x0000
        /*0062*/ 	.short	0x0000
        /*0064*/ 	.byte	0x00, 0xf5, 0x21, 0x00


	//----- nvinfo : EIATTR_SPARSE_MMA_MASK
	.align		4
.L_883:
        /*0068*/ 	.byte	0x03, 0x50
        /*006a*/ 	.short	0x0000


	//----- nvinfo : EIATTR_MAXREG_COUNT
	.align		4
        /*006c*/ 	.byte	0x03, 0x1b
        /*006e*/ 	.short	0x00ff


	//----- nvinfo : EIATTR_NUM_BARRIERS
	.align		4
        /*0070*/ 	.byte	0x02, 0x4c
        /*0072*/ 	.byte	0x01
	.zero		1


	//----- nvinfo : EIATTR_MERCURY_ISA_VERSION
	.align		4
        /*0074*/ 	.byte	0x03, 0x5f
        /*0076*/ 	.short	0x0101


	//----- nvinfo : EIATTR_COOP_GROUP_MASK_REGIDS
	.align		4
        /*0078*/ 	.byte	0x04, 0x29
        /*007a*/ 	.short	(.L_885 - .L_884)


	//   ....[0]....
.L_884:
        /*007c*/ 	.word	0xffffffff


	//   ....[1]....
        /*0080*/ 	.word	0xffffffff


	//   ....[2]....
        /*0084*/ 	.word	0xffffffff


	//   ....[3]....
        /*0088*/ 	.word	0xffffffff


	//   ....[4]....
        /*008c*/ 	.word	0xffffffff


	//   ....[5]....
        /*0090*/ 	.word	0xffffffff


	//   ....[6]....
        /*0094*/ 	.word	0xffffffff


	//   ....[7]....
        /*0098*/ 	.word	0xffffffff


	//   ....[8]....
        /*009c*/ 	.word	0xffffffff


	//   ....[9]....
        /*00a0*/ 	.word	0xffffffff


	//   ....[10]....
        /*00a4*/ 	.word	0xffffffff


	//   ....[11]....
        /*00a8*/ 	.word	0xffffffff


	//   ....[12]....
        /*00ac*/ 	.word	0xffffffff


	//   ....[13]....
        /*00b0*/ 	.word	0xffffffff


	//   ....[14]....
        /*00b4*/ 	.word	0xffffffff


	//   ....[15]....
        /*00b8*/ 	.word	0xffffffff


	//   ....[16]....
        /*00bc*/ 	.word	0xffffffff


	//   ....[17]....
        /*00c0*/ 	.word	0xffffffff


	//   ....[18]....
        /*00c4*/ 	.word	0xffffffff


	//   ....[19]....
        /*00c8*/ 	.word	0xffffffff


	//   ....[20]....
        /*00cc*/ 	.word	0xffffffff


	//   ....[21]....
        /*00d0*/ 	.word	0xffffffff


	//   ....[22]....
        /*00d4*/ 	.word	0xffffffff


	//   ....[23]....
        /*00d8*/ 	.word	0xffffffff


	//   ....[24]....
        /*00dc*/ 	.word	0xffffffff


	//   ....[25]....
        /*00e0*/ 	.word	0xffffffff


	//   ....[26]....
        /*00e4*/ 	.word	0xffffffff


	//   ....[27]....
        /*00e8*/ 	.word	0xffffffff


	//   ....[28]....
        /*00ec*/ 	.word	0xffffffff


	//   ....[29]....
        /*00f0*/ 	.word	0xffffffff


	//----- nvinfo : EIATTR_COOP_GROUP_INSTR_OFFSETS
	.align		4
.L_885:
        /*00f4*/ 	.byte	0x04, 0x28
        /*00f6*/ 	.short	(.L_887 - .L_886)


	//   ....[0]....
.L_886:
        /*00f8*/ 	.word	0x00000890


	//   ....[1]....
        /*00fc*/ 	.word	0x000008f0


	//   ....[2]....
        /*0100*/ 	.word	0x00000940


	//   ....[3]....
        /*0104*/ 	.word	0x000009b0


	//   ....[4]....
        /*0108*/ 	.word	0x00000a10


	//   ....[5]....
        /*010c*/ 	.word	0x00000ba0


	//   ....[6]....
        /*0110*/ 	.word	0x00000c40


	//   ....[7]....
        /*0114*/ 	.word	0x00000cc0


	//   ....[8]....
        /*0118*/ 	.word	0x00000d20


	//   ....[9]....
        /*011c*/ 	.word	0x00000d60


	//   ....[10]....
        /*0120*/ 	.word	0x000019d0


	//   ....[11]....
        /*0124*/ 	.word	0x00001a30


	//   ....[12]....
        /*0128*/ 	.word	0x00001a90


	//   ....[13]....
        /*012c*/ 	.word	0x00001af0


	//   ....[14]....
        /*0130*/ 	.word	0x00001b50


	//   ....[15]....
        /*0134*/ 	.word	0x000023f0


	//   ....[16]....
        /*0138*/ 	.word	0x00002450


	//   ....[17]....
        /*013c*/ 	.word	0x000024a0


	//   ....[18]....
        /*0140*/ 	.word	0x00002510


	//   ....[19]....
        /*0144*/ 	.word	0x00002570


	//   ....[20]....
        /*0148*/ 	.word	0x00002700


	//   ....[21]....
        /*014c*/ 	.word	0x00002790


	//   ....[22]....
        /*0150*/ 	.word	0x000027e0


	//   ....[23]....
        /*0154*/ 	.word	0x00002850


	//   ....[24]....
        /*0158*/ 	.word	0x000028c0


	//   ....[25]....
        /*015c*/ 	.word	0x000036a0


	//   ....[26]....
        /*0160*/ 	.word	0x00003700


	//   ....[27]....
        /*0164*/ 	.word	0x00003760


	//   ....[28]....
        /*0168*/ 	.word	0x000037c0


	//   ....[29]....
        /*016c*/ 	.word	0x00003820


	//----- nvinfo : EIATTR_VRC_CTA_INIT_COUNT
	.align		4
.L_887:
        /*0170*/ 	.byte	0x02, 0x4a
	.zero		1
	.zero		1


	//----- nvinfo : EIATTR_EXIT_INSTR_OFFSETS
	.align		4
        /*0174*/ 	.byte	0x04, 0x1c
        /*0176*/ 	.short	(.L_889 - .L_888)


	//   ....[0]....
.L_888:
        /*0178*/ 	.word	0x00000080


	//   ....[1]....
        /*017c*/ 	.word	0x000000c0


	//   ....[2]....
        /*0180*/ 	.word	0x00003940


	//   ....[3]....
        /*0184*/ 	.word	0x00003990


	//----- nvinfo : EIATTR_MAX_THREADS
	.align		4
.L_889:
        /*0188*/ 	.byte	0x04, 0x05
        /*018a*/ 	.short	(.L_891 - .L_890)
.L_890:
        /*018c*/ 	.word	0x00000100
        /*0190*/ 	.word	0x00000001
        /*0194*/ 	.word	0x00000001


	//----- nvinfo : EIATTR_CRS_STACK_SIZE
	.align		4
.L_891:
        /*0198*/ 	.byte	0x04, 0x1e
        /*019a*/ 	.short	(.L_893 - .L_892)
.L_892:
        /*019c*/ 	.word	0x00000000


	//----- nvinfo : EIATTR_CBANK_PARAM_SIZE
	.align		4
.L_893:
        /*01a0*/ 	.byte	0x03, 0x19
        /*01a2*/ 	.short	0x001d


	//----- nvinfo : EIATTR_PARAM_CBANK
	.align		4
        /*01a4*/ 	.byte	0x04, 0x0a
        /*01a6*/ 	.short	(.L_895 - .L_894)
	.align		4
.L_894:
        /*01a8*/ 	.word	index@(.nv.constant0._ZN3cub18CUB_300001_SM_10006detail6reduce28DeviceReduceSingleTileKernelINS2_10policy_hubIiyN4cuda3std3__44plusIiEEE10Policy1000EPiSC_iS9_iiNS7_10__identityEEEvT0_T1_T2_T3_T4_T6_)
        /*01ac*/ 	.short	0x0380
        /*01ae*/ 	.short	0x001d


	//----- nvinfo : EIATTR_SW_WAR
	.align		4
.L_895:
        /*01b0*/ 	.byte	0x04, 0x36
        /*01b2*/ 	.short	(.L_897 - .L_896)
.L_896:
        /*01b4*/ 	.word	0x00000008
.L_897:


//--------------------- .nv.info._ZN3cub18CUB_300001_SM_10006detail6reduce18DeviceReduceKernelINS2_10policy_hubIiyN4cuda3std3__44plusIiEEE10Policy1000EN6thrust24THRUST_300001_SM_1000_NS17counting_iteratorIiNSD_11use_defaultESF_SF_EEyS9_i19active_edge_counterEEvT0_PT3_T1_NS0_13GridEvenShareISL_EET2_T4_ --------------------------
	.section	.nv.info._ZN3cub18CUB_300001_SM_10006detail6reduce18DeviceReduceKernelINS2_10policy_hubIiyN4cuda3std3__44plusIiEEE10Policy1000EN6thrust24THRUST_300001_SM_1000_NS17counting_iteratorIiNSD_11use_defaultESF_SF_EEyS9_i19active_edge_counterEEvT0_PT3_T1_NS0_13GridEvenShareISL_EET2_T4_,"",@"SHT_CUDA_INFO"
	.sectionflags	@""
	.align	4


	//----- nvinfo : EIATTR_CUDA_API_VERSION
	.align		4
        /*0000*/ 	.byte	0x04, 0x37
        /*0002*/ 	.short	(.L_899 - .L_898)
.L_898:
        /*0004*/ 	.word	0x00000082


	//----- nvinfo : EIATTR_KPARAM_INFO
	.align		4
.L_899:
        /*0008*/ 	.byte	0x04, 0x17
        /*000a*/ 	.short	(.L_901 - .L_900)
.L_900:
        /*000c*/ 	.word	0x00000000
        /*0010*/ 	.short	0x0005
        /*0012*/ 	.short	0x0068
        /*0014*/ 	.byte	0x00, 0xf0, 0x61, 0x00


	//----- nvinfo : EIATTR_KPARAM_INFO
	.align		4
.L_901:
        /*0018*/ 	.byte	0x04, 0x17
        /*001a*/ 	.short	(.L_903 - .L_902)
.L_902:
        /*001c*/ 	.word	0x00000000
        /*0020*/ 	.short	0x0004
        /*0022*/ 	.short	0x0060
        /*0024*/ 	.byte	0x00, 0xf0, 0x05, 0x00


	//----- nvinfo : EIATTR_KPARAM_INFO
	.align		4
.L_903:
        /*0028*/ 	.byte	0x04, 0x17
        /*002a*/ 	.short	(.L_905 - .L_904)
.L_904:
        /*002c*/ 	.word	0x00000000
        /*0030*/ 	.short	0x0003
        /*0032*/ 	.short	0x0018
        /*0034*/ 	.byte	0x00, 0xf0, 0x21, 0x01


	//----- nvinfo : EIATTR_KPARAM_INFO
	.align		4
.L_905:
        /*0038*/ 	.byte	0x04, 0x17
        /*003a*/ 	.short	(.L_907 - .L_906)
.L_906:
        /*003c*/ 	.word	0x00000000
        /*0040*/ 	.short	0x0002
        /*0042*/ 	.short	0x0010
        /*0044*/ 	.byte	0x00, 0xf0, 0x21, 0x00


	//----- nvinfo : EIATTR_KPARAM_INFO
	.align		4
.L_907:
        /*0048*/ 	.byte	0x04, 0x17
        /*004a*/ 	.short	(.L_909 - .L_908)
.L_908:
        /*004c*/ 	.word	0x00000000
        /*0050*/ 	.short	0x0001
        /*0052*/ 	.short	0x0008
        /*0054*/ 	.byte	0x00, 0xf5, 0x21, 0x00


	//----- nvinfo : EIATTR_KPARAM_INFO
	.align		4
.L_909:
        /*0058*/ 	.byte	0x04, 0x17
        /*005a*/ 	.short	(.L_911 - .L_910)
.L_910:
        /*005c*/ 	.word	0x00000000
        /*0060*/ 	.short	0x0000
        /*0062*/ 	.short	0x0000
        /*0064*/ 	.byte	0x00, 0xf0, 0x11, 0x00


	//----- nvinfo : EIATTR_SPARSE_MMA_MASK
	.align		4
.L_911:
        /*0068*/ 	.byte	0x03, 0x50
        /*006a*/ 	.short	0x0000


	//----- nvinfo : EIATTR_MAXREG_COUNT
	.align		4
        /*006c*/ 	.byte	0x03, 0x1b
        /*006e*/ 	.short	0x00ff


	//----- nvinfo : EIATTR_NUM_BARRIERS
	.align		4
        /*0070*/ 	.byte	0x02, 0x4c
        /*0072*/ 	.byte	0x01
	.zero		1


	//----- nvinfo : EIATTR_MERCURY_ISA_VERSION
	.align		4
        /*0074*/ 	.byte	0x03, 0x5f
        /*0076*/ 	.short	0x0101


	//----- nvinfo : EIATTR_COOP_GROUP_MASK_REGIDS
	.align		4
        /*0078*/ 	.byte	0x04, 0x29
        /*007a*/ 	.short	(.L_913 - .L_912)


	//   ....[0]....
.L_912:
        /*007c*/ 	.word	0xffffffff


	//   ....[1]....
        /*0080*/ 	.word	0xffffffff


	//   ....[2]....
        /*0084*/ 	.word	0xffffffff


	//   ....[3]....
        /*0088*/ 	.word	0xffffffff


	//   ....[4]....
        /*008c*/ 	.word	0xffffffff


	//   ....[5]....
        /*0090*/ 	.word	0xffffffff


	//   ....[6]....
        /*0094*/ 	.word	0xffffffff


	//   ....[7]....
        /*0098*/ 	.word	0xffffffff


	//   ....[8]....
        /*009c*/ 	.word	0xffffffff


	//   ....[9]....
        /*00a0*/ 	.word	0xffffffff


	//   ....[10]....
        /*00a4*/ 	.word	0xffffffff


	//   ....[11]....
        /*00a8*/ 	.word	0xffffffff


	//   ....[12]....
        /*00ac*/ 	.word	0xffffffff


	//   ....[13]....
        /*00b0*/ 	.word	0xffffffff


	//   ....[14]....
        /*00b4*/ 	.word	0xffffffff


	//----- nvinfo : EIATTR_COOP_GROUP_INSTR_OFFSETS
	.align		4
.L_913:
        /*00b8*/ 	.byte	0x04, 0x28
        /*00ba*/ 	.short	(.L_915 - .L_914)


	//   ....[0]....
.L_914:
        /*00bc*/ 	.word	0x000020c0


	//   ....[1]....
        /*00c0*/ 	.word	0x00002120


	//   ....[2]....
        /*00c4*/ 	.word	0x00002180


	//   ....[3]....
        /*00c8*/ 	.word	0x000021e0


	//   ....[4]....
        /*00cc*/ 	.word	0x00002240


	//   ....[5]....
        /*00d0*/ 	.word	0x000023d0


	//   ....[6]....
        /*00d4*/ 	.word	0x00002470


	//   ....[7]....
        /*00d8*/ 	.word	0x000024f0


	//   ....[8]....
        /*00dc*/ 	.word	0x00002550


	//   ....[9]....
        /*00e0*/ 	.word	0x00002590


	//   ....[10]....
        /*00e4*/ 	.word	0x00022440


	//   ....[11]....
        /*00e8*/ 	.word	0x000224a0


	//   ....[12]....
        /*00ec*/ 	.word	0x00022500


	//   ....[13]....
        /*00f0*/ 	.word	0x00022560


	//   ....[14]....
        /*00f4*/ 	.word	0x000225c0


	//----- nvinfo : EIATTR_VRC_CTA_INIT_COUNT
	.align		4
.L_915:
        /*00f8*/ 	.byte	0x02, 0x4a
	.zero		1
	.zero		1


	//----- nvinfo : EIATTR_EXIT_INSTR_OFFSETS
	.align		4
        /*00fc*/ 	.byte	0x04, 0x1c
        /*00fe*/ 	.short	(.L_917 - .L_916)


	//   ....[0]....
.L_916:
        /*0100*/ 	.word	0x000226e0


	//   ....[1]....
        /*0104*/ 	.word	0x00022740


	//----- nvinfo : EIATTR_MAX_THREADS
	.align		4
.L_917:
        /*0108*/ 	.byte	0x04, 0x05
        /*010a*/ 	.short	(.L_919 - .L_918)
.L_918:
        /*010c*/ 	.word	0x00000100
        /*0110*/ 	.word	0x00000001
        /*0114*/ 	.word	0x00000001


	//----- nvinfo : EIATTR_CRS_STACK_SIZE
	.align		4
.L_919:
        /*0118*/ 	.byte	0x04, 0x1e
        /*011a*/ 	.short	(.L_921 - .L_920)
.L_920:
        /*011c*/ 	.word	0x00000000


	//----- nvinfo : EIATTR_CBANK_PARAM_SIZE
	.align		4
.L_921:
        /*0120*/ 	.byte	0x03, 0x19
        /*0122*/ 	.short	0x0080


	//----- nvinfo : EIATTR_PARAM_CBANK
	.align		4
        /*0124*/ 	.byte	0x04, 0x0a
        /*0126*/ 	.short	(.L_923 - .L_922)
	.align		4
.L_922:
        /*0128*/ 	.word	index@(.nv.constant0._ZN3cub18CUB_300001_SM_10006detail6reduce18DeviceReduceKernelINS2_10policy_hubIiyN4cuda3std3__44plusIiEEE10Policy1000EN6thrust24THRUST_300001_SM_1000_NS17counting_iteratorIiNSD_11use_defaultESF_SF_EEyS9_i19active_edge_counterEEvT0_PT3_T1_NS0_13GridEvenShareISL_EET2_T4_)
        /*012c*/ 	.short	0x0380
        /*012e*/ 	.short	0x0080


	//----- nvinfo : EIATTR_SW_WAR
	.align		4
.L_923:
        /*0130*/ 	.byte	0x04, 0x36
        /*0132*/ 	.short	(.L_925 - .L_924)
.L_924:
        /*0134*/ 	.word	0x00000008
.L_925:


//--------------------- .nv.info._ZN3cub18CUB_300001_SM_10006detail6reduce28DeviceReduceSingleTileKernelINS2_10policy_hubIiyN4cuda3std3__44plusIiEEE10Policy1000EN6thrust24THRUST_300001_SM_1000_NS17counting_iteratorIiNSD_11use_defaultESF_SF_EEPiyS9_ii19active_edge_counterEEvT0_T1_T2_T3_T4_T6_ --------------------------
	.section	.nv.info._ZN3cub18CUB_300001_SM_10006detail6reduce28DeviceReduceSingleTileKernelINS2_10policy_hubIiyN4cuda3std3__44plusIiEEE10Policy1000EN6thrust24THRUST_300001_SM_1000_NS17counting_iteratorIiNSD_11use_defaultESF_SF_EEPiyS9_ii19active_edge_counterEEvT0_T1_T2_T3_T4_T6_,"",@"SHT_CUDA_INFO"
	.sectionflags	@""
	.align	4


	//----- nvinfo : EIATTR_CUDA_API_VERSION
	.align		4
        /*0000*/ 	.byte	0x04, 0x37
        /*0002*/ 	.short	(.L_927 - .L_926)
.L_926:
        /*0004*/ 	.word	0x00000082


	//----- nvinfo : EIATTR_KPARAM_INFO
	.align		4
.L_927:
        /*0008*/ 	.byte	0x04, 0x17
        /*000a*/ 	.short	(.L_929 - .L_928)
.L_928:
        /*000c*/ 	.word	0x00000000
        /*0010*/ 	.short	0x0005
        /*0012*/ 	.short	0x0020
        /*0014*/ 	.byte	0x00, 0xf0, 0x61, 0x00


	//----- nvinfo : EIATTR_KPARAM_INFO
	.align		4
.L_929:
        /*0018*/ 	.byte	0x04, 0x17
        /*001a*/ 	.short	(.L_931 - .L_930)
.L_930:
        /*001c*/ 	.word	0x00000000
        /*0020*/ 	.short	0x0004
        /*0022*/ 	.short	0x001c
        /*0024*/ 	.byte	0x00, 0xf0, 0x11, 0x00


	//----- nvinfo : EIATTR_KPARAM_INFO
	.align		4
.L_931:
        /*0028*/ 	.byte	0x04, 0x17
        /*002a*/ 	.short	(.L_933 - .L_932)
.L_932:
        /*002c*/ 	.word	0x00000000
        /*0030*/ 	.short	0x0003
        /*0032*/ 	.short	0x0018
        /*0034*/ 	.byte	0x00, 0xf0, 0x05, 0x00


	//----- nvinfo : EIATTR_KPARAM_INFO
	.align		4
.L_933:
        /*0038*/ 	.byte	0x04, 0x17
        /*003a*/ 	.short	(.L_935 - .L_934)
.L_934:
        /*003c*/ 	.word	0x00000000
        /*0040*/ 	.short	0x0002
        /*0042*/ 	.short	0x0010
        /*0044*/ 	.byte	0x00, 0xf0, 0x21, 0x00


	//----- nvinfo : EIATTR_KPARAM_INFO
	.align		4
.L_935:
        /*0048*/ 	.byte	0x04, 0x17
        /*004a*/ 	.short	(.L_937 - .L_936)
.L_936:
        /*004c*/ 	.word	0x00000000
        /*0050*/ 	.short	0x0001
        /*0052*/ 	.short	0x0008
        /*0054*/ 	.byte	0x00, 0xf5, 0x21, 0x00


	//----- nvinfo : EIATTR_KPARAM_INFO
	.align		4
.L_937:
        /*0058*/ 	.byte	0x04, 0x17
        /*005a*/ 	.short	(.L_939 - .L_938)
.L_938:
        /*005c*/ 	.word	0x00000000
        /*0060*/ 	.short	0x0000
        /*0062*/ 	.short	0x0000
        /*0064*/ 	.byte	0x00, 0xf0, 0x11, 0x00


	//----- nvinfo : EIATTR_SPARSE_MMA_MASK
	.align		4
.L_939:
        /*0068*/ 	.byte	0x03, 0x50
        /*006a*/ 	.short	0x0000


	//----- nvinfo : EIATTR_MAXREG_COUNT
	.align		4
        /*006c*/ 	.byte	0x03, 0x1b
        /*006e*/ 	.short	0x00ff


	//----- nvinfo : EIATTR_NUM_BARRIERS
	.align		4
        /*0070*/ 	.byte	0x02, 0x4c
        /*0072*/ 	.byte	0x01
	.zero		1


	//----- nvinfo : EIATTR_MERCURY_ISA_VERSION
	.align		4
        /*0074*/ 	.byte	0x03, 0x5f
        /*0076*/ 	.short	0x0101


	//----- nvinfo : EIATTR_COOP_GROUP_MASK_REGIDS
	.align		4
        /*0078*/ 	.byte	0x04, 0x29
        /*007a*/ 	.short	(.L_941 - .L_940)


	//   ....[0]....
.L_940:
        /*007c*/ 	.word	0xffffffff


	//   ....[1]....
        /*0080*/ 	.word	0xffffffff


	//   ....[2]....
        /*0084*/ 	.word	0xffffffff


	//   ....[3]....
        /*0088*/ 	.word	0xffffffff


	//   ....[4]....
        /*008c*/ 	.word	0xffffffff


	//   ....[5]....
        /*0090*/ 	.word	0xffffffff


	//   ....[6]....
        /*0094*/ 	.word	0xffffffff


	//   ....[7]....
        /*0098*/ 	.word	0xffffffff


	//   ....[8]....
        /*009c*/ 	.word	0xffffffff


	//   ....[9]....
        /*00a0*/ 	.word	0xffffffff


	//   ....[10]....
        /*00a4*/ 	.word	0xffffffff


	//   ....[11]....
        /*00a8*/ 	.word	0xffffffff


	//   ....[12]....
        /*00ac*/ 	.word	0xffffffff


	//   ....[13]....
        /*00b0*/ 	.word	0xffffffff


	//   ....[14]....
        /*00b4*/ 	.word	0xffffffff


	//----- nvinfo : EIATTR_COOP_GROUP_INSTR_OFFSETS
	.align		4
.L_941:
        /*00b8*/ 	.byte	0x04, 0x28
        /*00ba*/ 	.short	(.L_943 - .L_942)


	//   ....[0]....
.L_942:
        /*00bc*/ 	.word	0x00002170


	//   ....[1]....
        /*00c0*/ 	.word	0x000021d0


	//   ....[2]....
        /*00c4*/ 	.word	0x00002220


	//   ....[3]....
        /*00c8*/ 	.word	0x00002290


	//   ....[4]....
        /*00cc*/ 	.word	0x000022f0


	//   ....[5]....
        /*00d0*/ 	.word	0x00002480


	//   ....[6]....
        /*00d4*/ 	.word	0x00002510


	//   ....[7]....
        /*00d8*/ 	.word	0x00002580


	//   ....[8]....
        /*00dc*/ 	.word	0x000025e0


	//   ....[9]....
        /*00e0*/ 	.word	0x00002640


	//   ....[10]....
        /*00e4*/ 	.word	0x00022890


	//   ....[11]....
        /*00e8*/ 	.word	0x000228f0


	//   ....[12]....
        /*00ec*/ 	.word	0x00022950


	//   ....[13]....
        /*00f0*/ 	.word	0x000229b0


	//   ....[14]....
        /*00f4*/ 	.word	0x00022a10


	//----- nvinfo : EIATTR_VRC_CTA_INIT_COUNT
	.align		4
.L_943:
        /*00f8*/ 	.byte	0x02, 0x4a
	.zero		1
	.zero		1


	//----- nvinfo : EIATTR_EXIT_INSTR_OFFSETS
	.align		4
        /*00fc*/ 	.byte	0x04, 0x1c
        /*00fe*/ 	.short	(.L_945 - .L_944)


	//   ....[0]....
.L_944:
        /*0100*/ 	.word	0x000000a0


	//   ....[1]....
        /*0104*/ 	.word	0x000000e0


	//   ....[2]....
        /*0108*/ 	.word	0x00022b20


	//   ....[3]....
        /*010c*/ 	.word	0x00022b70


	//----- nvinfo : EIATTR_MAX_THREADS
	.align		4
.L_945:
        /*0110*/ 	.byte	0x04, 0x05
        /*0112*/ 	.short	(.L_947 - .L_946)
.L_946:
        /*0114*/ 	.word	0x00000100
        /*0118*/ 	.word	0x00000001
        /*011c*/ 	.word	0x00000001


	//----- nvinfo : EIATTR_CRS_STACK_SIZE
	.align		4
.L_947:
        /*0120*/ 	.byte	0x04, 0x1e
        /*0122*/ 	.short	(.L_949 - .L_948)
.L_948:
        /*0124*/ 	.word	0x00000000


	//----- nvinfo : EIATTR_CBANK_PARAM_SIZE
	.align		4
.L_949:
        /*0128*/ 	.byte	0x03, 0x19
        /*012a*/ 	.short	0x0038


	//----- nvinfo : EIATTR_PARAM_CBANK
	.align		4
        /*012c*/ 	.byte	0x04, 0x0a
        /*012e*/ 	.short	(.L_951 - .L_950)
	.align		4
.L_950:
        /*0130*/ 	.word	index@(.nv.constant0._ZN3cub18CUB_300001_SM_10006detail6reduce28DeviceReduceSingleTileKernelINS2_10policy_hubIiyN4cuda3std3__44plusIiEEE10Policy1000EN6thrust24THRUST_300001_SM_1000_NS17counting_iteratorIiNSD_11use_defaultESF_SF_EEPiyS9_ii19active_edge_counterEEvT0_T1_T2_T3_T4_T6_)
        /*0134*/ 	.short	0x0380
        /*0136*/ 	.short	0x0038


	//----- nvinfo : EIATTR_SW_WAR
	.align		4
.L_951:
        /*0138*/ 	.byte	0x04, 0x36
        /*013a*/ 	.short	(.L_953 - .L_952)
.L_952:
        /*013c*/ 	.word	0x00000008
.L_953:


//--------------------- .nv.info._ZN3cub18CUB_300001_SM_10006detail6reduce28DeviceReduceSingleTileKernelINS2_10policy_hubIijN4cuda3std3__44plusIiEEE10Policy1000EPiSC_iS9_iiNS7_10__identityEEEvT0_T1_T2_T3_T4_T6_ --------------------------
	.section	.nv.info._ZN3cub18CUB_300001_SM_10006detail6reduce28DeviceReduceSingleTileKernelINS2_10policy_hubIijN4cuda3std3__44plusIiEEE10Policy1000EPiSC_iS9_iiNS7_10__identityEEEvT0_T1_T2_T3_T4_T6_,"",@"SHT_CUDA_INFO"
	.sectionflags	@""
	.align	4


	//----- nvinfo : EIATTR_CUDA_API_VERSION
	.align		4
        /*0000*/ 	.byte	0x04, 0x37
        /*0002*/ 	.short	(.L_955 - .L_954)
.L_954:
        /*0004*/ 	.word	0x00000082


	//----- nvinfo : EIATTR_KPARAM_INFO
	.align		4
.L_955:
        /*0008*/ 	.byte	0x04, 0x17
        /*000a*/ 	.short	(.L_957 - .L_956)
.L_956:
        /*000c*/ 	.word	0x00000000
        /*0010*/ 	.short	0x0005
        /*0012*/ 	.short	0x001c
        /*0014*/ 	.byte	0x00, 0xf0, 0x05, 0x00


	//----- nvinfo : EIATTR_KPARAM_INFO
	.align		4
.L_957:
        /*0018*/ 	.byte	0x04, 0x17
        /*001a*/ 	.short	(.L_959 - .L_958)
.L_958:
        /*001c*/ 	.word	0x00000000
        /*0020*/ 	.short	0x0004
        /*0022*/ 	.short	0x0018
        /*0024*/ 	.byte	0x00, 0xf0, 0x11, 0x00


	//----- nvinfo : EIATTR_KPARAM_INFO
	.align		4
.L_959:
        /*0028*/ 	.byte	0x04, 0x17
        /*002a*/ 	.short	(.L_961 - .L_960)
.L_960:
        /*002c*/ 	.word	0x00000000
        /*0030*/ 	.short	0x0003
        /*0032*/ 	.short	0x0014
        /*0034*/ 	.byte	0x00, 0xf0, 0x05, 0x00


	//----- nvinfo : EIATTR_KPARAM_INFO
	.align		4
.L_961:
        /*0038*/ 	.byte	0x04, 0x17
        /*003a*/ 	.short	(.L_963 - .L_962)
.L_962:
        /*003c*/ 	.word	0x00000000
        /*0040*/ 	.short	0x0002
        /*0042*/ 	.short	0x0010
        /*0044*/ 	.byte	0x00, 0xf0, 0x11, 0x00


	//----- nvinfo : EIATTR_KPARAM_INFO
	.align		4
.L_963:
        /*0048*/ 	.byte	0x04, 0x17
        /*004a*/ 	.short	(.L_965 - .L_964)
.L_964:
        /*004c*/ 	.word	0x00000000
        /*0050*/ 	.short	0x0001
        /*0052*/ 	.short	0x0008
        /*0054*/ 	.byte	0x00, 0xf5, 0x21, 0x00


	//----- nvinfo : EIATTR_KPARAM_INFO
	.align		4
.L_965:
        /*0058*/ 	.byte	0x04, 0x17
        /*005a*/ 	.short	(.L_967 - .L_966)
.L_966:
        /*005c*/ 	.word	0x00000000
        /*0060*/ 	.short	0x0000
        /*0062*/ 	.short	0x0000
        /*0064*/ 	.byte	0x00, 0xf5, 0x21, 0x00


	//----- nvinfo : EIATTR_SPARSE_MMA_MASK
	.align		4
.L_967:
        /*0068*/ 	.byte	0x03, 0x50
        /*006a*/ 	.short	0x0000


	//----- nvinfo : EIATTR_MAXREG_COUNT
	.align		4
        /*006c*/ 	.byte	0x03, 0x1b
        /*006e*/ 	.short	0x00ff


	//----- nvinfo : EIATTR_NUM_BARRIERS
	.align		4
        /*0070*/ 	.byte	0x02, 0x4c
        /*0072*/ 	.byte	0x01
	.zero		1


	//----- nvinfo : EIATTR_MERCURY_ISA_VERSION
	.align		4
        /*0074*/ 	.byte	0x03, 0x5f
        /*0076*/ 	.short	0x0101


	//----- nvinfo : EIATTR_COOP_GROUP_MASK_REGIDS
	.align		4
        /*0078*/ 	.byte	0x04, 0x29
        /*007a*/ 	.short	(.L_969 - .L_968)


	//   ....[0]....
.L_968:
        /*007c*/ 	.word	0xffffffff


	//   ....[1]....
        /*0080*/ 	.word	0xffffffff


	//   ....[2]....
        /*0084*/ 	.word	0xffffffff


	//   ....[3]....
        /*0088*/ 	.word	0xffffffff


	//   ....[4]....
        /*008c*/ 	.word	0xffffffff


	//   ....[5]....
        /*0090*/ 	.word	0xffffffff


	//   ....[6]....
        /*0094*/ 	.word	0xffffffff


	//   ....[7]....
        /*0098*/ 	.word	0xffffffff


	//   ....[8]....
        /*009c*/ 	.word	0xffffffff


	//   ....[9]....
        /*00a0*/ 	.word	0xffffffff


	//   ....[10]....
        /*00a4*/ 	.word	0xffffffff


	//   ....[11]....
        /*00a8*/ 	.word	0xffffffff


	//   ....[12]....
        /*00ac*/ 	.word	0xffffffff


	//   ....[13]....
        /*00b0*/ 	.word	0xffffffff


	//   ....[14]....
        /*00b4*/ 	.word	0xffffffff


	//   ....[15]....
        /*00b8*/ 	.word	0xffffffff


	//   ....[16]....
        /*00bc*/ 	.word	0xffffffff


	//   ....[17]....
        /*00c0*/ 	.word	0xffffffff


	//   ....[18]....
        /*00c4*/ 	.word	0xffffffff


	//   ....[19]....
        /*00c8*/ 	.word	0xffffffff


	//   ....[20]....
        /*00cc*/ 	.word	0xffffffff


	//   ....[21]....
        /*00d0*/ 	.word	0xffffffff


	//   ....[22]....
        /*00d4*/ 	.word	0xffffffff


	//   ....[23]....
        /*00d8*/ 	.word	0xffffffff


	//   ....[24]....
        /*00dc*/ 	.word	0xffffffff


	//   ....[25]....
        /*00e0*/ 	.word	0xffffffff


	//   ....[26]....
        /*00e4*/ 	.word	0xffffffff


	//   ....[27]....
        /*00e8*/ 	.word	0xffffffff


	//   ....[28]....
        /*00ec*/ 	.word	0xffffffff


	//   ....[29]....
        /*00f0*/ 	.word	0xffffffff


	//----- nvinfo : EIATTR_COOP_GROUP_INSTR_OFFSETS
	.align		4
.L_969:
        /*00f4*/ 	.byte	0x04, 0x28
        /*00f6*/ 	.short	(.L_971 - .L_970)


	//   ....[0]....
.L_970:
        /*00f8*/ 	.word	0x00000890


	//   ....[1]....
        /*00fc*/ 	.word	0x000008f0


	//   ....[2]....
        /*0100*/ 	.word	0x00000940


	//   ....[3]....
        /*0104*/ 	.word	0x000009b0


	//   ....[4]....
        /*0108*/ 	.word	0x00000a10


	//   ....[5]....
        /*010c*/ 	.word	0x00000ba0


	//   ....[6]....
        /*0110*/ 	.word	0x00000c40


	//   ....[7]....
        /*0114*/ 	.word	0x00000cc0


	//   ....[8]....
        /*0118*/ 	.word	0x00000d20


	//   ....[9]....
        /*011c*/ 	.word	0x00000d60


	//   ....[10]....
        /*0120*/ 	.word	0x000019d0


	//   ....[11]....
        /*0124*/ 	.word	0x00001a30


	//   ....[12]....
        /*0128*/ 	.word	0x00001a90


	//   ....[13]....
        /*012c*/ 	.word	0x00001af0


	//   ....[14]....
        /*0130*/ 	.word	0x00001b50


	//   ....[15]....
        /*0134*/ 	.word	0x000023f0


	//   ....[16]....
        /*0138*/ 	.word	0x00002450


	//   ....[17]....
        /*013c*/ 	.word	0x000024a0


	//   ....[18]....
        /*0140*/ 	.word	0x00002510


	//   ....[19]....
        /*0144*/ 	.word	0x00002570


	//   ....[20]....
        /*0148*/ 	.word	0x00002700


	//   ....[21]....
        /*014c*/ 	.word	0x00002790


	//   ....[22]....
        /*0150*/ 	.word	0x000027e0


	//   ....[23]....
        /*0154*/ 	.word	0x00002850


	//   ....[24]....
        /*0158*/ 	.word	0x000028c0


	//   ....[25]....
        /*015c*/ 	.word	0x000036a0


	//   ....[26]....
        /*0160*/ 	.word	0x00003700


	//   ....[27]....
        /*0164*/ 	.word	0x00003760


	//   ....[28]....
        /*0168*/ 	.word	0x000037c0


	//   ....[29]....
        /*016c*/ 	.word	0x00003820


	//----- nvinfo : EIATTR_VRC_CTA_INIT_COUNT
	.align		4
.L_971:
        /*0170*/ 	.byte	0x02, 0x4a
	.zero		1
	.zero		1


	//----- nvinfo : EIATTR_EXIT_INSTR_OFFSETS
	.align		4
        /*0174*/ 	.byte	0x04, 0x1c
        /*0176*/ 	.short	(.L_973 - .L_972)


	//   ....[0]....
.L_972:
        /*0178*/ 	.word	0x00000080


	//   ....[1]....
        /*017c*/ 	.word	0x000000c0


	//   ....[2]....
        /*0180*/ 	.word	0x00003940


	//   ....[3]....
        /*0184*/ 	.word	0x00003990


	//----- nvinfo : EIATTR_MAX_THREADS
	.align		4
.L_973:
        /*0188*/ 	.byte	0x04, 0x05
        /*018a*/ 	.short	(.L_975 - .L_974)
.L_974:
        /*018c*/ 	.word	0x00000100
        /*0190*/ 	.word	0x00000001
        /*0194*/ 	.word	0x00000001


	//----- nvinfo : EIATTR_CRS_STACK_SIZE
	.align		4
.L_975:
        /*0198*/ 	.byte	0x04, 0x1e
        /*019a*/ 	.short	(.L_977 - .L_976)
.L_976:
        /*019c*/ 	.word	0x00000000


	//----- nvinfo : EIATTR_CBANK_PARAM_SIZE
	.align		4
.L_977:
        /*01a0*/ 	.byte	0x03, 0x19
        /*01a2*/ 	.short	0x001d


	//----- nvinfo : EIATTR_PARAM_CBANK
	.align		4
        /*01a4*/ 	.byte	0x04, 0x0a
        /*01a6*/ 	.short	(.L_979 - .L_978)
	.align		4
.L_978:
        /*01a8*/ 	.word	index@(.nv.constant0._ZN3cub18CUB_300001_SM_10006detail6reduce28DeviceReduceSingleTileKernelINS2_10policy_hubIijN4cuda3std3__44plusIiEEE10Policy1000EPiSC_iS9_iiNS7_10__identityEEEvT0_T1_T2_T3_T4_T6_)
        /*01ac*/ 	.short	0x0380
        /*01ae*/ 	.short	0x001d


	//----- nvinfo : EIATTR_SW_WAR
	.align		4
.L_979:
        /*01b0*/ 	.byte	0x04, 0x36
        /*01b2*/ 	.short	(.L_981 - .L_980)
.L_980:
        /*01b4*/ 	.word	0x00000008
.L_981:


//--------------------- .nv.info._ZN3cub18CUB_300001_SM_10006detail6reduce18DeviceReduceKernelINS2_10policy_hubIijN4cuda3std3__44plusIiEEE10Policy1000EN6thrust24THRUST_300001_SM_1000_NS17counting_iteratorIiNSD_11use_defaultESF_SF_EEjS9_i19active_edge_counterEEvT0_PT3_T1_NS0_13GridEvenShareISL_EET2_T4_ --------------------------
	.section	.nv.info._ZN3cub18CUB_300001_SM_10006detail6reduce18DeviceReduceKernelINS2_10policy_hubIijN4cuda3std3__44plusIiEEE10Policy1000EN6thrust24THRUST_300001_SM_1000_NS17counting_iteratorIiNSD_11use_defaultESF_SF_EEjS9_i19active_edge_counterEEvT0_PT3_T1_NS0_13GridEvenShareISL_EET2_T4_,"",@"SHT_CUDA_INFO"
	.sectionflags	@""
	.align	4


	//----- nvinfo : EIATTR_CUDA_API_VERSION
	.align		4
        /*0000*/ 	.byte	0x04, 0x37
        /*0002*/ 	.short	(.L_983 - .L_982)
.L_982:
        /*0004*/ 	.word	0x00000082


	//----- nvinfo : EIATTR_KPARAM_INFO
	.align		4
.L_983:
        /*0008*/ 	.byte	0x04, 0x17
        /*000a*/ 	.short	(.L_985 - .L_984)
.L_984:
        /*000c*/ 	.word	0x00000000
        /*0010*/ 	.short	0x0005
        /*0012*/ 	.short	0x0040
        /*0014*/ 	.byte	0x00, 0xf0, 0x61, 0x00


	//----- nvinfo : EIATTR_KPARAM_INFO
	.align		4
.L_985:
        /*0018*/ 	.byte	0x04, 0x17
        /*001a*/ 	.short	(.L_987 - .L_986)
.L_986:
        /*001c*/ 	.word	0x00000000
        /*0020*/ 	.short	0x0004
        /*0022*/ 	.short	0x003c
        /*0024*/ 	.byte	0x00, 0xf0, 0x05, 0x00


	//----- nvinfo : EIATTR_KPARAM_INFO
	.align		4
.L_987:
        /*0028*/ 	.byte	0x04, 0x17
        /*002a*/ 	.short	(.L_989 - .L_988)
.L_988:
        /*002c*/ 	.word	0x00000000
        /*0030*/ 	.short	0x0003
        /*0032*/ 	.short	0x0014
        /*0034*/ 	.byte	0x00, 0xf0, 0xa1, 0x00


	//----- nvinfo : EIATTR_KPARAM_INFO
	.align		4
.L_989:
        /*0038*/ 	.byte	0x04, 0x17
        /*003a*/ 	.short	(.L_991 - .L_990)
.L_990:
        /*003c*/ 	.word	0x00000000
        /*0040*/ 	.short	0x0002
        /*0042*/ 	.short	0x0010
        /*0044*/ 	.byte	0x00, 0xf0, 0x11, 0x00


	//----- nvinfo : EIATTR_KPARAM_INFO
	.align		4
.L_991:
        /*0048*/ 	.byte	0x04, 0x17
        /*004a*/ 	.short	(.L_993 - .L_992)
.L_992:
        /*004c*/ 	.word	0x00000000
        /*0050*/ 	.short	0x0001
        /*0052*/ 	.short	0x0008
        /*0054*/ 	.byte	0x00, 0xf5, 0x21, 0x00


	//----- nvinfo : EIATTR_KPARAM_INFO
	.align		4
.L_993:
        /*0058*/ 	.byte	0x04, 0x17
        /*005a*/ 	.short	(.L_995 - .L_994)
.L_994:
        /*005c*/ 	.word	0x00000000
        /*0060*/ 	.short	0x0000
        /*0062*/ 	.short	0x0000
        /*0064*/ 	.byte	0x00, 0xf0, 0x11, 0x00


	//----- nvinfo : EIATTR_SPARSE_MMA_MASK
	.align		4
.L_995:
        /*0068*/ 	.byte	0x03, 0x50
        /*006a*/ 	.short	0x0000


	//----- nvinfo : EIATTR_MAXREG_COUNT
	.align		4
        /*006c*/ 	.byte	0x03, 0x1b
        /*006e*/ 	.short	0x00ff


	//----- nvinfo : EIATTR_NUM_BARRIERS
	.align		4
        /*0070*/ 	.byte	0x02, 0x4c
        /*0072*/ 	.byte	0x01
	.zero		1


	//----- nvinfo : EIATTR_MERCURY_ISA_VERSION
	.align		4
        /*0074*/ 	.byte	0x03, 0x5f
        /*0076*/ 	.short	0x0101


	//----- nvinfo : EIATTR_COOP_GROUP_MASK_REGIDS
	.align		4
        /*0078*/ 	.byte	0x04, 0x29
        /*007a*/ 	.short	(.L_997 - .L_996)


	//   ....[0]....
.L_996:
        /*007c*/ 	.word	0xffffffff


	//   ....[1]....
        /*0080*/ 	.word	0xffffffff


	//   ....[2]....
        /*0084*/ 	.word	0xffffffff


	//   ....[3]....
        /*0088*/ 	.word	0xffffffff


	//   ....[4]....
        /*008c*/ 	.word	0xffffffff


	//   ....[5]....
        /*0090*/ 	.word	0xffffffff


	//   ....[6]....
        /*0094*/ 	.word	0xffffffff


	//   ....[7]....
        /*0098*/ 	.word	0xffffffff


	//   ....[8]....
        /*009c*/ 	.word	0xffffffff


	//   ....[9]....
        /*00a0*/ 	.word	0xffffffff


	//   ....[10]....
        /*00a4*/ 	.word	0xffffffff


	//   ....[11]....
        /*00a8*/ 	.word	0xffffffff


	//   ....[12]....
        /*00ac*/ 	.word	0xffffffff


	//   ....[13]....
        /*00b0*/ 	.word	0xffffffff


	//   ....[14]....
        /*00b4*/ 	.word	0xffffffff


	//----- nvinfo : EIATTR_COOP_GROUP_INSTR_OFFSETS
	.align		4
.L_997:
        /*00b8*/ 	.byte	0x04, 0x28
        /*00ba*/ 	.short	(.L_999 - .L_998)


	//   ....[0]....
.L_998:
        /*00bc*/ 	.word	0x00002070


	//   ....[1]....
        /*00c0*/ 	.word	0x000020d0


	//   ....[2]....
        /*00c4*/ 	.word	0x00002120


	//   ....[3]....
        /*00c8*/ 	.word	0x00002180


	//   ....[4]....
        /*00cc*/ 	.word	0x000021f0


	//   ....[5]....
        /*00d0*/ 	.word	0x00002380


	//   ....[6]....
        /*00d4*/ 	.word	0x00002430


	//   ....[7]....
        /*00d8*/ 	.word	0x00002490


	//   ....[8]....
        /*00dc*/ 	.word	0x00002500


	//   ....[9]....
        /*00e0*/ 	.word	0x00002540


	//   ....[10]....
        /*00e4*/ 	.word	0x00022310


	//   ....[11]....
        /*00e8*/ 	.word	0x00022370


	//   ....[12]....
        /*00ec*/ 	.word	0x000223c0


	//   ....[13]....
        /*00f0*/ 	.word	0x00022420


	//   ....[14]....
        /*00f4*/ 	.word	0x00022490


	//----- nvinfo : EIATTR_VRC_CTA_INIT_COUNT
	.align		4
.L_999:
        /*00f8*/ 	.byte	0x02, 0x4a
	.zero		1
	.zero		1


	//----- nvinfo : EIATTR_EXIT_INSTR_OFFSETS
	.align		4
        /*00fc*/ 	.byte	0x04, 0x1c
        /*00fe*/ 	.short	(.L_1001 - .L_1000)


	//   ....[0]....
.L_1000:
        /*0100*/ 	.word	0x000225b0


	//   ....[1]....
        /*0104*/ 	.word	0x000225f0


	//----- nvinfo : EIATTR_MAX_THREADS
	.align		4
.L_1001:
        /*0108*/ 	.byte	0x04, 0x05
        /*010a*/ 	.short	(.L_1003 - .L_1002)
.L_1002:
        /*010c*/ 	.word	0x00000100
        /*0110*/ 	.word	0x00000001
        /*0114*/ 	.word	0x00000001


	//----- nvinfo : EIATTR_CRS_STACK_SIZE
	.align		4
.L_1003:
        /*0118*/ 	.byte	0x04, 0x1e
        /*011a*/ 	.short	(.L_1005 - .L_1004)
.L_1004:
        /*011c*/ 	.word	0x00000000


	//----- nvinfo : EIATTR_CBANK_PARAM_SIZE
	.align		4
.L_1005:
        /*0120*/ 	.byte	0x03, 0x19
        /*0122*/ 	.short	0x0058


	//----- nvinfo : EIATTR_PARAM_CBANK
	.align		4
        /*0124*/ 	.byte	0x04, 0x0a
        /*0126*/ 	.short	(.L_1007 - .L_1006)
	.align		4
.L_1006:
        /*0128*/ 	.word	index@(.nv.constant0._ZN3cub18CUB_300001_SM_10006detail6reduce18DeviceReduceKernelINS2_10policy_hubIijN4cuda3std3__44plusIiEEE10Policy1000EN6thrust24THRUST_300001_SM_1000_NS17counting_iteratorIiNSD_11use_defaultESF_SF_EEjS9_i19active_edge_counterEEvT0_PT3_T1_NS0_13GridEvenShareISL_EET2_T4_)
        /*012c*/ 	.short	0x0380
        /*012e*/ 	.short	0x0058


	//----- nvinfo : EIATTR_SW_WAR
	.align		4
.L_1007:
        /*0130*/ 	.byte	0x04, 0x36
        /*0132*/ 	.short	(.L_1009 - .L_1008)
.L_1008:
        /*0134*/ 	.word	0x00000008
.L_1009:


//--------------------- .nv.info._ZN3cub18CUB_300001_SM_10006detail6reduce28DeviceReduceSingleTileKernelINS2_10policy_hubIijN4cuda3std3__44plusIiEEE10Policy1000EN6thrust24THRUST_300001_SM_1000_NS17counting_iteratorIiNSD_11use_defaultESF_SF_EEPijS9_ii19active_edge_counterEEvT0_T1_T2_T3_T4_T6_ --------------------------
	.section	.nv.info._ZN3cub18CUB_300001_SM_10006detail6reduce28DeviceReduceSingleTileKernelINS2_10policy_hubIijN4cuda3std3__44plusIiEEE10Policy1000EN6thrust24THRUST_300001_SM_1000_NS17counting_iteratorIiNSD_11use_defaultESF_SF_EEPijS9_ii19active_edge_counterEEvT0_T1_T2_T3_T4_T6_,"",@"SHT_CUDA_INFO"
	.sectionflags	@""
	.align	4


	//----- nvinfo : EIATTR_CUDA_API_VERSION
	.align		4
        /*0000*/ 	.byte	0x04, 0x37
        /*0002*/ 	.short	(.L_1011 - .L_1010)
.L_1010:
        /*0004*/ 	.word	0x00000082


	//----- nvinfo : EIATTR_KPARAM_INFO
	.align		4
.L_1011:
        /*0008*/ 	.byte	0x04, 0x17
        /*000a*/ 	.short	(.L_1013 - .L_1012)
.L_1012:
        /*000c*/ 	.word	0x00000000
        /*0010*/ 	.short	0x0005
        /*0012*/ 	.short	0x0020
        /*0014*/ 	.byte	0x00, 0xf0, 0x61, 0x00


	//----- nvinfo : EIATTR_KPARAM_INFO
	.align		4
.L_1013:
        /*0018*/ 	.byte	0x04, 0x17
        /*001a*/ 	.short	(.L_1015 - .L_1014)
.L_1014:
        /*001c*/ 	.word	0x00000000
        /*0020*/ 	.short	0x0004
        /*0022*/ 	.short	0x0018
        /*0024*/ 	.byte	0x00, 0xf0, 0x11, 0x00


	//----- nvinfo : EIATTR_KPARAM_INFO
	.align		4
.L_1015:
        /*0028*/ 	.byte	0x04, 0x17
        /*002a*/ 	.short	(.L_1017 - .L_1016)
.L_1016:
        /*002c*/ 	.word	0x00000000
        /*0030*/ 	.short	0x0003
        /*0032*/ 	.short	0x0014
        /*0034*/ 	.byte	0x00, 0xf0, 0x05, 0x00


	//----- nvinfo : EIATTR_KPARAM_INFO
	.align		4
.L_1017:
        /*0038*/ 	.byte	0x04, 0x17
        /*003a*/ 	.short	(.L_1019 - .L_1018)
.L_1018:
        /*003c*/ 	.word	0x00000000
        /*0040*/ 	.short	0x0002
        /*0042*/ 	.short	0x0010
        /*0044*/ 	.byte	0x00, 0xf0, 0x11, 0x00


	//----- nvinfo : EIATTR_KPARAM_INFO
	.align		4
.L_1019:
        /*0048*/ 	.byte	0x04, 0x17
        /*004a*/ 	.short	(.L_1021 - .L_1020)
.L_1020:
        /*004c*/ 	.word	0x00000000
        /*0050*/ 	.short	0x0001
        /*0052*/ 	.short	0x0008
        /*0054*/ 	.byte	0x00, 0xf5, 0x21, 0x00


	//----- nvinfo : EIATTR_KPARAM_INFO
	.align		4
.L_1021:
        /*0058*/ 	.byte	0x04, 0x17
        /*005a*/ 	.short	(.L_1023 - .L_1022)
.L_1022:
        /*005c*/ 	.word	0x00000000
        /*0060*/ 	.short	0x0000
        /*0062*/ 	.short	0x0000
        /*0064*/ 	.byte	0x00, 0xf0, 0x11, 0x00


	//----- nvinfo : EIATTR_SPARSE_MMA_MASK
	.align		4
.L_1023:
        /*0068*/ 	.byte	0x03, 0x50
        /*006a*/ 	.short	0x0000


	//----- nvinfo : EIATTR_MAXREG_COUNT
	.align		4
        /*006c*/ 	.byte	0x03, 0x1b
        /*006e*/ 	.short	0x00ff


	//----- nvinfo : EIATTR_NUM_BARRIERS
	.align		4
        /*0070*/ 	.byte	0x02, 0x4c
        /*0072*/ 	.byte	0x01
	.zero		1


	//----- nvinfo : EIATTR_MERCURY_ISA_VERSION
	.align		4
        /*0074*/ 	.byte	0x03, 0x5f
        /*0076*/ 	.short	0x0101


	//----- nvinfo : EIATTR_COOP_GROUP_MASK_REGIDS
	.align		4
        /*0078*/ 	.byte	0x04, 0x29
        /*007a*/ 	.short	(.L_1025 - .L_1024)


	//   ....[0]....
.L_1024:
        /*007c*/ 	.word	0xffffffff


	//   ....[1]....
        /*0080*/ 	.word	0xffffffff


	//   ....[2]....
        /*0084*/ 	.word	0xffffffff


	//   ....[3]....
        /*0088*/ 	.word	0xffffffff


	//   ....[4]....
        /*008c*/ 	.word	0xffffffff


	//   ....[5]....
        /*0090*/ 	.word	0xffffffff


	//   ....[6]....
        /*0094*/ 	.word	0xffffffff


	//   ....[7]....
        /*0098*/ 	.word	0xffffffff


	//   ....[8]....
        /*009c*/ 	.word	0xffffffff


	//   ....[9]....
        /*00a0*/ 	.word	0xffffffff


	//   ....[10]....
        /*00a4*/ 	.word	0xffffffff


	//   ....[11]....
        /*00a8*/ 	.word	0xffffffff


	//   ....[12]....
        /*00ac*/ 	.word	0xffffffff


	//   ....[13]....
        /*00b0*/ 	.word	0xffffffff


	//   ....[14]....
        /*00b4*/ 	.word	0xffffffff


	//----- nvinfo : EIATTR_COOP_GROUP_INSTR_OFFSETS
	.align		4
.L_1025:
        /*00b8*/ 	.byte	0x04, 0x28
        /*00ba*/ 	.short	(.L_1027 - .L_1026)


	//   ....[0]....
.L_1026:
        /*00bc*/ 	.word	0x00002100


	//   ....[1]....
        /*00c0*/ 	.word	0x00002160


	//   ....[2]....
        /*00c4*/ 	.word	0x000021c0


	//   ....[3]....
        /*00c8*/ 	.word	0x00002220


	//   ....[4]....
        /*00cc*/ 	.word	0x00002280


	//   ....[5]....
        /*00d0*/ 	.word	0x00002410


	//   ....[6]....
        /*00d4*/ 	.word	0x000024b0


	//   ....[7]....
        /*00d8*/ 	.word	0x00002520


	//   ....[8]....
        /*00dc*/ 	.word	0x00002560


	//   ....[9]....
        /*00e0*/ 	.word	0x000025b0


	//   ....[10]....
        /*00e4*/ 	.word	0x000226c0


	//   ....[11]....
        /*00e8*/ 	.word	0x00022720


	//   ....[12]....
        /*00ec*/ 	.word	0x00022780


	//   ....[13]....
        /*00f0*/ 	.word	0x000227e0


	//   ....[14]....
        /*00f4*/ 	.word	0x00022840


	//----- nvinfo : EIATTR_VRC_CTA_INIT_COUNT
	.align		4
.L_1027:
        /*00f8*/ 	.byte	0x02, 0x4a
	.zero		1
	.zero		1


	//----- nvinfo : EIATTR_EXIT_INSTR_OFFSETS
	.align		4
        /*00fc*/ 	.byte	0x04, 0x1c
        /*00fe*/ 	.short	(.L_1029 - .L_1028)


	//   ....[0]....
.L_1028:
        /*0100*/ 	.word	0x00000080


	//   ....[1]....
        /*0104*/ 	.word	0x000000c0


	//   ....[2]....
        /*0108*/ 	.word	0x00022960


	//   ....[3]....
        /*010c*/ 	.word	0x000229b0


	//----- nvinfo : EIATTR_MAX_THREADS
	.align		4
.L_1029:
        /*0110*/ 	.byte	0x04, 0x05
        /*0112*/ 	.short	(.L_1031 - .L_1030)
.L_1030:
        /*0114*/ 	.word	0x00000100
        /*0118*/ 	.word	0x00000001
        /*011c*/ 	.word	0x00000001


	//----- nvinfo : EIATTR_CRS_STACK_SIZE
	.align		4
.L_1031:
        /*0120*/ 	.byte	0x04, 0x1e
        /*0122*/ 	.short	(.L_1033 - .L_1032)
.L_1032:
        /*0124*/ 	.word	0x00000000


	//----- nvinfo : EIATTR_CBANK_PARAM_SIZE
	.align		4
.L_1033:
        /*0128*/ 	.byte	0x03, 0x19
        /*012a*/ 	.short	0x0038


	//----- nvinfo : EIATTR_PARAM_CBANK
	.align		4
        /*012c*/ 	.byte	0x04, 0x0a
        /*012e*/ 	.short	(.L_1035 - .L_1034)
	.align		4
.L_1034:
        /*0130*/ 	.word	index@(.nv.constant0._ZN3cub18CUB_300001_SM_10006detail6reduce28DeviceReduceSingleTileKernelINS2_10policy_hubIijN4cuda3std3__44plusIiEEE10Policy1000EN6thrust24THRUST_300001_SM_1000_NS17counting_iteratorIiNSD_11use_defaultESF_SF_EEPijS9_ii19active_edge_counterEEvT0_T1_T2_T3_T4_T6_)
        /*0134*/ 	.short	0x0380
        /*0136*/ 	.short	0x0038


	//----- nvinfo : EIATTR_SW_WAR
	.align		4
.L_1035:
        /*0138*/ 	.byte	0x04, 0x36
        /*013a*/ 	.short	(.L_1037 - .L_1036)
.L_1036:
        /*013c*/ 	.word	0x00000008
.L_1037:


//--------------------- .nv.info._ZN3cub18CUB_300001_SM_10006detail6reduce28DeviceReduceSingleTileKernelINS2_10policy_hubIlyN4cuda3std3__44plusIlEEE10Policy1000EPlSC_iS9_llNS7_10__identityEEEvT0_T1_T2_T3_T4_T6_ --------------------------
	.section	.nv.info._ZN3cub18CUB_300001_SM_10006detail6reduce28DeviceReduceSingleTileKernelINS2_10policy_hubIlyN4cuda3std3__44plusIlEEE10Policy1000EPlSC_iS9_llNS7_10__identityEEEvT0_T1_T2_T3_T4_T6_,"",@"SHT_CUDA_INFO"
	.sectionflags	@""
	.align	4


	//----- nvinfo : EIATTR_CUDA_API_VERSION
	.align		4
        /*0000*/ 	.byte	0x04, 0x37
        /*0002*/ 	.short	(.L_1039 - .L_1038)
.L_1038:
        /*0004*/ 	.word	0x00000082


	//----- nvinfo : EIATTR_KPARAM_INFO
	.align		4
.L_1039:
        /*0008*/ 	.byte	0x04, 0x17
        /*000a*/ 	.short	(.L_1041 - .L_1040)
.L_1040:
        /*000c*/ 	.word	0x00000000
        /*0010*/ 	.short	0x0005
        /*0012*/ 	.short	0x0020
        /*0014*/ 	.byte	0x00, 0xf0, 0x05, 0x00


	//----- nvinfo : EIATTR_KPARAM_INFO
	.align		4
.L_1041:
        /*0018*/ 	.byte	0x04, 0x17
        /*001a*/ 	.short	(.L_1043 - .L_1042)
.L_1042:
        /*001c*/ 	.word	0x00000000
        /*0020*/ 	.short	0x0004
        /*0022*/ 	.short	0x0018
        /*0024*/ 	.byte	0x00, 0xf0, 0x21, 0x00


	//----- nvinfo : EIATTR_KPARAM_INFO
	.align		4
.L_1043:
        /*0028*/ 	.byte	0x04, 0x17
        /*002a*/ 	.short	(.L_1045 - .L_1044)
.L_1044:
        /*002c*/ 	.word	0x00000000
        /*0030*/ 	.short	0x0003
        /*0032*/ 	.short	0x0014
        /*0034*/ 	.byte	0x00, 0xf0, 0x05, 0x00


	//----- nvinfo : EIATTR_KPARAM_INFO
	.align		4
.L_1045:
        /*0038*/ 	.byte	0x04, 0x17
        /*003a*/ 	.short	(.L_1047 - .L_1046)
.L_1046:
        /*003c*/ 	.word	0x00000000
        /*0040*/ 	.short	0x0002
        /*0042*/ 	.short	0x0010
        /*0044*/ 	.byte	0x00, 0xf0, 0x11, 0x00


	//----- nvinfo : EIATTR_KPARAM_INFO
	.align		4
.L_1047:
        /*0048*/ 	.byte	0x04, 0x17
        /*004a*/ 	.short	(.L_1049 - .L_1048)
.L_1048:
        /*004c*/ 	.word	0x00000000
        /*0050*/ 	.short	0x0001
        /*0052*/ 	.short	0x0008
        /*0054*/ 	.byte	0x00, 0xf5, 0x21, 0x00


	//----- nvinfo : EIATTR_KPARAM_INFO
	.align		4
.L_1049:
        /*0058*/ 	.byte	0x04, 0x17
        /*005a*/ 	.short	(.L_1051 - .L_1050)
.L_1050:
        /*005c*/ 	.word	0x00000000
        /*0060*/ 	.short	0x0000
        /*0062*/ 	.short	0x0000
        /*0064*/ 	.byte	0x00, 0xf5, 0x21, 0x00


	//----- nvinfo : EIATTR_SPARSE_MMA_MASK
	.align		4
.L_1051:
        /*0068*/ 	.byte	0x03, 0x50
        /*006a*/ 	.short	0x0000


	//----- nvinfo : EIATTR_MAXREG_COUNT
	.align		4
        /*006c*/ 	.byte	0x03, 0x1b
        /*006e*/ 	.short	0x0080


	//----- nvinfo : EIATTR_NUM_BARRIERS
	.align		4
        /*0070*/ 	.byte	0x02, 0x4c
        /*0072*/ 	.byte	0x01
	.zero		1


	//----- nvinfo : EIATTR_MERCURY_ISA_VERSION
	.align		4
        /*0074*/ 	.byte	0x03, 0x5f
        /*0076*/ 	.short	0x0101


	//----- nvinfo : EIATTR_COOP_GROUP_MASK_REGIDS
	.align		4
        /*0078*/ 	.byte	0x04, 0x29
        /*007a*/ 	.short	(.L_1053 - .L_1052)


	//   ....[0]....
.L_1052:
        /*007c*/ 	.word	0xffffffff


	//   ....[1]....
        /*0080*/ 	.word	0xffffffff


	//   ....[2]....
        /*0084*/ 	.word	0xffffffff


	//   ....[3]....
        /*0088*/ 	.word	0xffffffff


	//   ....[4]....
        /*008c*/ 	.word	0xffffffff


	//   ....[5]....
        /*0090*/ 	.word	0xffffffff


	//   ....[6]....
        /*0094*/ 	.word	0xffffffff


	//   ....[7]....
        /*0098*/ 	.word	0xffffffff


	//   ....[8]....
        /*009c*/ 	.word	0xffffffff


	//   ....[9]....
        /*00a0*/ 	.word	0xffffffff


	//   ....[10]....
        /*00a4*/ 	.word	0xffffffff


	//   ....[11]....
        /*00a8*/ 	.word	0xffffffff


	//   ....[12]....
        /*00ac*/ 	.word	0xffffffff


	//   ....[13]....
        /*00b0*/ 	.word	0xffffffff


	//   ....[14]....
        /*00b4*/ 	.word	0xffffffff


	//   ....[15]....
        /*00b8*/ 	.word	0xffffffff


	//   ....[16]....
        /*00bc*/ 	.word	0xffffffff


	//   ....[17]....
        /*00c0*/ 	.word	0xffffffff


	//   ....[18]....
        /*00c4*/ 	.word	0xffffffff


	//   ....[19]....
        /*00c8*/ 	.word	0xffffffff


	//   ....[20]....
        /*00cc*/ 	.word	0xffffffff


	//   ....[21]....
        /*00d0*/ 	.word	0xffffffff


	//   ....[22]....
        /*00d4*/ 	.word	0xffffffff


	//   ....[23]....
        /*00d8*/ 	.word	0xffffffff


	//   ....[24]....
        /*00dc*/ 	.word	0xffffffff


	//   ....[25]....
        /*00e0*/ 	.word	0xffffffff


	//   ....[26]....
        /*00e4*/ 	.word	0xffffffff


	//   ....[27]....
        /*00e8*/ 	.word	0xffffffff


	//   ....[28]....
        /*00ec*/ 	.word	0xffffffff


	//   ....[29]....
        /*00f0*/ 	.word	0xffffffff


	//----- nvinfo : EIATTR_COOP_GROUP_INSTR_OFFSETS
	.align		4
.L_1053:
        /*00f4*/ 	.byte	0x04, 0x28
        /*00f6*/ 	.short	(.L_1055 - .L_1054)


	//   ....[0]....
.L_1054:
        /*00f8*/ 	.word	0x00000970


	//   ....[1]....
        /*00fc*/ 	.word	0x00000980


	//   ....[2]....
        /*0100*/ 	.word	0x000009e0


	//   ....[3]....
        /*0104*/ 	.word	0x00000a00


	//   ....[4]....
        /*0108*/ 	.word	0x00000a50


	//   ....[5]....
        /*010c*/ 	.word	0x00000a70


	//   ....[6]....
        /*0110*/ 	.word	0x00000ab0


	//   ....[7]....
        /*0114*/ 	.word	0x00000af0


	//   ....[8]....
        /*0118*/ 	.word	0x00000b40


	//   ....[9]....
        /*011c*/ 	.word	0x00000b80


	//   ....[10]....
        /*0120*/ 	.word	0x00000e80


	//   ....[11]....
        /*0124*/ 	.word	0x00000e90


	//   ....[12]....
        /*0128*/ 	.word	0x00000f10


	//   ....[13]....
        /*012c*/ 	.word	0x00000f30


	//   ....[14]....
        /*0130*/ 	.word	0x00000f70


	//   ....[15]....
        /*0134*/ 	.word	0x00000fb0


	//   ....[16]....
        /*0138*/ 	.word	0x00001010


	//   ....[17]....
        /*013c*/ 	.word	0x00001040


	//   ....[18]....
        /*0140*/ 	.word	0x00001080


	//   ....[19]....
        /*0144*/ 	.word	0x000010c0


	//   ....[20]....
        /*0148*/ 	.word	0x000021b0


	//   ....[21]....
        /*014c*/ 	.word	0x000021c0


	//   ....[22]....
        /*0150*/ 	.word	0x00002240


	//   ....[23]....
        /*0154*/ 	.word	0x00002250


	//   ....[24]....
        /*0158*/ 	.word	0x000022b0


	//   ....[25]....
        /*015c*/ 	.word	0x000022d0


	//   ....[26]....
        /*0160*/ 	.word	0x00002310


	//   ....[27]....
        /*0164*/ 	.word	0x00002340


	//   ....[28]....
        /*0168*/ 	.word	0x00002380


	//   ....[29]....
        /*016c*/ 	.word	0x000023e0


	//----- nvinfo : EIATTR_VRC_CTA_INIT_COUNT
	.align		4
.L_1055:
        /*0170*/ 	.byte	0x02, 0x4a
	.zero		1
	.zero		1


	//----- nvinfo : EIATTR_EXIT_INSTR_OFFSETS
	.align		4
        /*0174*/ 	.byte	0x04, 0x1c
        /*0176*/ 	.short	(.L_1057 - .L_1056)


	//   ....[0]....
.L_1056:
        /*0178*/ 	.word	0x00000080


	//   ....[1]....
        /*017c*/ 	.word	0x000000c0


	//   ....[2]....
        /*0180*/ 	.word	0x00002650


	//   ....[3]....
        /*0184*/ 	.word	0x000026b0


	//----- nvinfo : EIATTR_MAX_THREADS
	.align		4
.L_1057:
        /*0188*/ 	.byte	0x04, 0x05
        /*018a*/ 	.short	(.L_1059 - .L_1058)
.L_1058:
        /*018c*/ 	.word	0x00000200
        /*0190*/ 	.word	0x00000001
        /*0194*/ 	.word	0x00000001


	//----- nvinfo : EIATTR_CRS_STACK_SIZE
	.align		4
.L_1059:
        /*0198*/ 	.byte	0x04, 0x1e
        /*019a*/ 	.short	(.L_1061 - .L_1060)
.L_1060:
        /*019c*/ 	.word	0x00000000


	//----- nvinfo : EIATTR_CBANK_PARAM_SIZE
	.align		4
.L_1061:
        /*01a0*/ 	.byte	0x03, 0x19
        /*01a2*/ 	.short	0x0021


	//----- nvinfo : EIATTR_PARAM_CBANK
	.align		4
        /*01a4*/ 	.byte	0x04, 0x0a
        /*01a6*/ 	.short	(.L_1063 - .L_1062)
	.align		4
.L_1062:
        /*01a8*/ 	.word	index@(.nv.constant0._ZN3cub18CUB_300001_SM_10006detail6reduce28DeviceReduceSingleTileKernelINS2_10policy_hubIlyN4cuda3std3__44plusIlEEE10Policy1000EPlSC_iS9_llNS7_10__identityEEEvT0_T1_T2_T3_T4_T6_)
        /*01ac*/ 	.short	0x0380
        /*01ae*/ 	.short	0x0021


	//----- nvinfo : EIATTR_SW_WAR
	.align		4
.L_1063:
        /*01b0*/ 	.byte	0x04, 0x36
        /*01b2*/ 	.short	(.L_1065 - .L_1064)
.L_1064:
        /*01b4*/ 	.word	0x00000008
.L_1065:


//--------------------- .nv.info._ZN3cub18CUB_300001_SM_10006detail6reduce18DeviceReduceKernelINS2_10policy_hubIlyN4cuda3std3__44plusIlEEE10Policy1000EN6thrust24THRUST_300001_SM_1000_NS18transform_iteratorI9is_activeNSD_10device_ptrIiEEllEEyS9_lNS7_10__identityEEEvT0_PT3_T1_NS0_13GridEvenShareISN_EET2_T4_ --------------------------
	.section	.nv.info._ZN3cub18CUB_300001_SM_10006detail6reduce18DeviceReduceKernelINS2_10policy_hubIlyN4cuda3std3__44plusIlEEE10Policy1000EN6thrust24THRUST_300001_SM_1000_NS18transform_iteratorI9is_activeNSD_10device_ptrIiEEllEEyS9_lNS7_10__identityEEEvT0_PT3_T1_NS0_13GridEvenShareISN_EET2_T4_,"",@"SHT_CUDA_INFO"
	.sectionflags	@""
	.align	4


	//----- nvinfo : EIATTR_CUDA_API_VERSION
	.align		4
        /*0000*/ 	.byte	0x04, 0x37
        /*0002*/ 	.short	(.L_1067 - .L_1066)
.L_1066:
        /*0004*/ 	.word	0x00000082


	//----- nvinfo : EIATTR_KPARAM_INFO
	.align		4
.L_1067:
        /*0008*/ 	.byte	0x04, 0x17
        /*000a*/ 	.short	(.L_1069 - .L_1068)
.L_1068:
        /*000c*/ 	.word	0x00000000
        /*0010*/ 	.short	0x0005
        /*0012*/ 	.short	0x0069
        /*0014*/ 	.byte	0x00, 0xf0, 0x05, 0x00


	//----- nvinfo : EIATTR_KPARAM_INFO
	.align		4
.L_1069:
        /*0018*/ 	.byte	0x04, 0x17
        /*001a*/ 	.short	(.L_1071 - .L_1070)
.L_1070:
        /*001c*/ 	.word	0x00000000
        /*0020*/ 	.short	0x0004
        /*0022*/ 	.short	0x0068
        /*0024*/ 	.byte	0x00, 0xf0, 0x05, 0x00


	//----- nvinfo : EIATTR_KPARAM_INFO
	.align		4
.L_1071:
        /*0028*/ 	.byte	0x04, 0x17
        /*002a*/ 	.short	(.L_1073 - .L_1072)
.L_1072:
        /*002c*/ 	.word	0x00000000
        /*0030*/ 	.short	0x0003
        /*0032*/ 	.short	0x0020
        /*0034*/ 	.byte	0x00, 0xf0, 0x21, 0x01


	//----- nvinfo : EIATTR_KPARAM_INFO
	.align		4
.L_1073:
        /*0038*/ 	.byte	0x04, 0x17
        /*003a*/ 	.short	(.L_1075 - .L_1074)
.L_1074:
        /*003c*/ 	.word	0x00000000
        /*0040*/ 	.short	0x0002
        /*0042*/ 	.short	0x0018
        /*0044*/ 	.byte	0x00, 0xf0, 0x21, 0x00


	//----- nvinfo : EIATTR_KPARAM_INFO
	.align		4
.L_1075:
        /*0048*/ 	.byte	0x04, 0x17
        /*004a*/ 	.short	(.L_1077 - .L_1076)
.L_1076:
        /*004c*/ 	.word	0x00000000
        /*0050*/ 	.short	0x0001
        /*0052*/ 	.short	0x0010
        /*0054*/ 	.byte	0x00, 0xf5, 0x21, 0x00


	//----- nvinfo : EIATTR_KPARAM_INFO
	.align		4
.L_1077:
        /*0058*/ 	.byte	0x04, 0x17
        /*005a*/ 	.short	(.L_1079 - .L_1078)
.L_1078:
        /*005c*/ 	.word	0x00000000
        /*0060*/ 	.short	0x0000
        /*0062*/ 	.short	0x0000
        /*0064*/ 	.byte	0x00, 0xf0, 0x41, 0x00


	//----- nvinfo : EIATTR_SPARSE_MMA_MASK
	.align		4
.L_1079:
        /*0068*/ 	.byte	0x03, 0x50
        /*006a*/ 	.short	0x0000


	//----- nvinfo : EIATTR_MAXREG_COUNT
	.align		4
        /*006c*/ 	.byte	0x03, 0x1b
        /*006e*/ 	.short	0x0080


	//----- nvinfo : EIATTR_NUM_BARRIERS
	.align		4
        /*0070*/ 	.byte	0x02, 0x4c
        /*0072*/ 	.byte	0x01
	.zero		1


	//----- nvinfo : EIATTR_MERCURY_ISA_VERSION
	.align		4
        /*0074*/ 	.byte	0x03, 0x5f
        /*0076*/ 	.short	0x0101


	//----- nvinfo : EIATTR_COOP_GROUP_MASK_REGIDS
	.align		4
        /*0078*/ 	.byte	0x04, 0x29
        /*007a*/ 	.short	(.L_1081 - .L_1080)


	//   ....[0]....
.L_1080:
        /*007c*/ 	.word	0xffffffff


	//   ....[1]....
        /*0080*/ 	.word	0xffffffff


	//   ....[2]....
        /*0084*/ 	.word	0xffffffff


	//   ....[3]....
        /*0088*/ 	.word	0xffffffff


	//   ....[4]....
        /*008c*/ 	.word	0xffffffff


	//   ....[5]....
        /*0090*/ 	.word	0xffffffff


	//   ....[6]....
        /*0094*/ 	.word	0xffffffff


	//   ....[7]....
        /*0098*/ 	.word	0xffffffff


	//   ....[8]....
        /*009c*/ 	.word	0xffffffff


	//   ....[9]....
        /*00a0*/ 	.word	0xffffffff


	//   ....[10]....
        /*00a4*/ 	.word	0xffffffff


	//   ....[11]....
        /*00a8*/ 	.word	0xffffffff


	//   ....[12]....
        /*00ac*/ 	.word	0xffffffff


	//   ....[13]....
        /*00b0*/ 	.word	0xffffffff


	//   ....[14]....
        /*00b4*/ 	.word	0xffffffff


	//   ....[15]....
        /*00b8*/ 	.word	0xffffffff


	//   ....[16]....
        /*00bc*/ 	.word	0xffffffff


	//   ....[17]....
        /*00c0*/ 	.word	0xffffffff


	//   ....[18]....
        /*00c4*/ 	.word	0xffffffff


	//   ....[19]....
        /*00c8*/ 	.word	0xffffffff


	//   ....[20]....
        /*00cc*/ 	.word	0xffffffff


	//   ....[21]....
        /*00d0*/ 	.word	0xffffffff


	//   ....[22]....
        /*00d4*/ 	.word	0xffffffff


	//   ....[23]....
        /*00d8*/ 	.word	0xffffffff


	//   ....[24]....
        /*00dc*/ 	.word	0xffffffff


	//   ....[25]....
        /*00e0*/ 	.word	0xffffffff


	//   ....[26]....
        /*00e4*/ 	.word	0xffffffff


	//   ....[27]....
        /*00e8*/ 	.word	0xffffffff


	//   ....[28]....
        /*00ec*/ 	.word	0xffffffff


	//   ....[29]....
        /*00f0*/ 	.word	0xffffffff


	//----- nvinfo : EIATTR_COOP_GROUP_INSTR_OFFSETS
	.align		4
.L_1081:
        /*00f4*/ 	.byte	0x04, 0x28
        /*00f6*/ 	.short	(.L_1083 - .L_1082)


	//   ....[0]....
.L_1082:
        /*00f8*/ 	.word	0x00000d80


	//   ....[1]....
        /*00fc*/ 	.word	0x00000d90


	//   ....[2]....
        /*0100*/ 	.word	0x00000df0


	//   ....[3]....
        /*0104*/ 	.word	0x00000e10


	//   ....[4]....
        /*0108*/ 	.word	0x00000e60


	//   ....[5]....
        /*010c*/ 	.word	0x00000e80


	//   ....[6]....
        /*0110*/ 	.word	0x00000ec0


	//   ....[7]....
        /*0114*/ 	.word	0x00000f00


	//   ....[8]....
        /*0118*/ 	.word	0x00000f60


	//   ....[9]....
        /*011c*/ 	.word	0x00000fb0


	//   ....[10]....
        /*0120*/ 	.word	0x00001290


	//   ....[11]....
        /*0124*/ 	.word	0x000012a0


	//   ....[12]....
        /*0128*/ 	.word	0x00001330


	//   ....[13]....
        /*012c*/ 	.word	0x00001350


	//   ....[14]....
        /*0130*/ 	.word	0x000013b0


	//   ....[15]....
        /*0134*/ 	.word	0x00001400


	//   ....[16]....
        /*0138*/ 	.word	0x00001450


	//   ....[17]....
        /*013c*/ 	.word	0x00001480


	//   ....[18]....
        /*0140*/ 	.word	0x000014c0


	//   ....[19]....
        /*0144*/ 	.word	0x00001510


	//   ....[20]....
        /*0148*/ 	.word	0x00002d40


	//   ....[21]....
        /*014c*/ 	.word	0x00002d50


	//   ....[22]....
        /*0150*/ 	.word	0x00002dd0


	//   ....[23]....
        /*0154*/ 	.word	0x00002de0


	//   ....[24]....
        /*0158*/ 	.word	0x00002e40


	//   ....[25]....
        /*015c*/ 	.word	0x00002e70


	//   ....[26]....
        /*0160*/ 	.word	0x00002eb0


	//   ....[27]....
        /*0164*/ 	.word	0x00002ee0


	//   ....[28]....
        /*0168*/ 	.word	0x00002f30


	//   ....[29]....
        /*016c*/ 	.word	0x00002f80


	//----- nvinfo : EIATTR_VRC_CTA_INIT_COUNT
	.align		4
.L_1083:
        /*0170*/ 	.byte	0x02, 0x4a
	.zero		1
	.zero		1


	//----- nvinfo : EIATTR_EXIT_INSTR_OFFSETS
	.align		4
        /*0174*/ 	.byte	0x04, 0x1c
        /*0176*/ 	.short	(.L_1085 - .L_1084)


	//   ....[0]....
.L_1084:
        /*0178*/ 	.word	0x000031f0


	//   ....[1]....
        /*017c*/ 	.word	0x00003230


	//----- nvinfo : EIATTR_MAX_THREADS
	.align		4
.L_1085:
        /*0180*/ 	.byte	0x04, 0x05
        /*0182*/ 	.short	(.L_1087 - .L_1086)
.L_1086:
        /*0184*/ 	.word	0x00000200
        /*0188*/ 	.word	0x00000001
        /*018c*/ 	.word	0x00000001


	//----- nvinfo : EIATTR_CRS_STACK_SIZE
	.align		4
.L_1087:
        /*0190*/ 	.byte	0x04, 0x1e
        /*0192*/ 	.short	(.L_1089 - .L_1088)
.L_1088:
        /*0194*/ 	.word	0x00000000


	//----- nvinfo : EIATTR_CBANK_PARAM_SIZE
	.align		4
.L_1089:
        /*0198*/ 	.byte	0x03, 0x19
        /*019a*/ 	.short	0x006a


	//----- nvinfo : EIATTR_PARAM_CBANK
	.align		4
        /*019c*/ 	.byte	0x04, 0x0a
        /*019e*/ 	.short	(.L_1091 - .L_1090)
	.align		4
.L_1090:
        /*01a0*/ 	.word	index@(.nv.constant0._ZN3cub18CUB_300001_SM_10006detail6reduce18DeviceReduceKernelINS2_10policy_hubIlyN4cuda3std3__44plusIlEEE10Policy1000EN6thrust24THRUST_300001_SM_1000_NS18transform_iteratorI9is_activeNSD_10device_ptrIiEEllEEyS9_lNS7_10__identityEEEvT0_PT3_T1_NS0_13GridEvenShareISN_EET2_T4_)
        /*01a4*/ 	.short	0x0380
        /*01a6*/ 	.short	0x006a


	//----- nvinfo : EIATTR_SW_WAR
	.align		4
.L_1091:
        /*01a8*/ 	.byte	0x04, 0x36
        /*01aa*/ 	.short	(.L_1093 - .L_1092)
.L_1092:
        /*01ac*/ 	.word	0x00000008
.L_1093:


//--------------------- .nv.info._ZN3cub18CUB_300001_SM_10006detail6reduce28DeviceReduceSingleTileKernelINS2_10policy_hubIlyN4cuda3std3__44plusIlEEE10Policy1000EN6thrust24THRUST_300001_SM_1000_NS18transform_iteratorI9is_activeNSD_10device_ptrIiEEllEEPlyS9_llNS7_10__identityEEEvT0_T1_T2_T3_T4_T6_ --------------------------
	.section	.nv.info._ZN3cub18CUB_300001_SM_10006detail6reduce28DeviceReduceSingleTileKernelINS2_10policy_hubIlyN4cuda3std3__44plusIlEEE10Policy1000EN6thrust24THRUST_300001_SM_1000_NS18transform_iteratorI9is_activeNSD_10device_ptrIiEEllEEPlyS9_llNS7_10__identityEEEvT0_T1_T2_T3_T4_T6_,"",@"SHT_CUDA_INFO"
	.sectionflags	@""
	.align	4


	//----- nvinfo : EIATTR_CUDA_API_VERSION
	.align		4
        /*0000*/ 	.byte	0x04, 0x37
        /*0002*/ 	.short	(.L_1095 - .L_1094)
.L_1094:
        /*0004*/ 	.word	0x00000082


	//----- nvinfo : EIATTR_KPARAM_INFO
	.align		4
.L_1095:
        /*0008*/ 	.byte	0x04, 0x17
        /*000a*/ 	.short	(.L_1097 - .L_1096)
.L_1096:
        /*000c*/ 	.word	0x00000000
        /*0010*/ 	.short	0x0005
        /*0012*/ 	.short	0x0030
        /*0014*/ 	.byte	0x00, 0xf0, 0x05, 0x00


	//----- nvinfo : EIATTR_KPARAM_INFO
	.align		4
.L_1097:
        /*0018*/ 	.byte	0x04, 0x17
        /*001a*/ 	.short	(.L_1099 - .L_1098)
.L_1098:
        /*001c*/ 	.word	0x00000000
        /*0020*/ 	.short	0x0004
        /*0022*/ 	.short	0x0028
        /*0024*/ 	.byte	0x00, 0xf0, 0x21, 0x00


	//----- nvinfo : EIATTR_KPARAM_INFO
	.align		4
.L_1099:
        /*0028*/ 	.byte	0x04, 0x17
        /*002a*/ 	.short	(.L_1101 - .L_1100)
.L_1100:
        /*002c*/ 	.word	0x00000000
        /*0030*/ 	.short	0x0003
        /*0032*/ 	.short	0x0020
        /*0034*/ 	.byte	0x00, 0xf0, 0x05, 0x00


	//----- nvinfo : EIATTR_KPARAM_INFO
	.align		4
.L_1101:
        /*0038*/ 	.byte	0x04, 0x17
        /*003a*/ 	.short	(.L_1103 - .L_1102)
.L_1102:
        /*003c*/ 	.word	0x00000000
        /*0040*/ 	.short	0x0002
        /*0042*/ 	.short	0x0018
        /*0044*/ 	.byte	0x00, 0xf0, 0x21, 0x00


	//----- nvinfo : EIATTR_KPARAM_INFO
	.align		4
.L_1103:
        /*0048*/ 	.byte	0x04, 0x17
        /*004a*/ 	.short	(.L_1105 - .L_1104)
.L_1104:
        /*004c*/ 	.word	0x00000000
        /*0050*/ 	.short	0x0001
        /*0052*/ 	.short	0x0010
        /*0054*/ 	.byte	0x00, 0xf5, 0x21, 0x00


	//----- nvinfo : EIATTR_KPARAM_INFO
	.align		4
.L_1105:
        /*0058*/ 	.byte	0x04, 0x17
        /*005a*/ 	.short	(.L_1107 - .L_1106)
.L_1106:
        /*005c*/ 	.word	0x00000000
        /*0060*/ 	.short	0x0000
        /*0062*/ 	.short	0x0000
        /*0064*/ 	.byte	0x00, 0xf0, 0x41, 0x00


	//----- nvinfo : EIATTR_SPARSE_MMA_MASK
	.align		4
.L_1107:
        /*0068*/ 	.byte	0x03, 0x50
        /*006a*/ 	.short	0x0000


	//----- nvinfo : EIATTR_MAXREG_COUNT
	.align		4
        /*006c*/ 	.byte	0x03, 0x1b
        /*006e*/ 	.short	0x0080


	//----- nvinfo : EIATTR_NUM_BARRIERS
	.align		4
        /*0070*/ 	.byte	0x02, 0x4c
        /*0072*/ 	.byte	0x01
	.zero		1


	//----- nvinfo : EIATTR_MERCURY_ISA_VERSION
	.align		4
        /*0074*/ 	.byte	0x03, 0x5f
        /*0076*/ 	.short	0x0101


	//----- nvinfo : EIATTR_COOP_GROUP_MASK_REGIDS
	.align		4
        /*0078*/ 	.byte	0x04, 0x29
        /*007a*/ 	.short	(.L_1109 - .L_1108)


	//   ....[0]....
.L_1108:
        /*007c*/ 	.word	0xffffffff


	//   ....[1]....
        /*0080*/ 	.word	0xffffffff


	//   ....[2]....
        /*0084*/ 	.word	0xffffffff


	//   ....[3]....
        /*0088*/ 	.word	0xffffffff


	//   ....[4]....
        /*008c*/ 	.word	0xffffffff


	//   ....[5]....
        /*0090*/ 	.word	0xffffffff


	//   ....[6]....
        /*0094*/ 	.word	0xffffffff


	//   ....[7]....
        /*0098*/ 	.word	0xffffffff


	//   ....[8]....
        /*009c*/ 	.word	0xffffffff


	//   ....[9]....
        /*00a0*/ 	.word	0xffffffff


	//   ....[10]....
        /*00a4*/ 	.word	0xffffffff


	//   ....[11]....
        /*00a8*/ 	.word	0xffffffff


	//   ....[12]....
        /*00ac*/ 	.word	0xffffffff


	//   ....[13]....
        /*00b0*/ 	.word	0xffffffff


	//   ....[14]....
        /*00b4*/ 	.word	0xffffffff


	//   ....[15]....
        /*00b8*/ 	.word	0xffffffff


	//   ....[16]....
        /*00bc*/ 	.word	0xffffffff


	//   ....[17]....
        /*00c0*/ 	.word	0xffffffff


	//   ....[18]....
        /*00c4*/ 	.word	0xffffffff


	//   ....[19]....
        /*00c8*/ 	.word	0xffffffff


	//   ....[20]....
        /*00cc*/ 	.word	0xffffffff


	//   ....[21]....
        /*00d0*/ 	.word	0xffffffff


	//   ....[22]....
        /*00d4*/ 	.word	0xffffffff


	//   ....[23]....
        /*00d8*/ 	.word	0xffffffff


	//   ....[24]....
        /*00dc*/ 	.word	0xffffffff


	//   ....[25]....
        /*00e0*/ 	.word	0xffffffff


	//   ....[26]....
        /*00e4*/ 	.word	0xffffffff


	//   ....[27]....
        /*00e8*/ 	.word	0xffffffff


	//   ....[28]....
        /*00ec*/ 	.word	0xffffffff


	//   ....[29]....
        /*00f0*/ 	.word	0xffffffff


	//----- nvinfo : EIATTR_COOP_GROUP_INSTR_OFFSETS
	.align		4
.L_1109:
        /*00f4*/ 	.byte	0x04, 0x28
        /*00f6*/ 	.short	(.L_1111 - .L_1110)


	//   ....[0]....
.L_1110:
        /*00f8*/ 	.word	0x00000d00


	//   ....[1]....
        /*00fc*/ 	.word	0x00000d10


	//   ....[2]....
        /*0100*/ 	.word	0x00000d70


	//   ....[3]....
        /*0104*/ 	.word	0x00000d90


	//   ....[4]....
        /*0108*/ 	.word	0x00000de0


	//   ....[5]....
        /*010c*/ 	.word	0x00000e00


	//   ....[6]....
        /*0110*/ 	.word	0x00000e40


	//   ....[7]....
        /*0114*/ 	.word	0x00000e80


	//   ....[8]....
        /*0118*/ 	.word	0x00000ed0


	//   ....[9]....
        /*011c*/ 	.word	0x00000f10


	//   ....[10]....
        /*0120*/ 	.word	0x00001210


	//   ....[11]....
        /*0124*/ 	.word	0x00001220


	//   ....[12]....
        /*0128*/ 	.word	0x000012a0


	//   ....[13]....
        /*012c*/ 	.word	0x000012c0


	//   ....[14]....
        /*0130*/ 	.word	0x00001310


	//   ....[15]....
        /*0134*/ 	.word	0x00001370


	//   ....[16]....
        /*0138*/ 	.word	0x000013b0


	//   ....[17]....
        /*013c*/ 	.word	0x000013e0


	//   ....[18]....
        /*0140*/ 	.word	0x00001430


	//   ....[19]....
        /*0144*/ 	.word	0x00001490


	//   ....[20]....
        /*0148*/ 	.word	0x00002ba0


	//   ....[21]....
        /*014c*/ 	.word	0x00002bb0


	//   ....[22]....
        /*0150*/ 	.word	0x00002c30


	//   ....[23]....
        /*0154*/ 	.word	0x00002c40


	//   ....[24]....
        /*0158*/ 	.word	0x00002ca0


	//   ....[25]....
        /*015c*/ 	.word	0x00002cc0


	//   ....[26]....
        /*0160*/ 	.word	0x00002d00


	//   ....[27]....
        /*0164*/ 	.word	0x00002d30


	//   ....[28]....
        /*0168*/ 	.word	0x00002d80


	//   ....[29]....
        /*016c*/ 	.word	0x00002dd0


	//----- nvinfo : EIATTR_VRC_CTA_INIT_COUNT
	.align		4
.L_1111:
        /*0170*/ 	.byte	0x02, 0x4a
	.zero		1
	.zero		1


	//----- nvinfo : EIATTR_EXIT_INSTR_OFFSETS
	.align		4
        /*0174*/ 	.byte	0x04, 0x1c
        /*0176*/ 	.short	(.L_1113 - .L_1112)


	//   ....[0]....
.L_1112:
        /*0178*/ 	.word	0x000000a0


	//   ....[1]....
        /*017c*/ 	.word	0x000000e0


	//   ....[2]....
        /*0180*/ 	.word	0x00003030


	//   ....[3]....
        /*0184*/ 	.word	0x00003090


	//----- nvinfo : EIATTR_MAX_THREADS
	.align		4
.L_1113:
        /*0188*/ 	.byte	0x04, 0x05
        /*018a*/ 	.short	(.L_1115 - .L_1114)
.L_1114:
        /*018c*/ 	.word	0x00000200
        /*0190*/ 	.word	0x00000001
        /*0194*/ 	.word	0x00000001


	//----- nvinfo : EIATTR_CRS_STACK_SIZE
	.align		4
.L_1115:
        /*0198*/ 	.byte	0x04, 0x1e
        /*019a*/ 	.short	(.L_1117 - .L_1116)
.L_1116:
        /*019c*/ 	.word	0x00000000


	//----- nvinfo : EIATTR_CBANK_PARAM_SIZE
	.align		4
.L_1117:
        /*01a0*/ 	.byte	0x03, 0x19
        /*01a2*/ 	.short	0x0031


	//----- nvinfo : EIATTR_PARAM_CBANK
	.align		4
        /*01a4*/ 	.byte	0x04, 0x0a
        /*01a6*/ 	.short	(.L_1119 - .L_1118)
	.align		4
.L_1118:
        /*01a8*/ 	.word	index@(.nv.constant0._ZN3cub18CUB_300001_SM_10006detail6reduce28DeviceReduceSingleTileKernelINS2_10policy_hubIlyN4cuda3std3__44plusIlEEE10Policy1000EN6thrust24THRUST_300001_SM_1000_NS18transform_iteratorI9is_activeNSD_10device_ptrIiEEllEEPlyS9_llNS7_10__identityEEEvT0_T1_T2_T3_T4_T6_)
        /*01ac*/ 	.short	0x0380
        /*01ae*/ 	.short	0x0031


	//----- nvinfo : EIATTR_SW_WAR
	.align		4
.L_1119:
        /*01b0*/ 	.byte	0x04, 0x36
        /*01b2*/ 	.short	(.L_1121 - .L_1120)
.L_1120:
        /*01b4*/ 	.word	0x00000008
.L_1121:


//--------------------- .nv.info._ZN3cub18CUB_300001_SM_10006detail6reduce28DeviceReduceSingleTileKernelINS2_10policy_hubIljN4cuda3std3__44plusIlEEE10Policy1000EPlSC_iS9_llNS7_10__identityEEEvT0_T1_T2_T3_T4_T6_ --------------------------
	.section	.nv.info._ZN3cub18CUB_300001_SM_10006detail6reduce28DeviceReduceSingleTileKernelINS2_10policy_hubIljN4cuda3std3__44plusIlEEE10Policy1000EPlSC_iS9_llNS7_10__identityEEEvT0_T1_T2_T3_T4_T6_,"",@"SHT_CUDA_INFO"
	.sectionflags	@""
	.align	4


	//----- nvinfo : EIATTR_CUDA_API_VERSION
	.align		4
        /*0000*/ 	.byte	0x04, 0x37
        /*0002*/ 	.short	(.L_1123 - .L_1122)
.L_1122:
        /*0004*/ 	.word	0x00000082


	//----- nvinfo : EIATTR_KPARAM_INFO
	.align		4
.L_1123:
        /*0008*/ 	.byte	0x04, 0x17
        /*000a*/ 	.short	(.L_1125 - .L_1124)
.L_1124:
        /*000c*/ 	.word	0x00000000
        /*0010*/ 	.short	0x0005
        /*0012*/ 	.short	0x0020
        /*0014*/ 	.byte	0x00, 0xf0, 0x05, 0x00


	//----- nvinfo : EIATTR_KPARAM_INFO
	.align		4
.L_1125:
        /*0018*/ 	.byte	0x04, 0x17
        /*001a*/ 	.short	(.L_1127 - .L_1126)
.L_1126:
        /*001c*/ 	.word	0x00000000
        /*0020*/ 	.short	0x0004
        /*0022*/ 	.short	0x0018
        /*0024*/ 	.byte	0x00, 0xf0, 0x21, 0x00


	//----- nvinfo : EIATTR_KPARAM_INFO
	.align		4
.L_1127:
        /*0028*/ 	.byte	0x04, 0x17
        /*002a*/ 	.short	(.L_1129 - .L_1128)
.L_1128:
        /*002c*/ 	.word	0x00000000
        /*0030*/ 	.short	0x0003
        /*0032*/ 	.short	0x0014
        /*0034*/ 	.byte	0x00, 0xf0, 0x05, 0x00


	//----- nvinfo : EIATTR_KPARAM_INFO
	.align		4
.L_1129:
        /*0038*/ 	.byte	0x04, 0x17
        /*003a*/ 	.short	(.L_1131 - .L_1130)
.L_1130:
        /*003c*/ 	.word	0x00000000
        /*0040*/ 	.short	0x0002
        /*0042*/ 	.short	0x0010
        /*0044*/ 	.byte	0x00, 0xf0, 0x11, 0x00


	//----- nvinfo : EIATTR_KPARAM_INFO
	.align		4
.L_1131:
        /*0048*/ 	.byte	0x04, 0x17
        /*004a*/ 	.short	(.L_1133 - .L_1132)
.L_1132:
        /*004c*/ 	.word	0x00000000
        /*0050*/ 	.short	0x0001
        /*0052*/ 	.short	0x0008
        /*0054*/ 	.byte	0x00, 0xf5, 0x21, 0x00


	//----- nvinfo : EIATTR_KPARAM_INFO
	.align		4
.L_1133:
        /*0058*/ 	.byte	0x04, 0x17
        /*005a*/ 	.short	(.L_1135 - .L_1134)
.L_1134:
        /*005c*/ 	.word	0x00000000
        /*0060*/ 	.short	0x0000
        /*0062*/ 	.short	0x0000
        /*0064*/ 	.byte	0x00, 0xf5, 0x21, 0x00


	//----- nvinfo : EIATTR_SPARSE_MMA_MASK
	.align		4
.L_1135:
        /*0068*/ 	.byte	0x03, 0x50
        /*006a*/ 	.short	0x0000


	//----- nvinfo : EIATTR_MAXREG_COUNT
	.align		4
        /*006c*/ 	.byte	0x03, 0x1b
        /*006e*/ 	.short	0x0080


	//----- nvinfo : EIATTR_NUM_BARRIERS
	.align		4
        /*0070*/ 	.byte	0x02, 0x4c
        /*0072*/ 	.byte	0x01
	.zero		1


	//----- nvinfo : EIATTR_MERCURY_ISA_VERSION
	.align		4
        /*0074*/ 	.byte	0x03, 0x5f
        /*0076*/ 	.short	0x0101


	//----- nvinfo : EIATTR_COOP_GROUP_MASK_REGIDS
	.align		4
        /*0078*/ 	.byte	0x04, 0x29
        /*007a*/ 	.short	(.L_1137 - .L_1136)


	//   ....[0]....
.L_1136:
        /*007c*/ 	.word	0xffffffff


	//   ....[1]....
        /*0080*/ 	.word	0xffffffff


	//   ....[2]....
        /*0084*/ 	.word	0xffffffff


	//   ....[3]....
        /*0088*/ 	.word	0xffffffff


	//   ....[4]....
        /*008c*/ 	.word	0xffffffff


	//   ....[5]....
        /*0090*/ 	.word	0xffffffff


	//   ....[6]....
        /*0094*/ 	.word	0xffffffff


	//   ....[7]....
        /*0098*/ 	.word	0xffffffff


	//   ....[8]....
        /*009c*/ 	.word	0xffffffff


	//   ....[9]....
        /*00a0*/ 	.word	0xffffffff


	//   ....[10]....
        /*00a4*/ 	.word	0xffffffff


	//   ....[11]....
        /*00a8*/ 	.word	0xffffffff


	//   ....[12]....
        /*00ac*/ 	.word	0xffffffff


	//   ....[13]....
        /*00b0*/ 	.word	0xffffffff


	//   ....[14]....
        /*00b4*/ 	.word	0xffffffff


	//   ....[15]....
        /*00b8*/ 	.word	0xffffffff


	//   ....[16]....
        /*00bc*/ 	.word	0xffffffff


	//   ....[17]....
        /*00c0*/ 	.word	0xffffffff


	//   ....[18]....
        /*00c4*/ 	.word	0xffffffff


	//   ....[19]....
        /*00c8*/ 	.word	0xffffffff


	//   ....[20]....
        /*00cc*/ 	.word	0xffffffff


	//   ....[21]....
        /*00d0*/ 	.word	0xffffffff


	//   ....[22]....
        /*00d4*/ 	.word	0xffffffff


	//   ....[23]....
        /*00d8*/ 	.word	0xffffffff


	//   ....[24]....
        /*00dc*/ 	.word	0xffffffff


	//   ....[25]....
        /*00e0*/ 	.word	0xffffffff


	//   ....[26]....
        /*00e4*/ 	.word	0xffffffff


	//   ....[27]....
        /*00e8*/ 	.word	0xffffffff


	//   ....[28]....
        /*00ec*/ 	.word	0xffffffff


	//   ....[29]....
        /*00f0*/ 	.word	0xffffffff


	//----- nvinfo : EIATTR_COOP_GROUP_INSTR_OFFSETS
	.align		4
.L_1137:
        /*00f4*/ 	.byte	0x04, 0x28
        /*00f6*/ 	.short	(.L_1139 - .L_1138)


	//   ....[0]....
.L_1138:
        /*00f8*/ 	.word	0x00000970


	//   ....[1]....
        /*00fc*/ 	.word	0x00000980


	//   ....[2]....
        /*0100*/ 	.word	0x000009e0


	//   ....[3]....
        /*0104*/ 	.word	0x00000a00


	//   ....[4]....
        /*0108*/ 	.word	0x00000a50


	//   ....[5]....
        /*010c*/ 	.word	0x00000a70


	//   ....[6]....
        /*0110*/ 	.word	0x00000ab0


	//   ....[7]....
        /*0114*/ 	.word	0x00000af0


	//   ....[8]....
        /*0118*/ 	.word	0x00000b40


	//   ....[9]....
        /*011c*/ 	.word	0x00000b80


	//   ....[10]....
        /*0120*/ 	.word	0x00000e80


	//   ....[11]....
        /*0124*/ 	.word	0x00000e90


	//   ....[12]....
        /*0128*/ 	.word	0x00000f10


	//   ....[13]....
        /*012c*/ 	.word	0x00000f30


	//   ....[14]....
        /*0130*/ 	.word	0x00000f70


	//   ....[15]....
        /*0134*/ 	.word	0x00000fb0


	//   ....[16]....
        /*0138*/ 	.word	0x00001010


	//   ....[17]....
        /*013c*/ 	.word	0x00001040


	//   ....[18]....
        /*0140*/ 	.word	0x00001080


	//   ....[19]....
        /*0144*/ 	.word	0x000010c0


	//   ....[20]....
        /*0148*/ 	.word	0x000021b0


	//   ....[21]....
        /*014c*/ 	.word	0x000021c0


	//   ....[22]....
        /*0150*/ 	.word	0x00002240


	//   ....[23]....
        /*0154*/ 	.word	0x00002250


	//   ....[24]....
        /*0158*/ 	.word	0x000022b0


	//   ....[25]....
        /*015c*/ 	.word	0x000022d0


	//   ....[26]....
        /*0160*/ 	.word	0x00002310


	//   ....[27]....
        /*0164*/ 	.word	0x00002340


	//   ....[28]....
        /*0168*/ 	.word	0x00002380


	//   ....[29]....
        /*016c*/ 	.word	0x000023e0


	//----- nvinfo : EIATTR_VRC_CTA_INIT_COUNT
	.align		4
.L_1139:
        /*0170*/ 	.byte	0x02, 0x4a
	.zero		1
	.zero		1


	//----- nvinfo : EIATTR_EXIT_INSTR_OFFSETS
	.align		4
        /*0174*/ 	.byte	0x04, 0x1c
        /*0176*/ 	.short	(.L_1141 - .L_1140)


	//   ....[0]....
.L_1140:
        /*0178*/ 	.word	0x00000080


	//   ....[1]....
        /*017c*/ 	.word	0x000000c0


	//   ....[2]....
        /*0180*/ 	.word	0x00002650


	//   ....[3]....
        /*0184*/ 	.word	0x000026b0


	//----- nvinfo : EIATTR_MAX_THREADS
	.align		4
.L_1141:
        /*0188*/ 	.byte	0x04, 0x05
        /*018a*/ 	.short	(.L_1143 - .L_1142)
.L_1142:
        /*018c*/ 	.word	0x00000200
        /*0190*/ 	.word	0x00000001
        /*0194*/ 	.word	0x00000001


	//----- nvinfo : EIATTR_CRS_STACK_SIZE
	.align		4
.L_1143:
        /*0198*/ 	.byte	0x04, 0x1e
        /*019a*/ 	.short	(.L_1145 - .L_1144)
.L_1144:
        /*019c*/ 	.word	0x00000000


	//----- nvinfo : EIATTR_CBANK_PARAM_SIZE
	.align		4
.L_1145:
        /*01a0*/ 	.byte	0x03, 0x19
        /*01a2*/ 	.short	0x0021


	//----- nvinfo : EIATTR_PARAM_CBANK
	.align		4
        /*01a4*/ 	.byte	0x04, 0x0a
        /*01a6*/ 	.short	(.L_1147 - .L_1146)
	.align		4
.L_1146:
        /*01a8*/ 	.word	index@(.nv.constant0._ZN3cub18CUB_300001_SM_10006detail6reduce28DeviceReduceSingleTileKernelINS2_10policy_hubIljN4cuda3std3__44plusIlEEE10Policy1000EPlSC_iS9_llNS7_10__identityEEEvT0_T1_T2_T3_T4_T6_)
        /*01ac*/ 	.short	0x0380
        /*01ae*/ 	.short	0x0021


	//----- nvinfo : EIATTR_SW_WAR
	.align		4
.L_1147:
        /*01b0*/ 	.byte	0x04, 0x36
        /*01b2*/ 	.short	(.L_1149 - .L_1148)
.L_1148:
        /*01b4*/ 	.word	0x00000008
.L_1149:


//--------------------- .nv.info._ZN3cub18CUB_300001_SM_10006detail6reduce18DeviceReduceKernelINS2_10policy_hubIljN4cuda3std3__44plusIlEEE10Policy1000EN6thrust24THRUST_300001_SM_1000_NS18transform_iteratorI9is_activeNSD_10device_ptrIiEEllEEjS9_lNS7_10__identityEEEvT0_PT3_T1_NS0_13GridEvenShareISN_EET2_T4_ --------------------------
	.section	.nv.info._ZN3cub18CUB_300001_SM_10006detail6reduce18DeviceReduceKernelINS2_10policy_hubIljN4cuda3std3__44plusIlEEE10Policy1000EN6thrust24THRUST_300001_SM_1000_NS18transform_iteratorI9is_activeNSD_10device_ptrIiEEllEEjS9_lNS7_10__identityEEEvT0_PT3_T1_NS0_13GridEvenShareISN_EET2_T4_,"",@"SHT_CUDA_INFO"
	.sectionflags	@""
	.align	4


	//----- nvinfo : EIATTR_CUDA_API_VERSION
	.align		4
        /*0000*/ 	.byte	0x04, 0x37
        /*0002*/ 	.short	(.L_1151 - .L_1150)
.L_1150:
        /*0004*/ 	.word	0x00000082


	//----- nvinfo : EIATTR_KPARAM_INFO
	.align		4
.L_1151:
        /*0008*/ 	.byte	0x04, 0x17
        /*000a*/ 	.short	(.L_1153 - .L_1152)
.L_1152:
        /*000c*/ 	.word	0x00000000
        /*0010*/ 	.short	0x0005
        /*0012*/ 	.short	0x0045
        /*0014*/ 	.byte	0x00, 0xf0, 0x05, 0x00


	//----- nvinfo : EIATTR_KPARAM_INFO
	.align		4
.L_1153:
        /*0018*/ 	.byte	0x04, 0x17
        /*001a*/ 	.short	(.L_1155 - .L_1154)
.L_1154:
        /*001c*/ 	.word	0x00000000
        /*0020*/ 	.short	0x0004
        /*0022*/ 	.short	0x0044
        /*0024*/ 	.byte	0x00, 0xf0, 0x05, 0x00


	//----- nvinfo : EIATTR_KPARAM_INFO
	.align		4
.L_1155:
        /*0028*/ 	.byte	0x04, 0x17
        /*002a*/ 	.short	(.L_1157 - .L_1156)
.L_1156:
        /*002c*/ 	.word	0x00000000
        /*0030*/ 	.short	0x0003
        /*0032*/ 	.short	0x001c
        /*0034*/ 	.byte	0x00, 0xf0, 0xa1, 0x00


	//----- nvinfo : EIATTR_KPARAM_INFO
	.align		4
.L_1157:
        /*0038*/ 	.byte	0x04, 0x17
        /*003a*/ 	.short	(.L_1159 - .L_1158)
.L_1158:
        /*003c*/ 	.word	0x00000000
        /*0040*/ 	.short	0x0002
        /*0042*/ 	.short	0x0018
        /*0044*/ 	.byte	0x00, 0xf0, 0x11, 0x00


	//----- nvinfo : EIATTR_KPARAM_INFO
	.align		4
.L_1159:
        /*0048*/ 	.byte	0x04, 0x17
        /*004a*/ 	.short	(.L_1161 - .L_1160)
.L_1160:
        /*004c*/ 	.word	0x00000000
        /*0050*/ 	.short	0x0001
        /*0052*/ 	.short	0x0010
        /*0054*/ 	.byte	0x00, 0xf5, 0x21, 0x00


	//----- nvinfo : EIATTR_KPARAM_INFO
	.align		4
.L_1161:
        /*0058*/ 	.byte	0x04, 0x17
        /*005a*/ 	.short	(.L_1163 - .L_1162)
.L_1162:
        /*005c*/ 	.word	0x00000000
        /*0060*/ 	.short	0x0000
        /*0062*/ 	.short	0x0000
        /*0064*/ 	.byte	0x00, 0xf0, 0x41, 0x00


	//----- nvinfo : EIATTR_SPARSE_MMA_MASK
	.align		4
.L_1163:
        /*0068*/ 	.byte	0x03, 0x50
        /*006a*/ 	.short	0x0000


	//----- nvinfo : EIATTR_MAXREG_COUNT
	.align		4
        /*006c*/ 	.byte	0x03, 0x1b
        /*006e*/ 	.short	0x0080


	//----- nvinfo : EIATTR_NUM_BARRIERS
	.align		4
        /*0070*/ 	.byte	0x02, 0x4c
        /*0072*/ 	.byte	0x01
	.zero		1


	//----- nvinfo : EIATTR_MERCURY_ISA_VERSION
	.align		4
        /*0074*/ 	.byte	0x03, 0x5f
        /*0076*/ 	.short	0x0101


	//----- nvinfo : EIATTR_COOP_GROUP_MASK_REGIDS
	.align		4
        /*0078*/ 	.byte	0x04, 0x29
        /*007a*/ 	.short	(.L_1165 - .L_1164)


	//   ....[0]....
.L_1164:
        /*007c*/ 	.word	0xffffffff


	//   ....[1]....
        /*0080*/ 	.word	0xffffffff


	//   ....[2]....
        /*0084*/ 	.word	0xffffffff


	//   ....[3]....
        /*0088*/ 	.word	0xffffffff


	//   ....[4]....
        /*008c*/ 	.word	0xffffffff


	//   ....[5]....
        /*0090*/ 	.word	0xffffffff


	//   ....[6]....
        /*0094*/ 	.word	0xffffffff


	//   ....[7]....
        /*0098*/ 	.word	0xffffffff


	//   ....[8]....
        /*009c*/ 	.word	0xffffffff


	//   ....[9]....
        /*00a0*/ 	.word	0xffffffff


	//   ....[10]....
        /*00a4*/ 	.word	0xffffffff


	//   ....[11]....
        /*00a8*/ 	.word	0xffffffff


	//   ....[12]....
        /*00ac*/ 	.word	0xffffffff


	//   ....[13]....
        /*00b0*/ 	.word	0xffffffff


	//   ....[14]....
        /*00b4*/ 	.word	0xffffffff


	//   ....[15]....
        /*00b8*/ 	.word	0xffffffff


	//   ....[16]....
        /*00bc*/ 	.word	0xffffffff


	//   ....[17]....
        /*00c0*/ 	.word	0xffffffff


	//   ....[18]....
        /*00c4*/ 	.word	0xffffffff


	//   ....[19]....
        /*00c8*/ 	.word	0xffffffff


	//   ....[20]....
        /*00cc*/ 	.word	0xffffffff


	//   ....[21]....
        /*00d0*/ 	.word	0xffffffff


	//   ....[22]....
        /*00d4*/ 	.word	0xffffffff


	//   ....[23]....
        /*00d8*/ 	.word	0xffffffff


	//   ....[24]....
        /*00dc*/ 	.word	0xffffffff


	//   ....[25]....
        /*00e0*/ 	.word	0xffffffff


	//   ....[26]....
        /*00e4*/ 	.word	0xffffffff


	//   ....[27]....
        /*00e8*/ 	.word	0xffffffff


	//   ....[28]....
        /*00ec*/ 	.word	0xffffffff


	//   ....[29]....
        /*00f0*/ 	.word	0xffffffff


	//----- nvinfo : EIATTR_COOP_GROUP_INSTR_OFFSETS
	.align		4
.L_1165:
        /*00f4*/ 	.byte	0x04, 0x28
        /*00f6*/ 	.short	(.L_1167 - .L_1166)


	//   ....[0]....
.L_1166:
        /*00f8*/ 	.word	0x00000fe0


	//   ....[1]....
        /*00fc*/ 	.word	0x00000ff0


	//   ....[2]....
        /*0100*/ 	.word	0x00001050


	//   ....[3]....
        /*0104*/ 	.word	0x00001070


	//   ....[4]....
        /*0108*/ 	.word	0x000010c0


	//   ....[5]....
        /*010c*/ 	.word	0x000010e0


	//   ....[6]....
        /*0110*/ 	.word	0x00001120


	//   ....[7]....
        /*0114*/ 	.word	0x00001160


	//   ....[8]....
        /*0118*/ 	.word	0x000011c0


	//   ....[9]....
        /*011c*/ 	.word	0x00001200


	//   ....[10]....
        /*0120*/ 	.word	0x000014f0


	//   ....[11]....
        /*0124*/ 	.word	0x00001500


	//   ....[12]....
        /*0128*/ 	.word	0x00001580


	//   ....[13]....
        /*012c*/ 	.word	0x000015b0


	//   ....[14]....
        /*0130*/ 	.word	0x00001600


	//   ....[15]....
        /*0134*/ 	.word	0x00001640


	//   ....[16]....
        /*0138*/ 	.word	0x00001680


	//   ....[17]....
        /*013c*/ 	.word	0x000016c0


	//   ....[18]....
        /*0140*/ 	.word	0x000016f0


	//   ....[19]....
        /*0144*/ 	.word	0x00001760


	//   ....[20]....
        /*0148*/ 	.word	0x000030f0


	//   ....[21]....
        /*014c*/ 	.word	0x00003100


	//   ....[22]....
        /*0150*/ 	.word	0x00003180


	//   ....[23]....
        /*0154*/ 	.word	0x00003190


	//   ....[24]....
        /*0158*/ 	.word	0x000031e0


	//   ....[25]....
        /*015c*/ 	.word	0x00003210


	//   ....[26]....
        /*0160*/ 	.word	0x00003250


	//   ....[27]....
        /*0164*/ 	.word	0x00003280


	//   ....[28]....
        /*0168*/ 	.word	0x000032c0


	//   ....[29]....
        /*016c*/ 	.word	0x00003320


	//----- nvinfo : EIATTR_VRC_CTA_INIT_COUNT
	.align		4
.L_1167:
        /*0170*/ 	.byte	0x02, 0x4a
	.zero		1
	.zero		1


	//----- nvinfo : EIATTR_EXIT_INSTR_OFFSETS
	.align		4
        /*0174*/ 	.byte	0x04, 0x1c
        /*0176*/ 	.short	(.L_1169 - .L_1168)


	//   ....[0]....
.L_1168:
        /*0178*/ 	.word	0x00003590


	//   ....[1]....
        /*017c*/ 	.word	0x000035d0


	//----- nvinfo : EIATTR_MAX_THREADS
	.align		4
.L_1169:
        /*0180*/ 	.byte	0x04, 0x05
        /*0182*/ 	.short	(.L_1171 - .L_1170)
.L_1170:
        /*0184*/ 	.word	0x00000200
        /*0188*/ 	.word	0x00000001
        /*018c*/ 	.word	0x00000001


	//----- nvinfo : EIATTR_CRS_STACK_SIZE
	.align		4
.L_1171:
        /*0190*/ 	.byte	0x04, 0x1e
        /*0192*/ 	.short	(.L_1173 - .L_1172)
.L_1172:
        /*0194*/ 	.word	0x00000000


	//----- nvinfo : EIATTR_CBANK_PARAM_SIZE
	.align		4
.L_1173:
        /*0198*/ 	.byte	0x03, 0x19
        /*019a*/ 	.short	0x0046


	//----- nvinfo : EIATTR_PARAM_CBANK
	.align		4
        /*019c*/ 	.byte	0x04, 0x0a
        /*019e*/ 	.short	(.L_1175 - .L_1174)
	.align		4
.L_1174:
        /*01a0*/ 	.word	index@(.nv.constant0._ZN3cub18CUB_300001_SM_10006detail6reduce18DeviceReduceKernelINS2_10policy_hubIljN4cuda3std3__44plusIlEEE10Policy1000EN6thrust24THRUST_300001_SM_1000_NS18transform_iteratorI9is_activeNSD_10device_ptrIiEEllEEjS9_lNS7_10__identityEEEvT0_PT3_T1_NS0_13GridEvenShareISN_EET2_T4_)
        /*01a4*/ 	.short	0x0380
        /*01a6*/ 	.short	0x0046


	//----- nvinfo : EIATTR_SW_WAR
	.align		4
.L_1175:
        /*01a8*/ 	.byte	0x04, 0x36
        /*01aa*/ 	.short	(.L_1177 - .L_1176)
.L_1176:
        /*01ac*/ 	.word	0x00000008
.L_1177:


//--------------------- .nv.info._ZN3cub18CUB_300001_SM_10006detail6reduce28DeviceReduceSingleTileKernelINS2_10policy_hubIljN4cuda3std3__44plusIlEEE10Policy1000EN6thrust24THRUST_300001_SM_1000_NS18transform_iteratorI9is_activeNSD_10device_ptrIiEEllEEPljS9_llNS7_10__identityEEEvT0_T1_T2_T3_T4_T6_ --------------------------
	.section	.nv.info._ZN3cub18CUB_300001_SM_10006detail6reduce28DeviceReduceSingleTileKernelINS2_10policy_hubIljN4cuda3std3__44plusIlEEE10Policy1000EN6thrust24THRUST_300001_SM_1000_NS18transform_iteratorI9is_activeNSD_10device_ptrIiEEllEEPljS9_llNS7_10__identityEEEvT0_T1_T2_T3_T4_T6_,"",@"SHT_CUDA_INFO"
	.sectionflags	@""
	.align	4


	//----- nvinfo : EIATTR_CUDA_API_VERSION
	.align		4
        /*0000*/ 	.byte	0x04, 0x37
        /*0002*/ 	.short	(.L_1179 - .L_1178)
.L_1178:
        /*0004*/ 	.word	0x00000082


	//----- nvinfo : EIATTR_KPARAM_INFO
	.align		4
.L_1179:
        /*0008*/ 	.byte	0x04, 0x17
        /*000a*/ 	.short	(.L_1181 - .L_1180)
.L_1180:
        /*000c*/ 	.word	0x00000000
        /*0010*/ 	.short	0x0005
        /*0012*/ 	.short	0x0028
        /*0014*/ 	.byte	0x00, 0xf0, 0x05, 0x00


	//----- nvinfo : EIATTR_KPARAM_INFO
	.align		4
.L_1181:
        /*0018*/ 	.byte	0x04, 0x17
        /*001a*/ 	.short	(.L_1183 - .L_1182)
.L_1182:
        /*001c*/ 	.word	0x00000000
        /*0020*/ 	.short	0x0004
        /*0022*/ 	.short	0x0020
        /*0024*/ 	.byte	0x00, 0xf0, 0x21, 0x00


	//----- nvinfo : EIATTR_KPARAM_INFO
	.align		4
.L_1183:
        /*0028*/ 	.byte	0x04, 0x17
        /*002a*/ 	.short	(.L_1185 - .L_1184)
.L_1184:
        /*002c*/ 	.word	0x00000000
        /*0030*/ 	.short	0x0003
        /*0032*/ 	.short	0x001c
        /*0034*/ 	.byte	0x00, 0xf0, 0x05, 0x00


	//----- nvinfo : EIATTR_KPARAM_INFO
	.align		4
.L_1185:
        /*0038*/ 	.byte	0x04, 0x17
        /*003a*/ 	.short	(.L_1187 - .L_1186)
.L_1186:
        /*003c*/ 	.word	0x00000000
        /*0040*/ 	.short	0x0002
        /*0042*/ 	.short	0x0018
        /*0044*/ 	.byte	0x00, 0xf0, 0x11, 0x00


	//----- nvinfo : EIATTR_KPARAM_INFO
	.align		4
.L_1187:
        /*0048*/ 	.byte	0x04, 0x17
        /*004a*/ 	.short	(.L_1189 - .L_1188)
.L_1188:
        /*004c*/ 	.word	0x00000000
        /*0050*/ 	.short	0x0001
        /*0052*/ 	.short	0x0010
        /*0054*/ 	.byte	0x00, 0xf5, 0x21, 0x00


	//----- nvinfo : EIATTR_KPARAM_INFO
	.align		4
.L_1189:
        /*0058*/ 	.byte	0x04, 0x17
        /*005a*/ 	.short	(.L_1191 - .L_1190)
.L_1190:
        /*005c*/ 	.word	0x00000000
        /*0060*/ 	.short	0x0000
        /*0062*/ 	.short	0x0000
        /*0064*/ 	.byte	0x00, 0xf0, 0x41, 0x00


	//----- nvinfo : EIATTR_SPARSE_MMA_MASK
	.align		4
.L_1191:
        /*0068*/ 	.byte	0x03, 0x50
        /*006a*/ 	.short	0x0000


	//----- nvinfo : EIATTR_MAXREG_COUNT
	.align		4
        /*006c*/ 	.byte	0x03, 0x1b
        /*006e*/ 	.short	0x0080


	//----- nvinfo : EIATTR_NUM_BARRIERS
	.align		4
        /*0070*/ 	.byte	0x02, 0x4c
        /*0072*/ 	.byte	0x01
	.zero		1


	//----- nvinfo : EIATTR_MERCURY_ISA_VERSION
	.align		4
        /*0074*/ 	.byte	0x03, 0x5f
        /*0076*/ 	.short	0x0101


	//----- nvinfo : EIATTR_COOP_GROUP_MASK_REGIDS
	.align		4
        /*0078*/ 	.byte	0x04, 0x29
        /*007a*/ 	.short	(.L_1193 - .L_1192)


	//   ....[0]....
.L_1192:
        /*007c*/ 	.word	0xffffffff


	//   ....[1]....
        /*0080*/ 	.word	0xffffffff


	//   ....[2]....
        /*0084*/ 	.word	0xffffffff


	//   ....[3]....
        /*0088*/ 	.word	0xffffffff


	//   ....[4]....
        /*008c*/ 	.word	0xffffffff


	//   ....[5]....
        /*0090*/ 	.word	0xffffffff


	//   ....[6]....
        /*0094*/ 	.word	0xffffffff


	//   ....[7]....
        /*0098*/ 	.word	0xffffffff


	//   ....[8]....
        /*009c*/ 	.word	0xffffffff


	//   ....[9]....
        /*00a0*/ 	.word	0xffffffff


	//   ....[10]....
        /*00a4*/ 	.word	0xffffffff


	//   ....[11]....
        /*00a8*/ 	.word	0xffffffff


	//   ....[12]....
        /*00ac*/ 	.word	0xffffffff


	//   ....[13]....
        /*00b0*/ 	.word	0xffffffff


	//   ....[14]....
        /*00b4*/ 	.word	0xffffffff


	//   ....[15]....
        /*00b8*/ 	.word	0xffffffff


	//   ....[16]....
        /*00bc*/ 	.word	0xffffffff


	//   ....[17]....
        /*00c0*/ 	.word	0xffffffff


	//   ....[18]....
        /*00c4*/ 	.word	0xffffffff


	//   ....[19]....
        /*00c8*/ 	.word	0xffffffff


	//   ....[20]....
        /*00cc*/ 	.word	0xffffffff


	//   ....[21]....
        /*00d0*/ 	.word	0xffffffff


	//   ....[22]....
        /*00d4*/ 	.word	0xffffffff


	//   ....[23]....
        /*00d8*/ 	.word	0xffffffff


	//   ....[24]....
        /*00dc*/ 	.word	0xffffffff


	//   ....[25]....
        /*00e0*/ 	.word	0xffffffff


	//   ....[26]....
        /*00e4*/ 	.word	0xffffffff


	//   ....[27]....
        /*00e8*/ 	.word	0xffffffff


	//   ....[28]....
        /*00ec*/ 	.word	0xffffffff


	//   ....[29]....
        /*00f0*/ 	.word	0xffffffff


	//----- nvinfo : EIATTR_COOP_GROUP_INSTR_OFFSETS
	.align		4
.L_1193:
        /*00f4*/ 	.byte	0x04, 0x28
        /*00f6*/ 	.short	(.L_1195 - .L_1194)


	//   ....[0]....
.L_1194:
        /*00f8*/ 	.word	0x00000cd0


	//   ....[1]....
        /*00fc*/ 	.word	0x00000ce0


	//   ....[2]....
        /*0100*/ 	.word	0x00000d40


	//   ....[3]....
        /*0104*/ 	.word	0x00000d60


	//   ....[4]....
        /*0108*/ 	.word	0x00000db0


	//   ....[5]....
        /*010c*/ 	.word	0x00000dd0


	//   ....[6]....
        /*0110*/ 	.word	0x00000e10


	//   ....[7]....
        /*0114*/ 	.word	0x00000e50


	//   ....[8]....
        /*0118*/ 	.word	0x00000ea0


	//   ....[9]....
        /*011c*/ 	.word	0x00000ee0


	//   ....[10]....
        /*0120*/ 	.word	0x000011e0


	//   ....[11]....
        /*0124*/ 	.word	0x000011f0


	//   ....[12]....
        /*0128*/ 	.word	0x00001270


	//   ....[13]....
        /*012c*/ 	.word	0x00001290


	//   ....[14]....
        /*0130*/ 	.word	0x000012e0


	//   ....[15]....
        /*0134*/ 	.word	0x00001330


	//   ....[16]....
        /*0138*/ 	.word	0x00001370


	//   ....[17]....
        /*013c*/ 	.word	0x000013a0


	//   ....[18]....
        /*0140*/ 	.word	0x000013e0


	//   ....[19]....
        /*0144*/ 	.word	0x00001420


	//   ....[20]....
        /*0148*/ 	.word	0x00002c60


	//   ....[21]....
        /*014c*/ 	.word	0x00002c70


	//   ....[22]....
        /*0150*/ 	.word	0x00002cf0


	//   ....[23]....
        /*0154*/ 	.word	0x00002d00


	//   ....[24]....
        /*0158*/ 	.word	0x00002d60


	//   ....[25]....
        /*015c*/ 	.word	0x00002d80


	//   ....[26]....
        /*0160*/ 	.word	0x00002dc0


	//   ....[27]....
        /*0164*/ 	.word	0x00002df0


	//   ....[28]....
        /*0168*/ 	.word	0x00002e40


	//   ....[29]....
        /*016c*/ 	.word	0x00002e90


	//----- nvinfo : EIATTR_VRC_CTA_INIT_COUNT
	.align		4
.L_1195:
        /*0170*/ 	.byte	0x02, 0x4a
	.zero		1
	.zero		1


	//----- nvinfo : EIATTR_EXIT_INSTR_OFFSETS
	.align		4
        /*0174*/ 	.byte	0x04, 0x1c
        /*0176*/ 	.short	(.L_1197 - .L_1196)


	//   ....[0]....
.L_1196:
        /*0178*/ 	.word	0x00000080


	//   ....[1]....
        /*017c*/ 	.word	0x000000c0


	//   ....[2]....
        /*0180*/ 	.word	0x00003100


	//   ....[3]....
        /*0184*/ 	.word	0x00003160


	//----- nvinfo : EIATTR_MAX_THREADS
	.align		4
.L_1197:
        /*0188*/ 	.byte	0x04, 0x05
        /*018a*/ 	.short	(.L_1199 - .L_1198)
.L_1198:
        /*018c*/ 	.word	0x00000200
        /*0190*/ 	.word	0x00000001
        /*0194*/ 	.word	0x00000001


	//----- nvinfo : EIATTR_CRS_STACK_SIZE
	.align		4
.L_1199:
        /*0198*/ 	.byte	0x04, 0x1e
        /*019a*/ 	.short	(.L_1201 - .L_1200)
.L_1200:
        /*019c*/ 	.word	0x00000000


	//----- nvinfo : EIATTR_CBANK_PARAM_SIZE
	.align		4
.L_1201:
        /*01a0*/ 	.byte	0x03, 0x19
        /*01a2*/ 	.short	0x0029


	//----- nvinfo : EIATTR_PARAM_CBANK
	.align		4
        /*01a4*/ 	.byte	0x04, 0x0a
        /*01a6*/ 	.short	(.L_1203 - .L_1202)
	.align		4
.L_1202:
        /*01a8*/ 	.word	index@(.nv.constant0._ZN3cub18CUB_300001_SM_10006detail6reduce28DeviceReduceSingleTileKernelINS2_10policy_hubIljN4cuda3std3__44plusIlEEE10Policy1000EN6thrust24THRUST_300001_SM_1000_NS18transform_iteratorI9is_activeNSD_10device_ptrIiEEllEEPljS9_llNS7_10__identityEEEvT0_T1_T2_T3_T4_T6_)
        /*01ac*/ 	.short	0x0380
        /*01ae*/ 	.short	0x0029


	//----- nvinfo : EIATTR_SW_WAR
	.align		4
.L_1203:
        /*01b0*/ 	.byte	0x04, 0x36
        /*01b2*/ 	.short	(.L_1205 - .L_1204)
.L_1204:
        /*01b4*/ 	.word	0x00000008
.L_1205:


//--------------------- .nv.info._ZN3cub18CUB_300001_SM_10006detail9transform16transform_kernelINS2_10policy_hubILb1EN4cuda3std3__45tupleIJN6thrust24THRUST_300001_SM_1000_NS10device_ptrIiEEEEEE10policy1000El14claimed_any_isSC_JPiEEEvT0_iT1_T2_DpNS2_10kernel_argIT3_EE --------------------------
	.section	.nv.info._ZN3cub18CUB_300001_SM_10006detail9transform16transform_kernelINS2_10policy_hubILb1EN4cuda3std3__45tupleIJN6thrust24THRUST_300001_SM_1000_NS10device_ptrIiEEEEEE10policy1000El14claimed_any_isSC_JPiEEEvT0_iT1_T2_DpNS2_10kernel_argIT3_EE,"",@"SHT_CUDA_INFO"
	.sectionflags	@""
	.align	4


	//----- nvinfo : EIATTR_CUDA_API_VERSION
	.align		4
        /*0000*/ 	.byte	0x04, 0x37
        /*0002*/ 	.short	(.L_1207 - .L_1206)
.L_1206:
        /*0004*/ 	.word	0x00000082


	//----- nvinfo : EIATTR_KPARAM_INFO
	.align		4
.L_1207:
        /*0008*/ 	.byte	0x04, 0x17
        /*000a*/ 	.short	(.L_1209 - .L_1208)
.L_1208:
        /*000c*/ 	.word	0x00000000
        /*0010*/ 	.short	0x0004
        /*0012*/ 	.short	0x0028
        /*0014*/ 	.byte	0x00, 0xf0, 0x41, 0x00


	//----- nvinfo : EIATTR_KPARAM_INFO
	.align		4
.L_1209:
        /*0018*/ 	.byte	0x04, 0x17
        /*001a*/ 	.short	(.L_1211 - .L_1210)
.L_1210:
        /*001c*/ 	.word	0x00000000
        /*0020*/ 	.short	0x0003
        /*0022*/ 	.short	0x0020
        /*0024*/ 	.byte	0x00, 0xf0, 0x21, 0x00


	//----- nvinfo : EIATTR_KPARAM_INFO
	.align		4
.L_1211:
        /*0028*/ 	.byte	0x04, 0x17
        /*002a*/ 	.short	(.L_1213 - .L_1212)
.L_1212:
        /*002c*/ 	.word	0x00000000
        /*0030*/ 	.short	0x0002
        /*0032*/ 	.short	0x0010
        /*0034*/ 	.byte	0x00, 0xf0, 0x41, 0x00


	//----- nvinfo : EIATTR_KPARAM_INFO
	.align		4
.L_1213:
        /*0038*/ 	.byte	0x04, 0x17
        /*003a*/ 	.short	(.L_1215 - .L_1214)
.L_1214:
        /*003c*/ 	.word	0x00000000
        /*0040*/ 	.short	0x0001
        /*0042*/ 	.short	0x0008
        /*0044*/ 	.byte	0x00, 0xf0, 0x11, 0x00


	//----- nvinfo : EIATTR_KPARAM_INFO
	.align		4
.L_1215:
        /*0048*/ 	.byte	0x04, 0x17
        /*004a*/ 	.short	(.L_1217 - .L_1216)
.L_1216:
        /*004c*/ 	.word	0x00000000
        /*0050*/ 	.short	0x0000
        /*0052*/ 	.short	0x0000
        /*0054*/ 	.byte	0x00, 0xf0, 0x21, 0x00


	//----- nvinfo : EIATTR_SPARSE_MMA_MASK
	.align		4
.L_1217:
        /*0058*/ 	.byte	0x03, 0x50
        /*005a*/ 	.short	0x0000


	//----- nvinfo : EIATTR_MAXREG_COUNT
	.align		4
        /*005c*/ 	.byte	0x03, 0x1b
        /*005e*/ 	.short	0x00ff


	//----- nvinfo : EIATTR_MERCURY_ISA_VERSION
	.align		4
        /*0060*/ 	.byte	0x03, 0x5f
        /*0062*/ 	.short	0x0101


	//----- nvinfo : EIATTR_VRC_CTA_INIT_COUNT
	.align		4
        /*0064*/ 	.byte	0x02, 0x4a
	.zero		1
	.zero		1


	//----- nvinfo : EIATTR_EXIT_INSTR_OFFSETS
	.align		4
        /*0068*/ 	.byte	0x04, 0x1c
        /*006a*/ 	.short	(.L_1219 - .L_1218)


	//   ....[0]....
.L_1218:
        /*006c*/ 	.word	0x000002a0


	//   ....[1]....
        /*0070*/ 	.word	0x00000e10


	//   ....[2]....
        /*0074*/ 	.word	0x00001180


	//   ....[3]....
        /*0078*/ 	.word	0x00001360


	//   ....[4]....
        /*007c*/ 	.word	0x00001390


	//   ....[5]....
        /*0080*/ 	.word	0x00001440


	//   ....[6]....
        /*0084*/ 	.word	0x00001460


	//   ....[7]....
        /*0088*/ 	.word	0x00001910


	//   ....[8]....
        /*008c*/ 	.word	0x00001b40


	//   ....[9]....
        /*0090*/ 	.word	0x00001cb0


	//   ....[10]....
        /*0094*/ 	.word	0x00001d70


	//----- nvinfo : EIATTR_MAX_THREADS
	.align		4
.L_1219:
        /*0098*/ 	.byte	0x04, 0x05
        /*009a*/ 	.short	(.L_1221 - .L_1220)
.L_1220:
        /*009c*/ 	.word	0x00000080
        /*00a0*/ 	.word	0x00000001
        /*00a4*/ 	.word	0x00000001


	//----- nvinfo : EIATTR_CRS_STACK_SIZE
	.align		4
.L_1221:
        /*00a8*/ 	.byte	0x04, 0x1e
        /*00aa*/ 	.short	(.L_1223 - .L_1222)
.L_1222:
        /*00ac*/ 	.word	0x00000000


	//----- nvinfo : EIATTR_CBANK_PARAM_SIZE
	.align		4
.L_1223:
        /*00b0*/ 	.byte	0x03, 0x19
        /*00b2*/ 	.short	0x0038


	//----- nvinfo : EIATTR_PARAM_CBANK
	.align		4
        /*00b4*/ 	.byte	0x04, 0x0a
        /*00b6*/ 	.short	(.L_1225 - .L_1224)
	.align		4
.L_1224:
        /*00b8*/ 	.word	index@(.nv.constant0._ZN3cub18CUB_300001_SM_10006detail9transform16transform_kernelINS2_10policy_hubILb1EN4cuda3std3__45tupleIJN6thrust24THRUST_300001_SM_1000_NS10device_ptrIiEEEEEE10policy1000El14claimed_any_isSC_JPiEEEvT0_iT1_T2_DpNS2_10kernel_argIT3_EE)
        /*00bc*/ 	.short	0x0380
        /*00be*/ 	.short	0x0038


	//----- nvinfo : EIATTR_SW_WAR
	.align		4
.L_1225:
        /*00c0*/ 	.byte	0x04, 0x36
        /*00c2*/ 	.short	(.L_1227 - .L_1226)
.L_1226:
        /*00c4*/ 	.word	0x00000008
.L_1227:


//--------------------- .nv.info._ZN3cub18CUB_300001_SM_10006detail9transform16transform_kernelINS2_10policy_hubILb1EN4cuda3std3__45tupleIJN6thrust24THRUST_300001_SM_1000_NS10device_ptrIiEEEEEE10policy1000Ei14claimed_any_isSC_JPiEEEvT0_iT1_T2_DpNS2_10kernel_argIT3_EE --------------------------
	.section	.nv.info._ZN3cub18CUB_300001_SM_10006detail9transform16transform_kernelINS2_10policy_hubILb1EN4cuda3std3__45tupleIJN6thrust24THRUST_300001_SM_1000_NS10device_ptrIiEEEEEE10policy1000Ei14claimed_any_isSC_JPiEEEvT0_iT1_T2_DpNS2_10kernel_argIT3_EE,"",@"SHT_CUDA_INFO"
	.sectionflags	@""
	.align	4


	//----- nvinfo : EIATTR_CUDA_API_VERSION
	.align		4
        /*0000*/ 	.byte	0x04, 0x37
        /*0002*/ 	.short	(.L_1229 - .L_1228)
.L_1228:
        /*0004*/ 	.word	0x00000082


	//----- nvinfo : EIATTR_KPARAM_INFO
	.align		4
.L_1229:
        /*0008*/ 	.byte	0x04, 0x17
        /*000a*/ 	.short	(.L_1231 - .L_1230)
.L_1230:
        /*000c*/ 	.word	0x00000000
        /*0010*/ 	.short	0x0004
        /*0012*/ 	.short	0x0020
        /*0014*/ 	.byte	0x00, 0xf0, 0x41, 0x00


	//----- nvinfo : EIATTR_KPARAM_INFO
	.align		4
.L_1231:
        /*0018*/ 	.byte	0x04, 0x17
        /*001a*/ 	.short	(.L_1233 - .L_1232)
.L_1232:
        /*001c*/ 	.word	0x00000000
        /*0020*/ 	.short	0x0003
        /*0022*/ 	.short	0x0018
        /*0024*/ 	.byte	0x00, 0xf0, 0x21, 0x00


	//----- nvinfo : EIATTR_KPARAM_INFO
	.align		4
.L_1233:
        /*0028*/ 	.byte	0x04, 0x17
        /*002a*/ 	.short	(.L_1235 - .L_1234)
.L_1234:
        /*002c*/ 	.word	0x00000000
        /*0030*/ 	.short	0x0002
        /*0032*/ 	.short	0x0008
        /*0034*/ 	.byte	0x00, 0xf0, 0x41, 0x00


	//----- nvinfo : EIATTR_KPARAM_INFO
	.align		4
.L_1235:
        /*0038*/ 	.byte	0x04, 0x17
        /*003a*/ 	.short	(.L_1237 - .L_1236)
.L_1236:
        /*003c*/ 	.word	0x00000000
        /*0040*/ 	.short	0x0001
        /*0042*/ 	.short	0x0004
        /*0044*/ 	.byte	0x00, 0xf0, 0x11, 0x00


	//----- nvinfo : EIATTR_KPARAM_INFO
	.align		4
.L_1237:
        /*0048*/ 	.byte	0x04, 0x17
        /*004a*/ 	.short	(.L_1239 - .L_1238)
.L_1238:
        /*004c*/ 	.word	0x00000000
        /*0050*/ 	.short	0x0000
        /*0052*/ 	.short	0x0000
        /*0054*/ 	.byte	0x00, 0xf0, 0x11, 0x00


	//----- nvinfo : EIATTR_SPARSE_MMA_MASK
	.align		4
.L_1239:
        /*0058*/ 	.byte	0x03, 0x50
        /*005a*/ 	.short	0x0000


	//----- nvinfo : EIATTR_MAXREG_COUNT
	.align		4
        /*005c*/ 	.byte	0x03, 0x1b
        /*005e*/ 	.short	0x00ff


	//----- nvinfo : EIATTR_MERCURY_ISA_VERSION
	.align		4
        /*0060*/ 	.byte	0x03, 0x5f
        /*0062*/ 	.short	0x0101


	//----- nvinfo : EIATTR_VRC_CTA_INIT_COUNT
	.align		4
        /*0064*/ 	.byte	0x02, 0x4a
	.zero		1
	.zero		1


	//----- nvinfo : EIATTR_EXIT_INSTR_OFFSETS
	.align		4
        /*0068*/ 	.byte	0x04, 0x1c
        /*006a*/ 	.short	(.L_1241 - .L_1240)


	//   ....[0]....
.L_1240:
        /*006c*/ 	.word	0x00000220


	//   ....[1]....
        /*0070*/ 	.word	0x00000700


	//   ....[2]....
        /*0074*/ 	.word	0x00000940


	//   ....[3]....
        /*0078*/ 	.word	0x00000ab0


	//   ....[4]....
        /*007c*/ 	.word	0x00000b70


	//   ....[5]....
        /*0080*/ 	.word	0x00000b90


	//   ....[6]....
        /*0084*/ 	.word	0x000011b0


	//   ....[7]....
        /*0088*/ 	.word	0x00001520


	//   ....[8]....
        /*008c*/ 	.word	0x00001700


	//   ....[9]....
        /*0090*/ 	.word	0x00001730


	//   ....[10]....
        /*0094*/ 	.word	0x000017e0


	//----- nvinfo : EIATTR_MAX_THREADS
	.align		4
.L_1241:
        /*0098*/ 	.byte	0x04, 0x05
        /*009a*/ 	.short	(.L_1243 - .L_1242)
.L_1242:
        /*009c*/ 	.word	0x00000080
        /*00a0*/ 	.word	0x00000001
        /*00a4*/ 	.word	0x00000001


	//----- nvinfo : EIATTR_CRS_STACK_SIZE
	.align		4
.L_1243:
        /*00a8*/ 	.byte	0x04, 0x1e
        /*00aa*/ 	.short	(.L_1245 - .L_1244)
.L_1244:
        /*00ac*/ 	.word	0x00000000


	//----- nvinfo : EIATTR_CBANK_PARAM_SIZE
	.align		4
.L_1245:
        /*00b0*/ 	.byte	0x03, 0x19
        /*00b2*/ 	.short	0x0030


	//----- nvinfo : EIATTR_PARAM_CBANK
	.align		4
        /*00b4*/ 	.byte	0x04, 0x0a
        /*00b6*/ 	.short	(.L_1247 - .L_1246)
	.align		4
.L_1246:
        /*00b8*/ 	.word	index@(.nv.constant0._ZN3cub18CUB_300001_SM_10006detail9transform16transform_kernelINS2_10policy_hubILb1EN4cuda3std3__45tupleIJN6thrust24THRUST_300001_SM_1000_NS10device_ptrIiEEEEEE10policy1000Ei14claimed_any_isSC_JPiEEEvT0_iT1_T2_DpNS2_10kernel_argIT3_EE)
        /*00bc*/ 	.short	0x0380
        /*00be*/ 	.short	0x0030


	//----- nvinfo : EIATTR_SW_WAR
	.align		4
.L_1247:
        /*00c0*/ 	.byte	0x04, 0x36
        /*00c2*/ 	.short	(.L_1249 - .L_1248)
.L_1248:
        /*00c4*/ 	.word	0x00000008
.L_1249:


//--------------------- .nv.info._ZN3cub18CUB_300001_SM_10006detail9transform16transform_kernelINS2_10policy_hubILb0EN4cuda3std3__45tupleIJN6thrust24THRUST_300001_SM_1000_NS10device_ptrIiEESC_EEEE10policy1000ElNS7_5minusIiEESC_JPiSI_EEEvT0_iT1_T2_DpNS2_10kernel_argIT3_EE --------------------------
	.section	.nv.info._ZN3cub18CUB_300001_SM_10006detail9transform16transform_kernelINS2_10policy_hubILb0EN4cuda3std3__45tupleIJN6thrust24THRUST_300001_SM_1000_NS10device_ptrIiEESC_EEEE10policy1000ElNS7_5minusIiEESC_JPiSI_EEEvT0_iT1_T2_DpNS2_10kernel_argIT3_EE,"",@"SHT_CUDA_INFO"
	.sectionflags	@""
	.align	4


	//----- nvinfo : EIATTR_CUDA_API_VERSION
	.align		4
        /*0000*/ 	.byte	0x04, 0x37
        /*0002*/ 	.short	(.L_1251 - .L_1250)
.L_1250:
        /*0004*/ 	.word	0x00000082


	//----- nvinfo : EIATTR_KPARAM_INFO
	.align		4
.L_1251:
        /*0008*/ 	.byte	0x04, 0x17
        /*000a*/ 	.short	(.L_1253 - .L_1252)
.L_1252:
        /*000c*/ 	.word	0x00000000
        /*0010*/ 	.short	0x0005
        /*0012*/ 	.short	0x0028
        /*0014*/ 	.byte	0x00, 0xf0, 0x41, 0x00


	//----- nvinfo : EIATTR_KPARAM_INFO
	.align		4
.L_1253:
        /*0018*/ 	.byte	0x04, 0x17
        /*001a*/ 	.short	(.L_1255 - .L_1254)
.L_1254:
        /*001c*/ 	.word	0x00000000
        /*0020*/ 	.short	0x0004
        /*0022*/ 	.short	0x0018
        /*0024*/ 	.byte	0x00, 0xf0, 0x41, 0x00


	//----- nvinfo : EIATTR_KPARAM_INFO
	.align		4
.L_1255:
        /*0028*/ 	.byte	0x04, 0x17
        /*002a*/ 	.short	(.L_1257 - .L_1256)
.L_1256:
        /*002c*/ 	.word	0x00000000
        /*0030*/ 	.short	0x0003
        /*0032*/ 	.short	0x0010
        /*0034*/ 	.byte	0x00, 0xf0, 0x21, 0x00


	//----- nvinfo : EIATTR_KPARAM_INFO
	.align		4
.L_1257:
        /*0038*/ 	.byte	0x04, 0x17
        /*003a*/ 	.short	(.L_1259 - .L_1258)
.L_1258:
        /*003c*/ 	.word	0x00000000
        /*0040*/ 	.short	0x0002
        /*0042*/ 	.short	0x000c
        /*0044*/ 	.byte	0x00, 0xf0, 0x05, 0x00


	//----- nvinfo : EIATTR_KPARAM_INFO
	.align		4
.L_1259:
        /*0048*/ 	.byte	0x04, 0x17
        /*004a*/ 	.short	(.L_1261 - .L_1260)
.L_1260:
        /*004c*/ 	.word	0x00000000
        /*0050*/ 	.short	0x0001
        /*0052*/ 	.short	0x0008
        /*0054*/ 	.byte	0x00, 0xf0, 0x11, 0x00


	//----- nvinfo : EIATTR_KPARAM_INFO
	.align		4
.L_1261:
        /*0058*/ 	.byte	0x04, 0x17
        /*005a*/ 	.short	(.L_1263 - .L_1262)
.L_1262:
        /*005c*/ 	.word	0x00000000
        /*0060*/ 	.short	0x0000
        /*0062*/ 	.short	0x0000
        /*0064*/ 	.byte	0x00, 0xf0, 0x21, 0x00


	//----- nvinfo : EIATTR_SPARSE_MMA_MASK
	.align		4
.L_1263:
        /*0068*/ 	.byte	0x03, 0x50
        /*006a*/ 	.short	0x0000


	//----- nvinfo : EIATTR_MAXREG_COUNT
	.align		4
        /*006c*/ 	.byte	0x03, 0x1b
        /*006e*/ 	.short	0x00ff


	//----- nvinfo : EIATTR_NUM_BARRIERS
	.align		4
        /*0070*/ 	.byte	0x02, 0x4c
        /*0072*/ 	.byte	0x01
	.zero		1


	//----- nvinfo : EIATTR_MERCURY_ISA_VERSION
	.align		4
        /*0074*/ 	.byte	0x03, 0x5f
        /*0076*/ 	.short	0x0101


	//----- nvinfo : EIATTR_COOP_GROUP_MASK_REGIDS
	.align		4
        /*0078*/ 	.byte	0x04, 0x29
        /*007a*/ 	.short	(.L_1265 - .L_1264)


	//   ....[0]....
.L_1264:
        /*007c*/ 	.word	0xffffffff


	//----- nvinfo : EIATTR_COOP_GROUP_INSTR_OFFSETS
	.align		4
.L_1265:
        /*0080*/ 	.byte	0x04, 0x28
        /*0082*/ 	.short	(.L_1267 - .L_1266)


	//   ....[0]....
.L_1266:
        /*0084*/ 	.word	0x000019c0


	//----- nvinfo : EIATTR_VRC_CTA_INIT_COUNT
	.align		4
.L_1267:
        /*0088*/ 	.byte	0x02, 0x4a
	.zero		1
	.zero		1


	//----- nvinfo : EIATTR_MBARRIER_INSTR_OFFSETS
	.align		4
        /*008c*/ 	.byte	0x04, 0x39
        /*008e*/ 	.short	(.L_1269 - .L_1268)


	//   ....[0]....
.L_1268:
        /*0090*/ 	.word	0x000002d0
        /*0094*/ 	.word	0x000000ff
        /*0098*/ 	.word	0x00000000
        /*009c*/ 	.short	0x0100
        /*009e*/ 	.byte	0x11
	.zero		1


	//   ....[1]....
        /*00a0*/ 	.word	0x000004a0
        /*00a4*/ 	.word	0x000000ff
        /*00a8*/ 	.word	0x00000000
        /*00ac*/ 	.short	0x010a
        /*00ae*/ 	.byte	0x04
	.zero		1


	//----- nvinfo : EIATTR_NUM_MBARRIERS
	.align		4
.L_1269:
        /*00b0*/ 	.byte	0x03, 0x38
        /*00b2*/ 	.short	0x0001


	//----- nvinfo : EIATTR_EXIT_INSTR_OFFSETS
	.align		4
        /*00b4*/ 	.byte	0x04, 0x1c
        /*00b6*/ 	.short	(.L_1271 - .L_1270)


	//   ....[0]....
.L_1270:
        /*00b8*/ 	.word	0x00001a10


	//   ....[1]....
        /*00bc*/ 	.word	0x00001c00


	//   ....[2]....
        /*00c0*/ 	.word	0x00001c30


	//   ....[3]....
        /*00c4*/ 	.word	0x00001dd0


	//----- nvinfo : EIATTR_MAX_THREADS
	.align		4
.L_1271:
        /*00c8*/ 	.byte	0x04, 0x05
        /*00ca*/ 	.short	(.L_1273 - .L_1272)
.L_1272:
        /*00cc*/ 	.word	0x00000080
        /*00d0*/ 	.word	0x00000001
        /*00d4*/ 	.word	0x00000001


	//----- nvinfo : EIATTR_CRS_STACK_SIZE
	.align		4
.L_1273:
        /*00d8*/ 	.byte	0x04, 0x1e
        /*00da*/ 	.short	(.L_1275 - .L_1274)
.L_1274:
        /*00dc*/ 	.word	0x00000000


	//----- nvinfo : EIATTR_CBANK_PARAM_SIZE
	.align		4
.L_1275:
        /*00e0*/ 	.byte	0x03, 0x19
        /*00e2*/ 	.short	0x0038


	//----- nvinfo : EIATTR_PARAM_CBANK
	.align		4
        /*00e4*/ 	.byte	0x04, 0x0a
        /*00e6*/ 	.short	(.L_1277 - .L_1276)
	.align		4
.L_1276:
        /*00e8*/ 	.word	index@(.nv.constant0._ZN3cub18CUB_300001_SM_10006detail9transform16transform_kernelINS2_10policy_hubILb0EN4cuda3std3__45tupleIJN6thrust24THRUST_300001_SM_1000_NS10device_ptrIiEESC_EEEE10policy1000ElNS7_5minusIiEESC_JPiSI_EEEvT0_iT1_T2_DpNS2_10kernel_argIT3_EE)
        /*00ec*/ 	.short	0x0380
        /*00ee*/ 	.short	0x0038


	//----- nvinfo : EIATTR_SW_WAR
	.align		4
.L_1277:
        /*00f0*/ 	.byte	0x04, 0x36
        /*00f2*/ 	.short	(.L_1279 - .L_1278)
.L_1278:
        /*00f4*/ 	.word	0x00000008
.L_1279:


//--------------------- .nv.info._ZN3cub18CUB_300001_SM_10006detail9transform16transform_kernelINS2_10policy_hubILb0EN4cuda3std3__45tupleIJN6thrust24THRUST_300001_SM_1000_NS10device_ptrIiEESC_EEEE10policy1000EiNS7_5minusIiEESC_JPiSI_EEEvT0_iT1_T2_DpNS2_10kernel_argIT3_EE --------------------------
	.section	.nv.info._ZN3cub18CUB_300001_SM_10006detail9transform16transform_kernelINS2_10policy_hubILb0EN4cuda3std3__45tupleIJN6thrust24THRUST_300001_SM_1000_NS10device_ptrIiEESC_EEEE10policy1000EiNS7_5minusIiEESC_JPiSI_EEEvT0_iT1_T2_DpNS2_10kernel_argIT3_EE,"",@"SHT_CUDA_INFO"
	.sectionflags	@""
	.align	4


	//----- nvinfo : EIATTR_CUDA_API_VERSION
	.align		4
        /*0000*/ 	.byte	0x04, 0x37
        /*0002*/ 	.short	(.L_1281 - .L_1280)
.L_1280:
        /*0004*/ 	.word	0x00000082


	//----- nvinfo : EIATTR_KPARAM_INFO
	.align		4
.L_1281:
        /*0008*/ 	.byte	0x04, 0x17
        /*000a*/ 	.short	(.L_1283 - .L_1282)
.L_1282:
        /*000c*/ 	.word	0x00000000
        /*0010*/ 	.short	0x0005
        /*0012*/ 	.short	0x0028
        /*0014*/ 	.byte	0x00, 0xf0, 0x41, 0x00


	//----- nvinfo : EIATTR_KPARAM_INFO
	.align		4
.L_1283:
        /*0018*/ 	.byte	0x04, 0x17
        /*001a*/ 	.short	(.L_1285 - .L_1284)
.L_1284:
        /*001c*/ 	.word	0x00000000
        /*0020*/ 	.short	0x0004
        /*0022*/ 	.short	0x0018
        /*0024*/ 	.byte	0x00, 0xf0, 0x41, 0x00


	//----- nvinfo : EIATTR_KPARAM_INFO
	.align		4
.L_1285:
        /*0028*/ 	.byte	0x04, 0x17
        /*002a*/ 	.short	(.L_1287 - .L_1286)
.L_1286:
        /*002c*/ 	.word	0x00000000
        /*0030*/ 	.short	0x0003
        /*0032*/ 	.short	0x0010
        /*0034*/ 	.byte	0x00, 0xf0, 0x21, 0x00


	//----- nvinfo : EIATTR_KPARAM_INFO
	.align		4
.L_1287:
        /*0038*/ 	.byte	0x04, 0x17
        /*003a*/ 	.short	(.L_1289 - .L_1288)
.L_1288:
        /*003c*/ 	.word	0x00000000
        /*0040*/ 	.short	0x0002
        /*0042*/ 	.short	0x0008
        /*0044*/ 	.byte	0x00, 0xf0, 0x05, 0x00


	//----- nvinfo : EIATTR_KPARAM_INFO
	.align		4
.L_1289:
        /*0048*/ 	.byte	0x04, 0x17
        /*004a*/ 	.short	(.L_1291 - .L_1290)
.L_1290:
        /*004c*/ 	.word	0x00000000
        /*0050*/ 	.short	0x0001
        /*0052*/ 	.short	0x0004
        /*0054*/ 	.byte	0x00, 0xf0, 0x11, 0x00


	//----- nvinfo : EIATTR_KPARAM_INFO
	.align		4
.L_1291:
        /*0058*/ 	.byte	0x04, 0x17
        /*005a*/ 	.short	(.L_1293 - .L_1292)
.L_1292:
        /*005c*/ 	.word	0x00000000
        /*0060*/ 	.short	0x0000
        /*0062*/ 	.short	0x0000
        /*0064*/ 	.byte	0x00, 0xf0, 0x11, 0x00


	//----- nvinfo : EIATTR_SPARSE_MMA_MASK
	.align		4
.L_1293:
        /*0068*/ 	.byte	0x03, 0x50
        /*006a*/ 	.short	0x0000


	//----- nvinfo : EIATTR_MAXREG_COUNT
	.align		4
        /*006c*/ 	.byte	0x03, 0x1b
        /*006e*/ 	.short	0x00ff


	//----- nvinfo : EIATTR_NUM_BARRIERS
	.align		4
        /*0070*/ 	.byte	0x02, 0x4c
        /*0072*/ 	.byte	0x01
	.zero		1


	//----- nvinfo : EIATTR_MERCURY_ISA_VERSION
	.align		4
        /*0074*/ 	.byte	0x03, 0x5f
        /*0076*/ 	.short	0x0101


	//----- nvinfo : EIATTR_COOP_GROUP_MASK_REGIDS
	.align		4
        /*0078*/ 	.byte	0x04, 0x29
        /*007a*/ 	.short	(.L_1295 - .L_1294)


	//   ....[0]....
.L_1294:
        /*007c*/ 	.word	0xffffffff


	//----- nvinfo : EIATTR_COOP_GROUP_INSTR_OFFSETS
	.align		4
.L_1295:
        /*0080*/ 	.byte	0x04, 0x28
        /*0082*/ 	.short	(.L_1297 - .L_1296)


	//   ....[0]....
.L_1296:
        /*0084*/ 	.word	0x000019e0


	//----- nvinfo : EIATTR_VRC_CTA_INIT_COUNT
	.align		4
.L_1297:
        /*0088*/ 	.byte	0x02, 0x4a
	.zero		1
	.zero		1


	//----- nvinfo : EIATTR_MBARRIER_INSTR_OFFSETS
	.align		4
        /*008c*/ 	.byte	0x04, 0x39
        /*008e*/ 	.short	(.L_1299 - .L_1298)


	//   ....[0]....
.L_1298:
        /*0090*/ 	.word	0x00000270
        /*0094*/ 	.word	0x000000ff
        /*0098*/ 	.word	0x00000000
        /*009c*/ 	.short	0x0100
        /*009e*/ 	.byte	0x0f
	.zero		1


	//   ....[1]....
        /*00a0*/ 	.word	0x00000420
        /*00a4*/ 	.word	0x000000ff
        /*00a8*/ 	.word	0x00000000
        /*00ac*/ 	.short	0x010a
        /*00ae*/ 	.byte	0x04
	.zero		1


	//----- nvinfo : EIATTR_NUM_MBARRIERS
	.align		4
.L_1299:
        /*00b0*/ 	.byte	0x03, 0x38
        /*00b2*/ 	.short	0x0001


	//----- nvinfo : EIATTR_EXIT_INSTR_OFFSETS
	.align		4
        /*00b4*/ 	.byte	0x04, 0x1c
        /*00b6*/ 	.short	(.L_1301 - .L_1300)


	//   ....[0]....
.L_1300:
        /*00b8*/ 	.word	0x00001a30


	//   ....[1]....
        /*00bc*/ 	.word	0x00001bc0


	//   ....[2]....
        /*00c0*/ 	.word	0x00001c30


	//   ....[3]....
        /*00c4*/ 	.word	0x00001e10


	//----- nvinfo : EIATTR_MAX_THREADS
	.align		4
.L_1301:
        /*00c8*/ 	.byte	0x04, 0x05
        /*00ca*/ 	.short	(.L_1303 - .L_1302)
.L_1302:
        /*00cc*/ 	.word	0x00000080
        /*00d0*/ 	.word	0x00000001
        /*00d4*/ 	.word	0x00000001


	//----- nvinfo : EIATTR_CRS_STACK_SIZE
	.align		4
.L_1303:
        /*00d8*/ 	.byte	0x04, 0x1e
        /*00da*/ 	.short	(.L_1305 - .L_1304)
.L_1304:
        /*00dc*/ 	.word	0x00000000


	//----- nvinfo : EIATTR_CBANK_PARAM_SIZE
	.align		4
.L_1305:
        /*00e0*/ 	.byte	0x03, 0x19
        /*00e2*/ 	.short	0x0038


	//----- nvinfo : EIATTR_PARAM_CBANK
	.align		4
        /*00e4*/ 	.byte	0x04, 0x0a
        /*00e6*/ 	.short	(.L_1307 - .L_1306)
	.align		4
.L_1306:
        /*00e8*/ 	.word	index@(.nv.constant0._ZN3cub18CUB_300001_SM_10006detail9transform16transform_kernelINS2_10policy_hubILb0EN4cuda3std3__45tupleIJN6thrust24THRUST_300001_SM_1000_NS10device_ptrIiEESC_EEEE10policy1000EiNS7_5minusIiEESC_JPiSI_EEEvT0_iT1_T2_DpNS2_10kernel_argIT3_EE)
        /*00ec*/ 	.short	0x0380
        /*00ee*/ 	.short	0x0038


	//----- nvinfo : EIATTR_SW_WAR
	.align		4
.L_1307:
        /*00f0*/ 	.byte	0x04, 0x36
        /*00f2*/ 	.short	(.L_1309 - .L_1308)
.L_1308:
        /*00f4*/ 	.word	0x00000008
.L_1309:


//--------------------- .nv.info._ZN3cub18CUB_300001_SM_10006detail9transform16transform_kernelINS2_10policy_hubILb0EN4cuda3std3__45tupleIJN6thrust24THRUST_300001_SM_1000_NS20permutation_iteratorINSA_10device_ptrIiEESD_EESE_EEEE10policy1000ElNS7_5minusIiEESD_JSE_SE_EEEvT0_iT1_T2_DpNS2_10kernel_argIT3_EE --------------------------
	.section	.nv.info._ZN3cub18CUB_300001_SM_10006detail9transform16transform_kernelINS2_10policy_hubILb0EN4cuda3std3__45tupleIJN6thrust24THRUST_300001_SM_1000_NS20permutation_iteratorINSA_10device_ptrIiEESD_EESE_EEEE10policy1000ElNS7_5minusIiEESD_JSE_SE_EEEvT0_iT1_T2_DpNS2_10kernel_argIT3_EE,"",@"SHT_CUDA_INFO"
	.sectionflags	@""
	.align	4


	//----- nvinfo : EIATTR_CUDA_API_VERSION
	.align		4
        /*0000*/ 	.byte	0x04, 0x37
        /*0002*/ 	.short	(.L_1311 - .L_1310)
.L_1310:
        /*0004*/ 	.word	0x00000082


	//----- nvinfo : EIATTR_KPARAM_INFO
	.align		4
.L_1311:
        /*0008*/ 	.byte	0x04, 0x17
        /*000a*/ 	.short	(.L_1313 - .L_1312)
.L_1312:
        /*000c*/ 	.word	0x00000000
        /*0010*/ 	.short	0x0005
        /*0012*/ 	.short	0x0028
        /*0014*/ 	.byte	0x00, 0xf0, 0x41, 0x00


	//----- nvinfo : EIATTR_KPARAM_INFO
	.align		4
.L_1313:
        /*0018*/ 	.byte	0x04, 0x17
        /*001a*/ 	.short	(.L_1315 - .L_1314)
.L_1314:
        /*001c*/ 	.word	0x00000000
        /*0020*/ 	.short	0x0004
        /*0022*/ 	.short	0x0018
        /*0024*/ 	.byte	0x00, 0xf0, 0x41, 0x00


	//----- nvinfo : EIATTR_KPARAM_INFO
	.align		4
.L_1315:
        /*0028*/ 	.byte	0x04, 0x17
        /*002a*/ 	.short	(.L_1317 - .L_1316)
.L_1316:
        /*002c*/ 	.word	0x00000000
        /*0030*/ 	.short	0x0003
        /*0032*/ 	.short	0x0010
        /*0034*/ 	.byte	0x00, 0xf0, 0x21, 0x00


	//----- nvinfo : EIATTR_KPARAM_INFO
	.align		4
.L_1317:
        /*0038*/ 	.byte	0x04, 0x17
        /*003a*/ 	.short	(.L_1319 - .L_1318)
.L_1318:
        /*003c*/ 	.word	0x00000000
        /*0040*/ 	.short	0x0002
        /*0042*/ 	.short	0x000c
        /*0044*/ 	.byte	0x00, 0xf0, 0x05, 0x00


	//----- nvinfo : EIATTR_KPARAM_INFO
	.align		4
.L_1319:
        /*0048*/ 	.byte	0x04, 0x17
        /*004a*/ 	.short	(.L_1321 - .L_1320)
.L_1320:
        /*004c*/ 	.word	0x00000000
        /*0050*/ 	.short	0x0001
        /*0052*/ 	.short	0x0008
        /*0054*/ 	.byte	0x00, 0xf0, 0x11, 0x00


	//----- nvinfo : EIATTR_KPARAM_INFO
	.align		4
.L_1321:
        /*0058*/ 	.byte	0x04, 0x17
        /*005a*/ 	.short	(.L_1323 - .L_1322)
.L_1322:
        /*005c*/ 	.word	0x00000000
        /*0060*/ 	.short	0x0000
        /*0062*/ 	.short	0x0000
        /*0064*/ 	.byte	0x00, 0xf0, 0x21, 0x00


	//----- nvinfo : EIATTR_SPARSE_MMA_MASK
	.align		4
.L_1323:
        /*0068*/ 	.byte	0x03, 0x50
        /*006a*/ 	.short	0x0000


	//----- nvinfo : EIATTR_MAXREG_COUNT
	.align		4
        /*006c*/ 	.byte	0x03, 0x1b
        /*006e*/ 	.short	0x00ff


	//----- nvinfo : EIATTR_MERCURY_ISA_VERSION
	.align		4
        /*0070*/ 	.byte	0x03, 0x5f
        /*0072*/ 	.short	0x0101


	//----- nvinfo : EIATTR_VRC_CTA_INIT_COUNT
	.align		4
        /*0074*/ 	.byte	0x02, 0x4a
	.zero		1
	.zero		1


	//----- nvinfo : EIATTR_EXIT_INSTR_OFFSETS
	.align		4
        /*0078*/ 	.byte	0x04, 0x1c
        /*007a*/ 	.short	(.L_1325 - .L_1324)


	//   ....[0]....
.L_1324:
        /*007c*/ 	.word	0x000001e0


	//   ....[1]....
        /*0080*/ 	.word	0x00000fa0


	//   ....[2]....
        /*0084*/ 	.word	0x000013d0


	//   ....[3]....
        /*0088*/ 	.word	0x00001610


	//   ....[4]....
        /*008c*/ 	.word	0x00001640


	//   ....[5]....
        /*0090*/ 	.word	0x00001720


	//   ....[6]....
        /*0094*/ 	.word	0x00001740


	//   ....[7]....
        /*0098*/ 	.word	0x00001e30


	//   ....[8]....
        /*009c*/ 	.word	0x000020f0


	//   ....[9]....
        /*00a0*/ 	.word	0x000022b0


	//   ....[10]....
        /*00a4*/ 	.word	0x000023a0


	//----- nvinfo : EIATTR_MAX_THREADS
	.align		4
.L_1325:
        /*00a8*/ 	.byte	0x04, 0x05
        /*00aa*/ 	.short	(.L_1327 - .L_1326)
.L_1326:
        /*00ac*/ 	.word	0x00000080
        /*00b0*/ 	.word	0x00000001
        /*00b4*/ 	.word	0x00000001


	//----- nvinfo : EIATTR_CRS_STACK_SIZE
	.align		4
.L_1327:
        /*00b8*/ 	.byte	0x04, 0x1e
        /*00ba*/ 	.short	(.L_1329 - .L_1328)
.L_1328:
        /*00bc*/ 	.word	0x00000000


	//----- nvinfo : EIATTR_CBANK_PARAM_SIZE
	.align		4
.L_1329:
        /*00c0*/ 	.byte	0x03, 0x19
        /*00c2*/ 	.short	0x0038


	//----- nvinfo : EIATTR_PARAM_CBANK
	.align		4
        /*00c4*/ 	.byte	0x04, 0x0a
        /*00c6*/ 	.short	(.L_1331 - .L_1330)
	.align		4
.L_1330:
        /*00c8*/ 	.word	index@(.nv.constant0._ZN3cub18CUB_300001_SM_10006detail9transform16transform_kernelINS2_10policy_hubILb0EN4cuda3std3__45tupleIJN6thrust24THRUST_300001_SM_1000_NS20permutation_iteratorINSA_10device_ptrIiEESD_EESE_EEEE10policy1000ElNS7_5minusIiEESD_JSE_SE_EEEvT0_iT1_T2_DpNS2_10kernel_argIT3_EE)
        /*00cc*/ 	.short	0x0380
        /*00ce*/ 	.short	0x0038


	//----- nvinfo : EIATTR_SW_WAR
	.align		4
.L_1331:
        /*00d0*/ 	.byte	0x04, 0x36
        /*00d2*/ 	.short	(.L_1333 - .L_1332)
.L_1332:
        /*00d4*/ 	.word	0x00000008
.L_1333:


//--------------------- .nv.info._ZN3cub18CUB_300001_SM_10006detail9transform16transform_kernelINS2_10policy_hubILb0EN4cuda3std3__45tupleIJN6thrust24THRUST_300001_SM_1000_NS20permutation_iteratorINSA_10device_ptrIiEESD_EESE_EEEE10policy1000EiNS7_5minusIiEESD_JSE_SE_EEEvT0_iT1_T2_DpNS2_10kernel_argIT3_EE --------------------------
	.section	.nv.info._ZN3cub18CUB_300001_SM_10006detail9transform16transform_kernelINS2_10policy_hubILb0EN4cuda3std3__45tupleIJN6thrust24THRUST_300001_SM_1000_NS20permutation_iteratorINSA_10device_ptrIiEESD_EESE_EEEE10policy1000EiNS7_5minusIiEESD_JSE_SE_EEEvT0_iT1_T2_DpNS2_10kernel_argIT3_EE,"",@"SHT_CUDA_INFO"
	.sectionflags	@""
	.align	4


	//----- nvinfo : EIATTR_CUDA_API_VERSION
	.align		4
        /*0000*/ 	.byte	0x04, 0x37
        /*0002*/ 	.short	(.L_1335 - .L_1334)
.L_1334:
        /*0004*/ 	.word	0x00000082


	//----- nvinfo : EIATTR_KPARAM_INFO
	.align		4
.L_1335:
        /*0008*/ 	.byte	0x04, 0x17
        /*000a*/ 	.short	(.L_1337 - .L_1336)
.L_1336:
        /*000c*/ 	.word	0x00000000
        /*0010*/ 	.short	0x0005
        /*0012*/ 	.short	0x0028
        /*0014*/ 	.byte	0x00, 0xf0, 0x41, 0x00


	//----- nvinfo : EIATTR_KPARAM_INFO
	.align		4
.L_1337:
        /*0018*/ 	.byte	0x04, 0x17
        /*001a*/ 	.short	(.L_1339 - .L_1338)
.L_1338:
        /*001c*/ 	.word	0x00000000
        /*0020*/ 	.short	0x0004
        /*0022*/ 	.short	0x0018
        /*0024*/ 	.byte	0x00, 0xf0, 0x41, 0x00


	//----- nvinfo : EIATTR_KPARAM_INFO
	.align		4
.L_1339:
        /*0028*/ 	.byte	0x04, 0x17
        /*002a*/ 	.short	(.L_1341 - .L_1340)
.L_1340:
        /*002c*/ 	.word	0x00000000
        /*0030*/ 	.short	0x0003
        /*0032*/ 	.short	0x0010
        /*0034*/ 	.byte	0x00, 0xf0, 0x21, 0x00


	//----- nvinfo : EIATTR_KPARAM_INFO
	.align		4
.L_1341:
        /*0038*/ 	.byte	0x04, 0x17
        /*003a*/ 	.short	(.L_1343 - .L_1342)
.L_1342:
        /*003c*/ 	.word	0x00000000
        /*0040*/ 	.short	0x0002
        /*0042*/ 	.short	0x0008
        /*0044*/ 	.byte	0x00, 0xf0, 0x05, 0x00


	//----- nvinfo : EIATTR_KPARAM_INFO
	.align		4
.L_1343:
        /*0048*/ 	.byte	0x04, 0x17
        /*004a*/ 	.short	(.L_1345 - .L_1344)
.L_1344:
        /*004c*/ 	.word	0x00000000
        /*0050*/ 	.short	0x0001
        /*0052*/ 	.short	0x0004
        /*0054*/ 	.byte	0x00, 0xf0, 0x11, 0x00


	//----- nvinfo : EIATTR_KPARAM_INFO
	.align		4
.L_1345:
        /*0058*/ 	.byte	0x04, 0x17
        /*005a*/ 	.short	(.L_1347 - .L_1346)
.L_1346:
        /*005c*/ 	.word	0x00000000
        /*0060*/ 	.short	0x0000
        /*0062*/ 	.short	0x0000
        /*0064*/ 	.byte	0x00, 0xf0, 0x11, 0x00


	//----- nvinfo : EIATTR_SPARSE_MMA_MASK
	.align		4
.L_1347:
        /*0068*/ 	.byte	0x03, 0x50
        /*006a*/ 	.short	0x0000


	//----- nvinfo : EIATTR_MAXREG_COUNT
	.align		4
        /*006c*/ 	.byte	0x03, 0x1b
        /*006e*/ 	.short	0x00ff


	//----- nvinfo : EIATTR_MERCURY_ISA_VERSION
	.align		4
        /*0070*/ 	.byte	0x03, 0x5f
        /*0072*/ 	.short	0x0101


	//----- nvinfo : EIATTR_VRC_CTA_INIT_COUNT
	.align		4
        /*0074*/ 	.byte	0x02, 0x4a
	.zero		1
	.zero		1


	//----- nvinfo : EIATTR_EXIT_INSTR_OFFSETS
	.align		4
        /*0078*/ 	.byte	0x04, 0x1c
        /*007a*/ 	.short	(.L_1349 - .L_1348)


	//   ....[0]....
.L_1348:
        /*007c*/ 	.word	0x00000180


	//   ....[1]....
        /*0080*/ 	.word	0x00000880


	//   ....[2]....
        /*0084*/ 	.word	0x00000b80


	//   ....[3]....
        /*0088*/ 	.word	0x00000d70


	//   ....[4]....
        /*008c*/ 	.word	0x00000e90


	//   ....[5]....
        /*0090*/ 	.word	0x00000ec0


	//   ....[6]....
        /*0094*/ 	.word	0x00001660


	//   ....[7]....
        /*0098*/ 	.word	0x00001b00


	//   ....[8]....
        /*009c*/ 	.word	0x00001d70


	//   ....[9]....
        /*00a0*/ 	.word	0x00001da0


	//   ....[10]....
        /*00a4*/ 	.word	0x00001ea0


	//----- nvinfo : EIATTR_MAX_THREADS
	.align		4
.L_1349:
        /*00a8*/ 	.byte	0x04, 0x05
        /*00aa*/ 	.short	(.L_1351 - .L_1350)
.L_1350:
        /*00ac*/ 	.word	0x00000080
        /*00b0*/ 	.word	0x00000001
        /*00b4*/ 	.word	0x00000001


	//----- nvinfo : EIATTR_CRS_STACK_SIZE
	.align		4
.L_1351:
        /*00b8*/ 	.byte	0x04, 0x1e
        /*00ba*/ 	.short	(.L_1353 - .L_1352)
.L_1352:
        /*00bc*/ 	.word	0x00000000


	//----- nvinfo : EIATTR_CBANK_PARAM_SIZE
	.align		4
.L_1353:
        /*00c0*/ 	.byte	0x03, 0x19
        /*00c2*/ 	.short	0x0038


	//----- nvinfo : EIATTR_PARAM_CBANK
	.align		4
        /*00c4*/ 	.byte	0x04, 0x0a
        /*00c6*/ 	.short	(.L_1355 - .L_1354)
	.align		4
.L_1354:
        /*00c8*/ 	.word	index@(.nv.constant0._ZN3cub18CUB_300001_SM_10006detail9transform16transform_kernelINS2_10policy_hubILb0EN4cuda3std3__45tupleIJN6thrust24THRUST_300001_SM_1000_NS20permutation_iteratorINSA_10device_ptrIiEESD_EESE_EEEE10policy1000EiNS7_5minusIiEESD_JSE_SE_EEEvT0_iT1_T2_DpNS2_10kernel_argIT3_EE)
        /*00cc*/ 	.short	0x0380
        /*00ce*/ 	.short	0x0038


	//----- nvinfo : EIATTR_SW_WAR
	.align		4
.L_1355:
        /*00d0*/ 	.byte	0x04, 0x36
        /*00d2*/ 	.short	(.L_1357 - .L_1356)
.L_1356:
        /*00d4*/ 	.word	0x00000008
.L_1357:


//--------------------- .nv.info._ZN3cub18CUB_300001_SM_10006detail9transform16transform_kernelINS2_10policy_hubILb1EN4cuda3std3__45tupleIJN6thrust24THRUST_300001_SM_1000_NS17counting_iteratorIiNSA_11use_defaultESC_SC_EEEEEE10policy1000ElNS7_10__identityENSA_20permutation_iteratorINSA_10device_ptrIiEESK_EEJSD_EEEvT0_iT1_T2_DpNS2_10kernel_argIT3_EE --------------------------
	.section	.nv.info._ZN3cub18CUB_300001_SM_10006detail9transform16transform_kernelINS2_10policy_hubILb1EN4cuda3std3__45tupleIJN6thrust24THRUST_300001_SM_1000_NS17counting_iteratorIiNSA_11use_defaultESC_SC_EEEEEE10policy1000ElNS7_10__identityENSA_20permutation_iteratorINSA_10device_ptrIiEESK_EEJSD_EEEvT0_iT1_T2_DpNS2_10kernel_argIT3_EE,"",@"SHT_CUDA_INFO"
	.sectionflags	@""
	.align	4


	//----- nvinfo : EIATTR_CUDA_API_VERSION
	.align		4
        /*0000*/ 	.byte	0x04, 0x37
        /*0002*/ 	.short	(.L_1359 - .L_1358)
.L_1358:
        /*0004*/ 	.word	0x00000082


	//----- nvinfo : EIATTR_KPARAM_INFO
	.align		4
.L_1359:
        /*0008*/ 	.byte	0x04, 0x17
        /*000a*/ 	.short	(.L_1361 - .L_1360)
.L_1360:
        /*000c*/ 	.word	0x00000000
        /*0010*/ 	.short	0x0004
        /*0012*/ 	.short	0x0020
        /*0014*/ 	.byte	0x00, 0xf0, 0x41, 0x00


	//----- nvinfo : EIATTR_KPARAM_INFO
	.align		4
.L_1361:
        /*0018*/ 	.byte	0x04, 0x17
        /*001a*/ 	.short	(.L_1363 - .L_1362)
.L_1362:
        /*001c*/ 	.word	0x00000000
        /*0020*/ 	.short	0x0003
        /*0022*/ 	.short	0x0010
        /*0024*/ 	.byte	0x00, 0xf0, 0x41, 0x00


	//----- nvinfo : EIATTR_KPARAM_INFO
	.align		4
.L_1363:
        /*0028*/ 	.byte	0x04, 0x17
        /*002a*/ 	.short	(.L_1365 - .L_1364)
.L_1364:
        /*002c*/ 	.word	0x00000000
        /*0030*/ 	.short	0x0002
        /*0032*/ 	.short	0x000c
        /*0034*/ 	.byte	0x00, 0xf0, 0x05, 0x00


	//----- nvinfo : EIATTR_KPARAM_INFO
	.align		4
.L_1365:
        /*0038*/ 	.byte	0x04, 0x17
        /*003a*/ 	.short	(.L_1367 - .L_1366)
.L_1366:
        /*003c*/ 	.word	0x00000000
        /*0040*/ 	.short	0x0001
        /*0042*/ 	.short	0x0008
        /*0044*/ 	.byte	0x00, 0xf0, 0x11, 0x00


	//----- nvinfo : EIATTR_KPARAM_INFO
	.align		4
.L_1367:
        /*0048*/ 	.byte	0x04, 0x17
        /*004a*/ 	.short	(.L_1369 - .L_1368)
.L_1368:
        /*004c*/ 	.word	0x00000000
        /*0050*/ 	.short	0x0000
        /*0052*/ 	.short	0x0000
        /*0054*/ 	.byte	0x00, 0xf0, 0x21, 0x00


	//----- nvinfo : EIATTR_SPARSE_MMA_MASK
	.align		4
.L_1369:
        /*0058*/ 	.byte	0x03, 0x50
        /*005a*/ 	.short	0x0000


	//----- nvinfo : EIATTR_MAXREG_COUNT
	.align		4
        /*005c*/ 	.byte	0x03, 0x1b
        /*005e*/ 	.short	0x00ff


	//----- nvinfo : EIATTR_MERCURY_ISA_VERSION
	.align		4
        /*0060*/ 	.byte	0x03, 0x5f
        /*0062*/ 	.short	0x0101


	//----- nvinfo : EIATTR_VRC_CTA_INIT_COUNT
	.align		4
        /*0064*/ 	.byte	0x02, 0x4a
	.zero		1
	.zero		1


	//----- nvinfo : EIATTR_EXIT_INSTR_OFFSETS
	.align		4
        /*0068*/ 	.byte	0x04, 0x1c
        /*006a*/ 	.short	(.L_1371 - .L_1370)


	//   ....[0]....
.L_1370:
        /*006c*/ 	.word	0x00000170


	//   ....[1]....
        /*0070*/ 	.word	0x000009e0


	//   ....[2]....
        /*0074*/ 	.word	0x00000c20


	//   ....[3]....
        /*0078*/ 	.word	0x00000d70


	//   ....[4]....
        /*007c*/ 	.word	0x00000da0


	//   ....[5]....
        /*0080*/ 	.word	0x00000e10


	//   ....[6]....
        /*0084*/ 	.word	0x00000e30


	//   ....[7]....
        /*0088*/ 	.word	0x00001400


	//   ....[8]....
        /*008c*/ 	.word	0x00001690


	//   ....[9]....
        /*0090*/ 	.word	0x00001820


	//   ....[10]....
        /*0094*/ 	.word	0x000018e0


	//----- nvinfo : EIATTR_MAX_THREADS
	.align		4
.L_1371:
        /*0098*/ 	.byte	0x04, 0x05
        /*009a*/ 	.short	(.L_1373 - .L_1372)
.L_1372:
        /*009c*/ 	.word	0x00000080
        /*00a0*/ 	.word	0x00000001
        /*00a4*/ 	.word	0x00000001


	//----- nvinfo : EIATTR_CRS_STACK_SIZE
	.align		4
.L_1373:
        /*00a8*/ 	.byte	0x04, 0x1e
        /*00aa*/ 	.short	(.L_1375 - .L_1374)
.L_1374:
        /*00ac*/ 	.word	0x00000000


	//----- nvinfo : EIATTR_CBANK_PARAM_SIZE
	.align		4
.L_1375:
        /*00b0*/ 	.byte	0x03, 0x19
        /*00b2*/ 	.short	0x0030


	//----- nvinfo : EIATTR_PARAM_CBANK
	.align		4
        /*00b4*/ 	.byte	0x04, 0x0a
        /*00b6*/ 	.short	(.L_1377 - .L_1376)
	.align		4
.L_1376:
        /*00b8*/ 	.word	index@(.nv.constant0._ZN3cub18CUB_300001_SM_10006detail9transform16transform_kernelINS2_10policy_hubILb1EN4cuda3std3__45tupleIJN6thrust24THRUST_300001_SM_1000_NS17counting_iteratorIiNSA_11use_defaultESC_SC_EEEEEE10policy1000ElNS7_10__identityENSA_20permutation_iteratorINSA_10device_ptrIiEESK_EEJSD_EEEvT0_iT1_T2_DpNS2_10kernel_argIT3_EE)
        /*00bc*/ 	.short	0x0380
        /*00be*/ 	.short	0x0030


	//----- nvinfo : EIATTR_SW_WAR
	.align		4
.L_1377:
        /*00c0*/ 	.byte	0x04, 0x36
        /*00c2*/ 	.short	(.L_1379 - .L_1378)
.L_1378:
        /*00c4*/ 	.word	0x00000008
.L_1379:


//--------------------- .nv.info._ZN3cub18CUB_300001_SM_10006detail9transform16transform_kernelINS2_10policy_hubILb1EN4cuda3std3__45tupleIJN6thrust24THRUST_300001_SM_1000_NS17counting_iteratorIiNSA_11use_defaultESC_SC_EEEEEE10policy1000EiNS7_10__identityENSA_20permutation_iteratorINSA_10device_ptrIiEESK_EEJSD_EEEvT0_iT1_T2_DpNS2_10kernel_argIT3_EE --------------------------
	.section	.nv.info._ZN3cub18CUB_300001_SM_10006detail9transform16transform_kernelINS2_10policy_hubILb1EN4cuda3std3__45tupleIJN6thrust24THRUST_300001_SM_1000_NS17counting_iteratorIiNSA_11use_defaultESC_SC_EEEEEE10policy1000EiNS7_10__identityENSA_20permutation_iteratorINSA_10device_ptrIiEESK_EEJSD_EEEvT0_iT1_T2_DpNS2_10kernel_argIT3_EE,"",@"SHT_CUDA_INFO"
	.sectionflags	@""
	.align	4


	//----- nvinfo : EIATTR_CUDA_API_VERSION
	.align		4
        /*0000*/ 	.byte	0x04, 0x37
        /*0002*/ 	.short	(.L_1381 - .L_1380)
.L_1380:
        /*0004*/ 	.word	0x00000082


	//----- nvinfo : EIATTR_KPARAM_INFO
	.align		4
.L_1381:
        /*0008*/ 	.byte	0x04, 0x17
        /*000a*/ 	.short	(.L_1383 - .L_1382)
.L_1382:
        /*000c*/ 	.word	0x00000000
        /*0010*/ 	.short	0x0004
        /*0012*/ 	.short	0x0020
        /*0014*/ 	.byte	0x00, 0xf0, 0x41, 0x00


	//----- nvinfo : EIATTR_KPARAM_INFO
	.align		4
.L_1383:
        /*0018*/ 	.byte	0x04, 0x17
        /*001a*/ 	.short	(.L_1385 - .L_1384)
.L_1384:
        /*001c*/ 	.word	0x00000000
        /*0020*/ 	.short	0x0003
        /*0022*/ 	.short	0x0010
        /*0024*/ 	.byte	0x00, 0xf0, 0x41, 0x00


	//----- nvinfo : EIATTR_KPARAM_INFO
	.align		4
.L_1385:
        /*0028*/ 	.byte	0x04, 0x17
        /*002a*/ 	.short	(.L_1387 - .L_1386)
.L_1386:
        /*002c*/ 	.word	0x00000000
        /*0030*/ 	.short	0x0002
        /*0032*/ 	.short	0x0008
        /*0034*/ 	.byte	0x00, 0xf0, 0x05, 0x00


	//----- nvinfo : EIATTR_KPARAM_INFO
	.align		4
.L_1387:
        /*0038*/ 	.byte	0x04, 0x17
        /*003a*/ 	.short	(.L_1389 - .L_1388)
.L_1388:
        /*003c*/ 	.word	0x00000000
        /*0040*/ 	.short	0x0001
        /*0042*/ 	.short	0x0004
        /*0044*/ 	.byte	0x00, 0xf0, 0x11, 0x00


	//----- nvinfo : EIATTR_KPARAM_INFO
	.align		4
.L_1389:
        /*0048*/ 	.byte	0x04, 0x17
        /*004a*/ 	.short	(.L_1391 - .L_1390)
.L_1390:
        /*004c*/ 	.word	0x00000000
        /*0050*/ 	.short	0x0000
        /*0052*/ 	.short	0x0000
        /*0054*/ 	.byte	0x00, 0xf0, 0x11, 0x00


	//----- nvinfo : EIATTR_SPARSE_MMA_MASK
	.align		4
.L_1391:
        /*0058*/ 	.byte	0x03, 0x50
        /*005a*/ 	.short	0x0000


	//----- nvinfo : EIATTR_MAXREG_COUNT
	.align		4
        /*005c*/ 	.byte	0x03, 0x1b
        /*005e*/ 	.short	0x00ff


	//----- nvinfo : EIATTR_MERCURY_ISA_VERSION
	.align		4
        /*0060*/ 	.byte	0x03, 0x5f
        /*0062*/ 	.short	0x0101


	//----- nvinfo : EIATTR_VRC_CTA_INIT_COUNT
	.align		4
        /*0064*/ 	.byte	0x02, 0x4a
	.zero		1
	.zero		1


	//----- nvinfo : EIATTR_EXIT_INSTR_OFFSETS
	.align		4
        /*0068*/ 	.byte	0x04, 0x1c
        /*006a*/ 	.short	(.L_1393 - .L_1392)


	//   ....[0]....
.L_1392:
        /*006c*/ 	.word	0x000000f0


	//   ....[1]....
        /*0070*/ 	.word	0x000006c0


	//   ....[2]....
        /*0074*/ 	.word	0x00000960


	//   ....[3]....
        /*0078*/ 	.word	0x00000af0


	//   ....[4]....
        /*007c*/ 	.word	0x00000bf0


	//   ....[5]....
        /*0080*/ 	.word	0x00000c10


	//   ....[6]....
        /*0084*/ 	.word	0x000010a0


	//   ....[7]....
        /*0088*/ 	.word	0x000012e0


	//   ....[8]....
        /*008c*/ 	.word	0x00001430


	//   ....[9]....
        /*0090*/ 	.word	0x00001460


	//   ....[10]....
        /*0094*/ 	.word	0x000014d0


	//----- nvinfo : EIATTR_MAX_THREADS
	.align		4
.L_1393:
        /*0098*/ 	.byte	0x04, 0x05
        /*009a*/ 	.short	(.L_1395 - .L_1394)
.L_1394:
        /*009c*/ 	.word	0x00000080
        /*00a0*/ 	.word	0x00000001
        /*00a4*/ 	.word	0x00000001


	//----- nvinfo : EIATTR_CRS_STACK_SIZE
	.align		4
.L_1395:
        /*00a8*/ 	.byte	0x04, 0x1e
        /*00aa*/ 	.short	(.L_1397 - .L_1396)
.L_1396:
        /*00ac*/ 	.word	0x00000000


	//----- nvinfo : EIATTR_CBANK_PARAM_SIZE
	.align		4
.L_1397:
        /*00b0*/ 	.byte	0x03, 0x19
        /*00b2*/ 	.short	0x0030


	//----- nvinfo : EIATTR_PARAM_CBANK
	.align		4
        /*00b4*/ 	.byte	0x04, 0x0a
        /*00b6*/ 	.short	(.L_1399 - .L_1398)
	.align		4
.L_1398:
        /*00b8*/ 	.word	index@(.nv.constant0._ZN3cub18CUB_300001_SM_10006detail9transform16transform_kernelINS2_10policy_hubILb1EN4cuda3std3__45tupleIJN6thrust24THRUST_300001_SM_1000_NS17counting_iteratorIiNSA_11use_defaultESC_SC_EEEEEE10policy1000EiNS7_10__identityENSA_20permutation_iteratorINSA_10device_ptrIiEESK_EEJSD_EEEvT0_iT1_T2_DpNS2_10kernel_argIT3_EE)
        /*00bc*/ 	.short	0x0380
        /*00be*/ 	.short	0x0030


	//----- nvinfo : EIATTR_SW_WAR
	.align		4
.L_1399:
        /*00c0*/ 	.byte	0x04, 0x36
        /*00c2*/ 	.short	(.L_1401 - .L_1400)
.L_1400:
        /*00c4*/ 	.word	0x00000008
.L_1401:


//--------------------- .nv.info._ZN3cub18CUB_300001_SM_10006detail8for_each13static_kernelINS2_12policy_hub_t12policy_500_tElN6thrust24THRUST_300001_SM_1000_NS8cuda_cub10__tabulate7functorINS7_10device_ptrIiEENS7_6system6detail7generic6detail22compute_sequence_valueIivEElEEEEvT0_T1_ --------------------------
	.section	.nv.info._ZN3cub18CUB_300001_SM_10006detail8for_each13static_kernelINS2_12policy_hub_t12policy_500_tElN6thrust24THRUST_300001_SM_1000_NS8cuda_cub10__tabulate7functorINS7_10device_ptrIiEENS7_6system6detail7generic6detail22compute_sequence_valueIivEElEEEEvT0_T1_,"",@"SHT_CUDA_INFO"
	.sectionflags	@""
	.align	4


	//----- nvinfo : EIATTR_CUDA_API_VERSION
	.align		4
        /*0000*/ 	.byte	0x04, 0x37
        /*0002*/ 	.short	(.L_1403 - .L_1402)
.L_1402:
        /*0004*/ 	.word	0x00000082


	//----- nvinfo : EIATTR_KPARAM_INFO
	.align		4
.L_1403:
        /*0008*/ 	.byte	0x04, 0x17
        /*000a*/ 	.short	(.L_1405 - .L_1404)
.L_1404:
        /*000c*/ 	.word	0x00000000
        /*0010*/ 	.short	0x0001
        /*0012*/ 	.short	0x0008
        /*0014*/ 	.byte	0x00, 0xf0, 0x41, 0x00


	//----- nvinfo : EIATTR_KPARAM_INFO
	.align		4
.L_1405:
        /*0018*/ 	.byte	0x04, 0x17
        /*001a*/ 	.short	(.L_1407 - .L_1406)
.L_1406:
        /*001c*/ 	.word	0x00000000
        /*0020*/ 	.short	0x0000
        /*0022*/ 	.short	0x0000
        /*0024*/ 	.byte	0x00, 0xf0, 0x21, 0x00


	//----- nvinfo : EIATTR_SPARSE_MMA_MASK
	.align		4
.L_1407:
        /*0028*/ 	.byte	0x03, 0x50
        /*002a*/ 	.short	0x0000


	//----- nvinfo : EIATTR_MAXREG_COUNT
	.align		4
        /*002c*/ 	.byte	0x03, 0x1b
        /*002e*/ 	.short	0x00ff


	//----- nvinfo : EIATTR_MERCURY_ISA_VERSION
	.align		4
        /*0030*/ 	.byte	0x03, 0x5f
        /*0032*/ 	.short	0x0101


	//----- nvinfo : EIATTR_VRC_CTA_INIT_COUNT
	.align		4
        /*0034*/ 	.byte	0x02, 0x4a
	.zero		1
	.zero		1


	//----- nvinfo : EIATTR_EXIT_INSTR_OFFSETS
	.align		4
        /*0038*/ 	.byte	0x04, 0x1c
        /*003a*/ 	.short	(.L_1409 - .L_1408)


	//   ....[0]....
.L_1408:
        /*003c*/ 	.word	0x00000160


	//   ....[1]....
        /*0040*/ 	.word	0x000002b0


	//   ....[2]....
        /*0044*/ 	.word	0x00000340


	//----- nvinfo : EIATTR_MAX_THREADS
	.align		4
.L_1409:
        /*0048*/ 	.byte	0x04, 0x05
        /*004a*/ 	.short	(.L_1411 - .L_1410)
.L_1410:
        /*004c*/ 	.word	0x00000100
        /*0050*/ 	.word	0x00000001
        /*0054*/ 	.word	0x00000001


	//----- nvinfo : EIATTR_CRS_STACK_SIZE
	.align		4
.L_1411:
        /*0058*/ 	.byte	0x04, 0x1e
        /*005a*/ 	.short	(.L_1413 - .L_1412)
.L_1412:
        /*005c*/ 	.word	0x00000000


	//----- nvinfo : EIATTR_CBANK_PARAM_SIZE
	.align		4
.L_1413:
        /*0060*/ 	.byte	0x03, 0x19
        /*0062*/ 	.short	0x0018


	//----- nvinfo : EIATTR_PARAM_CBANK
	.align		4
        /*0064*/ 	.byte	0x04, 0x0a
        /*0066*/ 	.short	(.L_1415 - .L_1414)
	.align		4
.L_1414:
        /*0068*/ 	.word	index@(.nv.constant0._ZN3cub18CUB_300001_SM_10006detail8for_each13static_kernelINS2_12policy_hub_t12policy_500_tElN6thrust24THRUST_300001_SM_1000_NS8cuda_cub10__tabulate7functorINS7_10device_ptrIiEENS7_6system6detail7generic6detail22compute_sequence_valueIivEElEEEEvT0_T1_)
        /*006c*/ 	.short	0x0380
        /*006e*/ 	.short	0x0018


	//----- nvinfo : EIATTR_SW_WAR
	.align		4
.L_1415:
        /*0070*/ 	.byte	0x04, 0x36
        /*0072*/ 	.short	(.L_1417 - .L_1416)
.L_1416:
        /*0074*/ 	.word	0x00000008
.L_1417:


//--------------------- .nv.info._ZN3cub18CUB_300001_SM_10006detail11EmptyKernelIvEEvv --------------------------
	.section	.nv.info._ZN3cub18CUB_300001_SM_10006detail11EmptyKernelIvEEvv,"",@"SHT_CUDA_INFO"
	.sectionflags	@""
	.align	4


	//----- nvinfo : EIATTR_CUDA_API_VERSION
	.align		4
        /*0000*/ 	.byte	0x04, 0x37
        /*0002*/ 	.short	(.L_1419 - .L_1418)
.L_1418:
        /*0004*/ 	.word	0x00000082


	//----- nvinfo : EIATTR_SPARSE_MMA_MASK
	.align		4
.L_1419:
        /*0008*/ 	.byte	0x03, 0x50
        /*000a*/ 	.short	0x0000


	//----- nvinfo : EIATTR_MAXREG_COUNT
	.align		4
        /*000c*/ 	.byte	0x03, 0x1b
        /*000e*/ 	.short	0x00ff


	//----- nvinfo : EIATTR_MERCURY_ISA_VERSION
	.align		4
        /*0010*/ 	.byte	0x03, 0x5f
        /*0012*/ 	.short	0x0101


	//----- nvinfo : EIATTR_VRC_CTA_INIT_COUNT
	.align		4
        /*0014*/ 	.byte	0x02, 0x4a
	.zero		1
	.zero		1


	//----- nvinfo : EIATTR_EXIT_INSTR_OFFSETS
	.align		4
        /*0018*/ 	.byte	0x04, 0x1c
        /*001a*/ 	.short	(.L_1421 - .L_1420)


	//   ....[0]....
.L_1420:
        /*001c*/ 	.word	0x00000010


	//----- nvinfo : EIATTR_SW_WAR
	.align		4
.L_1421:
        /*0020*/ 	.byte	0x04, 0x36
        /*0022*/ 	.short	(.L_1423 - .L_1422)
.L_1422:
        /*0024*/ 	.word	0x00000008
.L_1423:


//--------------------- .nv.info._Z23compute_active_verticesPiiS_ --------------------------
	.section	.nv.info._Z23compute_active_verticesPiiS_,"",@"SHT_CUDA_INFO"
	.sectionflags	@""
	.align	4


	//----- nvinfo : EIATTR_CUDA_API_VERSION
	.align		4
        /*0000*/ 	.byte	0x04, 0x37
        /*0002*/ 	.short	(.L_1425 - .L_1424)
.L_1424:
        /*0004*/ 	.word	0x00000082


	//----- nvinfo : EIATTR_KPARAM_INFO
	.align		4
.L_1425:
        /*0008*/ 	.byte	0x04, 0x17
        /*000a*/ 	.short	(.L_1427 - .L_1426)
.L_1426:
        /*000c*/ 	.word	0x00000000
        /*0010*/ 	.short	0x0002
        /*0012*/ 	.short	0x0010
        /*0014*/ 	.byte	0x00, 0xf5, 0x21, 0x00


	//----- nvinfo : EIATTR_KPARAM_INFO
	.align		4
.L_1427:
        /*0018*/ 	.byte	0x04, 0x17
        /*001a*/ 	.short	(.L_1429 - .L_1428)
.L_1428:
        /*001c*/ 	.word	0x00000000
        /*0020*/ 	.short	0x0001
        /*0022*/ 	.short	0x0008
        /*0024*/ 	.byte	0x00, 0xf0, 0x11, 0x00


	//----- nvinfo : EIATTR_KPARAM_INFO
	.align		4
.L_1429:
        /*0028*/ 	.byte	0x04, 0x17
        /*002a*/ 	.short	(.L_1431 - .L_1430)
.L_1430:
        /*002c*/ 	.word	0x00000000
        /*0030*/ 	.short	0x0000
        /*0032*/ 	.short	0x0000
        /*0034*/ 	.byte	0x00, 0xf5, 0x21, 0x00


	//----- nvinfo : EIATTR_SPARSE_MMA_MASK
	.align		4
.L_1431:
        /*0038*/ 	.byte	0x03, 0x50
        /*003a*/ 	.short	0x0000


	//----- nvinfo : EIATTR_MAXREG_COUNT
	.align		4
        /*003c*/ 	.byte	0x03, 0x1b
        /*003e*/ 	.short	0x00ff


	//----- nvinfo : EIATTR_NUM_BARRIERS
	.align		4
        /*0040*/ 	.byte	0x02, 0x4c
        /*0042*/ 	.byte	0x01
	.zero		1


	//----- nvinfo : EIATTR_MERCURY_ISA_VERSION
	.align		4
        /*0044*/ 	.byte	0x03, 0x5f
        /*0046*/ 	.short	0x0101


	//----- nvinfo : EIATTR_COOP_GROUP_MASK_REGIDS
	.align		4
        /*0048*/ 	.byte	0x04, 0x29
        /*004a*/ 	.short	(.L_1433 - .L_1432)


	//   ....[0]....
.L_1432:
        /*004c*/ 	.word	0xffffffff


	//   ....[1]....
        /*0050*/ 	.word	0xffffffff


	//   ....[2]....
        /*0054*/ 	.word	0xffffffff


	//   ....[3]....
        /*0058*/ 	.word	0xffffffff


	//   ....[4]....
        /*005c*/ 	.word	0xffffffff


	//   ....[5]....
        /*0060*/ 	.word	0xffffffff


	//   ....[6]....
        /*0064*/ 	.word	0xffffffff


	//   ....[7]....
        /*0068*/ 	.word	0xffffffff


	//   ....[8]....
        /*006c*/ 	.word	0xffffffff


	//   ....[9]....
        /*0070*/ 	.word	0xffffffff


	//----- nvinfo : EIATTR_COOP_GROUP_INSTR_OFFSETS
	.align		4
.L_1433:
        /*0074*/ 	.byte	0x04, 0x28
        /*0076*/ 	.short	(.L_1435 - .L_1434)


	//   ....[0]....
.L_1434:
        /*0078*/ 	.word	0x00000f00


	//   ....[1]....
        /*007c*/ 	.word	0x00000f70


	//   ....[2]....
        /*0080*/ 	.word	0x00000fb0


	//   ....[3]....
        /*0084*/ 	.word	0x00000fd0


	//   ....[4]....
        /*0088*/ 	.word	0x00000ff0


	//   ....[5]....
        /*008c*/ 	.word	0x000010e0


	//   ....[6]....
        /*0090*/ 	.word	0x00001100


	//   ....[7]....
        /*0094*/ 	.word	0x00001120


	//   ....[8]....
        /*0098*/ 	.word	0x00001140


	//   ....[9]....
        /*009c*/ 	.word	0x00001160


	//----- nvinfo : EIATTR_VRC_CTA_INIT_COUNT
	.align		4
.L_1435:
        /*00a0*/ 	.byte	0x02, 0x4a
	.zero		1
	.zero		1


	//----- nvinfo : EIATTR_EXIT_INSTR_OFFSETS
	.align		4
        /*00a4*/ 	.byte	0x04, 0x1c
        /*00a6*/ 	.short	(.L_1437 - .L_1436)


	//   ....[0]....
.L_1436:
        /*00a8*/ 	.word	0x00001030


	//   ....[1]....
        /*00ac*/ 	.word	0x00001170


	//   ....[2]....
        /*00b0*/ 	.word	0x000011c0


	//----- nvinfo : EIATTR_CRS_STACK_SIZE
	.align		4
.L_1437:
        /*00b4*/ 	.byte	0x04, 0x1e
        /*00b6*/ 	.short	(.L_1439 - .L_1438)
.L_1438:
        /*00b8*/ 	.word	0x00000000


	//----- nvinfo : EIATTR_CBANK_PARAM_SIZE
	.align		4
.L_1439:
        /*00bc*/ 	.byte	0x03, 0x19
        /*00be*/ 	.short	0x0018


	//----- nvinfo : EIATTR_PARAM_CBANK
	.align		4
        /*00c0*/ 	.byte	0x04, 0x0a
        /*00c2*/ 	.short	(.L_1441 - .L_1440)
	.align		4
.L_1440:
        /*00c4*/ 	.word	index@(.nv.constant0._Z23compute_active_verticesPiiS_)
        /*00c8*/ 	.short	0x0380
        /*00ca*/ 	.short	0x0018


	//----- nvinfo : EIATTR_SW_WAR
	.align		4
.L_1441:
        /*00cc*/ 	.byte	0x04, 0x36
        /*00ce*/ 	.short	(.L_1443 - .L_1442)
.L_1442:
        /*00d0*/ 	.word	0x00000008
.L_1443:


//--------------------- .nv.info._Z14unmap_coloringPiS_S_i --------------------------
	.section	.nv.info._Z14unmap_coloringPiS_S_i,"",@"SHT_CUDA_INFO"
	.sectionflags	@""
	.align	4


	//----- nvinfo : EIATTR_CUDA_API_VERSION
	.align		4
        /*0000*/ 	.byte	0x04, 0x37
        /*0002*/ 	.short	(.L_1445 - .L_1444)
.L_1444:
        /*0004*/ 	.word	0x00000082


	//----- nvinfo : EIATTR_KPARAM_INFO
	.align		4
.L_1445:
        /*0008*/ 	.byte	0x04, 0x17
        /*000a*/ 	.short	(.L_1447 - .L_1446)
.L_1446:
        /*000c*/ 	.word	0x00000000
        /*0010*/ 	.short	0x0003
        /*0012*/ 	.short	0x0018
        /*0014*/ 	.byte	0x00, 0xf0, 0x11, 0x00


	//----- nvinfo : EIATTR_KPARAM_INFO
	.align		4
.L_1447:
        /*0018*/ 	.byte	0x04, 0x17
        /*001a*/ 	.short	(.L_1449 - .L_1448)
.L_1448:
        /*001c*/ 	.word	0x00000000
        /*0020*/ 	.short	0x0002
        /*0022*/ 	.short	0x0010
        /*0024*/ 	.byte	0x00, 0xf5, 0x21, 0x00


	//----- nvinfo : EIATTR_KPARAM_INFO
	.align		4
.L_1449:
        /*0028*/ 	.byte	0x04, 0x17
        /*002a*/ 	.short	(.L_1451 - .L_1450)
.L_1450:
        /*002c*/ 	.word	0x00000000
        /*0030*/ 	.short	0x0001
        /*0032*/ 	.short	0x0008
        /*0034*/ 	.byte	0x00, 0xf5, 0x21, 0x00


	//----- nvinfo : EIATTR_KPARAM_INFO
	.align		4
.L_1451:
        /*0038*/ 	.byte	0x04, 0x17
        /*003a*/ 	.short	(.L_1453 - .L_1452)
.L_1452:
        /*003c*/ 	.word	0x00000000
        /*0040*/ 	.short	0x0000
        /*0042*/ 	.short	0x0000
        /*0044*/ 	.byte	0x00, 0xf5, 0x21, 0x00


	//----- nvinfo : EIATTR_SPARSE_MMA_MASK
	.align		4
.L_1453:
        /*0048*/ 	.byte	0x03, 0x50
        /*004a*/ 	.short	0x0000


	//----- nvinfo : EIATTR_MAXREG_COUNT
	.align		4
        /*004c*/ 	.byte	0x03, 0x1b
        /*004e*/ 	.short	0x00ff


	//----- nvinfo : EIATTR_MERCURY_ISA_VERSION
	.align		4
        /*0050*/ 	.byte	0x03, 0x5f
        /*0052*/ 	.short	0x0101


	//----- nvinfo : EIATTR_VRC_CTA_INIT_COUNT
	.align		4
        /*0054*/ 	.byte	0x02, 0x4a
	.zero		1
	.zero		1


	//----- nvinfo : EIATTR_EXIT_INSTR_OFFSETS
	.align		4
        /*0058*/ 	.byte	0x04, 0x1c
        /*005a*/ 	.short	(.L_1455 - .L_1454)


	//   ....[0]....
.L_1454:
        /*005c*/ 	.word	0x00000090


	//   ....[1]....
        /*0060*/ 	.word	0x00000390


	//   ....[2]....
        /*0064*/ 	.word	0x00000580


	//----- nvinfo : EIATTR_CRS_STACK_SIZE
	.align		4
.L_1455:
        /*0068*/ 	.byte	0x04, 0x1e
        /*006a*/ 	.short	(.L_1457 - .L_1456)
.L_1456:
        /*006c*/ 	.word	0x00000000


	//----- nvinfo : EIATTR_CBANK_PARAM_SIZE
	.align		4
.L_1457:
        /*0070*/ 	.byte	0x03, 0x19
        /*0072*/ 	.short	0x001c


	//----- nvinfo : EIATTR_PARAM_CBANK
	.align		4
        /*0074*/ 	.byte	0x04, 0x0a
        /*0076*/ 	.short	(.L_1459 - .L_1458)
	.align		4
.L_1458:
        /*0078*/ 	.word	index@(.nv.constant0._Z14unmap_coloringPiS_S_i)
        /*007c*/ 	.short	0x0380
        /*007e*/ 	.short	0x001c


	//----- nvinfo : EIATTR_SW_WAR
	.align		4
.L_1459:
        /*0080*/ 	.byte	0x04, 0x36
        /*0082*/ 	.short	(.L_1461 - .L_1460)
.L_1460:
        /*0084*/ 	.word	0x00000008
.L_1461:


//--------------------- .nv.info._Z21scatter_edges_by_permPiS_iS_S_S_S_S_ --------------------------
	.section	.nv.info._Z21scatter_edges_by_permPiS_iS_S_S_S_S_,"",@"SHT_CUDA_INFO"
	.sectionflags	@""
	.align	4


	//----- nvinfo : EIATTR_CUDA_API_VERSION
	.align		4
        /*0000*/ 	.byte	0x04, 0x37
        /*0002*/ 	.short	(.L_1463 - .L_1462)
.L_1462:
        /*0004*/ 	.word	0x00000082


	//----- nvinfo : EIATTR_KPARAM_INFO
	.align		4
.L_1463:
        /*0008*/ 	.byte	0x04, 0x17
        /*000a*/ 	.short	(.L_1465 - .L_1464)
.L_1464:
        /*000c*/ 	.word	0x00000000
        /*0010*/ 	.short	0x0007
        /*0012*/ 	.short	0x0038
        /*0014*/ 	.byte	0x00, 0xf5, 0x21, 0x00


	//----- nvinfo : EIATTR_KPARAM_INFO
	.align		4
.L_1465:
        /*0018*/ 	.byte	0x04, 0x17
        /*001a*/ 	.short	(.L_1467 - .L_1466)
.L_1466:
        /*001c*/ 	.word	0x00000000
        /*0020*/ 	.short	0x0006
        /*0022*/ 	.short	0x0030
        /*0024*/ 	.byte	0x00, 0xf5, 0x21, 0x00


	//----- nvinfo : EIATTR_KPARAM_INFO
	.align		4
.L_1467:
        /*0028*/ 	.byte	0x04, 0x17
        /*002a*/ 	.short	(.L_1469 - .L_1468)
.L_1468:
        /*002c*/ 	.word	0x00000000
        /*0030*/ 	.short	0x0005
        /*0032*/ 	.short	0x0028
        /*0034*/ 	.byte	0x00, 0xf5, 0x21, 0x00


	//----- nvinfo : EIATTR_KPARAM_INFO
	.align		4
.L_1469:
        /*0038*/ 	.byte	0x04, 0x17
        /*003a*/ 	.short	(.L_1471 - .L_1470)
.L_1470:
        /*003c*/ 	.word	0x00000000
        /*0040*/ 	.short	0x0004
        /*0042*/ 	.short	0x0020
        /*0044*/ 	.byte	0x00, 0xf5, 0x21, 0x00


	//----- nvinfo : EIATTR_KPARAM_INFO
	.align		4
.L_1471:
        /*0048*/ 	.byte	0x04, 0x17
        /*004a*/ 	.short	(.L_1473 - .L_1472)
.L_1472:
        /*004c*/ 	.word	0x00000000
        /*0050*/ 	.short	0x0003
        /*0052*/ 	.short	0x0018
        /*0054*/ 	.byte	0x00, 0xf5, 0x21, 0x00


	//----- nvinfo : EIATTR_KPARAM_INFO
	.align		4
.L_1473:
        /*0058*/ 	.byte	0x04, 0x17
        /*005a*/ 	.short	(.L_1475 - .L_1474)
.L_1474:
        /*005c*/ 	.word	0x00000000
        /*0060*/ 	.short	0x0002
        /*0062*/ 	.short	0x0010
        /*0064*/ 	.byte	0x00, 0xf0, 0x11, 0x00


	//----- nvinfo : EIATTR_KPARAM_INFO
	.align		4
.L_1475:
        /*0068*/ 	.byte	0x04, 0x17
        /*006a*/ 	.short	(.L_1477 - .L_1476)
.L_1476:
        /*006c*/ 	.word	0x00000000
        /*0070*/ 	.short	0x0001
        /*0072*/ 	.short	0x0008
        /*0074*/ 	.byte	0x00, 0xf5, 0x21, 0x00


	//----- nvinfo : EIATTR_KPARAM_INFO
	.align		4
.L_1477:
        /*0078*/ 	.byte	0x04, 0x17
        /*007a*/ 	.short	(.L_1479 - .L_1478)
.L_1478:
        /*007c*/ 	.word	0x00000000
        /*0080*/ 	.short	0x0000
        /*0082*/ 	.short	0x0000
        /*0084*/ 	.byte	0x00, 0xf5, 0x21, 0x00


	//----- nvinfo : EIATTR_SPARSE_MMA_MASK
	.align		4
.L_1479:
        /*0088*/ 	.byte	0x03, 0x50
        /*008a*/ 	.short	0x0000


	//----- nvinfo : EIATTR_MAXREG_COUNT
	.align		4
        /*008c*/ 	.byte	0x03, 0x1b
        /*008e*/ 	.short	0x00ff


	//----- nvinfo : EIATTR_MERCURY_ISA_VERSION
	.align		4
        /*0090*/ 	.byte	0x03, 0x5f
        /*0092*/ 	.short	0x0101


	//----- nvinfo : EIATTR_VRC_CTA_INIT_COUNT
	.align		4
        /*0094*/ 	.byte	0x02, 0x4a
	.zero		1
	.zero		1


	//----- nvinfo : EIATTR_EXIT_INSTR_OFFSETS
	.align		4
        /*0098*/ 	.byte	0x04, 0x1c
        /*009a*/ 	.short	(.L_1481 - .L_1480)


	//   ....[0]....
.L_1480:
        /*009c*/ 	.word	0x00000070


	//   ....[1]....
        /*00a0*/ 	.word	0x000007e0


	//----- nvinfo : EIATTR_CRS_STACK_SIZE
	.align		4
.L_1481:
        /*00a4*/ 	.byte	0x04, 0x1e
        /*00a6*/ 	.short	(.L_1483 - .L_1482)
.L_1482:
        /*00a8*/ 	.word	0x00000000


	//----- nvinfo : EIATTR_CBANK_PARAM_SIZE
	.align		4
.L_1483:
        /*00ac*/ 	.byte	0x03, 0x19
        /*00ae*/ 	.short	0x0040


	//----- nvinfo : EIATTR_PARAM_CBANK
	.align		4
        /*00b0*/ 	.byte	0x04, 0x0a
        /*00b2*/ 	.short	(.L_1485 - .L_1484)
	.align		4
.L_1484:
        /*00b4*/ 	.word	index@(.nv.constant0._Z21scatter_edges_by_permPiS_iS_S_S_S_S_)
        /*00b8*/ 	.short	0x0380
        /*00ba*/ 	.short	0x0040


	//----- nvinfo : EIATTR_SW_WAR
	.align		4
.L_1485:
        /*00bc*/ 	.byte	0x04, 0x36
        /*00be*/ 	.short	(.L_1487 - .L_1486)
.L_1486:
        /*00c0*/ 	.word	0x00000008
.L_1487:


//--------------------- .nv.info._Z14update_degreesPiS_iiS_S_ --------------------------
	.section	.nv.info._Z14update_degreesPiS_iiS_S_,"",@"SHT_CUDA_INFO"
	.sectionflags	@""
	.align	4


	//----- nvinfo : EIATTR_CUDA_API_VERSION
	.align		4
        /*0000*/ 	.byte	0x04, 0x37
        /*0002*/ 	.short	(.L_1489 - .L_1488)
.L_1488:
        /*0004*/ 	.word	0x00000082


	//----- nvinfo : EIATTR_KPARAM_INFO
	.align		4
.L_1489:
        /*0008*/ 	.byte	0x04, 0x17
        /*000a*/ 	.short	(.L_1491 - .L_1490)
.L_1490:
        /*000c*/ 	.word	0x00000000
        /*0010*/ 	.short	0x0005
        /*0012*/ 	.short	0x0020
        /*0014*/ 	.byte	0x00, 0xf5, 0x21, 0x00


	//----- nvinfo : EIATTR_KPARAM_INFO
	.align		4
.L_1491:
        /*0018*/ 	.byte	0x04, 0x17
        /*001a*/ 	.short	(.L_1493 - .L_1492)
.L_1492:
        /*001c*/ 	.word	0x00000000
        /*0020*/ 	.short	0x0004
        /*0022*/ 	.short	0x0018
        /*0024*/ 	.byte	0x00, 0xf5, 0x21, 0x00


	//----- nvinfo : EIATTR_KPARAM_INFO
	.align		4
.L_1493:
        /*0028*/ 	.byte	0x04, 0x17
        /*002a*/ 	.short	(.L_1495 - .L_1494)
.L_1494:
        /*002c*/ 	.word	0x00000000
        /*0030*/ 	.short	0x0003
        /*0032*/ 	.short	0x0014
        /*0034*/ 	.byte	0x00, 0xf0, 0x11, 0x00


	//----- nvinfo : EIATTR_KPARAM_INFO
	.align		4
.L_1495:
        /*0038*/ 	.byte	0x04, 0x17
        /*003a*/ 	.short	(.L_1497 - .L_1496)
.L_1496:
        /*003c*/ 	.word	0x00000000
        /*0040*/ 	.short	0x0002
        /*0042*/ 	.short	0x0010
        /*0044*/ 	.byte	0x00, 0xf0, 0x11, 0x00


	//----- nvinfo : EIATTR_KPARAM_INFO
	.align		4
.L_1497:
        /*0048*/ 	.byte	0x04, 0x17
        /*004a*/ 	.short	(.L_1499 - .L_1498)
.L_1498:
        /*004c*/ 	.word	0x00000000
        /*0050*/ 	.short	0x0001
        /*0052*/ 	.short	0x0008
        /*0054*/ 	.byte	0x00, 0xf5, 0x21, 0x00


	//----- nvinfo : EIATTR_KPARAM_INFO
	.align		4
.L_1499:
        /*0058*/ 	.byte	0x04, 0x17
        /*005a*/ 	.short	(.L_1501 - .L_1500)
.L_1500:
        /*005c*/ 	.word	0x00000000
        /*0060*/ 	.short	0x0000
        /*0062*/ 	.short	0x0000
        /*0064*/ 	.byte	0x00, 0xf5, 0x21, 0x00


	//----- nvinfo : EIATTR_SPARSE_MMA_MASK
	.align		4
.L_1501:
        /*0068*/ 	.byte	0x03, 0x50
        /*006a*/ 	.short	0x0000


	//----- nvinfo : EIATTR_MAXREG_COUNT
	.align		4
        /*006c*/ 	.byte	0x03, 0x1b
        /*006e*/ 	.short	0x00ff


	//----- nvinfo : EIATTR_MERCURY_ISA_VERSION
	.align		4
        /*0070*/ 	.byte	0x03, 0x5f
        /*0072*/ 	.short	0x0101


	//----- nvinfo : EIATTR_VRC_CTA_INIT_COUNT
	.align		4
        /*0074*/ 	.byte	0x02, 0x4a
	.zero		1
	.zero		1


	//----- nvinfo : EIATTR_EXIT_INSTR_OFFSETS
	.align		4
        /*0078*/ 	.byte	0x04, 0x1c
        /*007a*/ 	.short	(.L_1503 - .L_1502)


	//   ....[0]....
.L_1502:
        /*007c*/ 	.word	0x00000070


	//   ....[1]....
        /*0080*/ 	.word	0x00001180


	//----- nvinfo : EIATTR_CRS_STACK_SIZE
	.align		4
.L_1503:
        /*0084*/ 	.byte	0x04, 0x1e
        /*0086*/ 	.short	(.L_1505 - .L_1504)
.L_1504:
        /*0088*/ 	.word	0x00000000


	//----- nvinfo : EIATTR_CBANK_PARAM_SIZE
	.align		4
.L_1505:
        /*008c*/ 	.byte	0x03, 0x19
        /*008e*/ 	.short	0x0028


	//----- nvinfo : EIATTR_PARAM_CBANK
	.align		4
        /*0090*/ 	.byte	0x04, 0x0a
        /*0092*/ 	.short	(.L_1507 - .L_1506)
	.align		4
.L_1506:
        /*0094*/ 	.word	index@(.nv.constant0._Z14update_degreesPiS_iiS_S_)
        /*0098*/ 	.short	0x0380
        /*009a*/ 	.short	0x0028


	//----- nvinfo : EIATTR_SW_WAR
	.align		4
.L_1507:
        /*009c*/ 	.byte	0x04, 0x36
        /*009e*/ 	.short	(.L_1509 - .L_1508)
.L_1508:
        /*00a0*/ 	.word	0x00000008
.L_1509:


//--------------------- .nv.info._Z22smallest_last_orderingPiS_iiiS_S_ifS_ --------------------------
	.section	.nv.info._Z22smallest_last_orderingPiS_iiiS_S_ifS_,"",@"SHT_CUDA_INFO"
	.sectionflags	@""
	.align	4


	//----- nvinfo : EIATTR_CUDA_API_VERSION
	.align		4
        /*0000*/ 	.byte	0x04, 0x37
        /*0002*/ 	.short	(.L_1511 - .L_1510)
.L_1510:
        /*0004*/ 	.word	0x00000082


	//----- nvinfo : EIATTR_KPARAM_INFO
	.align		4
.L_1511:
        /*0008*/ 	.byte	0x04, 0x17
        /*000a*/ 	.short	(.L_1513 - .L_1512)
.L_1512:
        /*000c*/ 	.word	0x00000000
        /*0010*/ 	.short	0x0009
        /*0012*/ 	.short	0x0038
        /*0014*/ 	.byte	0x00, 0xf5, 0x21, 0x00


	//----- nvinfo : EIATTR_KPARAM_INFO
	.align		4
.L_1513:
        /*0018*/ 	.byte	0x04, 0x17
        /*001a*/ 	.short	(.L_1515 - .L_1514)
.L_1514:
        /*001c*/ 	.word	0x00000000
        /*0020*/ 	.short	0x0008
        /*0022*/ 	.short	0x0034
        /*0024*/ 	.byte	0x00, 0xf0, 0x11, 0x00


	//----- nvinfo : EIATTR_KPARAM_INFO
	.align		4
.L_1515:
        /*0028*/ 	.byte	0x04, 0x17
        /*002a*/ 	.short	(.L_1517 - .L_1516)
.L_1516:
        /*002c*/ 	.word	0x00000000
        /*0030*/ 	.short	0x0007
        /*0032*/ 	.short	0x0030
        /*0034*/ 	.byte	0x00, 0xf0, 0x11, 0x00


	//----- nvinfo : EIATTR_KPARAM_INFO
	.align		4
.L_1517:
        /*0038*/ 	.byte	0x04, 0x17
        /*003a*/ 	.short	(.L_1519 - .L_1518)
.L_1518:
        /*003c*/ 	.word	0x00000000
        /*0040*/ 	.short	0x0006
        /*0042*/ 	.short	0x0028
        /*0044*/ 	.byte	0x00, 0xf5, 0x21, 0x00


	//----- nvinfo : EIATTR_KPARAM_INFO
	.align		4
.L_1519:
        /*0048*/ 	.byte	0x04, 0x17
        /*004a*/ 	.short	(.L_1521 - .L_1520)
.L_1520:
        /*004c*/ 	.word	0x00000000
        /*0050*/ 	.short	0x0005
        /*0052*/ 	.short	0x0020
        /*0054*/ 	.byte	0x00, 0xf5, 0x21, 0x00


	//----- nvinfo : EIATTR_KPARAM_INFO
	.align		4
.L_1521:
        /*0058*/ 	.byte	0x04, 0x17
        /*005a*/ 	.short	(.L_1523 - .L_1522)
.L_1522:
        /*005c*/ 	.word	0x00000000
        /*0060*/ 	.short	0x0004
        /*0062*/ 	.short	0x0018
        /*0064*/ 	.byte	0x00, 0xf0, 0x11, 0x00


	//----- nvinfo : EIATTR_KPARAM_INFO
	.align		4
.L_1523:
        /*0068*/ 	.byte	0x04, 0x17
        /*006a*/ 	.short	(.L_1525 - .L_1524)
.L_1524:
        /*006c*/ 	.word	0x00000000
        /*0070*/ 	.short	0x0003
        /*0072*/ 	.short	0x0014
        /*0074*/ 	.byte	0x00, 0xf0, 0x11, 0x00


	//----- nvinfo : EIATTR_KPARAM_INFO
	.align		4
.L_1525:
        /*0078*/ 	.byte	0x04, 0x17
        /*007a*/ 	.short	(.L_1527 - .L_1526)
.L_1526:
        /*007c*/ 	.word	0x00000000
        /*0080*/ 	.short	0x0002
        /*0082*/ 	.short	0x0010
        /*0084*/ 	.byte	0x00, 0xf0, 0x11, 0x00


	//----- nvinfo : EIATTR_KPARAM_INFO
	.align		4
.L_1527:
        /*0088*/ 	.byte	0x04, 0x17
        /*008a*/ 	.short	(.L_1529 - .L_1528)
.L_1528:
        /*008c*/ 	.word	0x00000000
        /*0090*/ 	.short	0x0001
        /*0092*/ 	.short	0x0008
        /*0094*/ 	.byte	0x00, 0xf5, 0x21, 0x00


	//----- nvinfo : EIATTR_KPARAM_INFO
	.align		4
.L_1529:
        /*0098*/ 	.byte	0x04, 0x17
        /*009a*/ 	.short	(.L_1531 - .L_1530)
.L_1530:
        /*009c*/ 	.word	0x00000000
        /*00a0*/ 	.short	0x0000
        /*00a2*/ 	.short	0x0000
        /*00a4*/ 	.byte	0x00, 0xf5, 0x21, 0x00


	//----- nvinfo : EIATTR_SPARSE_MMA_MASK
	.align		4
.L_1531:
        /*00a8*/ 	.byte	0x03, 0x50
        /*00aa*/ 	.short	0x0000


	//----- nvinfo : EIATTR_MAXREG_COUNT
	.align		4
        /*00ac*/ 	.byte	0x03, 0x1b
        /*00ae*/ 	.short	0x00ff


	//----- nvinfo : EIATTR_NUM_BARRIERS
	.align		4
        /*00b0*/ 	.byte	0x02, 0x4c
        /*00b2*/ 	.byte	0x01
	.zero		1


	//----- nvinfo : EIATTR_MERCURY_ISA_VERSION
	.align		4
        /*00b4*/ 	.byte	0x03, 0x5f
        /*00b6*/ 	.short	0x0101


	//----- nvinfo : EIATTR_COOP_GROUP_MASK_REGIDS
	.align		4
        /*00b8*/ 	.byte	0x04, 0x29
        /*00ba*/ 	.short	(.L_1533 - .L_1532)


	//   ....[0]....
.L_1532:
        /*00bc*/ 	.word	0xffffffff


	//   ....[1]....
        /*00c0*/ 	.word	0xffffffff


	//   ....[2]....
        /*00c4*/ 	.word	0xffffffff


	//   ....[3]....
        /*00c8*/ 	.word	0xffffffff


	//   ....[4]....
        /*00cc*/ 	.word	0xffffffff


	//   ....[5]....
        /*00d0*/ 	.word	0xffffffff


	//   ....[6]....
        /*00d4*/ 	.word	0xffffffff


	//   ....[7]....
        /*00d8*/ 	.word	0xffffffff


	//   ....[8]....
        /*00dc*/ 	.word	0xffffffff


	//   ....[9]....
        /*00e0*/ 	.word	0xffffffff


	//----- nvinfo : EIATTR_COOP_GROUP_INSTR_OFFSETS
	.align		4
.L_1533:
        /*00e4*/ 	.byte	0x04, 0x28
        /*00e6*/ 	.short	(.L_1535 - .L_1534)


	//   ....[0]....
.L_1534:
        /*00e8*/ 	.word	0x00000270


	//   ....[1]....
        /*00ec*/ 	.word	0x000002e0


	//   ....[2]....
        /*00f0*/ 	.word	0x00000320


	//   ....[3]....
        /*00f4*/ 	.word	0x00000340


	//   ....[4]....
        /*00f8*/ 	.word	0x00000360


	//   ....[5]....
        /*00fc*/ 	.word	0x00000450


	//   ....[6]....
        /*0100*/ 	.word	0x00000470


	//   ....[7]....
        /*0104*/ 	.word	0x00000490


	//   ....[8]....
        /*0108*/ 	.word	0x000004b0


	//   ....[9]....
        /*010c*/ 	.word	0x000004d0


	//----- nvinfo : EIATTR_VRC_CTA_INIT_COUNT
	.align		4
.L_1535:
        /*0110*/ 	.byte	0x02, 0x4a
	.zero		1
	.zero		1


	//----- nvinfo : EIATTR_EXIT_INSTR_OFFSETS
	.align		4
        /*0114*/ 	.byte	0x04, 0x1c
        /*0116*/ 	.short	(.L_1537 - .L_1536)


	//   ....[0]....
.L_1536:
        /*0118*/ 	.word	0x000003a0


	//   ....[1]....
        /*011c*/ 	.word	0x000004e0


	//   ....[2]....
        /*0120*/ 	.word	0x00000530


	//----- nvinfo : EIATTR_CRS_STACK_SIZE
	.align		4
.L_1537:
        /*0124*/ 	.byte	0x04, 0x1e
        /*0126*/ 	.short	(.L_1539 - .L_1538)
.L_1538:
        /*0128*/ 	.word	0x00000000


	//----- nvinfo : EIATTR_CBANK_PARAM_SIZE
	.align		4
.L_1539:
        /*012c*/ 	.byte	0x03, 0x19
        /*012e*/ 	.short	0x0040


	//----- nvinfo : EIATTR_PARAM_CBANK
	.align		4
        /*0130*/ 	.byte	0x04, 0x0a
        /*0132*/ 	.short	(.L_1541 - .L_1540)
	.align		4
.L_1540:
        /*0134*/ 	.word	index@(.nv.constant0._Z22smallest_last_orderingPiS_iiiS_S_ifS_)
        /*0138*/ 	.short	0x0380
        /*013a*/ 	.short	0x0040


	//----- nvinfo : EIATTR_SW_WAR
	.align		4
.L_1541:
        /*013c*/ 	.byte	0x04, 0x36
        /*013e*/ 	.short	(.L_1543 - .L_1542)
.L_1542:
        /*0140*/ 	.word	0x00000008
.L_1543:


//--------------------- .nv.info._Z20compute_active_edgesPiS_iS_S_ --------------------------
	.section	.nv.info._Z20compute_active_edgesPiS_iS_S_,"",@"SHT_CUDA_INFO"
	.sectionflags	@""
	.align	4


	//----- nvinfo : EIATTR_CUDA_API_VERSION
	.align		4
        /*0000*/ 	.byte	0x04, 0x37
        /*0002*/ 	.short	(.L_1545 - .L_1544)
.L_1544:
        /*0004*/ 	.word	0x00000082


	//----- nvinfo : EIATTR_KPARAM_INFO
	.align		4
.L_1545:
        /*0008*/ 	.byte	0x04, 0x17
        /*000a*/ 	.short	(.L_1547 - .L_1546)
.L_1546:
        /*000c*/ 	.word	0x00000000
        /*0010*/ 	.short	0x0004
        /*0012*/ 	.short	0x0020
        /*0014*/ 	.byte	0x00, 0xf5, 0x21, 0x00


	//----- nvinfo : EIATTR_KPARAM_INFO
	.align		4
.L_1547:
        /*0018*/ 	.byte	0x04, 0x17
        /*001a*/ 	.short	(.L_1549 - .L_1548)
.L_1548:
        /*001c*/ 	.word	0x00000000
        /*0020*/ 	.short	0x0003
        /*0022*/ 	.short	0x0018
        /*0024*/ 	.byte	0x00, 0xf5, 0x21, 0x00


	//----- nvinfo : EIATTR_KPARAM_INFO
	.align		4
.L_1549:
        /*0028*/ 	.byte	0x04, 0x17
        /*002a*/ 	.short	(.L_1551 - .L_1550)
.L_1550:
        /*002c*/ 	.word	0x00000000
        /*0030*/ 	.short	0x0002
        /*0032*/ 	.short	0x0010
        /*0034*/ 	.byte	0x00, 0xf0, 0x11, 0x00


	//----- nvinfo : EIATTR_KPARAM_INFO
	.align		4
.L_1551:
        /*0038*/ 	.byte	0x04, 0x17
        /*003a*/ 	.short	(.L_1553 - .L_1552)
.L_1552:
        /*003c*/ 	.word	0x00000000
        /*0040*/ 	.short	0x0001
        /*0042*/ 	.short	0x0008
        /*0044*/ 	.byte	0x00, 0xf5, 0x21, 0x00


	//----- nvinfo : EIATTR_KPARAM_INFO
	.align		4
.L_1553:
        /*0048*/ 	.byte	0x04, 0x17
        /*004a*/ 	.short	(.L_1555 - .L_1554)
.L_1554:
        /*004c*/ 	.word	0x00000000
        /*0050*/ 	.short	0x0000
        /*0052*/ 	.short	0x0000
        /*0054*/ 	.byte	0x00, 0xf5, 0x21, 0x00


	//----- nvinfo : EIATTR_SPARSE_MMA_MASK
	.align		4
.L_1555:
        /*0058*/ 	.byte	0x03, 0x50
        /*005a*/ 	.short	0x0000


	//----- nvinfo : EIATTR_MAXREG_COUNT
	.align		4
        /*005c*/ 	.byte	0x03, 0x1b
        /*005e*/ 	.short	0x00ff


	//----- nvinfo : EIATTR_NUM_BARRIERS
	.align		4
        /*0060*/ 	.byte	0x02, 0x4c
        /*0062*/ 	.byte	0x01
	.zero		1


	//----- nvinfo : EIATTR_MERCURY_ISA_VERSION
	.align		4
        /*0064*/ 	.byte	0x03, 0x5f
        /*0066*/ 	.short	0x0101


	//----- nvinfo : EIATTR_COOP_GROUP_MASK_REGIDS
	.align		4
        /*0068*/ 	.byte	0x04, 0x29
        /*006a*/ 	.short	(.L_1557 - .L_1556)


	//   ....[0]....
.L_1556:
        /*006c*/ 	.word	0xffffffff


	//   ....[1]....
        /*0070*/ 	.word	0xffffffff


	//   ....[2]....
        /*0074*/ 	.word	0xffffffff


	//   ....[3]....
        /*0078*/ 	.word	0xffffffff


	//   ....[4]....
        /*007c*/ 	.word	0xffffffff


	//   ....[5]....
        /*0080*/ 	.word	0xffffffff


	//   ....[6]....
        /*0084*/ 	.word	0xffffffff


	//   ....[7]....
        /*0088*/ 	.word	0xffffffff


	//   ....[8]....
        /*008c*/ 	.word	0xffffffff


	//   ....[9]....
        /*0090*/ 	.word	0xffffffff


	//----- nvinfo : EIATTR_COOP_GROUP_INSTR_OFFSETS
	.align		4
.L_1557:
        /*0094*/ 	.byte	0x04, 0x28
        /*0096*/ 	.short	(.L_1559 - .L_1558)


	//   ....[0]....
.L_1558:
        /*0098*/ 	.word	0x000010b0


	//   ....[1]....
        /*009c*/ 	.word	0x00001120


	//   ....[2]....
        /*00a0*/ 	.word	0x00001160


	//   ....[3]....
        /*00a4*/ 	.word	0x00001180


	//   ....[4]....
        /*00a8*/ 	.word	0x000011a0


	//   ....[5]....
        /*00ac*/ 	.word	0x00001290


	//   ....[6]....
        /*00b0*/ 	.word	0x000012b0


	//   ....[7]....
        /*00b4*/ 	.word	0x000012d0


	//   ....[8]....
        /*00b8*/ 	.word	0x000012f0


	//   ....[9]....
        /*00bc*/ 	.word	0x00001310


	//----- nvinfo : EIATTR_VRC_CTA_INIT_COUNT
	.align		4
.L_1559:
        /*00c0*/ 	.byte	0x02, 0x4a
	.zero		1
	.zero		1


	//----- nvinfo : EIATTR_EXIT_INSTR_OFFSETS
	.align		4
        /*00c4*/ 	.byte	0x04, 0x1c
        /*00c6*/ 	.short	(.L_1561 - .L_1560)


	//   ....[0]....
.L_1560:
        /*00c8*/ 	.word	0x000011e0


	//   ....[1]....
        /*00cc*/ 	.word	0x00001320


	//   ....[2]....
        /*00d0*/ 	.word	0x00001370


	//----- nvinfo : EIATTR_CRS_STACK_SIZE
	.align		4
.L_1561:
        /*00d4*/ 	.byte	0x04, 0x1e
        /*00d6*/ 	.short	(.L_1563 - .L_1562)
.L_1562:
        /*00d8*/ 	.word	0x00000000


	//----- nvinfo : EIATTR_CBANK_PARAM_SIZE
	.align		4
.L_1563:
        /*00dc*/ 	.byte	0x03, 0x19
        /*00de*/ 	.short	0x0028


	//----- nvinfo : EIATTR_PARAM_CBANK
	.align		4
        /*00e0*/ 	.byte	0x04, 0x0a
        /*00e2*/ 	.short	(.L_1565 - .L_1564)
	.align		4
.L_1564:
        /*00e4*/ 	.word	index@(.nv.constant0._Z20compute_active_edgesPiS_iS_S_)
        /*00e8*/ 	.short	0x0380
        /*00ea*/ 	.short	0x0028


	//----- nvinfo : EIATTR_SW_WAR
	.align		4
.L_1565:
        /*00ec*/ 	.byte	0x04, 0x36
        /*00ee*/ 	.short	(.L_1567 - .L_1566)
.L_1566:
        /*00f0*/ 	.word	0x00000008
.L_1567:


//--------------------- .nv.info._Z15verify_coloringPiS_iS_S_S_S_ --------------------------
	.section	.nv.info._Z15verify_coloringPiS_iS_S_S_S_,"",@"SHT_CUDA_INFO"
	.sectionflags	@""
	.align	4


	//----- nvinfo : EIATTR_CUDA_API_VERSION
	.align		4
        /*0000*/ 	.byte	0x04, 0x37
        /*0002*/ 	.short	(.L_1569 - .L_1568)
.L_1568:
        /*0004*/ 	.word	0x00000082


	//----- nvinfo : EIATTR_KPARAM_INFO
	.align		4
.L_1569:
        /*0008*/ 	.byte	0x04, 0x17
        /*000a*/ 	.short	(.L_1571 - .L_1570)
.L_1570:
        /*000c*/ 	.word	0x00000000
        /*0010*/ 	.short	0x0006
        /*0012*/ 	.short	0x0030
        /*0014*/ 	.byte	0x00, 0xf5, 0x21, 0x00


	//----- nvinfo : EIATTR_KPARAM_INFO
	.align		4
.L_1571:
        /*0018*/ 	.byte	0x04, 0x17
        /*001a*/ 	.short	(.L_1573 - .L_1572)
.L_1572:
        /*001c*/ 	.word	0x00000000
        /*0020*/ 	.short	0x0005
        /*0022*/ 	.short	0x0028
        /*0024*/ 	.byte	0x00, 0xf5, 0x21, 0x00


	//----- nvinfo : EIATTR_KPARAM_INFO
	.align		4
.L_1573:
        /*0028*/ 	.byte	0x04, 0x17
        /*002a*/ 	.short	(.L_1575 - .L_1574)
.L_1574:
        /*002c*/ 	.word	0x00000000
        /*0030*/ 	.short	0x0004
        /*0032*/ 	.short	0x0020
        /*0034*/ 	.byte	0x00, 0xf5, 0x21, 0x00


	//----- nvinfo : EIATTR_KPARAM_INFO
	.align		4
.L_1575:
        /*0038*/ 	.byte	0x04, 0x17
        /*003a*/ 	.short	(.L_1577 - .L_1576)
.L_1576:
        /*003c*/ 	.word	0x00000000
        /*0040*/ 	.short	0x0003
        /*0042*/ 	.short	0x0018
        /*0044*/ 	.byte	0x00, 0xf5, 0x21, 0x00


	//----- nvinfo : EIATTR_KPARAM_INFO
	.align		4
.L_1577:
        /*0048*/ 	.byte	0x04, 0x17
        /*004a*/ 	.short	(.L_1579 - .L_1578)
.L_1578:
        /*004c*/ 	.word	0x00000000
        /*0050*/ 	.short	0x0002
        /*0052*/ 	.short	0x0010
        /*0054*/ 	.byte	0x00, 0xf0, 0x11, 0x00


	//----- nvinfo : EIATTR_KPARAM_INFO
	.align		4
.L_1579:
        /*0058*/ 	.byte	0x04, 0x17
        /*005a*/ 	.short	(.L_1581 - .L_1580)
.L_1580:
        /*005c*/ 	.word	0x00000000
        /*0060*/ 	.short	0x0001
        /*0062*/ 	.short	0x0008
        /*0064*/ 	.byte	0x00, 0xf5, 0x21, 0x00


	//----- nvinfo : EIATTR_KPARAM_INFO
	.align		4
.L_1581:
        /*0068*/ 	.byte	0x04, 0x17
        /*006a*/ 	.short	(.L_1583 - .L_1582)
.L_1582:
        /*006c*/ 	.word	0x00000000
        /*0070*/ 	.short	0x0000
        /*0072*/ 	.short	0x0000
        /*0074*/ 	.byte	0x00, 0xf5, 0x21, 0x00


	//----- nvinfo : EIATTR_SPARSE_MMA_MASK
	.align		4
.L_1583:
        /*0078*/ 	.byte	0x03, 0x50
        /*007a*/ 	.short	0x0000


	//----- nvinfo : EIATTR_MAXREG_COUNT
	.align		4
        /*007c*/ 	.byte	0x03, 0x1b
        /*007e*/ 	.short	0x00ff


	//----- nvinfo : EIATTR_MERCURY_ISA_VERSION
	.align		4
        /*0080*/ 	.byte	0x03, 0x5f
        /*0082*/ 	.short	0x0101


	//----- nvinfo : EIATTR_INT_WARP_WIDE_INSTR_OFFSETS
	.align		4
        /*0084*/ 	.byte	0x04, 0x31
        /*0086*/ 	.short	(.L_1585 - .L_1584)


	//   ....[0]....
.L_1584:
        /*0088*/ 	.word	0x000001f0


	//   ....[1]....
        /*008c*/ 	.word	0x00000410


	//----- nvinfo : EIATTR_VRC_CTA_INIT_COUNT
	.align		4
.L_1585:
        /*0090*/ 	.byte	0x02, 0x4a
	.zero		1
	.zero		1


	//----- nvinfo : EIATTR_EXIT_INSTR_OFFSETS
	.align		4
        /*0094*/ 	.byte	0x04, 0x1c
        /*0096*/ 	.short	(.L_1587 - .L_1586)


	//   ....[0]....
.L_1586:
        /*0098*/ 	.word	0x00000070


	//   ....[1]....
        /*009c*/ 	.word	0x00000480


	//----- nvinfo : EIATTR_CRS_STACK_SIZE
	.align		4
.L_1587:
        /*00a0*/ 	.byte	0x04, 0x1e
        /*00a2*/ 	.short	(.L_1589 - .L_1588)
.L_1588:
        /*00a4*/ 	.word	0x00000000


	//----- nvinfo : EIATTR_CBANK_PARAM_SIZE
	.align		4
.L_1589:
        /*00a8*/ 	.byte	0x03, 0x19
        /*00aa*/ 	.short	0x0038


	//----- nvinfo : EIATTR_PARAM_CBANK
	.align		4
        /*00ac*/ 	.byte	0x04, 0x0a
        /*00ae*/ 	.short	(.L_1591 - .L_1590)
	.align		4
.L_1590:
        /*00b0*/ 	.word	index@(.nv.constant0._Z15verify_coloringPiS_iS_S_S_S_)
        /*00b4*/ 	.short	0x0380
        /*00b6*/ 	.short	0x0038


	//----- nvinfo : EIATTR_SW_WAR
	.align		4
.L_1591:
        /*00b8*/ 	.byte	0x04, 0x36
        /*00ba*/ 	.short	(.L_1593 - .L_1592)
.L_1592:
        /*00bc*/ 	.word	0x00000008
.L_1593:


//--------------------- .nv.info._Z14apply_coloringPiS_iS_S_S_i --------------------------
	.section	.nv.info._Z14apply_coloringPiS_iS_S_S_i,"",@"SHT_CUDA_INFO"
	.sectionflags	@""
	.align	4


	//----- nvinfo : EIATTR_CUDA_API_VERSION
	.align		4
        /*0000*/ 	.byte	0x04, 0x37
        /*0002*/ 	.short	(.L_1595 - .L_1594)
.L_1594:
        /*0004*/ 	.word	0x00000082


	//----- nvinfo : EIATTR_KPARAM_INFO
	.align		4
.L_1595:
        /*0008*/ 	.byte	0x04, 0x17
        /*000a*/ 	.short	(.L_1597 - .L_1596)
.L_1596:
        /*000c*/ 	.word	0x00000000
        /*0010*/ 	.short	0x0006
        /*0012*/ 	.short	0x0030
        /*0014*/ 	.byte	0x00, 0xf0, 0x11, 0x00


	//----- nvinfo : EIATTR_KPARAM_INFO
	.align		4
.L_1597:
        /*0018*/ 	.byte	0x04, 0x17
        /*001a*/ 	.short	(.L_1599 - .L_1598)
.L_1598:
        /*001c*/ 	.word	0x00000000
        /*0020*/ 	.short	0x0005
        /*0022*/ 	.short	0x0028
        /*0024*/ 	.byte	0x00, 0xf5, 0x21, 0x00


	//----- nvinfo : EIATTR_KPARAM_INFO
	.align		4
.L_1599:
        /*0028*/ 	.byte	0x04, 0x17
        /*002a*/ 	.short	(.L_1601 - .L_1600)
.L_1600:
        /*002c*/ 	.word	0x00000000
        /*0030*/ 	.short	0x0004
        /*0032*/ 	.short	0x0020
        /*0034*/ 	.byte	0x00, 0xf5, 0x21, 0x00


	//----- nvinfo : EIATTR_KPARAM_INFO
	.align		4
.L_1601:
        /*0038*/ 	.byte	0x04, 0x17
        /*003a*/ 	.short	(.L_1603 - .L_1602)
.L_1602:
        /*003c*/ 	.word	0x00000000
        /*0040*/ 	.short	0x0003
        /*0042*/ 	.short	0x0018
        /*0044*/ 	.byte	0x00, 0xf5, 0x21, 0x00


	//----- nvinfo : EIATTR_KPARAM_INFO
	.align		4
.L_1603:
        /*0048*/ 	.byte	0x04, 0x17
        /*004a*/ 	.short	(.L_1605 - .L_1604)
.L_1604:
        /*004c*/ 	.word	0x00000000
        /*0050*/ 	.short	0x0002
        /*0052*/ 	.short	0x0010
        /*0054*/ 	.byte	0x00, 0xf0, 0x11, 0x00


	//----- nvinfo : EIATTR_KPARAM_INFO
	.align		4
.L_1605:
        /*0058*/ 	.byte	0x04, 0x17
        /*005a*/ 	.short	(.L_1607 - .L_1606)
.L_1606:
        /*005c*/ 	.word	0x00000000
        /*0060*/ 	.short	0x0001
        /*0062*/ 	.short	0x0008
        /*0064*/ 	.byte	0x00, 0xf5, 0x21, 0x00


	//----- nvinfo : EIATTR_KPARAM_INFO
	.align		4
.L_1607:
        /*0068*/ 	.byte	0x04, 0x17
        /*006a*/ 	.short	(.L_1609 - .L_1608)
.L_1608:
        /*006c*/ 	.word	0x00000000
        /*0070*/ 	.short	0x0000
        /*0072*/ 	.short	0x0000
        /*0074*/ 	.byte	0x00, 0xf5, 0x21, 0x00


	//----- nvinfo : EIATTR_SPARSE_MMA_MASK
	.align		4
.L_1609:
        /*0078*/ 	.byte	0x03, 0x50
        /*007a*/ 	.short	0x0000


	//----- nvinfo : EIATTR_MAXREG_COUNT
	.align		4
        /*007c*/ 	.byte	0x03, 0x1b
        /*007e*/ 	.short	0x00ff


	//----- nvinfo : EIATTR_NUM_BARRIERS
	.align		4
        /*0080*/ 	.byte	0x02, 0x4c
        /*0082*/ 	.byte	0x01
	.zero		1


	//----- nvinfo : EIATTR_MERCURY_ISA_VERSION
	.align		4
        /*0084*/ 	.byte	0x03, 0x5f
        /*0086*/ 	.short	0x0101


	//----- nvinfo : EIATTR_COOP_GROUP_MASK_REGIDS
	.align		4
        /*0088*/ 	.byte	0x04, 0x29
        /*008a*/ 	.short	(.L_1611 - .L_1610)


	//   ....[0]....
.L_1610:
        /*008c*/ 	.word	0xffffffff


	//   ....[1]....
        /*0090*/ 	.word	0xffffffff


	//   ....[2]....
        /*0094*/ 	.word	0xffffffff


	//   ....[3]....
        /*0098*/ 	.word	0xffffffff


	//   ....[4]....
        /*009c*/ 	.word	0xffffffff


	//   ....[5]....
        /*00a0*/ 	.word	0xffffffff


	//   ....[6]....
        /*00a4*/ 	.word	0xffffffff


	//   ....[7]....
        /*00a8*/ 	.word	0xffffffff


	//   ....[8]....
        /*00ac*/ 	.word	0xffffffff


	//   ....[9]....
        /*00b0*/ 	.word	0xffffffff


	//----- nvinfo : EIATTR_COOP_GROUP_INSTR_OFFSETS
	.align		4
.L_1611:
        /*00b4*/ 	.byte	0x04, 0x28
        /*00b6*/ 	.short	(.L_1613 - .L_1612)


	//   ....[0]....
.L_1612:
        /*00b8*/ 	.word	0x00000390


	//   ....[1]....
        /*00bc*/ 	.word	0x00000400


	//   ....[2]....
        /*00c0*/ 	.word	0x00000440


	//   ....[3]....
        /*00c4*/ 	.word	0x00000460


	//   ....[4]....
        /*00c8*/ 	.word	0x00000480


	//   ....[5]....
        /*00cc*/ 	.word	0x00000570


	//   ....[6]....
        /*00d0*/ 	.word	0x00000590


	//   ....[7]....
        /*00d4*/ 	.word	0x000005b0


	//   ....[8]....
        /*00d8*/ 	.word	0x000005d0


	//   ....[9]....
        /*00dc*/ 	.word	0x000005f0


	//----- nvinfo : EIATTR_VRC_CTA_INIT_COUNT
	.align		4
.L_1613:
        /*00e0*/ 	.byte	0x02, 0x4a
	.zero		1
	.zero		1


	//----- nvinfo : EIATTR_EXIT_INSTR_OFFSETS
	.align		4
        /*00e4*/ 	.byte	0x04, 0x1c
        /*00e6*/ 	.short	(.L_1615 - .L_1614)


	//   ....[0]....
.L_1614:
        /*00e8*/ 	.word	0x000004c0


	//   ....[1]....
        /*00ec*/ 	.word	0x00000600


	//   ....[2]....
        /*00f0*/ 	.word	0x00000650


	//----- nvinfo : EIATTR_CRS_STACK_SIZE
	.align		4
.L_1615:
        /*00f4*/ 	.byte	0x04, 0x1e
        /*00f6*/ 	.short	(.L_1617 - .L_1616)
.L_1616:
        /*00f8*/ 	.word	0x00000000


	//----- nvinfo : EIATTR_CBANK_PARAM_SIZE
	.align		4
.L_1617:
        /*00fc*/ 	.byte	0x03, 0x19
        /*00fe*/ 	.short	0x0034


	//----- nvinfo : EIATTR_PARAM_CBANK
	.align		4
        /*0100*/ 	.byte	0x04, 0x0a
        /*0102*/ 	.short	(.L_1619 - .L_1618)
	.align		4
.L_1618:
        /*0104*/ 	.word	index@(.nv.constant0._Z14apply_coloringPiS_iS_S_S_i)
        /*0108*/ 	.short	0x0380
        /*010a*/ 	.short	0x0034


	//----- nvinfo : EIATTR_SW_WAR
	.align		4
.L_1619:
        /*010c*/ 	.byte	0x04, 0x36
        /*010e*/ 	.short	(.L_1621 - .L_1620)
.L_1620:
        /*0110*/ 	.word	0x00000008
.L_1621:


//--------------------- .nv.info._Z21apply_coloring_randomPiS_iS_S_S_S_i --------------------------
	.section	.nv.info._Z21apply_coloring_randomPiS_iS_S_S_S_i,"",@"SHT_CUDA_INFO"
	.sectionflags	@""
	.align	4


	//----- nvinfo : EIATTR_CUDA_API_VERSION
	.align		4
        /*0000*/ 	.byte	0x04, 0x37
        /*0002*/ 	.short	(.L_1623 - .L_1622)
.L_1622:
        /*0004*/ 	.word	0x00000082


	//----- nvinfo : EIATTR_KPARAM_INFO
	.align		4
.L_1623:
        /*0008*/ 	.byte	0x04, 0x17
        /*000a*/ 	.short	(.L_1625 - .L_1624)
.L_1624:
        /*000c*/ 	.word	0x00000000
        /*0010*/ 	.short	0x0007
        /*0012*/ 	.short	0x0038
        /*0014*/ 	.byte	0x00, 0xf0, 0x11, 0x00


	//----- nvinfo : EIATTR_KPARAM_INFO
	.align		4
.L_1625:
        /*0018*/ 	.byte	0x04, 0x17
        /*001a*/ 	.short	(.L_1627 - .L_1626)
.L_1626:
        /*001c*/ 	.word	0x00000000
        /*0020*/ 	.short	0x0006
        /*0022*/ 	.short	0x0030
        /*0024*/ 	.byte	0x00, 0xf5, 0x21, 0x00


	//----- nvinfo : EIATTR_KPARAM_INFO
	.align		4
.L_1627:
        /*0028*/ 	.byte	0x04, 0x17
        /*002a*/ 	.short	(.L_1629 - .L_1628)
.L_1628:
        /*002c*/ 	.word	0x00000000
        /*0030*/ 	.short	0x0005
        /*0032*/ 	.short	0x0028
        /*0034*/ 	.byte	0x00, 0xf5, 0x21, 0x00


	//----- nvinfo : EIATTR_KPARAM_INFO
	.align		4
.L_1629:
        /*0038*/ 	.byte	0x04, 0x17
        /*003a*/ 	.short	(.L_1631 - .L_1630)
.L_1630:
        /*003c*/ 	.word	0x00000000
        /*0040*/ 	.short	0x0004
        /*0042*/ 	.short	0x0020
        /*0044*/ 	.byte	0x00, 0xf5, 0x21, 0x00


	//----- nvinfo : EIATTR_KPARAM_INFO
	.align		4
.L_1631:
        /*0048*/ 	.byte	0x04, 0x17
        /*004a*/ 	.short	(.L_1633 - .L_1632)
.L_1632:
        /*004c*/ 	.word	0x00000000
        /*0050*/ 	.short	0x0003
        /*0052*/ 	.short	0x0018
        /*0054*/ 	.byte	0x00, 0xf5, 0x21, 0x00


	//----- nvinfo : EIATTR_KPARAM_INFO
	.align		4
.L_1633:
        /*0058*/ 	.byte	0x04, 0x17
        /*005a*/ 	.short	(.L_1635 - .L_1634)
.L_1634:
        /*005c*/ 	.word	0x00000000
        /*0060*/ 	.short	0x0002
        /*0062*/ 	.short	0x0010
        /*0064*/ 	.byte	0x00, 0xf0, 0x11, 0x00


	//----- nvinfo : EIATTR_KPARAM_INFO
	.align		4
.L_1635:
        /*0068*/ 	.byte	0x04, 0x17
        /*006a*/ 	.short	(.L_1637 - .L_1636)
.L_1636:
        /*006c*/ 	.word	0x00000000
        /*0070*/ 	.short	0x0001
        /*0072*/ 	.short	0x0008
        /*0074*/ 	.byte	0x00, 0xf5, 0x21, 0x00


	//----- nvinfo : EIATTR_KPARAM_INFO
	.align		4
.L_1637:
        /*0078*/ 	.byte	0x04, 0x17
        /*007a*/ 	.short	(.L_1639 - .L_1638)
.L_1638:
        /*007c*/ 	.word	0x00000000
        /*0080*/ 	.short	0x0000
        /*0082*/ 	.short	0x0000
        /*0084*/ 	.byte	0x00, 0xf5, 0x21, 0x00


	//----- nvinfo : EIATTR_SPARSE_MMA_MASK
	.align		4
.L_1639:
        /*0088*/ 	.byte	0x03, 0x50
        /*008a*/ 	.short	0x0000


	//----- nvinfo : EIATTR_MAXREG_COUNT
	.align		4
        /*008c*/ 	.byte	0x03, 0x1b
        /*008e*/ 	.short	0x00ff


	//----- nvinfo : EIATTR_NUM_BARRIERS
	.align		4
        /*0090*/ 	.byte	0x02, 0x4c
        /*0092*/ 	.byte	0x01
	.zero		1


	//----- nvinfo : EIATTR_MERCURY_ISA_VERSION
	.align		4
        /*0094*/ 	.byte	0x03, 0x5f
        /*0096*/ 	.short	0x0101


	//----- nvinfo : EIATTR_COOP_GROUP_MASK_REGIDS
	.align		4
        /*0098*/ 	.byte	0x04, 0x29
        /*009a*/ 	.short	(.L_1641 - .L_1640)


	//   ....[0]....
.L_1640:
        /*009c*/ 	.word	0xffffffff


	//   ....[1]....
        /*00a0*/ 	.word	0xffffffff


	//   ....[2]....
        /*00a4*/ 	.word	0xffffffff


	//   ....[3]....
        /*00a8*/ 	.word	0xffffffff


	//   ....[4]....
        /*00ac*/ 	.word	0xffffffff


	//   ....[5]....
        /*00b0*/ 	.word	0xffffffff


	//   ....[6]....
        /*00b4*/ 	.word	0xffffffff


	//   ....[7]....
        /*00b8*/ 	.word	0xffffffff


	//   ....[8]....
        /*00bc*/ 	.word	0xffffffff


	//   ....[9]....
        /*00c0*/ 	.word	0xffffffff


	//----- nvinfo : EIATTR_COOP_GROUP_INSTR_OFFSETS
	.align		4
.L_1641:
        /*00c4*/ 	.byte	0x04, 0x28
        /*00c6*/ 	.short	(.L_1643 - .L_1642)


	//   ....[0]....
.L_1642:
        /*00c8*/ 	.word	0x00000400


	//   ....[1]....
        /*00cc*/ 	.word	0x00000470


	//   ....[2]....
        /*00d0*/ 	.word	0x000004b0


	//   ....[3]....
        /*00d4*/ 	.word	0x000004d0


	//   ....[4]....
        /*00d8*/ 	.word	0x000004f0


	//   ....[5]....
        /*00dc*/ 	.word	0x000005e0


	//   ....[6]....
        /*00e0*/ 	.word	0x00000600


	//   ....[7]....
        /*00e4*/ 	.word	0x00000620


	//   ....[8]....
        /*00e8*/ 	.word	0x00000640


	//   ....[9]....
        /*00ec*/ 	.word	0x00000660


	//----- nvinfo : EIATTR_VRC_CTA_INIT_COUNT
	.align		4
.L_1643:
        /*00f0*/ 	.byte	0x02, 0x4a
	.zero		1
	.zero		1


	//----- nvinfo : EIATTR_EXIT_INSTR_OFFSETS
	.align		4
        /*00f4*/ 	.byte	0x04, 0x1c
        /*00f6*/ 	.short	(.L_1645 - .L_1644)


	//   ....[0]....
.L_1644:
        /*00f8*/ 	.word	0x00000530


	//   ....[1]....
        /*00fc*/ 	.word	0x00000670


	//   ....[2]....
        /*0100*/ 	.word	0x000006c0


	//----- nvinfo : EIATTR_CRS_STACK_SIZE
	.align		4
.L_1645:
        /*0104*/ 	.byte	0x04, 0x1e
        /*0106*/ 	.short	(.L_1647 - .L_1646)
.L_1646:
        /*0108*/ 	.word	0x00000000


	//----- nvinfo : EIATTR_CBANK_PARAM_SIZE
	.align		4
.L_1647:
        /*010c*/ 	.byte	0x03, 0x19
        /*010e*/ 	.short	0x003c


	//----- nvinfo : EIATTR_PARAM_CBANK
	.align		4
        /*0110*/ 	.byte	0x04, 0x0a
        /*0112*/ 	.short	(.L_1649 - .L_1648)
	.align		4
.L_1648:
        /*0114*/ 	.word	index@(.nv.constant0._Z21apply_coloring_randomPiS_iS_S_S_S_i)
        /*0118*/ 	.short	0x0380
        /*011a*/ 	.short	0x003c


	//----- nvinfo : EIATTR_SW_WAR
	.align		4
.L_1649:
        /*011c*/ 	.byte	0x04, 0x36
        /*011e*/ 	.short	(.L_1651 - .L_1650)
.L_1650:
        /*0120*/ 	.word	0x00000008
.L_1651:


//--------------------- .nv.info._Z29luby_mis_coloring_iter_randomPiS_iS_S_S_S_i --------------------------
	.section	.nv.info._Z29luby_mis_coloring_iter_randomPiS_iS_S_S_S_i,"",@"SHT_CUDA_INFO"
	.sectionflags	@""
	.align	4


	//----- nvinfo : EIATTR_CUDA_API_VERSION
	.align		4
        /*0000*/ 	.byte	0x04, 0x37
        /*0002*/ 	.short	(.L_1653 - .L_1652)
.L_1652:
        /*0004*/ 	.word	0x00000082


	//----- nvinfo : EIATTR_KPARAM_INFO
	.align		4
.L_1653:
        /*0008*/ 	.byte	0x04, 0x17
        /*000a*/ 	.short	(.L_1655 - .L_1654)
.L_1654:
        /*000c*/ 	.word	0x00000000
        /*0010*/ 	.short	0x0007
        /*0012*/ 	.short	0x0038
        /*0014*/ 	.byte	0x00, 0xf0, 0x11, 0x00


	//----- nvinfo : EIATTR_KPARAM_INFO
	.align		4
.L_1655:
        /*0018*/ 	.byte	0x04, 0x17
        /*001a*/ 	.short	(.L_1657 - .L_1656)
.L_1656:
        /*001c*/ 	.word	0x00000000
        /*0020*/ 	.short	0x0006
        /*0022*/ 	.short	0x0030
        /*0024*/ 	.byte	0x00, 0xf5, 0x21, 0x00


	//----- nvinfo : EIATTR_KPARAM_INFO
	.align		4
.L_1657:
        /*0028*/ 	.byte	0x04, 0x17
        /*002a*/ 	.short	(.L_1659 - .L_1658)
.L_1658:
        /*002c*/ 	.word	0x00000000
        /*0030*/ 	.short	0x0005
        /*0032*/ 	.short	0x0028
        /*0034*/ 	.byte	0x00, 0xf5, 0x21, 0x00


	//----- nvinfo : EIATTR_KPARAM_INFO
	.align		4
.L_1659:
        /*0038*/ 	.byte	0x04, 0x17
        /*003a*/ 	.short	(.L_1661 - .L_1660)
.L_1660:
        /*003c*/ 	.word	0x00000000
        /*0040*/ 	.short	0x0004
        /*0042*/ 	.short	0x0020
        /*0044*/ 	.byte	0x00, 0xf5, 0x21, 0x00


	//----- nvinfo : EIATTR_KPARAM_INFO
	.align		4
.L_1661:
        /*0048*/ 	.byte	0x04, 0x17
        /*004a*/ 	.short	(.L_1663 - .L_1662)
.L_1662:
        /*004c*/ 	.word	0x00000000
        /*0050*/ 	.short	0x0003
        /*0052*/ 	.short	0x0018
        /*0054*/ 	.byte	0x00, 0xf5, 0x21, 0x00


	//----- nvinfo : EIATTR_KPARAM_INFO
	.align		4
.L_1663:
        /*0058*/ 	.byte	0x04, 0x17
        /*005a*/ 	.short	(.L_1665 - .L_1664)
.L_1664:
        /*005c*/ 	.word	0x00000000
        /*0060*/ 	.short	0x0002
        /*0062*/ 	.short	0x0010
        /*0064*/ 	.byte	0x00, 0xf0, 0x11, 0x00


	//----- nvinfo : EIATTR_KPARAM_INFO
	.align		4
.L_1665:
        /*0068*/ 	.byte	0x04, 0x17
        /*006a*/ 	.short	(.L_1667 - .L_1666)
.L_1666:
        /*006c*/ 	.word	0x00000000
        /*0070*/ 	.short	0x0001
        /*0072*/ 	.short	0x0008
        /*0074*/ 	.byte	0x00, 0xf5, 0x21, 0x00


	//----- nvinfo : EIATTR_KPARAM_INFO
	.align		4
.L_1667:
        /*0078*/ 	.byte	0x04, 0x17
        /*007a*/ 	.short	(.L_1669 - .L_1668)
.L_1668:
        /*007c*/ 	.word	0x00000000
        /*0080*/ 	.short	0x0000
        /*0082*/ 	.short	0x0000
        /*0084*/ 	.byte	0x00, 0xf5, 0x21, 0x00


	//----- nvinfo : EIATTR_SPARSE_MMA_MASK
	.align		4
.L_1669:
        /*0088*/ 	.byte	0x03, 0x50
        /*008a*/ 	.short	0x0000


	//----- nvinfo : EIATTR_MAXREG_COUNT
	.align		4
        /*008c*/ 	.byte	0x03, 0x1b
        /*008e*/ 	.short	0x00ff


	//----- nvinfo : EIATTR_MERCURY_ISA_VERSION
	.align		4
        /*0090*/ 	.byte	0x03, 0x5f
        /*0092*/ 	.short	0x0101


	//----- nvinfo : EIATTR_VRC_CTA_INIT_COUNT
	.align		4
        /*0094*/ 	.byte	0x02, 0x4a
	.zero		1
	.zero		1


	//----- nvinfo : EIATTR_EXIT_INSTR_OFFSETS
	.align		4
        /*0098*/ 	.byte	0x04, 0x1c
        /*009a*/ 	.short	(.L_1671 - .L_1670)


	//   ....[0]....
.L_1670:
        /*009c*/ 	.word	0x00000070


	//   ....[1]....
        /*00a0*/ 	.word	0x000009a0


	//----- nvinfo : EIATTR_CRS_STACK_SIZE
	.align		4
.L_1671:
        /*00a4*/ 	.byte	0x04, 0x1e
        /*00a6*/ 	.short	(.L_1673 - .L_1672)
.L_1672:
        /*00a8*/ 	.word	0x00000000


	//----- nvinfo : EIATTR_CBANK_PARAM_SIZE
	.align		4
.L_1673:
        /*00ac*/ 	.byte	0x03, 0x19
        /*00ae*/ 	.short	0x003c


	//----- nvinfo : EIATTR_PARAM_CBANK
	.align		4
        /*00b0*/ 	.byte	0x04, 0x0a
        /*00b2*/ 	.short	(.L_1675 - .L_1674)
	.align		4
.L_1674:
        /*00b4*/ 	.word	index@(.nv.constant0._Z29luby_mis_coloring_iter_randomPiS_iS_S_S_S_i)
        /*00b8*/ 	.short	0x0380
        /*00ba*/ 	.short	0x003c


	//----- nvinfo : EIATTR_SW_WAR
	.align		4
.L_1675:
        /*00bc*/ 	.byte	0x04, 0x36
        /*00be*/ 	.short	(.L_1677 - .L_1676)
.L_1676:
        /*00c0*/ 	.word	0x00000008
.L_1677:


//--------------------- .nv.info._Z20multi_color_mis_iterPiS_iS_S_ii --------------------------
	.section	.nv.info._Z20multi_color_mis_iterPiS_iS_S_ii,"",@"SHT_CUDA_INFO"
	.sectionflags	@""
	.align	4


	//----- nvinfo : EIATTR_CUDA_API_VERSION
	.align		4
        /*0000*/ 	.byte	0x04, 0x37
        /*0002*/ 	.short	(.L_1679 - .L_1678)
.L_1678:
        /*0004*/ 	.word	0x00000082


	//----- nvinfo : EIATTR_KPARAM_INFO
	.align		4
.L_1679:
        /*0008*/ 	.byte	0x04, 0x17
        /*000a*/ 	.short	(.L_1681 - .L_1680)
.L_1680:
        /*000c*/ 	.word	0x00000000
        /*0010*/ 	.short	0x0006
        /*0012*/ 	.short	0x002c
        /*0014*/ 	.byte	0x00, 0xf0, 0x11, 0x00


	//----- nvinfo : EIATTR_KPARAM_INFO
	.align		4
.L_1681:
        /*0018*/ 	.byte	0x04, 0x17
        /*001a*/ 	.short	(.L_1683 - .L_1682)
.L_1682:
        /*001c*/ 	.word	0x00000000
        /*0020*/ 	.short	0x0005
        /*0022*/ 	.short	0x0028
        /*0024*/ 	.byte	0x00, 0xf0, 0x11, 0x00


	//----- nvinfo : EIATTR_KPARAM_INFO
	.align		4
.L_1683:
        /*0028*/ 	.byte	0x04, 0x17
        /*002a*/ 	.short	(.L_1685 - .L_1684)
.L_1684:
        /*002c*/ 	.word	0x00000000
        /*0030*/ 	.short	0x0004
        /*0032*/ 	.short	0x0020
        /*0034*/ 	.byte	0x00, 0xf5, 0x21, 0x00


	//----- nvinfo : EIATTR_KPARAM_INFO
	.align		4
.L_1685:
        /*0038*/ 	.byte	0x04, 0x17
        /*003a*/ 	.short	(.L_1687 - .L_1686)
.L_1686:
        /*003c*/ 	.word	0x00000000
        /*0040*/ 	.short	0x0003
        /*0042*/ 	.short	0x0018
        /*0044*/ 	.byte	0x00, 0xf5, 0x21, 0x00


	//----- nvinfo : EIATTR_KPARAM_INFO
	.align		4
.L_1687:
        /*0048*/ 	.byte	0x04, 0x17
        /*004a*/ 	.short	(.L_1689 - .L_1688)
.L_1688:
        /*004c*/ 	.word	0x00000000
        /*0050*/ 	.short	0x0002
        /*0052*/ 	.short	0x0010
        /*0054*/ 	.byte	0x00, 0xf0, 0x11, 0x00


	//----- nvinfo : EIATTR_KPARAM_INFO
	.align		4
.L_1689:
        /*0058*/ 	.byte	0x04, 0x17
        /*005a*/ 	.short	(.L_1691 - .L_1690)
.L_1690:
        /*005c*/ 	.word	0x00000000
        /*0060*/ 	.short	0x0001
        /*0062*/ 	.short	0x0008
        /*0064*/ 	.byte	0x00, 0xf5, 0x21, 0x00


	//----- nvinfo : EIATTR_KPARAM_INFO
	.align		4
.L_1691:
        /*0068*/ 	.byte	0x04, 0x17
        /*006a*/ 	.short	(.L_1693 - .L_1692)
.L_1692:
        /*006c*/ 	.word	0x00000000
        /*0070*/ 	.short	0x0000
        /*0072*/ 	.short	0x0000
        /*0074*/ 	.byte	0x00, 0xf5, 0x21, 0x00


	//----- nvinfo : EIATTR_SPARSE_MMA_MASK
	.align		4
.L_1693:
        /*0078*/ 	.byte	0x03, 0x50
        /*007a*/ 	.short	0x0000


	//----- nvinfo : EIATTR_MAXREG_COUNT
	.align		4
        /*007c*/ 	.byte	0x03, 0x1b
        /*007e*/ 	.short	0x00ff


	//----- nvinfo : EIATTR_MERCURY_ISA_VERSION
	.align		4
        /*0080*/ 	.byte	0x03, 0x5f
        /*0082*/ 	.short	0x0101


	//----- nvinfo : EIATTR_VRC_CTA_INIT_COUNT
	.align		4
        /*0084*/ 	.byte	0x02, 0x4a
	.zero		1
	.zero		1


	//----- nvinfo : EIATTR_EXIT_INSTR_OFFSETS
	.align		4
        /*0088*/ 	.byte	0x04, 0x1c
        /*008a*/ 	.short	(.L_1695 - .L_1694)


	//   ....[0]....
.L_1694:
        /*008c*/ 	.word	0x00000090


	//   ....[1]....
        /*0090*/ 	.word	0x000004f0


	//----- nvinfo : EIATTR_CRS_STACK_SIZE
	.align		4
.L_1695:
        /*0094*/ 	.byte	0x04, 0x1e
        /*0096*/ 	.short	(.L_1697 - .L_1696)
.L_1696:
        /*0098*/ 	.word	0x00000000


	//----- nvinfo : EIATTR_CBANK_PARAM_SIZE
	.align		4
.L_1697:
        /*009c*/ 	.byte	0x03, 0x19
        /*009e*/ 	.short	0x0030


	//----- nvinfo : EIATTR_PARAM_CBANK
	.align		4
        /*00a0*/ 	.byte	0x04, 0x0a
        /*00a2*/ 	.short	(.L_1699 - .L_1698)
	.align		4
.L_1698:
        /*00a4*/ 	.word	index@(.nv.constant0._Z20multi_color_mis_iterPiS_iS_S_ii)
        /*00a8*/ 	.short	0x0380
        /*00aa*/ 	.short	0x0030


	//----- nvinfo : EIATTR_SW_WAR
	.align		4
.L_1699:
        /*00ac*/ 	.byte	0x04, 0x36
        /*00ae*/ 	.short	(.L_1701 - .L_1700)
.L_1700:
        /*00b0*/ 	.word	0x00000008
.L_1701:


//--------------------- .nv.info._Z29multi_color_resolve_and_colorPiS_iS_S_S_i --------------------------
	.section	.nv.info._Z29multi_color_resolve_and_colorPiS_iS_S_S_i,"",@"SHT_CUDA_INFO"
	.sectionflags	@""
	.align	4


	//----- nvinfo : EIATTR_CUDA_API_VERSION
	.align		4
        /*0000*/ 	.byte	0x04, 0x37
        /*0002*/ 	.short	(.L_1703 - .L_1702)
.L_1702:
        /*0004*/ 	.word	0x00000082


	//----- nvinfo : EIATTR_KPARAM_INFO
	.align		4
.L_1703:
        /*0008*/ 	.byte	0x04, 0x17
        /*000a*/ 	.short	(.L_1705 - .L_1704)
.L_1704:
        /*000c*/ 	.word	0x00000000
        /*0010*/ 	.short	0x0006
        /*0012*/ 	.short	0x0030
        /*0014*/ 	.byte	0x00, 0xf0, 0x11, 0x00


	//----- nvinfo : EIATTR_KPARAM_INFO
	.align		4
.L_1705:
        /*0018*/ 	.byte	0x04, 0x17
        /*001a*/ 	.short	(.L_1707 - .L_1706)
.L_1706:
        /*001c*/ 	.word	0x00000000
        /*0020*/ 	.short	0x0005
        /*0022*/ 	.short	0x0028
        /*0024*/ 	.byte	0x00, 0xf5, 0x21, 0x00


	//----- nvinfo : EIATTR_KPARAM_INFO
	.align		4
.L_1707:
        /*0028*/ 	.byte	0x04, 0x17
        /*002a*/ 	.short	(.L_1709 - .L_1708)
.L_1708:
        /*002c*/ 	.word	0x00000000
        /*0030*/ 	.short	0x0004
        /*0032*/ 	.short	0x0020
        /*0034*/ 	.byte	0x00, 0xf5, 0x21, 0x00


	//----- nvinfo : EIATTR_KPARAM_INFO
	.align		4
.L_1709:
        /*0038*/ 	.byte	0x04, 0x17
        /*003a*/ 	.short	(.L_1711 - .L_1710)
.L_1710:
        /*003c*/ 	.word	0x00000000
        /*0040*/ 	.short	0x0003
        /*0042*/ 	.short	0x0018
        /*0044*/ 	.byte	0x00, 0xf5, 0x21, 0x00


	//----- nvinfo : EIATTR_KPARAM_INFO
	.align		4
.L_1711:
        /*0048*/ 	.byte	0x04, 0x17
        /*004a*/ 	.short	(.L_1713 - .L_1712)
.L_1712:
        /*004c*/ 	.word	0x00000000
        /*0050*/ 	.short	0x0002
        /*0052*/ 	.short	0x0010
        /*0054*/ 	.byte	0x00, 0xf0, 0x11, 0x00


	//----- nvinfo : EIATTR_KPARAM_INFO
	.align		4
.L_1713:
        /*0058*/ 	.byte	0x04, 0x17
        /*005a*/ 	.short	(.L_1715 - .L_1714)
.L_1714:
        /*005c*/ 	.word	0x00000000
        /*0060*/ 	.short	0x0001
        /*0062*/ 	.short	0x0008
        /*0064*/ 	.byte	0x00, 0xf5, 0x21, 0x00


	//----- nvinfo : EIATTR_KPARAM_INFO
	.align		4
.L_1715:
        /*0068*/ 	.byte	0x04, 0x17
        /*006a*/ 	.short	(.L_1717 - .L_1716)
.L_1716:
        /*006c*/ 	.word	0x00000000
        /*0070*/ 	.short	0x0000
        /*0072*/ 	.short	0x0000
        /*0074*/ 	.byte	0x00, 0xf5, 0x21, 0x00


	//----- nvinfo : EIATTR_SPARSE_MMA_MASK
	.align		4
.L_1717:
        /*0078*/ 	.byte	0x03, 0x50
        /*007a*/ 	.short	0x0000


	//----- nvinfo : EIATTR_MAXREG_COUNT
	.align		4
        /*007c*/ 	.byte	0x03, 0x1b
        /*007e*/ 	.short	0x00ff


	//----- nvinfo : EIATTR_MERCURY_ISA_VERSION
	.align		4
        /*0080*/ 	.byte	0x03, 0x5f
        /*0082*/ 	.short	0x0101


	//----- nvinfo : EIATTR_VRC_CTA_INIT_COUNT
	.align		4
        /*0084*/ 	.byte	0x02, 0x4a
	.zero		1
	.zero		1


	//----- nvinfo : EIATTR_EXIT_INSTR_OFFSETS
	.align		4
        /*0088*/ 	.byte	0x04, 0x1c
        /*008a*/ 	.short	(.L_1719 - .L_1718)


	//   ....[0]....
.L_1718:
        /*008c*/ 	.word	0x00000070


	//   ....[1]....
        /*0090*/ 	.word	0x00000aa0


	//----- nvinfo : EIATTR_CRS_STACK_SIZE
	.align		4
.L_1719:
        /*0094*/ 	.byte	0x04, 0x1e
        /*0096*/ 	.short	(.L_1721 - .L_1720)
.L_1720:
        /*0098*/ 	.word	0x00000000


	//----- nvinfo : EIATTR_CBANK_PARAM_SIZE
	.align		4
.L_1721:
        /*009c*/ 	.byte	0x03, 0x19
        /*009e*/ 	.short	0x0034


	//----- nvinfo : EIATTR_PARAM_CBANK
	.align		4
        /*00a0*/ 	.byte	0x04, 0x0a
        /*00a2*/ 	.short	(.L_1723 - .L_1722)
	.align		4
.L_1722:
        /*00a4*/ 	.word	index@(.nv.constant0._Z29multi_color_resolve_and_colorPiS_iS_S_S_i)
        /*00a8*/ 	.short	0x0380
        /*00aa*/ 	.short	0x0034


	//----- nvinfo : EIATTR_SW_WAR
	.align		4
.L_1723:
        /*00ac*/ 	.byte	0x04, 0x36
        /*00ae*/ 	.short	(.L_1725 - .L_1724)
.L_1724:
        /*00b0*/ 	.word	0x00000008
.L_1725:


//--------------------- .nv.info._Z23scatter_to_compact_listPiS_S_ii --------------------------
	.section	.nv.info._Z23scatter_to_compact_listPiS_S_ii,"",@"SHT_CUDA_INFO"
	.sectionflags	@""
	.align	4


	//----- nvinfo : EIATTR_CUDA_API_VERSION
	.align		4
        /*0000*/ 	.byte	0x04, 0x37
        /*0002*/ 	.short	(.L_1727 - .L_1726)
.L_1726:
        /*0004*/ 	.word	0x00000082


	//----- nvinfo : EIATTR_KPARAM_INFO
	.align		4
.L_1727:
        /*0008*/ 	.byte	0x04, 0x17
        /*000a*/ 	.short	(.L_1729 - .L_1728)
.L_1728:
        /*000c*/ 	.word	0x00000000
        /*0010*/ 	.short	0x0004
        /*0012*/ 	.short	0x001c
        /*0014*/ 	.byte	0x00, 0xf0, 0x11, 0x00


	//----- nvinfo : EIATTR_KPARAM_INFO
	.align		4
.L_1729:
        /*0018*/ 	.byte	0x04, 0x17
        /*001a*/ 	.short	(.L_1731 - .L_1730)
.L_1730:
        /*001c*/ 	.word	0x00000000
        /*0020*/ 	.short	0x0003
        /*0022*/ 	.short	0x0018
        /*0024*/ 	.byte	0x00, 0xf0, 0x11, 0x00


	//----- nvinfo : EIATTR_KPARAM_INFO
	.align		4
.L_1731:
        /*0028*/ 	.byte	0x04, 0x17
        /*002a*/ 	.short	(.L_1733 - .L_1732)
.L_1732:
        /*002c*/ 	.word	0x00000000
        /*0030*/ 	.short	0x0002
        /*0032*/ 	.short	0x0010
        /*0034*/ 	.byte	0x00, 0xf5, 0x21, 0x00


	//----- nvinfo : EIATTR_KPARAM_INFO
	.align		4
.L_1733:
        /*0038*/ 	.byte	0x04, 0x17
        /*003a*/ 	.short	(.L_1735 - .L_1734)
.L_1734:
        /*003c*/ 	.word	0x00000000
        /*0040*/ 	.short	0x0001
        /*0042*/ 	.short	0x0008
        /*0044*/ 	.byte	0x00, 0xf5, 0x21, 0x00


	//----- nvinfo : EIATTR_KPARAM_INFO
	.align		4
.L_1735:
        /*0048*/ 	.byte	0x04, 0x17
        /*004a*/ 	.short	(.L_1737 - .L_1736)
.L_1736:
        /*004c*/ 	.word	0x00000000
        /*0050*/ 	.short	0x0000
        /*0052*/ 	.short	0x0000
        /*0054*/ 	.byte	0x00, 0xf5, 0x21, 0x00


	//----- nvinfo : EIATTR_SPARSE_MMA_MASK
	.align		4
.L_1737:
        /*0058*/ 	.byte	0x03, 0x50
        /*005a*/ 	.short	0x0000


	//----- nvinfo : EIATTR_MAXREG_COUNT
	.align		4
        /*005c*/ 	.byte	0x03, 0x1b
        /*005e*/ 	.short	0x00ff


	//----- nvinfo : EIATTR_MERCURY_ISA_VERSION
	.align		4
        /*0060*/ 	.byte	0x03, 0x5f
        /*0062*/ 	.short	0x0101


	//----- nvinfo : EIATTR_VRC_CTA_INIT_COUNT
	.align		4
        /*0064*/ 	.byte	0x02, 0x4a
	.zero		1
	.zero		1


	//----- nvinfo : EIATTR_EXIT_INSTR_OFFSETS
	.align		4
        /*0068*/ 	.byte	0x04, 0x1c
        /*006a*/ 	.short	(.L_1739 - .L_1738)


	//   ....[0]....
.L_1738:
        /*006c*/ 	.word	0x00000070


	//   ....[1]....
        /*0070*/ 	.word	0x000001d0


	//----- nvinfo : EIATTR_CRS_STACK_SIZE
	.align		4
.L_1739:
        /*0074*/ 	.byte	0x04, 0x1e
        /*0076*/ 	.short	(.L_1741 - .L_1740)
.L_1740:
        /*0078*/ 	.word	0x00000000


	//----- nvinfo : EIATTR_CBANK_PARAM_SIZE
	.align		4
.L_1741:
        /*007c*/ 	.byte	0x03, 0x19
        /*007e*/ 	.short	0x0020


	//----- nvinfo : EIATTR_PARAM_CBANK
	.align		4
        /*0080*/ 	.byte	0x04, 0x0a
        /*0082*/ 	.short	(.L_1743 - .L_1742)
	.align		4
.L_1742:
        /*0084*/ 	.word	index@(.nv.constant0._Z23scatter_to_compact_listPiS_S_ii)
        /*0088*/ 	.short	0x0380
        /*008a*/ 	.short	0x0020


	//----- nvinfo : EIATTR_SW_WAR
	.align		4
.L_1743:
        /*008c*/ 	.byte	0x04, 0x36
        /*008e*/ 	.short	(.L_1745 - .L_1744)
.L_1744:
        /*0090*/ 	.word	0x00000008
.L_1745:


//--------------------- .nv.info._Z37multi_color_resolve_and_color_compactPiS_S_S_S_S_ii --------------------------
	.section	.nv.info._Z37multi_color_resolve_and_color_compactPiS_S_S_S_S_ii,"",@"SHT_CUDA_INFO"
	.sectionflags	@""
	.align	4


	//----- nvinfo : EIATTR_CUDA_API_VERSION
	.align		4
        /*0000*/ 	.byte	0x04, 0x37
        /*0002*/ 	.short	(.L_1747 - .L_1746)
.L_1746:
        /*0004*/ 	.word	0x00000082


	//----- nvinfo : EIATTR_KPARAM_INFO
	.align		4
.L_1747:
        /*0008*/ 	.byte	0x04, 0x17
        /*000a*/ 	.short	(.L_1749 - .L_1748)
.L_1748:
        /*000c*/ 	.word	0x00000000
        /*0010*/ 	.short	0x0007
        /*0012*/ 	.short	0x0034
        /*0014*/ 	.byte	0x00, 0xf0, 0x11, 0x00


	//----- nvinfo : EIATTR_KPARAM_INFO
	.align		4
.L_1749:
        /*0018*/ 	.byte	0x04, 0x17
        /*001a*/ 	.short	(.L_1751 - .L_1750)
.L_1750:
        /*001c*/ 	.word	0x00000000
        /*0020*/ 	.short	0x0006
        /*0022*/ 	.short	0x0030
        /*0024*/ 	.byte	0x00, 0xf0, 0x11, 0x00


	//----- nvinfo : EIATTR_KPARAM_INFO
	.align		4
.L_1751:
        /*0028*/ 	.byte	0x04, 0x17
        /*002a*/ 	.short	(.L_1753 - .L_1752)
.L_1752:
        /*002c*/ 	.word	0x00000000
        /*0030*/ 	.short	0x0005
        /*0032*/ 	.short	0x0028
        /*0034*/ 	.byte	0x00, 0xf5, 0x21, 0x00


	//----- nvinfo : EIATTR_KPARAM_INFO
	.align		4
.L_1753:
        /*0038*/ 	.byte	0x04, 0x17
        /*003a*/ 	.short	(.L_1755 - .L_1754)
.L_1754:
        /*003c*/ 	.word	0x00000000
        /*0040*/ 	.short	0x0004
        /*0042*/ 	.short	0x0020
        /*0044*/ 	.byte	0x00, 0xf5, 0x21, 0x00


	//----- nvinfo : EIATTR_KPARAM_INFO
	.align		4
.L_1755:
        /*0048*/ 	.byte	0x04, 0x17
        /*004a*/ 	.short	(.L_1757 - .L_1756)
.L_1756:
        /*004c*/ 	.word	0x00000000
        /*0050*/ 	.short	0x0003
        /*0052*/ 	.short	0x0018
        /*0054*/ 	.byte	0x00, 0xf5, 0x21, 0x00


	//----- nvinfo : EIATTR_KPARAM_INFO
	.align		4
.L_1757:
        /*0058*/ 	.byte	0x04, 0x17
        /*005a*/ 	.short	(.L_1759 - .L_1758)
.L_1758:
        /*005c*/ 	.word	0x00000000
        /*0060*/ 	.short	0x0002
        /*0062*/ 	.short	0x0010
        /*0064*/ 	.byte	0x00, 0xf5, 0x21, 0x00


	//----- nvinfo : EIATTR_KPARAM_INFO
	.align		4
.L_1759:
        /*0068*/ 	.byte	0x04, 0x17
        /*006a*/ 	.short	(.L_1761 - .L_1760)
.L_1760:
        /*006c*/ 	.word	0x00000000
        /*0070*/ 	.short	0x0001
        /*0072*/ 	.short	0x0008
        /*0074*/ 	.byte	0x00, 0xf5, 0x21, 0x00


	//----- nvinfo : EIATTR_KPARAM_INFO
	.align		4
.L_1761:
        /*0078*/ 	.byte	0x04, 0x17
        /*007a*/ 	.short	(.L_1763 - .L_1762)
.L_1762:
        /*007c*/ 	.word	0x00000000
        /*0080*/ 	.short	0x0000
        /*0082*/ 	.short	0x0000
        /*0084*/ 	.byte	0x00, 0xf5, 0x21, 0x00


	//----- nvinfo : EIATTR_SPARSE_MMA_MASK
	.align		4
.L_1763:
        /*0088*/ 	.byte	0x03, 0x50
        /*008a*/ 	.short	0x0000


	//----- nvinfo : EIATTR_MAXREG_COUNT
	.align		4
        /*008c*/ 	.byte	0x03, 0x1b
        /*008e*/ 	.short	0x00ff


	//----- nvinfo : EIATTR_MERCURY_ISA_VERSION
	.align		4
        /*0090*/ 	.byte	0x03, 0x5f
        /*0092*/ 	.short	0x0101


	//----- nvinfo : EIATTR_VRC_CTA_INIT_COUNT
	.align		4
        /*0094*/ 	.byte	0x02, 0x4a
	.zero		1
	.zero		1


	//----- nvinfo : EIATTR_EXIT_INSTR_OFFSETS
	.align		4
        /*0098*/ 	.byte	0x04, 0x1c
        /*009a*/ 	.short	(.L_1765 - .L_1764)


	//   ....[0]....
.L_1764:
        /*009c*/ 	.word	0x00000080


	//   ....[1]....
        /*00a0*/ 	.word	0x00000870


	//----- nvinfo : EIATTR_CRS_STACK_SIZE
	.align		4
.L_1765:
        /*00a4*/ 	.byte	0x04, 0x1e
        /*00a6*/ 	.short	(.L_1767 - .L_1766)
.L_1766:
        /*00a8*/ 	.word	0x00000000


	//----- nvinfo : EIATTR_CBANK_PARAM_SIZE
	.align		4
.L_1767:
        /*00ac*/ 	.byte	0x03, 0x19
        /*00ae*/ 	.short	0x0038


	//----- nvinfo : EIATTR_PARAM_CBANK
	.align		4
        /*00b0*/ 	.byte	0x04, 0x0a
        /*00b2*/ 	.short	(.L_1769 - .L_1768)
	.align		4
.L_1768:
        /*00b4*/ 	.word	index@(.nv.constant0._Z37multi_color_resolve_and_color_compactPiS_S_S_S_S_ii)
        /*00b8*/ 	.short	0x0380
        /*00ba*/ 	.short	0x0038


	//----- nvinfo : EIATTR_SW_WAR
	.align		4
.L_1769:
        /*00bc*/ 	.byte	0x04, 0x36
        /*00be*/ 	.short	(.L_1771 - .L_1770)
.L_1770:
        /*00c0*/ 	.word	0x00000008
.L_1771:


//--------------------- .nv.info._Z29finalize_partition_assignmentiPiS_Pjii --------------------------
	.section	.nv.info._Z29finalize_partition_assignmentiPiS_Pjii,"",@"SHT_CUDA_INFO"
	.sectionflags	@""
	.align	4


	//----- nvinfo : EIATTR_CUDA_API_VERSION
	.align		4
        /*0000*/ 	.byte	0x04, 0x37
        /*0002*/ 	.short	(.L_1773 - .L_1772)
.L_1772:
        /*0004*/ 	.word	0x00000082


	//----- nvinfo : EIATTR_KPARAM_INFO
	.align		4
.L_1773:
        /*0008*/ 	.byte	0x04, 0x17
        /*000a*/ 	.short	(.L_1775 - .L_1774)
.L_1774:
        /*000c*/ 	.word	0x00000000
        /*0010*/ 	.short	0x0005
        /*0012*/ 	.short	0x0024
        /*0014*/ 	.byte	0x00, 0xf0, 0x11, 0x00


	//----- nvinfo : EIATTR_KPARAM_INFO
	.align		4
.L_1775:
        /*0018*/ 	.byte	0x04, 0x17
        /*001a*/ 	.short	(.L_1777 - .L_1776)
.L_1776:
        /*001c*/ 	.word	0x00000000
        /*0020*/ 	.short	0x0004
        /*0022*/ 	.short	0x0020
        /*0024*/ 	.byte	0x00, 0xf0, 0x11, 0x00


	//----- nvinfo : EIATTR_KPARAM_INFO
	.align		4
.L_1777:
        /*0028*/ 	.byte	0x04, 0x17
        /*002a*/ 	.short	(.L_1779 - .L_1778)
.L_1778:
        /*002c*/ 	.word	0x00000000
        /*0030*/ 	.short	0x0003
        /*0032*/ 	.short	0x0018
        /*0034*/ 	.byte	0x00, 0xf5, 0x21, 0x00


	//----- nvinfo : EIATTR_KPARAM_INFO
	.align		4
.L_1779:
        /*0038*/ 	.byte	0x04, 0x17
        /*003a*/ 	.short	(.L_1781 - .L_1780)
.L_1780:
        /*003c*/ 	.word	0x00000000
        /*0040*/ 	.short	0x0002
        /*0042*/ 	.short	0x0010
        /*0044*/ 	.byte	0x00, 0xf5, 0x21, 0x00


	//----- nvinfo : EIATTR_KPARAM_INFO
	.align		4
.L_1781:
        /*0048*/ 	.byte	0x04, 0x17
        /*004a*/ 	.short	(.L_1783 - .L_1782)
.L_1782:
        /*004c*/ 	.word	0x00000000
        /*0050*/ 	.short	0x0001
        /*0052*/ 	.short	0x0008
        /*0054*/ 	.byte	0x00, 0xf5, 0x21, 0x00


	//----- nvinfo : EIATTR_KPARAM_INFO
	.align		4
.L_1783:
        /*0058*/ 	.byte	0x04, 0x17
        /*005a*/ 	.short	(.L_1785 - .L_1784)
.L_1784:
        /*005c*/ 	.word	0x00000000
        /*0060*/ 	.short	0x0000
        /*0062*/ 	.short	0x0000
        /*0064*/ 	.byte	0x00, 0xf0, 0x11, 0x00


	//----- nvinfo : EIATTR_SPARSE_MMA_MASK
	.align		4
.L_1785:
        /*0068*/ 	.byte	0x03, 0x50
        /*006a*/ 	.short	0x0000


	//----- nvinfo : EIATTR_MAXREG_COUNT
	.align		4
        /*006c*/ 	.byte	0x03, 0x1b
        /*006e*/ 	.short	0x00ff


	//----- nvinfo : EIATTR_MERCURY_ISA_VERSION
	.align		4
        /*0070*/ 	.byte	0x03, 0x5f
        /*0072*/ 	.short	0x0101


	//----- nvinfo : EIATTR_VRC_CTA_INIT_COUNT
	.align		4
        /*0074*/ 	.byte	0x02, 0x4a
	.zero		1
	.zero		1


	//----- nvinfo : EIATTR_EXIT_INSTR_OFFSETS
	.align		4
        /*0078*/ 	.byte	0x04, 0x1c
        /*007a*/ 	.short	(.L_1787 - .L_1786)


	//   ....[0]....
.L_1786:
        /*007c*/ 	.word	0x00000070


	//   ....[1]....
        /*0080*/ 	.word	0x000002a0


	//----- nvinfo : EIATTR_CRS_STACK_SIZE
	.align		4
.L_1787:
        /*0084*/ 	.byte	0x04, 0x1e
        /*0086*/ 	.short	(.L_1789 - .L_1788)
.L_1788:
        /*0088*/ 	.word	0x00000000


	//----- nvinfo : EIATTR_CBANK_PARAM_SIZE
	.align		4
.L_1789:
        /*008c*/ 	.byte	0x03, 0x19
        /*008e*/ 	.short	0x0028


	//----- nvinfo : EIATTR_PARAM_CBANK
	.align		4
        /*0090*/ 	.byte	0x04, 0x0a
        /*0092*/ 	.short	(.L_1791 - .L_1790)
	.align		4
.L_1790:
        /*0094*/ 	.word	index@(.nv.constant0._Z29finalize_partition_assignmentiPiS_Pjii)
        /*0098*/ 	.short	0x0380
        /*009a*/ 	.short	0x0028


	//----- nvinfo : EIATTR_SW_WAR
	.align		4
.L_1791:
        /*009c*/ 	.byte	0x04, 0x36
        /*009e*/ 	.short	(.L_1793 - .L_1792)
.L_1792:
        /*00a0*/ 	.word	0x00000008
.L_1793:


//--------------------- .nv.info._Z26process_edges_update_masksPiS_iiS_PjS_ii --------------------------
	.section	.nv.info._Z26process_edges_update_masksPiS_iiS_PjS_ii,"",@"SHT_CUDA_INFO"
	.sectionflags	@""
	.align	4


	//----- nvinfo : EIATTR_CUDA_API_VERSION
	.align		4
        /*0000*/ 	.byte	0x04, 0x37
        /*0002*/ 	.short	(.L_1795 - .L_1794)
.L_1794:
        /*0004*/ 	.word	0x00000082


	//----- nvinfo : EIATTR_KPARAM_INFO
	.align		4
.L_1795:
        /*0008*/ 	.byte	0x04, 0x17
        /*000a*/ 	.short	(.L_1797 - .L_1796)
.L_1796:
        /*000c*/ 	.word	0x00000000
        /*0010*/ 	.short	0x0008
        /*0012*/ 	.short	0x0034
        /*0014*/ 	.byte	0x00, 0xf0, 0x11, 0x00


	//----- nvinfo : EIATTR_KPARAM_INFO
	.align		4
.L_1797:
        /*0018*/ 	.byte	0x04, 0x17
        /*001a*/ 	.short	(.L_1799 - .L_1798)
.L_1798:
        /*001c*/ 	.word	0x00000000
        /*0020*/ 	.short	0x0007
        /*0022*/ 	.short	0x0030
        /*0024*/ 	.byte	0x00, 0xf0, 0x11, 0x00


	//----- nvinfo : EIATTR_KPARAM_INFO
	.align		4
.L_1799:
        /*0028*/ 	.byte	0x04, 0x17
        /*002a*/ 	.short	(.L_1801 - .L_1800)
.L_1800:
        /*002c*/ 	.word	0x00000000
        /*0030*/ 	.short	0x0006
        /*0032*/ 	.short	0x0028
        /*0034*/ 	.byte	0x00, 0xf5, 0x21, 0x00


	//----- nvinfo : EIATTR_KPARAM_INFO
	.align		4
.L_1801:
        /*0038*/ 	.byte	0x04, 0x17
        /*003a*/ 	.short	(.L_1803 - .L_1802)
.L_1802:
        /*003c*/ 	.word	0x00000000
        /*0040*/ 	.short	0x0005
        /*0042*/ 	.short	0x0020
        /*0044*/ 	.byte	0x00, 0xf5, 0x21, 0x00


	//----- nvinfo : EIATTR_KPARAM_INFO
	.align		4
.L_1803:
        /*0048*/ 	.byte	0x04, 0x17
        /*004a*/ 	.short	(.L_1805 - .L_1804)
.L_1804:
        /*004c*/ 	.word	0x00000000
        /*0050*/ 	.short	0x0004
        /*0052*/ 	.short	0x0018
        /*0054*/ 	.byte	0x00, 0xf5, 0x21, 0x00


	//----- nvinfo : EIATTR_KPARAM_INFO
	.align		4
.L_1805:
        /*0058*/ 	.byte	0x04, 0x17
        /*005a*/ 	.short	(.L_1807 - .L_1806)
.L_1806:
        /*005c*/ 	.word	0x00000000
        /*0060*/ 	.short	0x0003
        /*0062*/ 	.short	0x0014
        /*0064*/ 	.byte	0x00, 0xf0, 0x11, 0x00


	//----- nvinfo : EIATTR_KPARAM_INFO
	.align		4
.L_1807:
        /*0068*/ 	.byte	0x04, 0x17
        /*006a*/ 	.short	(.L_1809 - .L_1808)
.L_1808:
        /*006c*/ 	.word	0x00000000
        /*0070*/ 	.short	0x0002
        /*0072*/ 	.short	0x0010
        /*0074*/ 	.byte	0x00, 0xf0, 0x11, 0x00


	//----- nvinfo : EIATTR_KPARAM_INFO
	.align		4
.L_1809:
        /*0078*/ 	.byte	0x04, 0x17
        /*007a*/ 	.short	(.L_1811 - .L_1810)
.L_1810:
        /*007c*/ 	.word	0x00000000
        /*0080*/ 	.short	0x0001
        /*0082*/ 	.short	0x0008
        /*0084*/ 	.byte	0x00, 0xf5, 0x21, 0x00


	//----- nvinfo : EIATTR_KPARAM_INFO
	.align		4
.L_1811:
        /*0088*/ 	.byte	0x04, 0x17
        /*008a*/ 	.short	(.L_1813 - .L_1812)
.L_1812:
        /*008c*/ 	.word	0x00000000
        /*0090*/ 	.short	0x0000
        /*0092*/ 	.short	0x0000
        /*0094*/ 	.byte	0x00, 0xf5, 0x21, 0x00


	//----- nvinfo : EIATTR_SPARSE_MMA_MASK
	.align		4
.L_1813:
        /*0098*/ 	.byte	0x03, 0x50
        /*009a*/ 	.short	0x0000


	//----- nvinfo : EIATTR_MAXREG_COUNT
	.align		4
        /*009c*/ 	.byte	0x03, 0x1b
        /*009e*/ 	.short	0x00ff


	//----- nvinfo : EIATTR_MERCURY_ISA_VERSION
	.align		4
        /*00a0*/ 	.byte	0x03, 0x5f
        /*00a2*/ 	.short	0x0101


	//----- nvinfo : EIATTR_INT_WARP_WIDE_INSTR_OFFSETS
	.align		4
        /*00a4*/ 	.byte	0x04, 0x31
        /*00a6*/ 	.short	(.L_1815 - .L_1814)


	//   ....[0]....
.L_1814:
        /*00a8*/ 	.word	0x00000d40


	//   ....[1]....
        /*00ac*/ 	.word	0x00000d50


	//----- nvinfo : EIATTR_VRC_CTA_INIT_COUNT
	.align		4
.L_1815:
        /*00b0*/ 	.byte	0x02, 0x4a
	.zero		1
	.zero		1


	//----- nvinfo : EIATTR_EXIT_INSTR_OFFSETS
	.align		4
        /*00b4*/ 	.byte	0x04, 0x1c
        /*00b6*/ 	.short	(.L_1817 - .L_1816)


	//   ....[0]....
.L_1816:
        /*00b8*/ 	.word	0x00000090


	//   ....[1]....
        /*00bc*/ 	.word	0x000000c0


	//   ....[2]....
        /*00c0*/ 	.word	0x00000df0


	//   ....[3]....
        /*00c4*/ 	.word	0x00001be0


	//----- nvinfo : EIATTR_CRS_STACK_SIZE
	.align		4
.L_1817:
        /*00c8*/ 	.byte	0x04, 0x1e
        /*00ca*/ 	.short	(.L_1819 - .L_1818)
.L_1818:
        /*00cc*/ 	.word	0x00000000


	//----- nvinfo : EIATTR_CBANK_PARAM_SIZE
	.align		4
.L_1819:
        /*00d0*/ 	.byte	0x03, 0x19
        /*00d2*/ 	.short	0x0038


	//----- nvinfo : EIATTR_PARAM_CBANK
	.align		4
        /*00d4*/ 	.byte	0x04, 0x0a
        /*00d6*/ 	.short	(.L_1821 - .L_1820)
	.align		4
.L_1820:
        /*00d8*/ 	.word	index@(.nv.constant0._Z26process_edges_update_masksPiS_iiS_PjS_ii)
        /*00dc*/ 	.short	0x0380
        /*00de*/ 	.short	0x0038


	//----- nvinfo : EIATTR_SW_WAR
	.align		4
.L_1821:
        /*00e0*/ 	.byte	0x04, 0x36
        /*00e2*/ 	.short	(.L_1823 - .L_1822)
.L_1822:
        /*00e4*/ 	.word	0x00000008
.L_1823:


//--------------------- .nv.info._Z20init_partition_masksiPiS_Pji --------------------------
	.section	.nv.info._Z20init_partition_masksiPiS_Pji,"",@"SHT_CUDA_INFO"
	.sectionflags	@""
	.align	4


	//----- nvinfo : EIATTR_CUDA_API_VERSION
	.align		4
        /*0000*/ 	.byte	0x04, 0x37
        /*0002*/ 	.short	(.L_1825 - .L_1824)
.L_1824:
        /*0004*/ 	.word	0x00000082


	//----- nvinfo : EIATTR_KPARAM_INFO
	.align		4
.L_1825:
        /*0008*/ 	.byte	0x04, 0x17
        /*000a*/ 	.short	(.L_1827 - .L_1826)
.L_1826:
        /*000c*/ 	.word	0x00000000
        /*0010*/ 	.short	0x0004
        /*0012*/ 	.short	0x0020
        /*0014*/ 	.byte	0x00, 0xf0, 0x11, 0x00


	//----- nvinfo : EIATTR_KPARAM_INFO
	.align		4
.L_1827:
        /*0018*/ 	.byte	0x04, 0x17
        /*001a*/ 	.short	(.L_1829 - .L_1828)
.L_1828:
        /*001c*/ 	.word	0x00000000
        /*0020*/ 	.short	0x0003
        /*0022*/ 	.short	0x0018
        /*0024*/ 	.byte	0x00, 0xf5, 0x21, 0x00


	//----- nvinfo : EIATTR_KPARAM_INFO
	.align		4
.L_1829:
        /*0028*/ 	.byte	0x04, 0x17
        /*002a*/ 	.short	(.L_1831 - .L_1830)
.L_1830:
        /*002c*/ 	.word	0x00000000
        /*0030*/ 	.short	0x0002
        /*0032*/ 	.short	0x0010
        /*0034*/ 	.byte	0x00, 0xf5, 0x21, 0x00


	//----- nvinfo : EIATTR_KPARAM_INFO
	.align		4
.L_1831:
        /*0038*/ 	.byte	0x04, 0x17
        /*003a*/ 	.short	(.L_1833 - .L_1832)
.L_1832:
        /*003c*/ 	.word	0x00000000
        /*0040*/ 	.short	0x0001
        /*0042*/ 	.short	0x0008
        /*0044*/ 	.byte	0x00, 0xf5, 0x21, 0x00


	//----- nvinfo : EIATTR_KPARAM_INFO
	.align		4
.L_1833:
        /*0048*/ 	.byte	0x04, 0x17
        /*004a*/ 	.short	(.L_1835 - .L_1834)
.L_1834:
        /*004c*/ 	.word	0x00000000
        /*0050*/ 	.short	0x0000
        /*0052*/ 	.short	0x0000
        /*0054*/ 	.byte	0x00, 0xf0, 0x11, 0x00


	//----- nvinfo : EIATTR_SPARSE_MMA_MASK
	.align		4
.L_1835:
        /*0058*/ 	.byte	0x03, 0x50
        /*005a*/ 	.short	0x0000


	//----- nvinfo : EIATTR_MAXREG_COUNT
	.align		4
        /*005c*/ 	.byte	0x03, 0x1b
        /*005e*/ 	.short	0x00ff


	//----- nvinfo : EIATTR_MERCURY_ISA_VERSION
	.align		4
        /*0060*/ 	.byte	0x03, 0x5f
        /*0062*/ 	.short	0x0101


	//----- nvinfo : EIATTR_VRC_CTA_INIT_COUNT
	.align		4
        /*0064*/ 	.byte	0x02, 0x4a
	.zero		1
	.zero		1


	//----- nvinfo : EIATTR_EXIT_INSTR_OFFSETS
	.align		4
        /*0068*/ 	.byte	0x04, 0x1c
        /*006a*/ 	.short	(.L_1837 - .L_1836)


	//   ....[0]....
.L_1836:
        /*006c*/ 	.word	0x00000070


	//   ....[1]....
        /*0070*/ 	.word	0x00000220


	//----- nvinfo : EIATTR_CRS_STACK_SIZE
	.align		4
.L_1837:
        /*0074*/ 	.byte	0x04, 0x1e
        /*0076*/ 	.short	(.L_1839 - .L_1838)
.L_1838:
        /*0078*/ 	.word	0x00000000


	//----- nvinfo : EIATTR_CBANK_PARAM_SIZE
	.align		4
.L_1839:
        /*007c*/ 	.byte	0x03, 0x19
        /*007e*/ 	.short	0x0024


	//----- nvinfo : EIATTR_PARAM_CBANK
	.align		4
        /*0080*/ 	.byte	0x04, 0x0a
        /*0082*/ 	.short	(.L_1841 - .L_1840)
	.align		4
.L_1840:
        /*0084*/ 	.word	index@(.nv.constant0._Z20init_partition_masksiPiS_Pji)
        /*0088*/ 	.short	0x0380
        /*008a*/ 	.short	0x0024


	//----- nvinfo : EIATTR_SW_WAR
	.align		4
.L_1841:
        /*008c*/ 	.byte	0x04, 0x36
        /*008e*/ 	.short	(.L_1843 - .L_1842)
.L_1842:
        /*0090*/ 	.word	0x00000008
.L_1843:


//--------------------- .nv.info._Z22init_random_prioritiesPiij --------------------------
	.section	.nv.info._Z22init_random_prioritiesPiij,"",@"SHT_CUDA_INFO"
	.sectionflags	@""
	.align	4


	//----- nvinfo : EIATTR_CUDA_API_VERSION
	.align		4
        /*0000*/ 	.byte	0x04, 0x37
        /*0002*/ 	.short	(.L_1845 - .L_1844)
.L_1844:
        /*0004*/ 	.word	0x00000082


	//----- nvinfo : EIATTR_KPARAM_INFO
	.align		4
.L_1845:
        /*0008*/ 	.byte	0x04, 0x17
        /*000a*/ 	.short	(.L_1847 - .L_1846)
.L_1846:
        /*000c*/ 	.word	0x00000000
        /*0010*/ 	.short	0x0002
        /*0012*/ 	.short	0x000c
        /*0014*/ 	.byte	0x00, 0xf0, 0x11, 0x00


	//----- nvinfo : EIATTR_KPARAM_INFO
	.align		4
.L_1847:
        /*0018*/ 	.byte	0x04, 0x17
        /*001a*/ 	.short	(.L_1849 - .L_1848)
.L_1848:
        /*001c*/ 	.word	0x00000000
        /*0020*/ 	.short	0x0001
        /*0022*/ 	.short	0x0008
        /*0024*/ 	.byte	0x00, 0xf0, 0x11, 0x00


	//----- nvinfo : EIATTR_KPARAM_INFO
	.align		4
.L_1849:
        /*0028*/ 	.byte	0x04, 0x17
        /*002a*/ 	.short	(.L_1851 - .L_1850)
.L_1850:
        /*002c*/ 	.word	0x00000000
        /*0030*/ 	.short	0x0000
        /*0032*/ 	.short	0x0000
        /*0034*/ 	.byte	0x00, 0xf5, 0x21, 0x00


	//----- nvinfo : EIATTR_SPARSE_MMA_MASK
	.align		4
.L_1851:
        /*0038*/ 	.byte	0x03, 0x50
        /*003a*/ 	.short	0x0000


	//----- nvinfo : EIATTR_MAXREG_COUNT
	.align		4
        /*003c*/ 	.byte	0x03, 0x1b
        /*003e*/ 	.short	0x00ff


	//----- nvinfo : EIATTR_MERCURY_ISA_VERSION
	.align		4
        /*0040*/ 	.byte	0x03, 0x5f
        /*0042*/ 	.short	0x0101


	//----- nvinfo : EIATTR_VRC_CTA_INIT_COUNT
	.align		4
        /*0044*/ 	.byte	0x02, 0x4a
	.zero		1
	.zero		1


	//----- nvinfo : EIATTR_EXIT_INSTR_OFFSETS
	.align		4
        /*0048*/ 	.byte	0x04, 0x1c
        /*004a*/ 	.short	(.L_1853 - .L_1852)


	//   ....[0]....
.L_1852:
        /*004c*/ 	.word	0x00000090


	//   ....[1]....
        /*0050*/ 	.word	0x000003f0


	//   ....[2]....
        /*0054*/ 	.word	0x00000720


	//----- nvinfo : EIATTR_CRS_STACK_SIZE
	.align		4
.L_1853:
        /*0058*/ 	.byte	0x04, 0x1e
        /*005a*/ 	.short	(.L_1855 - .L_1854)
.L_1854:
        /*005c*/ 	.word	0x00000000


	//----- nvinfo : EIATTR_CBANK_PARAM_SIZE
	.align		4
.L_1855:
        /*0060*/ 	.byte	0x03, 0x19
        /*0062*/ 	.short	0x0010


	//----- nvinfo : EIATTR_PARAM_CBANK
	.align		4
        /*0064*/ 	.byte	0x04, 0x0a
        /*0066*/ 	.short	(.L_1857 - .L_1856)
	.align		4
.L_1856:
        /*0068*/ 	.word	index@(.nv.constant0._Z22init_random_prioritiesPiij)
        /*006c*/ 	.short	0x0380
        /*006e*/ 	.short	0x0010


	//----- nvinfo : EIATTR_SW_WAR
	.align		4
.L_1857:
        /*0070*/ 	.byte	0x04, 0x36
        /*0072*/ 	.short	(.L_1859 - .L_1858)
.L_1858:
        /*0074*/ 	.word	0x00000008
.L_1859:


//--------------------- .nv.info._Z22luby_mis_coloring_iterPiS_iS_S_S_i --------------------------
	.section	.nv.info._Z22luby_mis_coloring_iterPiS_iS_S_S_i,"",@"SHT_CUDA_INFO"
	.sectionflags	@""
	.align	4


	//----- nvinfo : EIATTR_CUDA_API_VERSION
	.align		4
        /*0000*/ 	.byte	0x04, 0x37
        /*0002*/ 	.short	(.L_1861 - .L_1860)
.L_1860:
        /*0004*/ 	.word	0x00000082


	//----- nvinfo : EIATTR_KPARAM_INFO
	.align		4
.L_1861:
        /*0008*/ 	.byte	0x04, 0x17
        /*000a*/ 	.short	(.L_1863 - .L_1862)
.L_1862:
        /*000c*/ 	.word	0x00000000
        /*0010*/ 	.short	0x0006
        /*0012*/ 	.short	0x0030
        /*0014*/ 	.byte	0x00, 0xf0, 0x11, 0x00


	//----- nvinfo : EIATTR_KPARAM_INFO
	.align		4
.L_1863:
        /*0018*/ 	.byte	0x04, 0x17
        /*001a*/ 	.short	(.L_1865 - .L_1864)
.L_1864:
        /*001c*/ 	.word	0x00000000
        /*0020*/ 	.short	0x0005
        /*0022*/ 	.short	0x0028
        /*0024*/ 	.byte	0x00, 0xf5, 0x21, 0x00


	//----- nvinfo : EIATTR_KPARAM_INFO
	.align		4
.L_1865:
        /*0028*/ 	.byte	0x04, 0x17
        /*002a*/ 	.short	(.L_1867 - .L_1866)
.L_1866:
        /*002c*/ 	.word	0x00000000
        /*0030*/ 	.short	0x0004
        /*0032*/ 	.short	0x0020
        /*0034*/ 	.byte	0x00, 0xf5, 0x21, 0x00


	//----- nvinfo : EIATTR_KPARAM_INFO
	.align		4
.L_1867:
        /*0038*/ 	.byte	0x04, 0x17
        /*003a*/ 	.short	(.L_1869 - .L_1868)
.L_1868:
        /*003c*/ 	.word	0x00000000
        /*0040*/ 	.short	0x0003
        /*0042*/ 	.short	0x0018
        /*0044*/ 	.byte	0x00, 0xf5, 0x21, 0x00


	//----- nvinfo : EIATTR_KPARAM_INFO
	.align		4
.L_1869:
        /*0048*/ 	.byte	0x04, 0x17
        /*004a*/ 	.short	(.L_1871 - .L_1870)
.L_1870:
        /*004c*/ 	.word	0x00000000
        /*0050*/ 	.short	0x0002
        /*0052*/ 	.short	0x0010
        /*0054*/ 	.byte	0x00, 0xf0, 0x11, 0x00


	//----- nvinfo : EIATTR_KPARAM_INFO
	.align		4
.L_1871:
        /*0058*/ 	.byte	0x04, 0x17
        /*005a*/ 	.short	(.L_1873 - .L_1872)
.L_1872:
        /*005c*/ 	.word	0x00000000
        /*0060*/ 	.short	0x0001
        /*0062*/ 	.short	0x0008
        /*0064*/ 	.byte	0x00, 0xf5, 0x21, 0x00


	//----- nvinfo : EIATTR_KPARAM_INFO
	.align		4
.L_1873:
        /*0068*/ 	.byte	0x04, 0x17
        /*006a*/ 	.short	(.L_1875 - .L_1874)
.L_1874:
        /*006c*/ 	.word	0x00000000
        /*0070*/ 	.short	0x0000
        /*0072*/ 	.short	0x0000
        /*0074*/ 	.byte	0x00, 0xf5, 0x21, 0x00


	//----- nvinfo : EIATTR_SPARSE_MMA_MASK
	.align		4
.L_1875:
        /*0078*/ 	.byte	0x03, 0x50
        /*007a*/ 	.short	0x0000


	//----- nvinfo : EIATTR_MAXREG_COUNT
	.align		4
        /*007c*/ 	.byte	0x03, 0x1b
        /*007e*/ 	.short	0x00ff


	//----- nvinfo : EIATTR_MERCURY_ISA_VERSION
	.align		4
        /*0080*/ 	.byte	0x03, 0x5f
        /*0082*/ 	.short	0x0101


	//----- nvinfo : EIATTR_VRC_CTA_INIT_COUNT
	.align		4
        /*0084*/ 	.byte	0x02, 0x4a
	.zero		1
	.zero		1


	//----- nvinfo : EIATTR_EXIT_INSTR_OFFSETS
	.align		4
        /*0088*/ 	.byte	0x04, 0x1c
        /*008a*/ 	.short	(.L_1877 - .L_1876)


	//   ....[0]....
.L_1876:
        /*008c*/ 	.word	0x00000070


	//   ....[1]....
        /*0090*/ 	.word	0x00000910


	//----- nvinfo : EIATTR_CRS_STACK_SIZE
	.align		4
.L_1877:
        /*0094*/ 	.byte	0x04, 0x1e
        /*0096*/ 	.short	(.L_1879 - .L_1878)
.L_1878:
        /*0098*/ 	.word	0x00000000


	//----- nvinfo : EIATTR_CBANK_PARAM_SIZE
	.align		4
.L_1879:
        /*009c*/ 	.byte	0x03, 0x19
        /*009e*/ 	.short	0x0034


	//----- nvinfo : EIATTR_PARAM_CBANK
	.align		4
        /*00a0*/ 	.byte	0x04, 0x0a
        /*00a2*/ 	.short	(.L_1881 - .L_1880)
	.align		4
.L_1880:
        /*00a4*/ 	.word	index@(.nv.constant0._Z22luby_mis_coloring_iterPiS_iS_S_S_i)
        /*00a8*/ 	.short	0x0380
        /*00aa*/ 	.short	0x0034


	//----- nvinfo : EIATTR_SW_WAR
	.align		4
.L_1881:
        /*00ac*/ 	.byte	0x04, 0x36
        /*00ae*/ 	.short	(.L_1883 - .L_1882)
.L_1882:
        /*00b0*/ 	.word	0x00000008
.L_1883:


//--------------------- .nv.callgraph             --------------------------
	.section	.nv.callgraph,"",@"SHT_CUDA_CALLGRAPH"
	.align	4
	.sectionentsize	8
	.align		4
        /*0000*/ 	.word	0x00000000
	.align		4
        /*0004*/ 	.word	0xffffffff
	.align		4
        /*0008*/ 	.word	0x00000000
	.align		4
        /*000c*/ 	.word	0xfffffffe
	.align		4
        /*0010*/ 	.word	0x00000000
	.align		4
        /*0014*/ 	.word	0xfffffffd
	.align		4
        /*0018*/ 	.word	0x00000000
	.align		4
        /*001c*/ 	.word	0xfffffffc


//--------------------- .nv.constant4             --------------------------
	.section	.nv.constant4,"a",@progbits
	.align	8
	.align		8
.nv.constant4:
        /*0000*/ 	.dword	precalc_xorwow_matrix
	.align		8
        /*0008*/ 	.dword	precalc_xorwow_offset_matrix
	.align		8
        /*0010*/ 	.dword	mrg32k3aM1
	.align		8
        /*0018*/ 	.dword	mrg32k3aM2
	.align		8
        /*0020*/ 	.dword	mrg32k3aM1SubSeq
	.align		8
        /*0028*/ 	.dword	mrg32k3aM2SubSeq
	.align		8
        /*0030*/ 	.dword	mrg32k3aM1Seq
	.align		8
        /*0038*/ 	.dword	mrg32k3aM2Seq
	.align		8
        /*0040*/ 	.dword	_ZN34_INTERNAL_315852b8_4_k_cu_dbe6df174cuda3std3__45__cpo5beginE
	.align		8
        /*0048*/ 	.dword	_ZN34_INTERNAL_315852b8_4_k_cu_dbe6df174cuda3std3__45__cpo3endE
	.align		8
        /*0050*/ 	.dword	_ZN34_INTERNAL_315852b8_4_k_cu_dbe6df174cuda3std3__45__cpo6cbeginE
	.align		8
        /*0058*/ 	.dword	_ZN34_INTERNAL_315852b8_4_k_cu_dbe6df174cuda3std3__45__cpo4cendE
	.align		8
        /*0060*/ 	.dword	_ZN34_INTERNAL_315852b8_4_k_cu_dbe6df174cuda3std3__45__cpo6rbeginE
	.align		8
        /*0068*/ 	.dword	_ZN34_INTERNAL_315852b8_4_k_cu_dbe6df174cuda3std3__45__cpo4rendE
	.align		8
        /*0070*/ 	.dword	_ZN34_INTERNAL_315852b8_4_k_cu_dbe6df174cuda3std3__45__cpo7crbeginE
	.align		8
        /*0078*/ 	.dword	_ZN34_INTERNAL_315852b8_4_k_cu_dbe6df174cuda3std3__45__cpo5crendE
	.align		8
        /*0080*/ 	.dword	_ZN34_INTERNAL_315852b8_4_k_cu_dbe6df174cuda3std3__436_GLOBAL__N__315852b8_4_k_cu_dbe6df176ignoreE
	.align		8
        /*0088*/ 	.dword	_ZN34_INTERNAL_315852b8_4_k_cu_dbe6df174cuda3std3__419piecewise_constructE
	.align		8
        /*0090*/ 	.dword	_ZN34_INTERNAL_315852b8_4_k_cu_dbe6df174cuda3std3__48in_placeE
	.align		8
        /*0098*/ 	.dword	_ZN34_INTERNAL_315852b8_4_k_cu_dbe6df174cuda3std3__420unreachable_sentinelE
	.align		8
        /*00a0*/ 	.dword	_ZN34_INTERNAL_315852b8_4_k_cu_dbe6df174cuda3std3__47nulloptE
	.align		8
        /*00a8*/ 	.dword	_ZN34_INTERNAL_315852b8_4_k_cu_dbe6df174cuda3std3__48unexpectE
	.align		8
        /*00b0*/ 	.dword	_ZN34_INTERNAL_315852b8_4_k_cu_dbe6df174cuda3std6ranges3__45__cpo4swapE
	.align		8
        /*00b8*/ 	.dword	_ZN34_INTERNAL_315852b8_4_k_cu_dbe6df174cuda3std6ranges3__45__cpo9iter_moveE
	.align		8
        /*00c0*/ 	.dword	_ZN34_INTERNAL_315852b8_4_k_cu_dbe6df174cuda3std6ranges3__45__cpo5beginE
	.align		8
        /*00c8*/ 	.dword	_ZN34_INTERNAL_315852b8_4_k_cu_dbe6df174cuda3std6ranges3__45__cpo3endE
	.align		8
        /*00d0*/ 	.dword	_ZN34_INTERNAL_315852b8_4_k_cu_dbe6df174cuda3std6ranges3__45__cpo6cbeginE
	.align		8
        /*00d8*/ 	.dword	_ZN34_INTERNAL_315852b8_4_k_cu_dbe6df174cuda3std6ranges3__45__cpo4cendE
	.align		8
        /*00e0*/ 	.dword	_ZN34_INTERNAL_315852b8_4_k_cu_dbe6df174cuda3std6ranges3__45__cpo7advanceE
	.align		8
        /*00e8*/ 	.dword	_ZN34_INTERNAL_315852b8_4_k_cu_dbe6df174cuda3std6ranges3__45__cpo9iter_swapE
	.align		8
        /*00f0*/ 	.dword	_ZN34_INTERNAL_315852b8_4_k_cu_dbe6df174cuda3std6ranges3__45__cpo4nextE
	.align		8
        /*00f8*/ 	.dword	_ZN34_INTERNAL_315852b8_4_k_cu_dbe6df174cuda3std6ranges3__45__cpo4prevE
	.align		8
        /*0100*/ 	.dword	_ZN34_INTERNAL_315852b8_4_k_cu_dbe6df174cuda3std6ranges3__45__cpo4dataE
	.align		8
        /*0108*/ 	.dword	_ZN34_INTERNAL_315852b8_4_k_cu_dbe6df174cuda3std6ranges3__45__cpo5cdataE
	.align		8
        /*0110*/ 	.dword	_ZN34_INTERNAL_315852b8_4_k_cu_dbe6df174cuda3std6ranges3__45__cpo4sizeE
	.align		8
        /*0118*/ 	.dword	_ZN34_INTERNAL_315852b8_4_k_cu_dbe6df174cuda3std6ranges3__45__cpo5ssizeE
	.align		8
        /*0120*/ 	.dword	_ZN34_INTERNAL_315852b8_4_k_cu_dbe6df174cuda3std6ranges3__45__cpo8distanceE
	.align		8
        /*0128*/ 	.dword	_ZN34_INTERNAL_315852b8_4_k_cu_dbe6df176thrust24THRUST_300001_SM_1000_NS8cuda_cub3parE
	.align		8
        /*0130*/ 	.dword	_ZN34_INTERNAL_315852b8_4_k_cu_dbe6df176thrust24THRUST_300001_SM_1000_NS8cuda_cub10par_nosyncE
	.align		8
        /*0138*/ 	.dword	_ZN34_INTERNAL_315852b8_4_k_cu_dbe6df176thrust24THRUST_300001_SM_1000_NS6system6detail10sequential3seqE
	.align		8
        /*0140*/ 	.dword	_ZN34_INTERNAL_315852b8_4_k_cu_dbe6df176thrust24THRUST_300001_SM_1000_NS6system3cpp3parE
	.align		8
        /*0148*/ 	.dword	_ZN34_INTERNAL_315852b8_4_k_cu_dbe6df176thrust24THRUST_300001_SM_1000_NS12placeholders2_1E
	.align		8
        /*0150*/ 	.dword	_ZN34_INTERNAL_315852b8_4_k_cu_dbe6df176thrust24THRUST_300001_SM_1000_NS12placeholders2_2E
	.align		8
        /*0158*/ 	.dword	_ZN34_INTERNAL_315852b8_4_k_cu_dbe6df176thrust24THRUST_300001_SM_1000_NS12placeholders2_3E
	.align		8
        /*0160*/ 	.dword	_ZN34_INTERNAL_315852b8_4_k_cu_dbe6df176thrust24THRUST_300001_SM_1000_NS12placeholders2_4E
	.align		8
        /*0168*/ 	.dword	_ZN34_INTERNAL_315852b8_4_k_cu_dbe6df176thrust24THRUST_300001_SM_1000_NS12placeholders2_5E
	.align		8
        /*0170*/ 	.dword	_ZN34_INTERNAL_315852b8_4_k_cu_dbe6df176thrust24THRUST_300001_SM_1000_NS12placeholders2_6E
	.align		8
        /*0178*/ 	.dword	_ZN34_INTERNAL_315852b8_4_k_cu_dbe6df176thrust24THRUST_300001_SM_1000_NS12placeholders2_7E
	.align		8
        /*0180*/ 	.dword	_ZN34_INTERNAL_315852b8_4_k_cu_dbe6df176thrust24THRUST_300001_SM_1000_NS12placeholders2_8E
	.align		8
        /*0188*/ 	.dword	_ZN34_INTERNAL_315852b8_4_k_cu_dbe6df176thrust24THRUST_300001_SM_1000_NS12placeholders2_9E
	.align		8
        /*0190*/ 	.dword	_ZN34_INTERNAL_315852b8_4_k_cu_dbe6df176thrust24THRUST_300001_SM_1000_NS12placeholders3_10E
	.align		8
        /*0198*/ 	.dword	_ZN34_INTERNAL_315852b8_4_k_cu_dbe6df176thrust24THRUST_300001_SM_1000_NS3seqE
	.align		8
        /*01a0*/ 	.dword	_ZN34_INTERNAL_315852b8_4_k_cu_dbe6df176thrust24THRUST_300001_SM_1000_NS6deviceE


//--------------------- .nv.constant3             --------------------------
	.section	.nv.constant3,"a",@progbits
	.align	8
.nv.constant3:
	.type		__cr_lgamma_table,@object
	.size		__cr_lgamma_table,(.L_8 - __cr_lgamma_table)
__cr_lgamma_table:
        /*0000*/ 	.byte	0x00, 0x00, 0x00, 0x00, 0x00, 0x00, 0x00, 0x00, 0x00, 0x00, 0x00, 0x00, 0x00, 0x00, 0x00, 0x00
        /*0010*/ 	.byte	0xef, 0x39, 0xfa, 0xfe, 0x42, 0x2e, 0xe6, 0x3f, 0x02, 0x20, 0x2a, 0xfa, 0x0b, 0xab, 0xfc, 0x3f
        /*0020*/ 	.byte	0xf9, 0x2c, 0x92, 0x7c, 0xa7, 0x6c, 0x09, 0x40, 0xc9, 0x79, 0x44, 0x3c, 0x64, 0x26, 0x13, 0x40
        /*0030*/ 	.byte	0xca, 0x01, 0xcf, 0x3a, 0x27, 0x51, 0x1a, 0x40, 0x30, 0xcc, 0x2d, 0xf3, 0xe1, 0x0c, 0x21, 0x40
        /*0040*/ 	.byte	0x0d, 0xb7, 0xfc, 0x82, 0x8e, 0x35, 0x25, 0x40
.L_8:


//--------------------- .text._ZN3cub18CUB_300001_SM_10006detail10radix_sort29DeviceRadixSortOnesweepKernelINS1_5radix10policy_hubIiiyE10Policy1000ELNS0_9SortOrderE0EiiyiiNS1_21identity_decomposer_tEEEvPT5_SB_PT3_PKSC_PT1_PKSG_PT2_PKSK_T4_iiT6_ --------------------------
	.section	.text._ZN3cub18CUB_300001_SM_10006detail10radix_sort29DeviceRadixSortOnesweepKernelINS1_5radix10policy_hubIiiyE10Policy1000ELNS0_9SortOrderE0EiiyiiNS1_21identity_decomposer_tEEEvPT5_SB_PT3_PKSC_PT1_PKSG_PT2_PKSK_T4_iiT6_,"ax",@progbits
	.align	128
        .global         _ZN3cub18CUB_300001_SM_10006detail10radix_sort29DeviceRadixSortOnesweepKernelINS1_5radix10policy_hubIiiyE10Policy1000ELNS0_9SortOrderE0EiiyiiNS1_21identity_decomposer_tEEEvPT5_SB_PT3_PKSC_PT1_PKSG_PT2_PKSK_T4_iiT6_
        .type           _ZN3cub18CUB_300001_SM_10006detail10radix_sort29DeviceRadixSortOnesweepKernelINS1_5radix10policy_hubIiiyE10Policy1000ELNS0_9SortOrderE0EiiyiiNS1_21identity_decomposer_tEEEvPT5_SB_PT3_PKSC_PT1_PKSG_PT2_PKSK_T4_iiT6_,@function
        .size           _ZN3cub18CUB_300001_SM_10006detail10radix_sort29DeviceRadixSortOnesweepKernelINS1_5radix10policy_hubIiiyE10Policy1000ELNS0_9SortOrderE0EiiyiiNS1_21identity_decomposer_tEEEvPT5_SB_PT3_PKSC_PT1_PKSG_PT2_PKSK_T4_iiT6_,(.L_x_2719 - _ZN3cub18CUB_300001_SM_10006detail10radix_sort29DeviceRadixSortOnesweepKernelINS1_5radix10policy_hubIiiyE10Policy1000ELNS0_9SortOrderE0EiiyiiNS1_21identity_decomposer_tEEEvPT5_SB_PT3_PKSC_PT1_PKSG_PT2_PKSK_T4_iiT6_)
        .other          _ZN3cub18CUB_300001_SM_10006detail10radix_sort29DeviceRadixSortOnesweepKernelINS1_5radix10policy_hubIiiyE10Policy1000ELNS0_9SortOrderE0EiiyiiNS1_21identity_decomposer_tEEEvPT5_SB_PT3_PKSC_PT1_PKSG_PT2_PKSK_T4_iiT6_,@"STO_CUDA_ENTRY STV_DEFAULT"
_ZN3cub18CUB_300001_SM_10006detail10radix_sort29DeviceRadixSortOnesweepKernelINS1_5radix10policy_hubIiiyE10Policy1000ELNS0_9SortOrderE0EiiyiiNS1_21identity_decomposer_tEEEvPT5_SB_PT3_PKSC_PT1_PKSG_PT2_PKSK_T4_iiT6_:
.text._ZN3cub18CUB_300001_SM_10006detail10radix_sort29DeviceRadixSortOnesweepKernelINS1_5radix10policy_hubIiiyE10Policy1000ELNS0_9SortOrderE0EiiyiiNS1_21identity_decomposer_tEEEvPT5_SB_PT3_PKSC_PT1_PKSG_PT2_PKSK_T4_iiT6_:
[----:B------:R-:W-:Y:S01]  /*0000*/  LDC R1, c[0x0][0x37c] ;  /* 0x0000df00ff017b82 */ /* 0x000fe20000000800 */
[----:B------:R-:W0:Y:S01]  /*0010*/  S2R R3, SR_TID.X ;  /* 0x0000000000037919 */ /* 0x000e220000002100 */
[----:B------:R-:W-:Y:S01]  /*0020*/  MOV R7, 0x400 ;  /* 0x0000040000077802 */ /* 0x000fe20000000f00 */
[----:B------:R-:W1:Y:S01]  /*0030*/  LDCU.64 UR6, c[0x0][0x358] ;  /* 0x00006b00ff0677ac */ /* 0x000e620008000a00 */
[----:B------:R-:W-:Y:S01]  /*0040*/  BSSY.RECONVERGENT B0, `(.L_x_0) ;  /* 0x000000c000007945 */ /* 0x000fe20003800200 */
[----:B------:R-:W2:Y:S01]  /*0050*/  S2R R0, SR_CgaCtaId ;  /* 0x0000000000007919 */ /* 0x000ea20000008800 */
[----:B0-----:R-:W-:Y:S02]  /*0060*/  ISETP.NE.AND P0, PT, R3, RZ, PT ;  /* 0x000000ff0300720c */ /* 0x001fe40003f05270 */
[----:B--2---:R-:W-:-:S11]  /*0070*/  LEA R7, R0, R7, 0x18 ;  /* 0x0000000700077211 */ /* 0x004fd600078ec0ff */
[----:B-1----:R-:W-:Y:S05]  /*0080*/  @P0 BRA `(.L_x_1) ;  /* 0x00000000001c0947 */ /* 0x002fea0003800000 */
[----:B------:R-:W0:Y:S01]  /*0090*/  LDC.64 R4, c[0x0][0x388] ;  /* 0x0000e200ff047b82 */ /* 0x000e220000000a00 */
[----:B------:R-:W-:-:S05]  /*00a0*/  IMAD.MOV.U32 R9, RZ, RZ, 0x1 ;  /* 0x00000001ff097424 */ /* 0x000fca00078e00ff */
[----:B0-----:R-:W2:Y:S02]  /*00b0*/  ATOMG.E.ADD.STRONG.GPU PT, R4, desc[UR6][R4.64], R9 ;  /* 0x80000009040479a8 */ /* 0x001ea400081ef106 */
[----:B------:R-:W0:Y:S01]  /*00c0*/  S2UR UR5, SR_CgaCtaId ;  /* 0x00000000000579c3 */ /* 0x000e220000008800 */
[----:B------:R-:W-:Y:S02]  /*00d0*/  UMOV UR4, 0x400 ;  /* 0x0000040000047882 */ /* 0x000fe40000000000 */
[----:B0-----:R-:W-:-:S09]  /*00e0*/  ULEA UR4, UR5, UR4, 0x18 ;  /* 0x0000000405047291 */ /* 0x001fd2000f8ec0ff */
[----:B--2---:R0:W-:Y:S03]  /*00f0*/  STS [UR4+0x6600], R4 ;  /* 0x00660004ff007988 */ /* 0x0041e60008000804 */
.L_x_1:
[----:B------:R-:W-:Y:S05]  /*0100*/  BSYNC.RECONVERGENT B0 ;  /* 0x0000000000007941 */ /* 0x000fea0003800200 */
.L_x_0:
[----:B------:R-:W-:Y:S06]  /*0110*/  BAR.SYNC.DEFER_BLOCKING 0x0 ;  /* 0x0000000000007b1d */ /* 0x000fec0000010000 */
[----:B------:R-:W1:Y:S01]  /*0120*/  LDCU UR4, c[0x0][0x3c0] ;  /* 0x00007800ff0477ac */ /* 0x000e620008000800 */
[----:B------:R-:W2:Y:S01]  /*0130*/  S2R R24, SR_LANEID ;  /* 0x0000000000187919 */ /* 0x000ea20000000000 */
[----:B------:R-:W3:Y:S02]  /*0140*/  LDS R42, [R7+0x6600] ;  /* 0x00660000072a7984 */ /* 0x000ee40000000800 */
[----:B---3--:R-:W-:-:S04]  /*0150*/  IMAD R0, R42, 0x1980, RZ ;  /* 0x000019802a007824 */ /* 0x008fc800078e02ff */
[----:B------:R-:W-:Y:S01]  /*0160*/  VIADD R47, R0, 0x1980 ;  /* 0x00001980002f7836 */ /* 0x000fe20000000000 */
[----:B------:R-:W-:-:S04]  /*0170*/  SHF.R.S32.HI R9, RZ, 0x1f, R0 ;  /* 0x0000001fff097819 */ /* 0x000fc80000011400 */
[----:B-1----:R-:W-:-:S13]  /*0180*/  ISETP.GT.AND P0, PT, R47, UR4, PT ;  /* 0x000000042f007c0c */ /* 0x002fda000bf04270 */
[----:B--2---:R-:W-:Y:S05]  /*0190*/  @P0 BRA `(.L_x_2) ;  /* 0x0000000000680947 */ /* 0x004fea0003800000 */
[----:B------:R-:W1:Y:S01]  /*01a0*/  LDCU.64 UR4, c[0x0][0x3a8] ;  /* 0x00007500ff0477ac */ /* 0x000e620008000a00 */
[C---:B0-----:R-:W-:Y:S02]  /*01b0*/  LOP3.LUT R4, R3.reuse, 0x1f, RZ, 0xc0, !PT ;  /* 0x0000001f03047812 */ /* 0x041fe400078ec0ff */
[----:B------:R-:W-:-:S05]  /*01c0*/  LOP3.LUT R41, R3, 0x3e0, RZ, 0xc0, !PT ;  /* 0x000003e003297812 */ /* 0x000fca00078ec0ff */
[----:B------:R-:W-:-:S05]  /*01d0*/  IMAD R5, R41, 0x11, R4 ;  /* 0x0000001129057824 */ /* 0x000fca00078e0204 */
[----:B------:R-:W-:-:S05]  /*01e0*/  IADD3 R5, P0, PT, R0, R5, RZ ;  /* 0x0000000500057210 */ /* 0x000fca0007f1e0ff */
[----:B------:R-:W-:Y:S01]  /*01f0*/  IMAD.X R0, RZ, RZ, R9, P0 ;  /* 0x000000ffff007224 */ /* 0x000fe200000e0609 */
[----:B-1----:R-:W-:-:S04]  /*0200*/  LEA R8, P0, R5, UR4, 0x2 ;  /* 0x0000000405087c11 */ /* 0x002fc8000f8010ff */
[----:B------:R-:W-:-:S05]  /*0210*/  LEA.HI.X R9, R5, UR5, R0, 0x2, P0 ;  /* 0x0000000505097c11 */ /* 0x000fca00080f1400 */
[----:B------:R0:W5:Y:S04]  /*0220*/  LDG.E R28, desc[UR6][R8.64] ;  /* 0x00000006081c7981 */ /* 0x000168000c1e1900 */
        /* <DEDUP_REMOVED lines=15> */
[----:B------:R0:W5:Y:S01]  /*0320*/  LDG.E R46, desc[UR6][R8.64+0x800] ;  /* 0x00080006082e7981 */ /* 0x000162000c1e1900 */
[----:B------:R-:W-:Y:S05]  /*0330*/  BRA `(.L_x_3) ;  /* 0x0000000400307947 */ /* 0x000fea0003800000 */
.L_x_2:
[----:B------:R-:W1:Y:S01]  /*0340*/  LDCU.64 UR8, c[0x0][0x3a8] ;  /* 0x00007500ff0877ac */ /* 0x000e620008000a00 */
[C---:B0-----:R-:W-:Y:S01]  /*0350*/  LOP3.LUT R4, R3.reuse, 0x1f, RZ, 0xc0, !PT ;  /* 0x0000001f03047812 */ /* 0x041fe200078ec0ff */
[----:B------:R-:W-:Y:S01]  /*0360*/  IMAD.MOV.U32 R28, RZ, RZ, 0x7fffffff ;  /* 0x7fffffffff1c7424 */ /* 0x000fe200078e00ff */
[----:B------:R-:W-:Y:S02]  /*0370*/  LOP3.LUT R41, R3, 0x3e0, RZ, 0xc0, !PT ;  /* 0x000003e003297812 */ /* 0x000fe400078ec0ff */
[----:B------:R-:W-:-:S03]  /*0380*/  IADD3 R5, PT, PT, -R0, UR4, RZ ;  /* 0x0000000400057c10 */ /* 0x000fc6000fffe1ff */
[----:B------:R-:W-:-:S04]  /*0390*/  IMAD R10, R41, 0x11, R4 ;  /* 0x00000011290a7824 */ /* 0x000fc800078e0204 */
[----:B------:R-:W-:Y:S01]  /*03a0*/  VIADD R8, R10, 0x40 ;  /* 0x000000400a087836 */ /* 0x000fe20000000000 */
[----:B------:R-:W-:Y:S01]  /*03b0*/  IADD3 R11, P0, PT, R0, R10, RZ ;  /* 0x0000000a000b7210 */ /* 0x000fe20007f1e0ff */
[C---:B------:R-:W-:Y:S01]  /*03c0*/  VIADD R0, R10.reuse, 0x60 ;  /* 0x000000600a007836 */ /* 0x040fe20000000000 */
[CC--:B------:R-:W-:Y:S01]  /*03d0*/  ISETP.GE.AND P2, PT, R10.reuse, R5.reuse, PT ;  /* 0x000000050a00720c */ /* 0x0c0fe20003f46270 */
[----:B------:R-:W-:Y:S01]  /*03e0*/  VIADD R6, R10, 0x20 ;  /* 0x000000200a067836 */ /* 0x000fe20000000000 */
[-C--:B------:R-:W-:Y:S01]  /*03f0*/  ISETP.GE.AND P4, PT, R8, R5.reuse, PT ;  /* 0x000000050800720c */ /* 0x080fe20003f86270 */
[----:B------:R-:W-:Y:S01]  /*0400*/  IMAD.X R12, RZ, RZ, R9, P0 ;  /* 0x000000ffff0c7224 */ /* 0x000fe200000e0609 */
[-C--:B------:R-:W-:Y:S01]  /*0410*/  ISETP.GE.AND P5, PT, R0, R5.reuse, PT ;  /* 0x000000050000720c */ /* 0x080fe20003fa6270 */
[----:B------:R-:W-:Y:S01]  /*0420*/  VIADD R0, R10, 0xa0 ;  /* 0x000000a00a007836 */ /* 0x000fe20000000000 */
[C---:B-1----:R-:W-:Y:S02]  /*0430*/  LEA R8, P0, R11.reuse, UR8, 0x2 ;  /* 0x000000080b087c11 */ /* 0x042fe4000f8010ff */
[----:B------:R-:W-:Y:S01]  /*0440*/  ISETP.GE.AND P3, PT, R6, R5, PT ;  /* 0x000000050600720c */ /* 0x000fe20003f66270 */
[----:B------:R-:W-:Y:S01]  /*0450*/  VIADD R6, R10, 0x80 ;  /* 0x000000800a067836 */ /* 0x000fe20000000000 */
[----:B------:R-:W-:-:S02]  /*0460*/  LEA.HI.X R9, R11, UR9, R12, 0x2, P0 ;  /* 0x000000090b097c11 */ /* 0x000fc400080f140c */
[-C--:B------:R-:W-:Y:S01]  /*0470*/  ISETP.GE.AND P0, PT, R0, R5.reuse, PT ;  /* 0x000000050000720c */ /* 0x080fe20003f06270 */
[----:B------:R-:W-:Y:S01]  /*0480*/  VIADD R0, R10, 0xe0 ;  /* 0x000000e00a007836 */ /* 0x000fe20000000000 */
[-C--:B------:R-:W-:Y:S01]  /*0490*/  ISETP.GE.AND P6, PT, R6, R5.reuse, PT ;  /* 0x000000050600720c */ /* 0x080fe20003fc6270 */
[----:B------:R1:W5:Y:S01]  /*04a0*/  @!P2 LDG.E R28, desc[UR6][R8.64] ;  /* 0x00000006081ca981 */ /* 0x000362000c1e1900 */
[----:B------:R-:W-:Y:S02]  /*04b0*/  IMAD.MOV.U32 R29, RZ, RZ, 0x7fffffff ;  /* 0x7fffffffff1d7424 */ /* 0x000fe400078e00ff */
[-C--:B------:R-:W-:Y:S01]  /*04c0*/  ISETP.GE.AND P2, PT, R0, R5.reuse, PT ;  /* 0x000000050000720c */ /* 0x080fe20003f46270 */
[C---:B------:R-:W-:Y:S02]  /*04d0*/  VIADD R0, R10.reuse, 0x100 ;  /* 0x000001000a007836 */ /* 0x040fe40000000000 */
[----:B------:R-:W-:Y:S01]  /*04e0*/  VIADD R6, R10, 0xc0 ;  /* 0x000000c00a067836 */ /* 0x000fe20000000000 */
[----:B------:R1:W5:Y:S01]  /*04f0*/  @!P3 LDG.E R29, desc[UR6][R8.64+0x80] ;  /* 0x00008006081db981 */ /* 0x000362000c1e1900 */
[----:B------:R-:W-:Y:S01]  /*0500*/  IMAD.MOV.U32 R31, RZ, RZ, 0x7fffffff ;  /* 0x7fffffffff1f7424 */ /* 0x000fe200078e00ff */
[-C--:B------:R-:W-:Y:S01]  /*0510*/  ISETP.GE.AND P3, PT, R0, R5.reuse, PT ;  /* 0x000000050000720c */ /* 0x080fe20003f66270 */
[----:B------:R-:W-:Y:S01]  /*0520*/  VIADD R0, R10, 0x140 ;  /* 0x000001400a007836 */ /* 0x000fe20000000000 */
[----:B------:R-:W-:Y:S01]  /*0530*/  ISETP.GE.AND P1, PT, R6, R5, PT ;  /* 0x000000050600720c */ /* 0x000fe20003f26270 */
[----:B------:R-:W-:-:S02]  /*0540*/  IMAD.MOV.U32 R32, RZ, RZ, 0x7fffffff ;  /* 0x7fffffffff207424 */ /* 0x000fc400078e00ff */
[----:B------:R1:W5:Y:S01]  /*0550*/  @!P5 LDG.E R31, desc[UR6][R8.64+0x180] ;  /* 0x00018006081fd981 */ /* 0x000362000c1e1900 */
[-C--:B------:R-:W-:Y:S01]  /*0560*/  ISETP.GE.AND P5, PT, R0, R5.reuse, PT ;  /* 0x000000050000720c */ /* 0x080fe20003fa6270 */
[C---:B------:R-:W-:Y:S02]  /*0570*/  VIADD R0, R10.reuse, 0x160 ;  /* 0x000001600a007836 */ /* 0x040fe40000000000 */
[----:B------:R-:W-:Y:S01]  /*0580*/  IMAD.MOV.U32 R30, RZ, RZ, 0x7fffffff ;  /* 0x7fffffffff1e7424 */ /* 0x000fe200078e00ff */
[----:B------:R1:W5:Y:S01]  /*0590*/  @!P6 LDG.E R32, desc[UR6][R8.64+0x200] ;  /* 0x000200060820e981 */ /* 0x000362000c1e1900 */
[----:B------:R-:W-:Y:S01]  /*05a0*/  VIADD R6, R10, 0x120 ;  /* 0x000001200a067836 */ /* 0x000fe20000000000 */
[-C--:B------:R-:W-:Y:S01]  /*05b0*/  ISETP.GE.AND P6, PT, R0, R5.reuse, PT ;  /* 0x000000050000720c */ /* 0x080fe20003fc6270 */
[----:B------:R-:W-:Y:S02]  /*05c0*/  IMAD.MOV.U32 R34, RZ, RZ, 0x7fffffff ;  /* 0x7fffffffff227424 */ /* 0x000fe400078e00ff */
[----:B------:R-:W-:Y:S01]  /*05d0*/  VIADD R0, R10, 0x1a0 ;  /* 0x000001a00a007836 */ /* 0x000fe20000000000 */
[----:B------:R1:W5:Y:S01]  /*05e0*/  @!P4 LDG.E R30, desc[UR6][R8.64+0x100] ;  /* 0x00010006081ec981 */ /* 0x000362000c1e1900 */
[----:B------:R-:W-:Y:S01]  /*05f0*/  ISETP.GE.AND P4, PT, R6, R5, PT ;  /* 0x000000050600720c */ /* 0x000fe20003f86270 */
[----:B------:R-:W-:-:S02]  /*0600*/  IMAD.MOV.U32 R33, RZ, RZ, 0x7fffffff ;  /* 0x7fffffffff217424 */ /* 0x000fc400078e00ff */
[----:B------:R1:W5:Y:S01]  /*0610*/  @!P1 LDG.E R34, desc[UR6][R8.64+0x300] ;  /* 0x0003000608229981 */ /* 0x000362000c1e1900 */
[----:B------:R-:W-:Y:S01]  /*0620*/  IMAD.MOV.U32 R35, RZ, RZ, 0x7fffffff ;  /* 0x7fffffffff237424 */ /* 0x000fe200078e00ff */
[-C--:B------:R-:W-:Y:S01]  /*0630*/  ISETP.GE.AND P1, PT, R0, R5.reuse, PT ;  /* 0x000000050000720c */ /* 0x080fe20003f26270 */
[C---:B------:R-:W-:Y:S01]  /*0640*/  VIADD R6, R10.reuse, 0x180 ;  /* 0x000001800a067836 */ /* 0x040fe20000000000 */
[----:B------:R1:W5:Y:S01]  /*0650*/  @!P0 LDG.E R33, desc[UR6][R8.64+0x280] ;  /* 0x0002800608218981 */ /* 0x000362000c1e1900 */
[----:B------:R-:W-:Y:S02]  /*0660*/  VIADD R0, R10, 0x1c0 ;  /* 0x000001c00a007836 */ /* 0x000fe40000000000 */
[----:B------:R-:W-:Y:S01]  /*0670*/  IMAD.MOV.U32 R36, RZ, RZ, 0x7fffffff ;  /* 0x7fffffffff247424 */ /* 0x000fe200078e00ff */
[----:B------:R1:W5:Y:S01]  /*0680*/  @!P2 LDG.E R35, desc[UR6][R8.64+0x380] ;  /* 0x000380060823a981 */ /* 0x000362000c1e1900 */
[----:B------:R-:W-:Y:S01]  /*0690*/  IMAD.MOV.U32 R37, RZ, RZ, 0x7fffffff ;  /* 0x7fffffffff257424 */ /* 0x000fe200078e00ff */
[-C--:B------:R-:W-:Y:S01]  /*06a0*/  ISETP.GE.AND P0, PT, R6, R5.reuse, PT ;  /* 0x000000050600720c */ /* 0x080fe20003f06270 */
[----:B------:R-:W-:Y:S01]  /*06b0*/  VIADD R6, R10, 0x1e0 ;  /* 0x000001e00a067836 */ /* 0x000fe20000000000 */
[-C--:B------:R-:W-:Y:S01]  /*06c0*/  ISETP.GE.AND P2, PT, R0, R5.reuse, PT ;  /* 0x000000050000720c */ /* 0x080fe20003f46270 */
[----:B------:R-:W-:Y:S01]  /*06d0*/  VIADD R0, R10, 0x200 ;  /* 0x000002000a007836 */ /* 0x000fe20000000000 */
[----:B------:R1:W5:Y:S02]  /*06e0*/  @!P3 LDG.E R36, desc[UR6][R8.64+0x400] ;  /* 0x000400060824b981 */ /* 0x000364000c1e1900 */
[----:B------:R-:W-:-:S02]  /*06f0*/  ISETP.GE.AND P3, PT, R6, R5, PT ;  /* 0x000000050600720c */ /* 0x000fc40003f66270 */
[----:B------:R1:W5:Y:S01]  /*0700*/  @!P4 LDG.E R37, desc[UR6][R8.64+0x480] ;  /* 0x000480060825c981 */ /* 0x000362000c1e1900 */
[----:B------:R-:W-:Y:S01]  /*0710*/  ISETP.GE.AND P4, PT, R0, R5, PT ;  /* 0x000000050000720c */ /* 0x000fe20003f86270 */
[----:B------:R-:W-:Y:S02]  /*0720*/  IMAD.MOV.U32 R38, RZ, RZ, 0x7fffffff ;  /* 0x7fffffffff267424 */ /* 0x000fe400078e00ff */
[----:B------:R-:W-:Y:S02]  /*0730*/  IMAD.MOV.U32 R39, RZ, RZ, 0x7fffffff ;  /* 0x7fffffffff277424 */ /* 0x000fe400078e00ff */
[----:B------:R-:W-:Y:S02]  /*0740*/  IMAD.MOV.U32 R40, RZ, RZ, 0x7fffffff ;  /* 0x7fffffffff287424 */ /* 0x000fe400078e00ff */
[----:B------:R-:W-:Y:S01]  /*0750*/  IMAD.MOV.U32 R43, RZ, RZ, 0x7fffffff ;  /* 0x7fffffffff2b7424 */ /* 0x000fe200078e00ff */
[----:B------:R1:W5:Y:S01]  /*0760*/  @!P5 LDG.E R38, desc[UR6][R8.64+0x500] ;  /* 0x000500060826d981 */ /* 0x000362000c1e1900 */
[----:B------:R-:W-:-:S02]  /*0770*/  IMAD.MOV.U32 R44, RZ, RZ, 0x7fffffff ;  /* 0x7fffffffff2c7424 */ /* 0x000fc400078e00ff */
[----:B------:R-:W-:Y:S01]  /*0780*/  IMAD.MOV.U32 R45, RZ, RZ, 0x7fffffff ;  /* 0x7fffffffff2d7424 */ /* 0x000fe200078e00ff */
[----:B------:R1:W5:Y:S01]  /*0790*/  @!P6 LDG.E R39, desc[UR6][R8.64+0x580] ;  /* 0x000580060827e981 */ /* 0x000362000c1e1900 */
[----:B------:R-:W-:-:S03]  /*07a0*/  IMAD.MOV.U32 R46, RZ, RZ, 0x7fffffff ;  /* 0x7fffffffff2e7424 */ /* 0x000fc600078e00ff */
[----:B------:R1:W5:Y:S04]  /*07b0*/  @!P0 LDG.E R40, desc[UR6][R8.64+0x600] ;  /* 0x0006000608288981 */ /* 0x000368000c1e1900 */
[----:B------:R1:W5:Y:S04]  /*07c0*/  @!P1 LDG.E R43, desc[UR6][R8.64+0x680] ;  /* 0x00068006082b9981 */ /* 0x000368000c1e1900 */
[----:B------:R1:W5:Y:S04]  /*07d0*/  @!P2 LDG.E R44, desc[UR6][R8.64+0x700] ;  /* 0x00070006082ca981 */ /* 0x000368000c1e1900 */
[----:B------:R1:W5:Y:S04]  /*07e0*/  @!P3 LDG.E R45, desc[UR6][R8.64+0x780] ;  /* 0x00078006082db981 */ /* 0x000368000c1e1900 */
[----:B------:R1:W5:Y:S02]  /*07f0*/  @!P4 LDG.E R46, desc[UR6][R8.64+0x800] ;  /* 0x00080006082ec981 */ /* 0x000364000c1e1900 */
.L_x_3:
[----:B------:R-:W-:Y:S01]  /*0800*/  VIMNMX R5, PT, PT, R24, 0xe0, !PT ;  /* 0x000000e018057848 */ /* 0x000fe20007fe0100 */
[----:B------:R-:W2:Y:S01]  /*0810*/  LDCU UR4, c[0x0][0x3c8] ;  /* 0x00007900ff0477ac */ /* 0x000ea20008000800 */
[----:B------:R-:W-:Y:S01]  /*0820*/  SHF.R.U32.HI R0, RZ, 0x5, R3 ;  /* 0x00000005ff007819 */ /* 0x000fe20000011603 */
[----:B------:R-:W-:Y:S01]  /*0830*/  BSSY.RECONVERGENT B0, `(.L_x_4) ;  /* 0x0000025000007945 */ /* 0x000fe20003800200 */
[--C-:B------:R-:W-:Y:S01]  /*0840*/  IADD3 R5, PT, PT, R5, 0x1f, -R24.reuse ;  /* 0x0000001f05057810 */ /* 0x100fe20007ffe818 */
[----:B------:R-:W-:Y:S01]  /*0850*/  UMOV UR5, 0xffffffff ;  /* 0xffffffff00057882 */ /* 0x000fe20000000000 */
[----:B01----:R-:W-:Y:S02]  /*0860*/  IMAD.MOV.U32 R8, RZ, RZ, R24 ;  /* 0x000000ffff087224 */ /* 0x003fe400078e0018 */
[C---:B------:R-:W-:Y:S01]  /*0870*/  ISETP.GE.U32.AND P0, PT, R5.reuse, 0x1e0, PT ;  /* 0x000001e00500780c */ /* 0x040fe20003f06070 */
[----:B------:R-:W-:Y:S01]  /*0880*/  IMAD.SHL.U32 R0, R0, 0x400, RZ ;  /* 0x0000040000007824 */ /* 0x000fe200078e00ff */
[----:B------:R-:W-:-:S04]  /*0890*/  LEA.HI R6, R5, 0x1, RZ, 0x1b ;  /* 0x0000000105067811 */ /* 0x000fc800078fd8ff */
[----:B------:R-:W-:-:S04]  /*08a0*/  LOP3.LUT R9, R6, 0xf, RZ, 0xc0, !PT ;  /* 0x0000000f06097812 */ /* 0x000fc800078ec0ff */
[----:B------:R-:W-:Y:S01]  /*08b0*/  ISETP.NE.AND P1, PT, R9, RZ, PT ;  /* 0x000000ff0900720c */ /* 0x000fe20003f25270 */
[----:B--2---:R-:W-:Y:S02]  /*08c0*/  USHF.L.U32 UR4, UR5, UR4, URZ ;  /* 0x0000000405047299 */ /* 0x004fe400080006ff */
[----:B------:R-:W-:Y:S10]  /*08d0*/  @!P0 BRA `(.L_x_5) ;  /* 0x0000000000688947 */ /* 0x000ff40003800000 */
[----:B------:R-:W-:Y:S01]  /*08e0*/  IMAD R10, R24, 0x4, R0 ;  /* 0x00000004180a7824 */ /* 0x000fe200078e0200 */
[----:B------:R-:W-:Y:S01]  /*08f0*/  LOP3.LUT R5, R6, 0xffffff0, RZ, 0xc0, !PT ;  /* 0x0ffffff006057812 */ /* 0x000fe200078ec0ff */
[----:B------:R-:W-:-:S03]  /*0900*/  IMAD.MOV.U32 R8, RZ, RZ, R24 ;  /* 0x000000ffff087224 */ /* 0x000fc600078e0018 */
[----:B------:R-:W-:Y:S01]  /*0910*/  IADD3 R10, PT, PT, R10, 0x400, R7 ;  /* 0x000004000a0a7810 */ /* 0x000fe20007ffe007 */
[----:B------:R-:W-:-:S07]  /*0920*/  IMAD.MOV R5, RZ, RZ, -R5 ;  /* 0x000000ffff057224 */ /* 0x000fce00078e0a05 */
.L_x_6:
[----:B------:R-:W-:Y:S01]  /*0930*/  VIADD R5, R5, 0x10 ;  /* 0x0000001005057836 */ /* 0x000fe20000000000 */
[----:B------:R-:W-:Y:S01]  /*0940*/  STS [R10+-0x400], RZ ;  /* 0xfffc00ff0a007388 */ /* 0x000fe20000000800 */
[----:B------:R-:W-:-:S03]  /*0950*/  VIADD R8, R8, 0x200 ;  /* 0x0000020008087836 */ /* 0x000fc60000000000 */
[----:B------:R-:W-:Y:S01]  /*0960*/  ISETP.NE.AND P0, PT, R5, RZ, PT ;  /* 0x000000ff0500720c */ /* 0x000fe20003f05270 */
[----:B------:R-:W-:Y:S04]  /*0970*/  STS [R10+-0x380], RZ ;  /* 0xfffc80ff0a007388 */ /* 0x000fe80000000800 */
[----:B------:R-:W-:Y:S04]  /*0980*/  STS [R10+-0x300], RZ ;  /* 0xfffd00ff0a007388 */ /* 0x000fe80000000800 */
[----:B------:R-:W-:Y:S04]  /*0990*/  STS [R10+-0x280], RZ ;  /* 0xfffd80ff0a007388 */ /* 0x000fe80000000800 */
[----:B------:R-:W-:Y:S04]  /*09a0*/  STS [R10+-0x200], RZ ;  /* 0xfffe00ff0a007388 */ /* 0x000fe80000000800 */
[----:B------:R-:W-:Y:S04]  /*09b0*/  STS [R10+-0x180], RZ ;  /* 0xfffe80ff0a007388 */ /* 0x000fe80000000800 */
[----:B------:R-:W-:Y:S04]  /*09c0*/  STS [R10+-0x100], RZ ;  /* 0xffff00ff0a007388 */ /* 0x000fe80000000800 */
[----:B------:R-:W-:Y:S04]  /*09d0*/  STS [R10+-0x80], RZ ;  /* 0xffff80ff0a007388 */ /* 0x000fe80000000800 */
[----:B------:R-:W-:Y:S04]  /*09e0*/  STS [R10], RZ ;  /* 0x000000ff0a007388 */ /* 0x000fe80000000800 */
[----:B------:R-:W-:Y:S04]  /*09f0*/  STS [R10+0x80], RZ ;  /* 0x000080ff0a007388 */ /* 0x000fe80000000800 */
[----:B------:R-:W-:Y:S04]  /*0a00*/  STS [R10+0x100], RZ ;  /* 0x000100ff0a007388 */ /* 0x000fe80000000800 */
[----:B------:R-:W-:Y:S04]  /*0a10*/  STS [R10+0x180], RZ ;  /* 0x000180ff0a007388 */ /* 0x000fe80000000800 */
[----:B------:R-:W-:Y:S04]  /*0a20*/  STS [R10+0x200], RZ ;  /* 0x000200ff0a007388 */ /* 0x000fe80000000800 */
[----:B------:R-:W-:Y:S04]  /*0a30*/  STS [R10+0x280], RZ ;  /* 0x000280ff0a007388 */ /* 0x000fe80000000800 */
[----:B------:R-:W-:Y:S04]  /*0a40*/  STS [R10+0x300], RZ ;  /* 0x000300ff0a007388 */ /* 0x000fe80000000800 */
[----:B------:R0:W-:Y:S02]  /*0a50*/  STS [R10+0x380], RZ ;  /* 0x000380ff0a007388 */ /* 0x0001e40000000800 */
[----:B0-----:R-:W-:Y:S01]  /*0a60*/  VIADD R10, R10, 0x800 ;  /* 0x000008000a0a7836 */ /* 0x001fe20000000000 */
[----:B------:R-:W-:Y:S06]  /*0a70*/  @P0 BRA `(.L_x_6) ;  /* 0xfffffffc00ac0947 */ /* 0x000fec000383ffff */
.L_x_5:
[----:B------:R-:W-:Y:S05]  /*0a80*/  BSYNC.RECONVERGENT B0 ;  /* 0x0000000000007941 */ /* 0x000fea0003800200 */
.L_x_4:
[----:B------:R-:W-:Y:S01]  /*0a90*/  BSSY.RECONVERGENT B0, `(.L_x_7) ;  /* 0x0000026000007945 */ /* 0x000fe20003800200 */
[----:B------:R-:W-:-:S03]  /*0aa0*/  IMAD.IADD R5, R7, 0x1, R0 ;  /* 0x0000000107057824 */ /* 0x000fc600078e0200 */
[----:B------:R-:W-:Y:S05]  /*0ab0*/  @!P1 BRA `(.L_x_8) ;  /* 0x00000000008c9947 */ /* 0x000fea0003800000 */
[----:B------:R-:W-:Y:S01]  /*0ac0*/  ISETP.GE.U32.AND P0, PT, R9, 0x8, PT ;  /* 0x000000080900780c */ /* 0x000fe20003f06070 */
[----:B------:R-:W-:Y:S01]  /*0ad0*/  BSSY.RECONVERGENT B1, `(.L_x_9) ;  /* 0x000000e000017945 */ /* 0x000fe20003800200 */
[----:B------:R-:W-:-:S04]  /*0ae0*/  LOP3.LUT R10, R6, 0x7, RZ, 0xc0, !PT ;  /* 0x00000007060a7812 */ /* 0x000fc800078ec0ff */
[----:B------:R-:W-:-:S07]  /*0af0*/  ISETP.NE.AND P1, PT, R10, RZ, PT ;  /* 0x000000ff0a00720c */ /* 0x000fce0003f25270 */
[----:B------:R-:W-:Y:S06]  /*0b00*/  @!P0 BRA `(.L_x_10) ;  /* 0x0000000000288947 */ /* 0x000fec0003800000 */
[C---:B------:R-:W-:Y:S02]  /*0b10*/  IMAD R9, R8.reuse, 0x4, R5 ;  /* 0x0000000408097824 */ /* 0x040fe400078e0205 */
[----:B------:R-:W-:-:S03]  /*0b20*/  VIADD R8, R8, 0x100 ;  /* 0x0000010008087836 */ /* 0x000fc60000000000 */
[----:B------:R0:W-:Y:S04]  /*0b30*/  STS [R9], RZ ;  /* 0x000000ff09007388 */ /* 0x0001e80000000800 */
[----:B------:R0:W-:Y:S04]  /*0b40*/  STS [R9+0x80], RZ ;  /* 0x000080ff09007388 */ /* 0x0001e80000000800 */
[----:B------:R0:W-:Y:S04]  /*0b50*/  STS [R9+0x100], RZ ;  /* 0x000100ff09007388 */ /* 0x0001e80000000800 */
[----:B------:R0:W-:Y:S04]  /*0b60*/  STS [R9+0x180], RZ ;  /* 0x000180ff09007388 */ /* 0x0001e80000000800 */
[----:B------:R0:W-:Y:S04]  /*0b70*/  STS [R9+0x200], RZ ;  /* 0x000200ff09007388 */ /* 0x0001e80000000800 */
[----:B------:R0:W-:Y:S04]  /*0b80*/  STS [R9+0x280], RZ ;  /* 0x000280ff09007388 */ /* 0x0001e80000000800 */
[----:B------:R0:W-:Y:S04]  /*0b90*/  STS [R9+0x300], RZ ;  /* 0x000300ff09007388 */ /* 0x0001e80000000800 */
[----:B------:R0:W-:Y:S02]  /*0ba0*/  STS [R9+0x380], RZ ;  /* 0x000380ff09007388 */ /* 0x0001e40000000800 */
.L_x_10:
[----:B------:R-:W-:Y:S05]  /*0bb0*/  BSYNC.RECONVERGENT B1 ;  /* 0x0000000000017941 */ /* 0x000fea0003800200 */
.L_x_9:
[----:B------:R-:W-:Y:S05]  /*0bc0*/  @!P1 BRA `(.L_x_8) ;  /* 0x0000000000489947 */ /* 0x000fea0003800000 */
[----:B------:R-:W-:Y:S02]  /*0bd0*/  ISETP.GE.U32.AND P0, PT, R10, 0x4, PT ;  /* 0x000000040a00780c */ /* 0x000fe40003f06070 */
[----:B------:R-:W-:-:S04]  /*0be0*/  LOP3.LUT R6, R6, 0x3, RZ, 0xc0, !PT ;  /* 0x0000000306067812 */ /* 0x000fc800078ec0ff */
[----:B------:R-:W-:-:S07]  /*0bf0*/  ISETP.NE.AND P1, PT, R6, RZ, PT ;  /* 0x000000ff0600720c */ /* 0x000fce0003f25270 */
[C---:B0-----:R-:W-:Y:S02]  /*0c00*/  @P0 IMAD R9, R8.reuse, 0x4, R5 ;  /* 0x0000000408090824 */ /* 0x041fe400078e0205 */
[----:B------:R-:W-:-:S03]  /*0c10*/  @P0 VIADD R8, R8, 0x80 ;  /* 0x0000008008080836 */ /* 0x000fc60000000000 */
[----:B------:R1:W-:Y:S04]  /*0c20*/  @P0 STS [R9], RZ ;  /* 0x000000ff09000388 */ /* 0x0003e80000000800 */
[----:B------:R1:W-:Y:S04]  /*0c30*/  @P0 STS [R9+0x80], RZ ;  /* 0x000080ff09000388 */ /* 0x0003e80000000800 */
[----:B------:R1:W-:Y:S04]  /*0c40*/  @P0 STS [R9+0x100], RZ ;  /* 0x000100ff09000388 */ /* 0x0003e80000000800 */
[----:B------:R1:W-:Y:S01]  /*0c50*/  @P0 STS [R9+0x180], RZ ;  /* 0x000180ff09000388 */ /* 0x0003e20000000800 */
[----:B------:R-:W-:Y:S05]  /*0c60*/  @!P1 BRA `(.L_x_8) ;  /* 0x0000000000209947 */ /* 0x000fea0003800000 */
[----:B------:R-:W-:Y:S02]  /*0c70*/  IMAD R0, R8, 0x4, R0 ;  /* 0x0000000408007824 */ /* 0x000fe400078e0200 */
[----:B------:R-:W-:Y:S02]  /*0c80*/  IMAD.MOV R6, RZ, RZ, -R6 ;  /* 0x000000ffff067224 */ /* 0x000fe400078e0a06 */
[----:B------:R-:W-:-:S07]  /*0c90*/  IMAD.IADD R0, R7, 0x1, R0 ;  /* 0x0000000107007824 */ /* 0x000fce00078e0200 */
.L_x_11:
[----:B------:R-:W-:Y:S01]  /*0ca0*/  VIADD R6, R6, 0x1 ;  /* 0x0000000106067836 */ /* 0x000fe20000000000 */
[----:B------:R0:W-:Y:S04]  /*0cb0*/  STS [R0], RZ ;  /* 0x000000ff00007388 */ /* 0x0001e80000000800 */
[----:B------:R-:W-:Y:S01]  /*0cc0*/  ISETP.NE.AND P0, PT, R6, RZ, PT ;  /* 0x000000ff0600720c */ /* 0x000fe20003f05270 */
[----:B0-----:R-:W-:-:S12]  /*0cd0*/  VIADD R0, R0, 0x80 ;  /* 0x0000008000007836 */ /* 0x001fd80000000000 */
[----:B------:R-:W-:Y:S05]  /*0ce0*/  @P0 BRA `(.L_x_11) ;  /* 0xfffffffc00ec0947 */ /* 0x000fea000383ffff */
.L_x_8:
[----:B------:R-:W-:Y:S05]  /*0cf0*/  BSYNC.RECONVERGENT B0 ;  /* 0x0000000000007941 */ /* 0x000fea0003800200 */
.L_x_7:
[----:B------:R-:W2:Y:S01]  /*0d00*/  LDCU UR5, c[0x0][0x3c4] ;  /* 0x00007880ff0577ac */ /* 0x000ea20008000800 */
[----:B-----5:R-:W-:Y:S01]  /*0d10*/  LOP3.LUT R27, R28, 0x80000000, RZ, 0x3c, !PT ;  /* 0x800000001c1b7812 */ /* 0x020fe200078e3cff */
[----:B------:R-:W-:Y:S01]  /*0d20*/  BSSY.RECONVERGENT B0, `(.L_x_12) ;  /* 0x0000080000007945 */ /* 0x000fe20003800200 */
[----:B------:R-:W-:Y:S02]  /*0d30*/  LOP3.LUT R22, R29, 0x80000000, RZ, 0x3c, !PT ;  /* 0x800000001d167812 */ /* 0x000fe400078e3cff */
[----:B------:R-:W-:Y:S02]  /*0d40*/  LOP3.LUT R21, R30, 0x80000000, RZ, 0x3c, !PT ;  /* 0x800000001e157812 */ /* 0x000fe400078e3cff */
[----:B------:R-:W-:Y:S02]  /*0d50*/  LOP3.LUT R18, R31, 0x80000000, RZ, 0x3c, !PT ;  /* 0x800000001f127812 */ /* 0x000fe400078e3cff */
[----:B------:R-:W-:Y:S02]  /*0d60*/  LOP3.LUT R20, R33, 0x80000000, RZ, 0x3c, !PT ;  /* 0x8000000021147812 */ /* 0x000fe400078e3cff */
[----:B------:R-:W-:-:S02]  /*0d70*/  LOP3.LUT R23, R32, 0x80000000, RZ, 0x3c, !PT ;  /* 0x8000000020177812 */ /* 0x000fc400078e3cff */
[----:B------:R-:W-:Y:S02]  /*0d80*/  LOP3.LUT R25, R34, 0x80000000, RZ, 0x3c, !PT ;  /* 0x8000000022197812 */ /* 0x000fe400078e3cff */
[----:B------:R-:W-:Y:S02]  /*0d90*/  LOP3.LUT R17, R36, 0x80000000, RZ, 0x3c, !PT ;  /* 0x8000000024117812 */ /* 0x000fe400078e3cff */
[----:B------:R-:W-:Y:S02]  /*0da0*/  LOP3.LUT R19, R38, 0x80000000, RZ, 0x3c, !PT ;  /* 0x8000000026137812 */ /* 0x000fe400078e3cff */
[----:B--2---:R-:W-:Y:S02]  /*0db0*/  SHF.R.U32.HI R49, RZ, UR5, R27 ;  /* 0x00000005ff317c19 */ /* 0x004fe4000801161b */
[----:B------:R-:W-:Y:S02]  /*0dc0*/  SHF.R.U32.HI R52, RZ, UR5, R22 ;  /* 0x00000005ff347c19 */ /* 0x000fe40008011616 */
[----:B------:R-:W-:-:S02]  /*0dd0*/  LOP3.LUT R49, R49, UR4, RZ, 0x30, !PT ;  /* 0x0000000431317c12 */ /* 0x000fc4000f8e30ff */
[----:B------:R-:W-:Y:S02]  /*0de0*/  LOP3.LUT R52, R52, UR4, RZ, 0x30, !PT ;  /* 0x0000000434347c12 */ /* 0x000fe4000f8e30ff */
[----:B------:R-:W-:Y:S01]  /*0df0*/  SHF.R.U32.HI R56, RZ, UR5, R21 ;  /* 0x00000005ff387c19 */ /* 0x000fe20008011615 */
[--C-:B------:R-:W-:Y:S01]  /*0e00*/  IMAD R0, R49, 0x4, R5.reuse ;  /* 0x0000000431007824 */ /* 0x100fe200078e0205 */
[----:B------:R-:W-:Y:S01]  /*0e10*/  SHF.R.U32.HI R48, RZ, UR5, R18 ;  /* 0x00000005ff307c19 */ /* 0x000fe20008011612 */
[----:B------:R-:W-:Y:S01]  /*0e20*/  IMAD R6, R52, 0x4, R5 ;  /* 0x0000000434067824 */ /* 0x000fe200078e0205 */
[----:B------:R-:W-:Y:S01]  /*0e30*/  LOP3.LUT R56, R56, UR4, RZ, 0x30, !PT ;  /* 0x0000000438387c12 */ /* 0x000fe2000f8e30ff */
[----:B------:R-:W-:Y:S01]  /*0e40*/  NOP ;  /* 0x0000000000007918 */ /* 0x000fe20000000000 */
[----:B01----:R-:W-:Y:S01]  /*0e50*/  SHF.R.U32.HI R9, RZ, UR5, R20 ;  /* 0x00000005ff097c19 */ /* 0x003fe20008011614 */
[----:B------:R0:W-:Y:S01]  /*0e60*/  ATOMS.POPC.INC.32 RZ, [R0+URZ] ;  /* 0x0000000000ff7f8c */ /* 0x0001e2000d8000ff */
[----:B------:R-:W-:-:S02]  /*0e70*/  LOP3.LUT R48, R48, UR4, RZ, 0x30, !PT ;  /* 0x0000000430307c12 */ /* 0x000fc4000f8e30ff */
[----:B------:R-:W-:Y:S01]  /*0e80*/  SHF.R.U32.HI R8, RZ, UR5, R23 ;  /* 0x00000005ff087c19 */ /* 0x000fe20008011617 */
[----:B------:R1:W-:Y:S01]  /*0e90*/  ATOMS.POPC.INC.32 RZ, [R6+URZ] ;  /* 0x0000000006ff7f8c */ /* 0x0003e2000d8000ff */
[----:B------:R-:W-:Y:S02]  /*0ea0*/  SHF.R.U32.HI R11, RZ, UR5, R25 ;  /* 0x00000005ff0b7c19 */ /* 0x000fe40008011619 */
[----:B------:R-:W-:Y:S01]  /*0eb0*/  LOP3.LUT R10, R9, UR4, RZ, 0x30, !PT ;  /* 0x00000004090a7c12 */ /* 0x000fe2000f8e30ff */
[--C-:B0-----:R-:W-:Y:S01]  /*0ec0*/  IMAD R0, R56, 0x4, R5.reuse ;  /* 0x0000000438007824 */ /* 0x101fe200078e0205 */
[----:B------:R-:W-:Y:S02]  /*0ed0*/  LOP3.LUT R8, R8, UR4, RZ, 0x30, !PT ;  /* 0x0000000408087c12 */ /* 0x000fe4000f8e30ff */
[----:B------:R-:W-:Y:S01]  /*0ee0*/  LOP3.LUT R12, R11, UR4, RZ, 0x30, !PT ;  /* 0x000000040b0c7c12 */ /* 0x000fe2000f8e30ff */
[--C-:B-1----:R-:W-:Y:S01]  /*0ef0*/  IMAD R6, R48, 0x4, R5.reuse ;  /* 0x0000000430067824 */ /* 0x102fe200078e0205 */
[----:B------:R0:W-:Y:S01]  /*0f00*/  ATOMS.POPC.INC.32 RZ, [R0+URZ] ;  /* 0x0000000000ff7f8c */ /* 0x0001e2000d8000ff */
[--C-:B------:R-:W-:Y:S01]  /*0f10*/  IMAD R9, R10, 0x4, R5.reuse ;  /* 0x000000040a097824 */ /* 0x100fe200078e0205 */
[----:B------:R-:W-:Y:S01]  /*0f20*/  LOP3.LUT R10, R35, 0x80000000, RZ, 0x3c, !PT ;  /* 0x80000000230a7812 */ /* 0x000fe200078e3cff */
[--C-:B------:R-:W-:Y:S01]  /*0f30*/  IMAD R8, R8, 0x4, R5.reuse ;  /* 0x0000000408087824 */ /* 0x100fe200078e0205 */
[----:B------:R1:W-:Y:S01]  /*0f40*/  ATOMS.POPC.INC.32 RZ, [R6+URZ] ;  /* 0x0000000006ff7f8c */ /* 0x0003e2000d8000ff */
[----:B------:R-:W-:Y:S01]  /*0f50*/  IMAD R11, R12, 0x4, R5 ;  /* 0x000000040c0b7824 */ /* 0x000fe200078e0205 */
[----:B------:R-:W-:-:S02]  /*0f60*/  LOP3.LUT R12, R37, 0x80000000, RZ, 0x3c, !PT ;  /* 0x80000000250c7812 */ /* 0x000fc400078e3cff */
[----:B------:R-:W-:Y:S01]  /*0f70*/  LOP3.LUT R16, R39, 0x80000000, RZ, 0x3c, !PT ;  /* 0x8000000027107812 */ /* 0x000fe200078e3cff */
[----:B------:R-:W-:Y:S01]  /*0f80*/  ATOMS.POPC.INC.32 RZ, [R8+URZ] ;  /* 0x0000000008ff7f8c */ /* 0x000fe2000d8000ff */
[----:B0-----:R-:W-:Y:S02]  /*0f90*/  SHF.R.U32.HI R0, RZ, UR5, R10 ;  /* 0x00000005ff007c19 */ /* 0x001fe4000801160a */
[----:B-1----:R-:W-:Y:S01]  /*0fa0*/  SHF.R.U32.HI R6, RZ, UR5, R17 ;  /* 0x00000005ff067c19 */ /* 0x002fe20008011611 */
[----:B------:R0:W-:Y:S01]  /*0fb0*/  ATOMS.POPC.INC.32 RZ, [R9+URZ] ;  /* 0x0000000009ff7f8c */ /* 0x0001e2000d8000ff */
[----:B------:R-:W-:Y:S02]  /*0fc0*/  SHF.R.U32.HI R14, RZ, UR5, R19 ;  /* 0x00000005ff0e7c19 */ /* 0x000fe40008011613 */
[----:B------:R-:W-:Y:S01]  /*0fd0*/  LOP3.LUT R6, R6, UR4, RZ, 0x30, !PT ;  /* 0x0000000406067c12 */ /* 0x000fe2000f8e30ff */
[----:B------:R1:W-:Y:S01]  /*0fe0*/  ATOMS.POPC.INC.32 RZ, [R11+URZ] ;  /* 0x000000000bff7f8c */ /* 0x0003e2000d8000ff */
[----:B------:R-:W-:-:S02]  /*0ff0*/  SHF.R.U32.HI R13, RZ, UR5, R12 ;  /* 0x00000005ff0d7c19 */ /* 0x000fc4000801160c */
[----:B------:R-:W-:Y:S02]  /*1000*/  LOP3.LUT R0, R0, UR4, RZ, 0x30, !PT ;  /* 0x0000000400007c12 */ /* 0x000fe4000f8e30ff */
[----:B0-----:R-:W-:Y:S02]  /*1010*/  SHF.R.U32.HI R9, RZ, UR5, R16 ;  /* 0x00000005ff097c19 */ /* 0x001fe40008011610 */
[----:B------:R-:W-:Y:S01]  /*1020*/  LOP3.LUT R50, R14, UR4, RZ, 0x30, !PT ;  /* 0x000000040e327c12 */ /* 0x000fe2000f8e30ff */
[--C-:B------:R-:W-:Y:S01]  /*1030*/  IMAD R14, R6, 0x4, R5.reuse ;  /* 0x00000004060e7824 */ /* 0x100fe200078e0205 */
[----:B------:R-:W-:Y:S01]  /*1040*/  LOP3.LUT R8, R13, UR4, RZ, 0x30, !PT ;  /* 0x000000040d087c12 */ /* 0x000fe2000f8e30ff */
[--C-:B------:R-:W-:Y:S01]  /*1050*/  IMAD R0, R0, 0x4, R5.reuse ;  /* 0x0000000400007824 */ /* 0x100fe200078e0205 */
[----:B------:R-:W-:Y:S01]  /*1060*/  LOP3.LUT R6, R9, UR4, RZ, 0x30, !PT ;  /* 0x0000000409067c12 */ /* 0x000fe2000f8e30ff */
[--C-:B------:R-:W-:Y:S01]  /*1070*/  IMAD R50, R50, 0x4, R5.reuse ;  /* 0x0000000432327824 */ /* 0x100fe200078e0205 */
[----:B------:R-:W-:Y:S01]  /*1080*/  LOP3.LUT R9, R40, 0x80000000, RZ, 0x3c, !PT ;  /* 0x8000000028097812 */ /* 0x000fe200078e3cff */
[--C-:B------:R-:W-:Y:S01]  /*1090*/  IMAD R26, R8, 0x4, R5.reuse ;  /* 0x00000004081a7824 */ /* 0x100fe200078e0205 */
[----:B------:R0:W-:Y:S01]  /*10a0*/  ATOMS.POPC.INC.32 RZ, [R0+URZ] ;  /* 0x0000000000ff7f8c */ /* 0x0001e2000d8000ff */
[----:B------:R-:W-:Y:S01]  /*10b0*/  IMAD R51, R6, 0x4, R5 ;  /* 0x0000000406337824 */ /* 0x000fe200078e0205 */
[----:B------:R-:W-:-:S02]  /*10c0*/  LOP3.LUT R6, R43, 0x80000000, RZ, 0x3c, !PT ;  /* 0x800000002b067812 */ /* 0x000fc400078e3cff */
[----:B-1----:R-:W-:Y:S01]  /*10d0*/  LOP3.LUT R11, R44, 0x80000000, RZ, 0x3c, !PT ;  /* 0x800000002c0b7812 */ /* 0x002fe200078e3cff */
[----:B------:R1:W-:Y:S01]  /*10e0*/  ATOMS.POPC.INC.32 RZ, [R14+URZ] ;  /* 0x000000000eff7f8c */ /* 0x0003e2000d8000ff */
[----:B------:R-:W-:Y:S02]  /*10f0*/  LOP3.LUT R8, R45, 0x80000000, RZ, 0x3c, !PT ;  /* 0x800000002d087812 */ /* 0x000fe400078e3cff */
[----:B------:R-:W-:Y:S01]  /*1100*/  LOP3.LUT R13, R46, 0x80000000, RZ, 0x3c, !PT ;  /* 0x800000002e0d7812 */ /* 0x000fe200078e3cff */
[----:B------:R2:W-:Y:S01]  /*1110*/  ATOMS.POPC.INC.32 RZ, [R26+URZ] ;  /* 0x000000001aff7f8c */ /* 0x0005e2000d8000ff */
[----:B0-----:R-:W-:Y:S02]  /*1120*/  SHF.R.U32.HI R0, RZ, UR5, R9 ;  /* 0x00000005ff007c19 */ /* 0x001fe40008011609 */
[----:B------:R-:W-:Y:S01]  /*1130*/  SHF.R.U32.HI R53, RZ, UR5, R11 ;  /* 0x00000005ff357c19 */ /* 0x000fe2000801160b */
[----:B-1----:R-:W0:Y:S01]  /*1140*/  LDC.64 R14, c[0x0][0x380] ;  /* 0x0000e000ff0e7b82 */ /* 0x002e220000000a00 */
[----:B------:R-:W-:Y:S01]  /*1150*/  SHF.R.U32.HI R55, RZ, UR5, R8 ;  /* 0x00000005ff377c19 */ /* 0x000fe20008011608 */
[----:B------:R1:W-:Y:S01]  /*1160*/  ATOMS.POPC.INC.32 RZ, [R50+URZ] ;  /* 0x0000000032ff7f8c */ /* 0x0003e2000d8000ff */
[----:B------:R-:W-:-:S02]  /*1170*/  SHF.R.U32.HI R57, RZ, UR5, R13 ;  /* 0x00000005ff397c19 */ /* 0x000fc4000801160d */
[----:B--2---:R-:W-:Y:S01]  /*1180*/  SHF.R.U32.HI R26, RZ, UR5, R6 ;  /* 0x00000005ff1a7c19 */ /* 0x004fe20008011606 */
[----:B------:R2:W-:Y:S01]  /*1190*/  ATOMS.POPC.INC.32 RZ, [R51+URZ] ;  /* 0x0000000033ff7f8c */ /* 0x0005e2000d8000ff */
[----:B------:R-:W-:Y:S02]  /*11a0*/  LOP3.LUT R0, R0, UR4, RZ, 0x30, !PT ;  /* 0x0000000400007c12 */ /* 0x000fe4000f8e30ff */
[----:B------:R-:W-:Y:S02]  /*11b0*/  LOP3.LUT R54, R26, UR4, RZ, 0x30, !PT ;  /* 0x000000041a367c12 */ /* 0x000fe4000f8e30ff */
[----:B------:R-:W-:Y:S01]  /*11c0*/  LOP3.LUT R58, R53, UR4, RZ, 0x30, !PT ;  /* 0x00000004353a7c12 */ /* 0x000fe2000f8e30ff */
[--C-:B------:R-:W-:Y:S01]  /*11d0*/  IMAD R53, R0, 0x4, R5.reuse ;  /* 0x0000000400357824 */ /* 0x100fe200078e0205 */
[----:B------:R-:W-:Y:S01]  /*11e0*/  ISETP.GT.U32.AND P2, PT, R3, 0xff, PT ;  /* 0x000000ff0300780c */ /* 0x000fe20003f44070 */
[--C-:B------:R-:W-:Y:S01]  /*11f0*/  IMAD R54, R54, 0x4, R5.reuse ;  /* 0x0000000436367824 */ /* 0x100fe200078e0205 */
[----:B------:R-:W-:Y:S01]  /*1200*/  LOP3.LUT R60, R55, UR4, RZ, 0x30, !PT ;  /* 0x00000004373c7c12 */ /* 0x000fe2000f8e30ff */
[--C-:B------:R-:W-:Y:S01]  /*1210*/  IMAD R58, R58, 0x4, R5.reuse ;  /* 0x000000043a3a7824 */ /* 0x100fe200078e0205 */
[----:B------:R-:W-:Y:S01]  /*1220*/  LOP3.LUT R26, R57, UR4, RZ, 0x30, !PT ;  /* 0x00000004391a7c12 */ /* 0x000fe2000f8e30ff */
[----:B------:R3:W-:Y:S01]  /*1230*/  ATOMS.POPC.INC.32 RZ, [R53+URZ] ;  /* 0x0000000035ff7f8c */ /* 0x0007e2000d8000ff */
[----:B-1----:R-:W-:Y:S01]  /*1240*/  P2R R50, PR, RZ, 0x4 ;  /* 0x00000004ff327803 */ /* 0x002fe20000000000 */
[----:B------:R-:W-:-:S02]  /*1250*/  IMAD R60, R60, 0x4, R5 ;  /* 0x000000043c3c7824 */ /* 0x000fc400078e0205 */
[----:B------:R-:W-:Y:S01]  /*1260*/  IMAD R5, R26, 0x4, R5 ;  /* 0x000000041a057824 */ /* 0x000fe200078e0205 */
[----:B------:R3:W-:Y:S01]  /*1270*/  ATOMS.POPC.INC.32 RZ, [R54+URZ] ;  /* 0x0000000036ff7f8c */ /* 0x0007e2000d8000ff */
[----:B--2---:R-:W-:Y:S02]  /*1280*/  IMAD R51, R3, 0x4, R7 ;  /* 0x0000000403337824 */ /* 0x004fe400078e0207 */
[----:B------:R-:W-:Y:S01]  /*1290*/  IMAD.MOV.U32 R0, RZ, RZ, RZ ;  /* 0x000000ffff007224 */ /* 0x000fe200078e00ff */
[----:B------:R3:W-:Y:S04]  /*12a0*/  ATOMS.POPC.INC.32 RZ, [R58+URZ] ;  /* 0x000000003aff7f8c */ /* 0x0007e8000d8000ff */
[----:B------:R3:W-:Y:S04]  /*12b0*/  ATOMS.POPC.INC.32 RZ, [R60+URZ] ;  /* 0x000000003cff7f8c */ /* 0x0007e8000d8000ff */
[----:B------:R3:W-:Y:S01]  /*12c0*/  ATOMS.POPC.INC.32 RZ, [R5+URZ] ;  /* 0x0000000005ff7f8c */ /* 0x0007e2000d8000ff */
[----:B------:R-:W-:Y:S06]  /*12d0*/  BAR.SYNC.DEFER_BLOCKING 0x0 ;  /* 0x0000000000007b1d */ /* 0x000fec0000010000 */
[----:B------:R-:W-:Y:S05]  /*12e0*/  @P2 BRA `(.L_x_13) ;  /* 0x00000000008c2947 */ /* 0x000fea0003800000 */
[----:B------:R-:W1:Y:S04]  /*12f0*/  LDS R0, [R51] ;  /* 0x0000000033007984 */ /* 0x000e680000000800 */
[----:B---3--:R-:W2:Y:S04]  /*1300*/  LDS R5, [R51+0x400] ;  /* 0x0004000033057984 */ /* 0x008ea80000000800 */
[----:B------:R-:W3:Y:S04]  /*1310*/  LDS R53, [R51+0x800] ;  /* 0x0008000033357984 */ /* 0x000ee80000000800 */
[----:B------:R-:W4:Y:S04]  /*1320*/  LDS R55, [R51+0xc00] ;  /* 0x000c000033377984 */ /* 0x000f280000000800 */
[----:B------:R-:W5:Y:S04]  /*1330*/  LDS R57, [R51+0x1000] ;  /* 0x0010000033397984 */ /* 0x000f680000000800 */
[----:B------:R-:W0:Y:S04]  /*1340*/  LDS R59, [R51+0x1400] ;  /* 0x00140000333b7984 */ /* 0x000e280000000800 */
[----:B------:R-:W-:Y:S04]  /*1350*/  LDS R61, [R51+0x2000] ;  /* 0x00200000333d7984 */ /* 0x000fe80000000800 */
[----:B------:R-:W-:Y:S04]  /*1360*/  LDS R63, [R51+0x2400] ;  /* 0x00240000333f7984 */ /* 0x000fe80000000800 */
[----:B------:R-:W-:Y:S04]  /*1370*/  LDS R65, [R51+0x2800] ;  /* 0x0028000033417984 */ /* 0x000fe80000000800 */
[----:B------:R-:W-:Y:S04]  /*1380*/  STS [R51], RZ ;  /* 0x000000ff33007388 */ /* 0x000fe80000000800 */
[----:B-1----:R-:W-:Y:S01]  /*1390*/  STS [R51+0x400], R0 ;  /* 0x0004000033007388 */ /* 0x002fe20000000800 */
[----:B--2---:R-:W-:-:S03]  /*13a0*/  IMAD.IADD R54, R0, 0x1, R5 ;  /* 0x0000000100367824 */ /* 0x004fc600078e0205 */
[----:B------:R-:W1:Y:S01]  /*13b0*/  LDS R5, [R51+0x1800] ;  /* 0x0018000033057984 */ /* 0x000e620000000800 */
[----:B---3--:R-:W-:-:S03]  /*13c0*/  IMAD.IADD R58, R54, 0x1, R53 ;  /* 0x00000001363a7824 */ /* 0x008fc600078e0235 */
[----:B------:R-:W2:Y:S01]  /*13d0*/  LDS R53, [R51+0x1c00] ;  /* 0x001c000033357984 */ /* 0x000ea20000000800 */
[----:B----4-:R-:W-:-:S03]  /*13e0*/  IMAD.IADD R60, R58, 0x1, R55 ;  /* 0x000000013a3c7824 */ /* 0x010fc600078e0237 */
[----:B------:R1:W-:Y:S01]  /*13f0*/  STS [R51+0x800], R54 ;  /* 0x0008003633007388 */ /* 0x0003e20000000800 */
[----:B-----5:R-:W-:-:S03]  /*1400*/  IMAD.IADD R62, R60, 0x1, R57 ;  /* 0x000000013c3e7824 */ /* 0x020fc600078e0239 */
[----:B------:R-:W3:Y:S01]  /*1410*/  LDS R55, [R51+0x2c00] ;  /* 0x002c000033377984 */ /* 0x000ee20000000800 */
[----:B0-----:R-:W-:-:S03]  /*1420*/  IMAD.IADD R64, R62, 0x1, R59 ;  /* 0x000000013e407824 */ /* 0x001fc600078e023b */
[----:B------:R0:W-:Y:S04]  /*1430*/  STS [R51+0xc00], R58 ;  /* 0x000c003a33007388 */ /* 0x0001e80000000800 */
[----:B------:R4:W-:Y:S04]  /*1440*/  STS [R51+0x1000], R60 ;  /* 0x0010003c33007388 */ /* 0x0009e80000000800 */
[----:B------:R4:W-:Y:S04]  /*1450*/  STS [R51+0x1400], R62 ;  /* 0x0014003e33007388 */ /* 0x0009e80000000800 */
[----:B------:R4:W-:Y:S01]  /*1460*/  STS [R51+0x1800], R64 ;  /* 0x0018004033007388 */ /* 0x0009e20000000800 */
[----:B-1----:R-:W-:-:S04]  /*1470*/  IMAD.IADD R54, R64, 0x1, R5 ;  /* 0x0000000140367824 */ /* 0x002fc800078e0205 */
[----:B--2---:R-:W-:Y:S01]  /*1480*/  IMAD.IADD R66, R54, 0x1, R53 ;  /* 0x0000000136427824 */ /* 0x004fe200078e0235 */
[----:B------:R4:W-:Y:S03]  /*1490*/  STS [R51+0x1c00], R54 ;  /* 0x001c003633007388 */ /* 0x0009e60000000800 */
[----:B------:R-:W-:Y:S01]  /*14a0*/  IMAD.IADD R68, R66, 0x1, R61 ;  /* 0x0000000142447824 */ /* 0x000fe200078e023d */
[----:B------:R4:W-:Y:S03]  /*14b0*/  STS [R51+0x2000], R66 ;  /* 0x0020004233007388 */ /* 0x0009e60000000800 */
[----:B------:R-:W-:Y:S01]  /*14c0*/  IMAD.IADD R70, R68, 0x1, R63 ;  /* 0x0000000144467824 */ /* 0x000fe200078e023f */
[----:B------:R4:W-:Y:S03]  /*14d0*/  STS [R51+0x2400], R68 ;  /* 0x0024004433007388 */ /* 0x0009e60000000800 */
[----:B0-----:R-:W-:Y:S01]  /*14e0*/  IMAD.IADD R58, R70, 0x1, R65 ;  /* 0x00000001463a7824 */ /* 0x001fe200078e0241 */
[----:B------:R4:W-:Y:S03]  /*14f0*/  STS [R51+0x2800], R70 ;  /* 0x0028004633007388 */ /* 0x0009e60000000800 */
[----:B---3--:R-:W-:Y:S01]  /*1500*/  IMAD.IADD R0, R58, 0x1, R55 ;  /* 0x000000013a007824 */ /* 0x008fe200078e0237 */
[----:B------:R4:W-:Y:S06]  /*1510*/  STS [R51+0x2c00], R58 ;  /* 0x002c003a33007388 */ /* 0x0009ec0000000800 */
.L_x_13:
[----:B------:R-:W-:Y:S05]  /*1520*/  BSYNC.RECONVERGENT B0 ;  /* 0x0000000000007941 */ /* 0x000fea0003800200 */
.L_x_12:
[----:B------:R-:W-:Y:S01]  /*1530*/  ISETP.NE.AND P0, PT, R0, 0x1980, PT ;  /* 0x000019800000780c */ /* 0x000fe20003f05270 */
[----:B---3--:R-:W-:Y:S01]  /*1540*/  IMAD R5, R42, 0x100, R3 ;  /* 0x000001002a057824 */ /* 0x008fe200078e0203 */
[----:B------:R-:W-:Y:S01]  /*1550*/  @!P2 LOP3.LUT R53, R0, 0x40000000, RZ, 0xfc, !PT ;  /* 0x400000000035a812 */ /* 0x000fe200078efcff */
[----:B------:R-:W-:Y:S01]  /*1560*/  IMAD R41, R41, 0x11, RZ ;  /* 0x0000001129297824 */ /* 0x000fe200078e02ff */
[----:B------:R-:W-:Y:S01]  /*1570*/  ISETP.LT.U32.AND P0, PT, R3, 0x100, !P0 ;  /* 0x000001000300780c */ /* 0x000fe20004701070 */
[----:B0-----:R-:W-:-:S03]  /*1580*/  IMAD.WIDE R14, R5, 0x4, R14 ;  /* 0x00000004050e7825 */ /* 0x001fc600078e020e */
[----:B------:R-:W-:Y:S01]  /*1590*/  LOP3.LUT R57, R41, R4, RZ, 0xfc, !PT ;  /* 0x0000000429397212 */ /* 0x000fe200078efcff */
[----:B----4-:R-:W-:Y:S01]  /*15a0*/  IMAD R54, R42, 0x1980, RZ ;  /* 0x000019802a367824 */ /* 0x010fe200078e02ff */
[----:B------:R0:W-:Y:S07]  /*15b0*/  @!P2 STG.E.STRONG.SYS desc[UR6][R14.64], R53 ;  /* 0x000000350e00a986 */ /* 0x0001ee000c115906 */
[----:B------:R-:W-:Y:S06]  /*15c0*/  BAR.RED.OR.DEFER_BLOCKING 0x0, P0 ;  /* 0x0000000000007b1d */ /* 0x000fec0000014800 */
[----:B------:R-:W1:Y:S01]  /*15d0*/  B2R.RESULT RZ, P0 ;  /* 0x0000000000ff731c */ /* 0x000e620000004000 */
[----:B------:R-:W-:-:S04]  /*15e0*/  IADD3 R4, P1, PT, R54, R57, RZ ;  /* 0x0000003936047210 */ /* 0x000fc80007f3e0ff */
[----:B------:R-:W-:Y:S01]  /*15f0*/  LEA.HI.X.SX32 R55, R54, RZ, 0x1, P1 ;  /* 0x000000ff36377211 */ /* 0x000fe200008f0eff */
[----:B------:R-:W-:-:S03]  /*1600*/  IMAD.SHL.U32 R5, R4, 0x4, RZ ;  /* 0x0000000404057824 */ /* 0x000fc600078e00ff */
[----:B------:R-:W-:Y:S01]  /*1610*/  SHF.L.U64.HI R4, R4, 0x2, R55 ;  /* 0x0000000204047819 */ /* 0x000fe20000010237 */
[----:B01----:R-:W-:Y:S06]  /*1620*/  @!P0 BRA `(.L_x_14) ;  /* 0x0000001000b48947 */ /* 0x003fec0003800000 */
[----:B------:R-:W0:Y:S01]  /*1630*/  LDCU.64 UR8, c[0x0][0x3b8] ;  /* 0x00007700ff0877ac */ /* 0x000e220008000a00 */
[----:B------:R-:W-:Y:S01]  /*1640*/  BSSY B1, `(.L_x_15) ;  /* 0x0000032000017945 */ /* 0x000fe20003800000 */
[----:B------:R-:W-:Y:S01]  /*1650*/  IMAD R13, R3, 0x8, R7 ;  /* 0x00000008030d7824 */ /* 0x000fe200078e0207 */
[----:B0-----:R-:W-:-:S04]  /*1660*/  IADD3 R8, P0, PT, R5, UR8, RZ ;  /* 0x0000000805087c10 */ /* 0x001fc8000ff1e0ff */
[----:B------:R-:W-:Y:S01]  /*1670*/  IADD3.X R9, PT, PT, R4, UR9, RZ, P0, !PT ;  /* 0x0000000904097c10 */ /* 0x000fe200087fe4ff */
[----:B------:R-:W-:Y:S08]  /*1680*/  @P2 BRA `(.L_x_16) ;  /* 0x0000000000b42947 */ /* 0x000ff00003800000 */
[----:B------:R-:W0:Y:S02]  /*1690*/  LDCU.64 UR8, c[0x0][0x398] ;  /* 0x00007300ff0877ac */ /* 0x000e240008000a00 */
[----:B0-----:R-:W-:-:S04]  /*16a0*/  LEA R10, P0, R3, UR8, 0x3 ;  /* 0x00000008030a7c11 */ /* 0x001fc8000f8018ff */
[----:B------:R-:W-:-:S05]  /*16b0*/  LEA.HI.X R11, R3, UR9, RZ, 0x3, P0 ;  /* 0x00000009030b7c11 */ /* 0x000fca00080f1cff */
[----:B------:R-:W2:Y:S01]  /*16c0*/  LDG.E.64 R4, desc[UR6][R10.64] ;  /* 0x000000060a047981 */ /* 0x000ea2000c1e1b00 */
[----:B------:R-:W-:-:S04]  /*16d0*/  ISETP.GT.U32.AND P0, PT, R3, R49, PT ;  /* 0x000000310300720c */ /* 0x000fc80003f04070 */
[----:B------:R-:W-:-:S04]  /*16e0*/  SEL R17, RZ, 0x1980, !P0 ;  /* 0x00001980ff117807 */ /* 0x000fc80004000000 */
[----:B--2---:R-:W-:Y:S01]  /*16f0*/  IADD3 R4, P0, PT, R4, -R17, RZ ;  /* 0x8000001104047210 */ /* 0x004fe20007f1e0ff */
[----:B------:R-:W-:-:S03]  /*1700*/  IMAD.MOV.U32 R17, RZ, RZ, R0 ;  /* 0x000000ffff117224 */ /* 0x000fc600078e0000 */
[----:B------:R-:W-:Y:S02]  /*1710*/  IADD3.X R5, PT, PT, R5, -0x1, RZ, P0, !PT ;  /* 0xffffffff05057810 */ /* 0x000fe400007fe4ff */
[----:B------:R-:W-:-:S03]  /*1720*/  ISETP.GE.AND P0, PT, R42, 0x1, PT ;  /* 0x000000012a00780c */ /* 0x000fc60003f06270 */
[----:B------:R0:W-:Y:S10]  /*1730*/  STS.64 [R13+0x6600], R4 ;  /* 0x006600040d007388 */ /* 0x0001f40000000a00 */
[----:B------:R-:W-:Y:S05]  /*1740*/  @!P0 BRA `(.L_x_17) ;  /* 0x00000000006c8947 */ /* 0x000fea0003800000 */
[----:B------:R-:W-:Y:S01]  /*1750*/  BSSY B0, `(.L_x_18) ;  /* 0x0000019000007945 */ /* 0x000fe20003800000 */
[----:B------:R-:W-:Y:S02]  /*1760*/  IMAD.MOV.U32 R6, RZ, RZ, -0x1 ;  /* 0xffffffffff067424 */ /* 0x000fe400078e00ff */
[----:B------:R-:W-:Y:S02]  /*1770*/  IMAD.MOV.U32 R10, RZ, RZ, R42 ;  /* 0x000000ffff0a7224 */ /* 0x000fe400078e002a */
[----:B------:R-:W-:-:S07]  /*1780*/  IMAD.MOV.U32 R17, RZ, RZ, R0 ;  /* 0x000000ffff117224 */ /* 0x000fce00078e0000 */
.L_x_22:
[----:B0-----:R-:W0:Y:S01]  /*1790*/  LDC.64 R4, c[0x0][0x380] ;  /* 0x0000e000ff047b82 */ /* 0x001e220000000a00 */
[----:B------:R-:W-:Y:S01]  /*17a0*/  VIADD R19, R10, 0xffffffff ;  /* 0xffffffff0a137836 */ /* 0x000fe20000000000 */
[----:B------:R-:W-:Y:S03]  /*17b0*/  BSSY B2, `(.L_x_19) ;  /* 0x0000008000027945 */ /* 0x000fe60003800000 */
[----:B------:R-:W-:-:S04]  /*17c0*/  IMAD R11, R19, 0x100, R3 ;  /* 0x00000100130b7824 */ /* 0x000fc800078e0203 */
[----:B0-----:R-:W-:-:S07]  /*17d0*/  IMAD.WIDE R4, R11, 0x4, R4 ;  /* 0x000000040b047825 */ /* 0x001fce00078e0204 */
.L_x_20:
[----:B------:R-:W-:Y:S05]  /*17e0*/  YIELD ;  /* 0x0000000000007946 */ /* 0x000fea0003800000 */
[----:B------:R0:W-:Y:S06]  /*17f0*/  MEMBAR.SC.CTA ;  /* 0x0000000000007992 */ /* 0x0001ec0000000000 */
[----:B0-----:R-:W2:Y:S02]  /*1800*/  LDG.E.STRONG.SYS R11, desc[UR6][R4.64] ;  /* 0x00000006040b7981 */ /* 0x001ea4000c1f5900 */
[----:B--2---:R-:W-:-:S13]  /*1810*/  ISETP.NE.AND P0, PT, R11, RZ, PT ;  /* 0x000000ff0b00720c */ /* 0x004fda0003f05270 */
[----:B------:R-:W-:Y:S05]  /*1820*/  @!P0 BRA `(.L_x_20) ;  /* 0xfffffffc00ec8947 */ /* 0x000fea000383ffff */
[----:B------:R-:W-:Y:S05]  /*1830*/  BSYNC B2 ;  /* 0x0000000000027941 */ /* 0x000fea0003800000 */
.L_x_19:
[----:B------:R-:W-:Y:S01]  /*1840*/  BSSY.RECONVERGENT B2, `(.L_x_21) ;  /* 0x0000006000027945 */ /* 0x000fe20003800200 */
[C---:B------:R-:W-:Y:S02]  /*1850*/  ISETP.GT.AND P0, PT, R11.reuse, -0x1, PT ;  /* 0xffffffff0b00780c */ /* 0x040fe40003f04270 */
[----:B------:R-:W-:Y:S01]  /*1860*/  LOP3.LUT R4, R11, 0x3fffffff, RZ, 0xc0, !PT ;  /* 0x3fffffff0b047812 */ /* 0x000fe200078ec0ff */
[----:B------:R-:W-:Y:S05]  /*1870*/  WARPSYNC.EXCLUSIVE R6 ;  /* 0x0000000006007348 */ /* 0x000fea0003a00000 */
[----:B------:R-:W-:-:S05]  /*1880*/  IMAD.IADD R17, R4, 0x1, R17 ;  /* 0x0000000104117824 */ /* 0x000fca00078e0211 */
[----:B------:R-:W-:-:S07]  /*1890*/  VOTE.ANY R6, PT, P0 ;  /* 0x0000000000067806 */ /* 0x000fce00000e0100 */
[----:B------:R-:W-:Y:S05]  /*18a0*/  BSYNC.RECONVERGENT B2 ;  /* 0x0000000000027941 */ /* 0x000fea0003800200 */
.L_x_21:
[----:B------:R-:W-:Y:S01]  /*18b0*/  ISETP.GT.U32.AND P1, PT, R10, 0x1, PT ;  /* 0x000000010a00780c */ /* 0x000fe20003f24070 */
[----:B------:R-:W-:-:S12]  /*18c0*/  IMAD.MOV.U32 R10, RZ, RZ, R19 ;  /* 0x000000ffff0a7224 */ /* 0x000fd800078e0013 */
[----:B------:R-:W-:Y:S05]  /*18d0*/  @P0 BRA P1, `(.L_x_22) ;  /* 0xfffffffc00ac0947 */ /* 0x000fea000083ffff */
[----:B------:R-:W-:Y:S05]  /*18e0*/  BSYNC B0 ;  /* 0x0000000000007941 */ /* 0x000fea0003800000 */
.L_x_18:
[----:B------:R1:W2:Y:S02]  /*18f0*/  LDS.64 R4, [R13+0x6600] ;  /* 0x006600000d047984 */ /* 0x0002a40000000a00 */
.L_x_17:
[C---:B------:R-:W-:Y:S01]  /*1900*/  IMAD.IADD R19, R17.reuse, 0x1, -R0 ;  /* 0x0000000111137824 */ /* 0x040fe200078e0a00 */
[----:B------:R-:W-:-:S04]  /*1910*/  LOP3.LUT R11, R17, 0x80000000, RZ, 0xfc, !PT ;  /* 0x80000000110b7812 */ /* 0x000fc800078efcff */
[C---:B0-2---:R-:W-:Y:S01]  /*1920*/  IADD3 R4, P0, PT, R19.reuse, R4, RZ ;  /* 0x0000000413047210 */ /* 0x045fe20007f1e0ff */
[----:B------:R0:W-:Y:S03]  /*1930*/  STG.E.STRONG.SYS desc[UR6][R14.64], R11 ;  /* 0x0000000b0e007986 */ /* 0x0001e6000c115906 */
[----:B------:R-:W-:-:S05]  /*1940*/  LEA.HI.X.SX32 R5, R19, R5, 0x1, P0 ;  /* 0x0000000513057211 */ /* 0x000fca00000f0eff */
[----:B------:R0:W-:Y:S04]  /*1950*/  STS.64 [R13+0x6600], R4 ;  /* 0x006600040d007388 */ /* 0x0001e80000000a00 */
.L_x_16:
[----:B------:R-:W-:Y:S05]  /*1960*/  BSYNC B1 ;  /* 0x0000000000017941 */ /* 0x000fea0003800000 */
.L_x_15:
[----:B0-----:R-:W0:Y:S01]  /*1970*/  LDC R5, c[0x0][0x3c0] ;  /* 0x0000f000ff057b82 */ /* 0x001e220000000800 */
[----:B------:R-:W-:-:S07]  /*1980*/  IMAD R4, R49, 0x8, R7 ;  /* 0x0000000831047824 */ /* 0x000fce00078e0207 */
[----:B------:R-:W2:Y:S01]  /*1990*/  LDC.64 R16, c[0x0][0x390] ;  /* 0x0000e400ff107b82 */ /* 0x000ea20000000a00 */
[----:B0-----:R-:W-:Y:S02]  /*19a0*/  ISETP.GE.AND P0, PT, R47, R5, PT ;  /* 0x000000052f00720c */ /* 0x001fe40003f06270 */
[----:B--2---:R-:W-:-:S04]  /*19b0*/  ISETP.EQ.U32.AND P1, PT, R16, RZ, PT ;  /* 0x000000ff1000720c */ /* 0x004fc80003f22070 */
[----:B------:R-:W-:-:S04]  /*19c0*/  ISETP.EQ.OR.EX P0, PT, R17, RZ, !P0, P1 ;  /* 0x000000ff1100720c */ /* 0x000fc80004702710 */
[----:B------:R-:W-:-:S13]  /*19d0*/  ISETP.GT.U32.OR P0, PT, R3, 0xff, P0 ;  /* 0x000000ff0300780c */ /* 0x000fda0000704470 */
[----:B------:R-:W-:Y:S05]  /*19e0*/  @P0 BRA `(.L_x_23) ;  /* 0x0000000000240947 */ /* 0x000fea0003800000 */
[----:B------:R-:W0:Y:S01]  /*19f0*/  LDS.64 R10, [R13+0x6600] ;  /* 0x006600000d0a7984 */ /* 0x000e220000000a00 */
[C---:B------:R-:W-:Y:S02]  /*1a00*/  ISETP.GT.U32.AND P0, PT, R3.reuse, R49, PT ;  /* 0x000000310300720c */ /* 0x040fe40003f04070 */
[C---:B------:R-:W-:Y:S02]  /*1a10*/  LEA R6, P2, R3.reuse, R16, 0x3 ;  /* 0x0000001003067211 */ /* 0x040fe400078418ff */
[----:B------:R-:W-:Y:S02]  /*1a20*/  SEL R7, RZ, 0x1980, !P0 ;  /* 0x00001980ff077807 */ /* 0x000fe40004000000 */
[--C-:B------:R-:W-:Y:S02]  /*1a30*/  SHF.R.S32.HI R15, RZ, 0x1f, R0.reuse ;  /* 0x0000001fff0f7819 */ /* 0x100fe40000011400 */
[----:B0-----:R-:W-:Y:S02]  /*1a40*/  IADD3 R2, P0, P1, R10, R7, R0 ;  /* 0x000000070a027210 */ /* 0x001fe4000791e000 */
[----:B------:R-:W-:-:S02]  /*1a50*/  LEA.HI.X R7, R3, R17, RZ, 0x3, P2 ;  /* 0x0000001103077211 */ /* 0x000fc400010f1cff */
[----:B------:R-:W-:-:S05]  /*1a60*/  IADD3.X R3, PT, PT, R11, RZ, R15, P0, P1 ;  /* 0x000000ff0b037210 */ /* 0x000fca00007e240f */
[----:B------:R0:W-:Y:S04]  /*1a70*/  STG.E.64 desc[UR6][R6.64], R2 ;  /* 0x0000000206007986 */ /* 0x0001e8000c101b06 */
.L_x_23:
[----:B------:R-:W-:Y:S05]  /*1a80*/  WARPSYNC.ALL ;  /* 0x0000000000007948 */ /* 0x000fea0003800000 */
[----:B------:R-:W-:Y:S01]  /*1a90*/  BAR.SYNC.DEFER_BLOCKING 0x0 ;  /* 0x0000000000007b1d */ /* 0x000fe20000010000 */
[----:B------:R-:W-:-:S05]  /*1aa0*/  ISETP.GT.AND P0, PT, R47, R5, PT ;  /* 0x000000052f00720c */ /* 0x000fca0003f04270 */
[----:B0-----:R0:W2:Y:S08]  /*1ab0*/  LDS.64 R2, [R4+0x6600] ;  /* 0x0066000004027984 */ /* 0x0010b00000000a00 */
[----:B0-----:R-:W-:Y:S05]  /*1ac0*/  @P0 BRA `(.L_x_24) ;  /* 0x00000000005c0947 */ /* 0x001fea0003800000 */
[----:B------:R-:W0:Y:S01]  /*1ad0*/  LDCU.64 UR4, c[0x0][0x3a0] ;  /* 0x00007400ff0477ac */ /* 0x000e220008000a00 */
[----:B--2---:R-:W-:-:S05]  /*1ae0*/  IADD3 R0, P1, PT, R57, R2, RZ ;  /* 0x0000000239007210 */ /* 0x004fca0007f3e0ff */
[----:B------:R-:W-:Y:S01]  /*1af0*/  IMAD.X R7, RZ, RZ, R3, P1 ;  /* 0x000000ffff077224 */ /* 0x000fe200008e0603 */
[----:B0-----:R-:W-:-:S04]  /*1b00*/  LEA R2, P1, R0, UR4, 0x2 ;  /* 0x0000000400027c11 */ /* 0x001fc8000f8210ff */
[----:B------:R-:W-:-:S05]  /*1b10*/  LEA.HI.X R3, R0, UR5, R7, 0x2, P1 ;  /* 0x0000000500037c11 */ /* 0x000fca00088f1407 */
[----:B------:R2:W-:Y:S04]  /*1b20*/  STG.E desc[UR6][R2.64], R28 ;  /* 0x0000001c02007986 */ /* 0x0005e8000c101906 */
        /* <DEDUP_REMOVED lines=15> */
[----:B------:R2:W-:Y:S01]  /*1c20*/  STG.E desc[UR6][R2.64+0x800], R46 ;  /* 0x0008002e02007986 */ /* 0x0005e2000c101906 */
[----:B------:R-:W-:Y:S05]  /*1c30*/  BRA `(.L_x_25) ;  /* 0x0000000000e07947 */ /* 0x000fea0003800000 */
.L_x_24:
[----:B------:R-:W0:Y:S01]  /*1c40*/  LDCU.64 UR4, c[0x0][0x3a0] ;  /* 0x00007400ff0477ac */ /* 0x000e220008000a00 */
[----:B------:R-:W-:Y:S01]  /*1c50*/  IMAD R4, R42, -0x1980, R5 ;  /* 0xffffe6802a047824 */ /* 0x000fe200078e0205 */
[C---:B--2---:R-:W-:Y:S01]  /*1c60*/  IADD3 R0, P1, PT, R57.reuse, R2, RZ ;  /* 0x0000000239007210 */ /* 0x044fe20007f3e0ff */
[C---:B------:R-:W-:Y:S02]  /*1c70*/  VIADD R11, R57.reuse, 0x20 ;  /* 0x00000020390b7836 */ /* 0x040fe40000000000 */
[C---:B-1----:R-:W-:Y:S01]  /*1c80*/  VIADD R13, R57.reuse, 0x40 ;  /* 0x00000040390d7836 */ /* 0x042fe20000000000 */
[-C--:B------:R-:W-:Y:S01]  /*1c90*/  ISETP.GE.AND P5, PT, R57, R4.reuse, PT ;  /* 0x000000043900720c */ /* 0x080fe20003fa6270 */
[----:B------:R-:W-:Y:S01]  /*1ca0*/  IMAD.X R7, RZ, RZ, R3, P1 ;  /* 0x000000ffff077224 */ /* 0x000fe200008e0603 */
[-C--:B------:R-:W-:Y:S01]  /*1cb0*/  ISETP.GE.AND P4, PT, R11, R4.reuse, PT ;  /* 0x000000040b00720c */ /* 0x080fe20003f86270 */
[----:B------:R-:W-:Y:S01]  /*1cc0*/  VIADD R11, R57, 0x60 ;  /* 0x00000060390b7836 */ /* 0x000fe20000000000 */
[----:B------:R-:W-:Y:S01]  /*1cd0*/  ISETP.GE.AND P3, PT, R13, R4, PT ;  /* 0x000000040d00720c */ /* 0x000fe20003f66270 */
[----:B------:R-:W-:-:S02]  /*1ce0*/  VIADD R13, R57, 0x80 ;  /* 0x00000080390d7836 */ /* 0x000fc40000000000 */
[----:B------:R-:W-:Y:S01]  /*1cf0*/  VIADD R15, R57, 0xa0 ;  /* 0x000000a0390f7836 */ /* 0x000fe20000000000 */
[-C--:B------:R-:W-:Y:S01]  /*1d00*/  ISETP.GE.AND P2, PT, R11, R4.reuse, PT ;  /* 0x000000040b00720c */ /* 0x080fe20003f46270 */
[----:B------:R-:W-:Y:S01]  /*1d10*/  VIADD R11, R57, 0xc0 ;  /* 0x000000c0390b7836 */ /* 0x000fe20000000000 */
[C---:B0-----:R-:W-:Y:S02]  /*1d20*/  LEA R2, P1, R0.reuse, UR4, 0x2 ;  /* 0x0000000400027c11 */ /* 0x041fe4000f8210ff */
[-C--:B------:R-:W-:Y:S02]  /*1d30*/  ISETP.GE.AND P6, PT, R15, R4.reuse, PT ;  /* 0x000000040f00720c */ /* 0x080fe40003fc6270 */
[----:B------:R-:W-:Y:S02]  /*1d40*/  LEA.HI.X R3, R0, UR5, R7, 0x2, P1 ;  /* 0x0000000500037c11 */ /* 0x000fe400088f1407 */
[----:B------:R-:W-:Y:S01]  /*1d50*/  ISETP.GE.AND P1, PT, R13, R4, PT ;  /* 0x000000040d00720c */ /* 0x000fe20003f26270 */
[----:B------:R-:W-:-:S02]  /*1d60*/  VIADD R13, R57, 0xe0 ;  /* 0x000000e0390d7836 */ /* 0x000fc40000000000 */
[----:B------:R0:W-:Y:S01]  /*1d70*/  @!P5 STG.E desc[UR6][R2.64], R28 ;  /* 0x0000001c0200d986 */ /* 0x0001e2000c101906 */
[-C--:B------:R-:W-:Y:S01]  /*1d80*/  ISETP.GE.AND P5, PT, R11, R4.reuse, PT ;  /* 0x000000040b00720c */ /* 0x080fe20003fa6270 */
[----:B------:R-:W-:Y:S02]  /*1d90*/  VIADD R11, R57, 0x100 ;  /* 0x00000100390b7836 */ /* 0x000fe40000000000 */
[----:B------:R0:W-:Y:S01]  /*1da0*/  @!P4 STG.E desc[UR6][R2.64+0x80], R29 ;  /* 0x0000801d0200c986 */ /* 0x0001e2000c101906 */
[-C--:B------:R-:W-:Y:S01]  /*1db0*/  ISETP.GE.AND P4, PT, R13, R4.reuse, PT ;  /* 0x000000040d00720c */ /* 0x080fe20003f86270 */
[----:B------:R-:W-:Y:S02]  /*1dc0*/  VIADD R13, R57, 0x120 ;  /* 0x00000120390d7836 */ /* 0x000fe40000000000 */
[----:B------:R0:W-:Y:S01]  /*1dd0*/  @!P3 STG.E desc[UR6][R2.64+0x100], R30 ;  /* 0x0001001e0200b986 */ /* 0x0001e2000c101906 */
        /* <DEDUP_REMOVED lines=21> */
[----:B------:R-:W-:-:S03]  /*1f30*/  ISETP.GE.AND P2, PT, R13, R4, PT ;  /* 0x000000040d00720c */ /* 0x000fc60003f46270 */
[----:B------:R0:W-:Y:S01]  /*1f40*/  @!P1 STG.E desc[UR6][R2.64+0x500], R38 ;  /* 0x0005002602009986 */ /* 0x0001e2000c101906 */
[----:B------:R-:W-:-:S03]  /*1f50*/  ISETP.GE.AND P1, PT, R11, R4, PT ;  /* 0x000000040b00720c */ /* 0x000fc60003f26270 */
[----:B------:R0:W-:Y:S04]  /*1f60*/  @!P6 STG.E desc[UR6][R2.64+0x580], R39 ;  /* 0x000580270200e986 */ /* 0x0001e8000c101906 */
[----:B------:R0:W-:Y:S04]  /*1f70*/  @!P5 STG.E desc[UR6][R2.64+0x600], R40 ;  /* 0x000600280200d986 */ /* 0x0001e8000c101906 */
[----:B------:R0:W-:Y:S04]  /*1f80*/  @!P4 STG.E desc[UR6][R2.64+0x680], R43 ;  /* 0x0006802b0200c986 */ /* 0x0001e8000c101906 */
[----:B------:R0:W-:Y:S04]  /*1f90*/  @!P3 STG.E desc[UR6][R2.64+0x700], R44 ;  /* 0x0007002c0200b986 */ /* 0x0001e8000c101906 */
[----:B------:R0:W-:Y:S04]  /*1fa0*/  @!P2 STG.E desc[UR6][R2.64+0x780], R45 ;  /* 0x0007802d0200a986 */ /* 0x0001e8000c101906 */
[----:B------:R0:W-:Y:S02]  /*1fb0*/  @!P1 STG.E desc[UR6][R2.64+0x800], R46 ;  /* 0x0008002e02009986 */ /* 0x0001e4000c101906 */
.L_x_25:
[----:B------:R-:W-:Y:S05]  /*1fc0*/  @P0 BRA `(.L_x_26) ;  /* 0x0000000000480947 */ /* 0x000fea0003800000 */
[----:B------:R3:W5:Y:S04]  /*1fd0*/  LDG.E R11, desc[UR6][R8.64] ;  /* 0x00000006080b7981 */ /* 0x000768000c1e1900 */
[----:B-1----:R3:W5:Y:S04]  /*1fe0*/  LDG.E R13, desc[UR6][R8.64+0x80] ;  /* 0x00008006080d7981 */ /* 0x002768000c1e1900 */
[----:B------:R3:W5:Y:S04]  /*1ff0*/  LDG.E R15, desc[UR6][R8.64+0x100] ;  /* 0x00010006080f7981 */ /* 0x000768000c1e1900 */
[----:B------:R3:W5:Y:S04]  /*2000*/  LDG.E R17, desc[UR6][R8.64+0x180] ;  /* 0x0001800608117981 */ /* 0x000768000c1e1900 */
[----:B------:R3:W5:Y:S04]  /*2010*/  LDG.E R19, desc[UR6][R8.64+0x200] ;  /* 0x0002000608137981 */ /* 0x000768000c1e1900 */
[----:B------:R3:W5:Y:S04]  /*2020*/  LDG.E R21, desc[UR6][R8.64+0x280] ;  /* 0x0002800608157981 */ /* 0x000768000c1e1900 */
[----:B------:R3:W5:Y:S04]  /*2030*/  LDG.E R23, desc[UR6][R8.64+0x300] ;  /* 0x0003000608177981 */ /* 0x000768000c1e1900 */
[----:B------:R3:W5:Y:S04]  /*2040*/  LDG.E R25, desc[UR6][R8.64+0x380] ;  /* 0x0003800608197981 */ /* 0x000768000c1e1900 */
[----:B------:R3:W5:Y:S04]  /*2050*/  LDG.E R27, desc[UR6][R8.64+0x400] ;  /* 0x00040006081b7981 */ /* 0x000768000c1e1900 */
[----:B0-2---:R3:W5:Y:S04]  /*2060*/  LDG.E R29, desc[UR6][R8.64+0x480] ;  /* 0x00048006081d7981 */ /* 0x005768000c1e1900 */
        /* <DEDUP_REMOVED lines=8> */
.L_x_26:
[----:B------:R-:W-:Y:S02]  /*20f0*/  IMAD.IADD R54, R5, 0x1, -R54 ;  /* 0x0000000105367824 */ /* 0x000fe400078e0a36 */
[C---:B0-2---:R-:W-:Y:S02]  /*2100*/  VIADD R3, R57.reuse, 0x20 ;  /* 0x0000002039037836 */ /* 0x045fe40000000000 */
[C---:B------:R-:W-:Y:S01]  /*2110*/  VIADD R45, R57.reuse, 0x40 ;  /* 0x00000040392d7836 */ /* 0x040fe20000000000 */
[CC--:B------:R-:W-:Y:S01]  /*2120*/  ISETP.GE.AND P5, PT, R57.reuse, R54.reuse, PT ;  /* 0x000000363900720c */ /* 0x0c0fe20003fa6270 */
[----:B------:R-:W-:Y:S01]  /*2130*/  VIADD R47, R57, 0x80 ;  /* 0x00000080392f7836 */ /* 0x000fe20000000000 */
[-C--:B------:R-:W-:Y:S01]  /*2140*/  ISETP.GE.AND P4, PT, R3, R54.reuse, PT ;  /* 0x000000360300720c */ /* 0x080fe20003f86270 */
[----:B------:R-:W-:Y:S01]  /*2150*/  VIADD R3, R57, 0x60 ;  /* 0x0000006039037836 */ /* 0x000fe20000000000 */
[-C--:B------:R-:W-:Y:S01]  /*2160*/  ISETP.GE.AND P3, PT, R45, R54.reuse, PT ;  /* 0x000000362d00720c */ /* 0x080fe20003f66270 */
[----:B------:R-:W-:Y:S01]  /*2170*/  VIADD R45, R57, 0xa0 ;  /* 0x000000a0392d7836 */ /* 0x000fe20000000000 */
[----:B------:R-:W-:-:S02]  /*2180*/  ISETP.GE.AND P1, PT, R47, R54, PT ;  /* 0x000000362f00720c */ /* 0x000fc40003f26270 */
[-C--:B------:R-:W-:Y:S01]  /*2190*/  ISETP.GE.AND P2, PT, R3, R54.reuse, PT ;  /* 0x000000360300720c */ /* 0x080fe20003f46270 */
[----:B------:R-:W-:Y:S01]  /*21a0*/  VIADD R3, R57, 0xc0 ;  /* 0x000000c039037836 */ /* 0x000fe20000000000 */
[-C--:B------:R-:W-:Y:S01]  /*21b0*/  ISETP.GE.AND P6, PT, R45, R54.reuse, PT ;  /* 0x000000362d00720c */ /* 0x080fe20003fc6270 */
[----:B------:R-:W-:Y:S02]  /*21c0*/  VIADD R45, R57, 0xe0 ;  /* 0x000000e0392d7836 */ /* 0x000fe40000000000 */
[----:B------:R0:W5:Y:S01]  /*21d0*/  @!P5 LDG.E R11, desc[UR6][R8.64] ;  /* 0x00000006080bd981 */ /* 0x000162000c1e1900 */
[-C--:B------:R-:W-:Y:S01]  /*21e0*/  ISETP.GE.AND P5, PT, R3, R54.reuse, PT ;  /* 0x000000360300720c */ /* 0x080fe20003fa6270 */
[----:B------:R-:W-:Y:S02]  /*21f0*/  VIADD R3, R57, 0x100 ;  /* 0x0000010039037836 */ /* 0x000fe40000000000 */
[----:B-1----:R0:W5:Y:S01]  /*2200*/  @!P4 LDG.E R13, desc[UR6][R8.64+0x80] ;  /* 0x00008006080dc981 */ /* 0x002162000c1e1900 */
[----:B------:R-:W-:Y:S01]  /*2210*/  ISETP.GE.AND P4, PT, R45, R54, PT ;  /* 0x000000362d00720c */ /* 0x000fe20003f86270 */
[----:B------:R-:W-:-:S02]  /*2220*/  VIADD R45, R57, 0x120 ;  /* 0x00000120392d7836 */ /* 0x000fc40000000000 */
[----:B------:R0:W5:Y:S01]  /*2230*/  @!P3 LDG.E R15, desc[UR6][R8.64+0x100] ;  /* 0x00010006080fb981 */ /* 0x000162000c1e1900 */
[-C--:B------:R-:W-:Y:S01]  /*2240*/  ISETP.GE.AND P3, PT, R3, R54.reuse, PT ;  /* 0x000000360300720c */ /* 0x080fe20003f66270 */
[----:B------:R-:W-:Y:S02]  /*2250*/  VIADD R3, R57, 0x140 ;  /* 0x0000014039037836 */ /* 0x000fe40000000000 */
[----:B------:R0:W5:Y:S01]  /*2260*/  @!P2 LDG.E R17, desc[UR6][R8.64+0x180] ;  /* 0x000180060811a981 */ /* 0x000162000c1e1900 */
[-C--:B------:R-:W-:Y:S01]  /*2270*/  ISETP.GE.AND P2, PT, R45, R54.reuse, PT ;  /* 0x000000362d00720c */ /* 0x080fe20003f46270 */
[----:B------:R-:W-:Y:S02]  /*2280*/  VIADD R45, R57, 0x160 ;  /* 0x00000160392d7836 */ /* 0x000fe40000000000 */
[----:B------:R0:W5:Y:S01]  /*2290*/  @!P1 LDG.E R19, desc[UR6][R8.64+0x200] ;  /* 0x0002000608139981 */ /* 0x000162000c1e1900 */
        /* <DEDUP_REMOVED lines=15> */
[----:B------:R-:W-:-:S03]  /*2390*/  ISETP.GE.AND P2, PT, R45, R54, PT ;  /* 0x000000362d00720c */ /* 0x000fc60003f46270 */
[----:B------:R0:W5:Y:S01]  /*23a0*/  @!P1 LDG.E R31, desc[UR6][R8.64+0x500] ;  /* 0x00050006081f9981 */ /* 0x000162000c1e1900 */
[----:B------:R-:W-:-:S03]  /*23b0*/  ISETP.GE.AND P1, PT, R3, R54, PT ;  /* 0x000000360300720c */ /* 0x000fc60003f26270 */
[----:B------:R0:W5:Y:S04]  /*23c0*/  @!P6 LDG.E R33, desc[UR6][R8.64+0x580] ;  /* 0x000580060821e981 */ /* 0x000168000c1e1900 */
[----:B------:R0:W5:Y:S04]  /*23d0*/  @!P5 LDG.E R35, desc[UR6][R8.64+0x600] ;  /* 0x000600060823d981 */ /* 0x000168000c1e1900 */
[----:B------:R0:W5:Y:S04]  /*23e0*/  @!P4 LDG.E R37, desc[UR6][R8.64+0x680] ;  /* 0x000680060825c981 */ /* 0x000168000c1e1900 */
[----:B------:R0:W5:Y:S04]  /*23f0*/  @!P3 LDG.E R39, desc[UR6][R8.64+0x700] ;  /* 0x000700060827b981 */ /* 0x000168000c1e1900 */
[----:B------:R0:W5:Y:S04]  /*2400*/  @!P2 LDG.E R41, desc[UR6][R8.64+0x780] ;  /* 0x000780060829a981 */ /* 0x000168000c1e1900 */
[----:B------:R0:W5:Y:S02]  /*2410*/  @!P1 LDG.E R43, desc[UR6][R8.64+0x800] ;  /* 0x00080006082b9981 */ /* 0x000164000c1e1900 */
.L_x_27:
[----:B------:R-:W-:Y:S05]  /*2420*/  @P0 BRA `(.L_x_28) ;  /* 0x0000000000540947 */ /* 0x000fea0003800000 */
[----:B------:R-:W1:Y:S02]  /*2430*/  LDCU.64 UR4, c[0x0][0x3b0] ;  /* 0x00007600ff0477ac */ /* 0x000e640008000a00 */
[----:B-1----:R-:W-:-:S04]  /*2440*/  LEA R2, P0, R0, UR4, 0x2 ;  /* 0x0000000400027c11 */ /* 0x002fc8000f8010ff */
[----:B------:R-:W-:-:S05]  /*2450*/  LEA.HI.X R3, R0, UR5, R7, 0x2, P0 ;  /* 0x0000000500037c11 */ /* 0x000fca00080f1407 */
[----:B-----5:R-:W-:Y:S04]  /*2460*/  STG.E desc[UR6][R2.64], R11 ;  /* 0x0000000b02007986 */ /* 0x020fe8000c101906 */
[----:B------:R-:W-:Y:S04]  /*2470*/  STG.E desc[UR6][R2.64+0x80], R13 ;  /* 0x0000800d02007986 */ /* 0x000fe8000c101906 */
        /* <DEDUP_REMOVED lines=14> */
[----:B------:R-:W-:Y:S01]  /*2560*/  STG.E desc[UR6][R2.64+0x800], R43 ;  /* 0x0008002b02007986 */ /* 0x000fe2000c101906 */
[----:B------:R-:W-:Y:S05]  /*2570*/  EXIT ;  /* 0x000000000000794d */ /* 0x000fea0003800000 */
.L_x_28:
[----:B------:R-:W1:Y:S01]  /*2580*/  LDCU.64 UR4, c[0x0][0x3b0] ;  /* 0x00007600ff0477ac */ /* 0x000e620008000a00 */
[----:B------:R-:W-:Y:S02]  /*2590*/  IMAD R42, R42, -0x1980, R5 ;  /* 0xffffe6802a2a7824 */ /* 0x000fe400078e0205 */
[C---:B------:R-:W-:Y:S02]  /*25a0*/  VIADD R5, R57.reuse, 0x40 ;  /* 0x0000004039057836 */ /* 0x040fe40000000000 */
[C---:B------:R-:W-:Y:S01]  /*25b0*/  VIADD R3, R57.reuse, 0x20 ;  /* 0x0000002039037836 */ /* 0x040fe20000000000 */
[CC--:B------:R-:W-:Y:S01]  /*25c0*/  ISETP.GE.AND P3, PT, R57.reuse, R42.reuse, PT ;  /* 0x0000002a3900720c */ /* 0x0c0fe20003f66270 */
[----:B0--3--:R-:W-:Y:S01]  /*25d0*/  VIADD R9, R57, 0x60 ;  /* 0x0000006039097836 */ /* 0x009fe20000000000 */
[-C--:B------:R-:W-:Y:S01]  /*25e0*/  ISETP.GE.AND P1, PT, R5, R42.reuse, PT ;  /* 0x0000002a0500720c */ /* 0x080fe20003f26270 */
[----:B------:R-:W-:Y:S01]  /*25f0*/  VIADD R5, R57, 0x80 ;  /* 0x0000008039057836 */ /* 0x000fe20000000000 */
[-C--:B------:R-:W-:Y:S01]  /*2600*/  ISETP.GE.AND P2, PT, R3, R42.reuse, PT ;  /* 0x0000002a0300720c */ /* 0x080fe20003f46270 */
[----:B------:R-:W-:Y:S01]  /*2610*/  VIADD R45, R57, 0xc0 ;  /* 0x000000c0392d7836 */ /* 0x000fe20000000000 */
[-C--:B------:R-:W-:Y:S01]  /*2620*/  ISETP.GE.AND P0, PT, R9, R42.reuse, PT ;  /* 0x0000002a0900720c */ /* 0x080fe20003f06270 */
[----:B------:R-:W-:Y:S01]  /*2630*/  VIADD R9, R57, 0xa0 ;  /* 0x000000a039097836 */ /* 0x000fe20000000000 */
[----:B------:R-:W-:Y:S01]  /*2640*/  ISETP.GE.AND P6, PT, R5, R42, PT ;  /* 0x0000002a0500720c */ /* 0x000fe20003fc6270 */
[----:B------:R-:W-:Y:S01]  /*2650*/  VIADD R5, R57, 0xe0 ;  /* 0x000000e039057836 */ /* 0x000fe20000000000 */
[----:B-1----:R-:W-:-:S02]  /*2660*/  LEA R2, P4, R0, UR4, 0x2 ;  /* 0x0000000400027c11 */ /* 0x002fc4000f8810ff */
[-C--:B------:R-:W-:Y:S02]  /*2670*/  ISETP.GE.AND P5, PT, R9, R42.reuse, PT ;  /* 0x0000002a0900720c */ /* 0x080fe40003fa6270 */
[----:B------:R-:W-:Y:S01]  /*2680*/  LEA.HI.X R3, R0, UR5, R7, 0x2, P4 ;  /* 0x0000000500037c11 */ /* 0x000fe2000a0f1407 */
[----:B------:R-:W-:Y:S01]  /*2690*/  VIADD R7, R57, 0x100 ;  /* 0x0000010039077836 */ /* 0x000fe20000000000 */
[----:B------:R-:W-:-:S03]  /*26a0*/  ISETP.GE.AND P4, PT, R45, R42, PT ;  /* 0x0000002a2d00720c */ /* 0x000fc60003f86270 */
[----:B-----5:R0:W-:Y:S01]  /*26b0*/  @!P3 STG.E desc[UR6][R2.64], R11 ;  /* 0x0000000b0200b986 */ /* 0x0201e2000c101906 */
        /* <DEDUP_REMOVED lines=19> */
[C---:B------:R-:W-:Y:S02]  /*27f0*/  VIADD R5, R57.reuse, 0x1e0 ;  /* 0x000001e039057836 */ /* 0x040fe40000000000 */
[----:B------:R-:W-:Y:S01]  /*2800*/  VIADD R57, R57, 0x200 ;  /* 0x0000020039397836 */ /* 0x000fe20000000000 */
[----:B------:R0:W-:Y:S01]  /*2810*/  @!P3 STG.E desc[UR6][R2.64+0x380], R25 ;  /* 0x000380190200b986 */ /* 0x0001e2000c101906 */
[----:B------:R-:W-:-:S03]  /*2820*/  ISETP.GE.AND P3, PT, R7, R42, PT ;  /* 0x0000002a0700720c */ /* 0x000fc60003f66270 */
        /* <DEDUP_REMOVED lines=9> */
[----:B------:R0:W-:Y:S01]  /*28c0*/  @!P2 STG.E desc[UR6][R2.64+0x780], R41 ;  /* 0x000780290200a986 */ /* 0x0001e2000c101906 */
[----:B------:R-:W-:Y:S05]  /*28d0*/  @P1 EXIT ;  /* 0x000000000000194d */ /* 0x000fea0003800000 */
[----:B------:R-:W-:Y:S01]  /*28e0*/  STG.E desc[UR6][R2.64+0x800], R43 ;  /* 0x0008002b02007986 */ /* 0x000fe2000c101906 */
[----:B------:R-:W-:Y:S05]  /*28f0*/  EXIT ;  /* 0x000000000000794d */ /* 0x000fea0003800000 */
.L_x_14:
[----:B------:R-:W-:Y:S01]  /*2900*/  IMAD.MOV.U32 R2, RZ, RZ, RZ ;  /* 0x000000ffff027224 */ /* 0x000fe200078e00ff */
[C---:B------:R-:W-:Y:S01]  /*2910*/  ISETP.GT.U32.AND P0, PT, R3.reuse, 0x1f, PT ;  /* 0x0000001f0300780c */ /* 0x040fe20003f04070 */
[----:B------:R-:W-:Y:S05]  /*2920*/  WARPSYNC.ALL ;  /* 0x0000000000007948 */ /* 0x000fea0003800000 */
[----:B------:R-:W-:-:S04]  /*2930*/  IMAD.HI.U32 R14, R3, 0x15555556, R2 ;  /* 0x15555556030e7827 */ /* 0x000fc800078e0002 */
[----:B------:R-:W-:-:S05]  /*2940*/  IMAD R15, R14, 0x4, R7 ;  /* 0x000000040e0f7824 */ /* 0x000fca00078e0207 */
[----:B------:R0:W-:Y:S01]  /*2950*/  STS [R15+0x3410], R0 ;  /* 0x003410000f007388 */ /* 0x0001e20000000800 */
[----:B------:R-:W-:Y:S06]  /*2960*/  BAR.SYNC.DEFER_BLOCKING 0x0 ;  /* 0x0000000000007b1d */ /* 0x000fec0000010000 */
[----:B------:R-:W-:Y:S05]  /*2970*/  @P0 BRA `(.L_x_29) ;  /* 0x0000000000dc0947 */ /* 0x000fea0003800000 */
[----:B------:R-:W-:Y:S01]  /*2980*/  IMAD R14, R3, 0x34, R7 ;  /* 0x00000034030e7824 */ /* 0x000fe200078e0207 */
[----:B------:R-:W-:-:S04]  /*2990*/  UMOV UR8, 0xffffffff ;  /* 0xffffffff00087882 */ /* 0x000fc80000000000 */
[----:B------:R-:W-:Y:S04]  /*29a0*/  LDS R28, [R14+0x3410] ;  /* 0x003410000e1c7984 */ /* 0x000fe80000000800 */
[----:B------:R-:W-:Y:S04]  /*29b0*/  LDS R29, [R14+0x3414] ;  /* 0x003414000e1d7984 */ /* 0x000fe80000000800 */
[----:B------:R-:W1:Y:S04]  /*29c0*/  LDS R30, [R14+0x3418] ;  /* 0x003418000e1e7984 */ /* 0x000e680000000800 */
[----:B------:R-:W-:Y:S04]  /*29d0*/  LDS R31, [R14+0x341c] ;  /* 0x00341c000e1f7984 */ /* 0x000fe80000000800 */
[----:B------:R-:W2:Y:S04]  /*29e0*/  LDS R32, [R14+0x3420] ;  /* 0x003420000e207984 */ /* 0x000ea80000000800 */
[----:B------:R-:W-:Y:S04]  /*29f0*/  LDS R33, [R14+0x3424] ;  /* 0x003424000e217984 */ /* 0x000fe80000000800 */
[----:B------:R-:W3:Y:S04]  /*2a00*/  LDS R34, [R14+0x3428] ;  /* 0x003428000e227984 */ /* 0x000ee80000000800 */
[----:B------:R-:W-:Y:S04]  /*2a10*/  LDS R35, [R14+0x342c] ;  /* 0x00342c000e237984 */ /* 0x000fe80000000800 */
[----:B------:R-:W4:Y:S04]  /*2a20*/  LDS R36, [R14+0x3430] ;  /* 0x003430000e247984 */ /* 0x000f280000000800 */
[----:B------:R-:W-:Y:S04]  /*2a30*/  LDS R37, [R14+0x3434] ;  /* 0x003434000e257984 */ /* 0x000fe80000000800 */
[----:B------:R-:W5:Y:S04]  /*2a40*/  LDS R38, [R14+0x3438] ;  /* 0x003438000e267984 */ /* 0x000f680000000800 */
[----:B------:R-:W0:Y:S01]  /*2a50*/  LDS R39, [R14+0x343c] ;  /* 0x00343c000e277984 */ /* 0x000e220000000800 */
[----:B-1----:R-:W-:-:S04]  /*2a60*/  IADD3 R40, PT, PT, R30, R29, R28 ;  /* 0x0000001d1e287210 */ /* 0x002fc80007ffe01c */
[----:B--2---:R-:W-:-:S04]  /*2a70*/  IADD3 R40, PT, PT, R32, R40, R31 ;  /* 0x0000002820287210 */ /* 0x004fc80007ffe01f */
[----:B---3--:R-:W-:-:S04]  /*2a80*/  IADD3 R40, PT, PT, R34, R40, R33 ;  /* 0x0000002822287210 */ /* 0x008fc80007ffe021 */
[----:B----4-:R-:W-:-:S04]  /*2a90*/  IADD3 R40, PT, PT, R36, R40, R35 ;  /* 0x0000002824287210 */ /* 0x010fc80007ffe023 */
[----:B-----5:R-:W-:-:S05]  /*2aa0*/  IADD3 R40, PT, PT, R38, R40, R37 ;  /* 0x0000002826287210 */ /* 0x020fca0007ffe025 */
[----:B0-----:R-:W-:Y:S01]  /*2ab0*/  IMAD.IADD R39, R39, 0x1, R40 ;  /* 0x0000000127277824 */ /* 0x001fe200078e0228 */
[----:B------:R-:W-:Y:S06]  /*2ac0*/  BRA.DIV UR8, `(.L_x_30) ;  /* 0x0000007a08547947 */ /* 0x000fec000b800000 */
[----:B------:R-:W0:Y:S02]  /*2ad0*/  SHFL.UP P0, R40, R39, 0x1, RZ ;  /* 0x0420000027287989 */ /* 0x000e2400000000ff */
[----:B0-----:R-:W-:-:S05]  /*2ae0*/  @P0 IMAD.IADD R40, R39, 0x1, R40 ;  /* 0x0000000127280824 */ /* 0x001fca00078e0228 */
[----:B------:R-:W0:Y:S02]  /*2af0*/  SHFL.UP P0, R43, R40, 0x2, RZ ;  /* 0x04400000282b7989 */ /* 0x000e2400000000ff */
[----:B0-----:R-:W-:-:S05]  /*2b00*/  @P0 IMAD.IADD R43, R40, 0x1, R43 ;  /* 0x00000001282b0824 */ /* 0x001fca00078e022b */
[----:B------:R-:W0:Y:S02]  /*2b10*/  SHFL.UP P0, R44, R43, 0x4, RZ ;  /* 0x048000002b2c7989 */ /* 0x000e2400000000ff */
[----:B0-----:R-:W-:-:S05]  /*2b20*/  @P0 IMAD.IADD R44, R43, 0x1, R44 ;  /* 0x000000012b2c0824 */ /* 0x001fca00078e022c */
[----:B------:R-:W0:Y:S02]  /*2b30*/  SHFL.UP P0, R45, R44, 0x8, RZ ;  /* 0x050000002c2d7989 */ /* 0x000e2400000000ff */
[----:B0-----:R-:W-:-:S05]  /*2b40*/  @P0 IMAD.IADD R45, R44, 0x1, R45 ;  /* 0x000000012c2d0824 */ /* 0x001fca00078e022d */
[----:B------:R0:W1:Y:S02]  /*2b50*/  SHFL.UP P0, R46, R45, 0x10, RZ ;  /* 0x060000002d2e7989 */ /* 0x00006400000000ff */
.L_x_120:
[----:B-1----:R-:W-:-:S04]  /*2b60*/  @P0 IMAD.IADD R46, R45, 0x1, R46 ;  /* 0x000000012d2e0824 */ /* 0x002fc800078e022e */
[----:B------:R-:W-:-:S04]  /*2b70*/  IMAD.IADD R39, R46, 0x1, -R39 ;  /* 0x000000012e277824 */ /* 0x000fc800078e0a27 */
[----:B------:R-:W-:Y:S01]  /*2b80*/  IMAD.IADD R28, R28, 0x1, R39 ;  /* 0x000000011c1c7824 */ /* 0x000fe200078e0227 */
[----:B------:R1:W-:Y:S03]  /*2b90*/  STS [R14+0x3410], R39 ;  /* 0x003410270e007388 */ /* 0x0003e60000000800 */
        /* <DEDUP_REMOVED lines=19> */
[----:B------:R1:W-:Y:S04]  /*2cd0*/  STS [R14+0x3438], R37 ;  /* 0x003438250e007388 */ /* 0x0003e80000000800 */
[----:B------:R1:W-:Y:S02]  /*2ce0*/  STS [R14+0x343c], R43 ;  /* 0x00343c2b0e007388 */ /* 0x0003e40000000800 */
.L_x_29:
[----:B------:R-:W-:Y:S05]  /*2cf0*/  WARPSYNC.ALL ;  /* 0x0000000000007948 */ /* 0x000fea0003800000 */
[----:B------:R-:W-:Y:S01]  /*2d00*/  BAR.SYNC.DEFER_BLOCKING 0x0 ;  /* 0x0000000000007b1d */ /* 0x000fe20000010000 */
[----:B------:R-:W-:Y:S02]  /*2d10*/  ISETP.NE.AND P0, PT, R50, RZ, PT ;  /* 0x000000ff3200720c */ /* 0x000fe40003f05270 */
[----:B-1----:R-:W-:-:S03]  /*2d20*/  SHF.R.U32.HI R28, RZ, UR5, R27 ;  /* 0x00000005ff1c7c19 */ /* 0x002fc6000801161b */
[----:B------:R-:W-:Y:S01]  /*2d30*/  BSSY.RECONVERGENT B0, `(.L_x_31) ;  /* 0x0000028000007945 */ /* 0x000fe20003800200 */
[----:B------:R-:W-:Y:S01]  /*2d40*/  LOP3.LUT R28, R28, UR4, RZ, 0x30, !PT ;  /* 0x000000041c1c7c12 */ /* 0x000fe2000f8e30ff */
[----:B0-----:R-:W0:Y:S06]  /*2d50*/  LDS R15, [R15+0x3410] ;  /* 0x003410000f0f7984 */ /* 0x001e2c0000000800 */
[----:B------:R-:W-:Y:S05]  /*2d60*/  @P0 BRA `(.L_x_32) ;  /* 0x0000000000900947 */ /* 0x000fea0003800000 */
[----:B------:R-:W0:Y:S04]  /*2d70*/  LDS R14, [R51] ;  /* 0x00000000330e7984 */ /* 0x000e280000000800 */
[----:B------:R-:W1:Y:S04]  /*2d80*/  LDS R30, [R51+0x400] ;  /* 0x00040000331e7984 */ /* 0x000e680000000800 */
[----:B------:R-:W2:Y:S04]  /*2d90*/  LDS R32, [R51+0x800] ;  /* 0x0008000033207984 */ /* 0x000ea80000000800 */
[----:B------:R-:W3:Y:S04]  /*2da0*/  LDS R34, [R51+0xc00] ;  /* 0x000c000033227984 */ /* 0x000ee80000000800 */
[----:B------:R-:W4:Y:S04]  /*2db0*/  LDS R36, [R51+0x1000] ;  /* 0x0010000033247984 */ /* 0x000f280000000800 */
[----:B------:R-:W5:Y:S04]  /*2dc0*/  LDS R38, [R51+0x1400] ;  /* 0x0014000033267984 */ /* 0x000f680000000800 */
[----:B------:R-:W5:Y:S04]  /*2dd0*/  LDS R40, [R51+0x1800] ;  /* 0x0018000033287984 */ /* 0x000f680000000800 */
[----:B------:R-:W5:Y:S04]  /*2de0*/  LDS R44, [R51+0x1c00] ;  /* 0x001c0000332c7984 */ /* 0x000f680000000800 */
[----:B------:R-:W5:Y:S04]  /*2df0*/  LDS R46, [R51+0x2000] ;  /* 0x00200000332e7984 */ /* 0x000f680000000800 */
[----:B------:R-:W5:Y:S04]  /*2e00*/  LDS R58, [R51+0x2400] ;  /* 0x00240000333a7984 */ /* 0x000f680000000800 */
[----:B------:R-:W5:Y:S01]  /*2e10*/  LDS R60, [R51+0x2800] ;  /* 0x00280000333c7984 */ /* 0x000f620000000800 */
[----:B0-----:R-:W-:-:S03]  /*2e20*/  IMAD.IADD R14, R15, 0x1, R14 ;  /* 0x000000010f0e7824 */ /* 0x001fc600078e020e */
[----:B------:R-:W0:Y:S01]  /*2e30*/  LDS R62, [R51+0x2c00] ;  /* 0x002c0000333e7984 */ /* 0x000e220000000800 */
[C---:B-1----:R-:W-:Y:S02]  /*2e40*/  IMAD.IADD R30, R15.reuse, 0x1, R30 ;  /* 0x000000010f1e7824 */ /* 0x042fe400078e021e */
[C---:B--2---:R-:W-:Y:S01]  /*2e50*/  IMAD.IADD R32, R15.reuse, 0x1, R32 ;  /* 0x000000010f207824 */ /* 0x044fe200078e0220 */
[----:B------:R1:W-:Y:S01]  /*2e60*/  STS [R51], R14 ;  /* 0x0000000e33007388 */ /* 0x0003e20000000800 */
[----:B---3--:R-:W-:-:S03]  /*2e70*/  IMAD.IADD R34, R15, 0x1, R34 ;  /* 0x000000010f227824 */ /* 0x008fc600078e0222 */
[----:B------:R1:W-:Y:S01]  /*2e80*/  STS [R51+0x400], R30 ;  /* 0x0004001e33007388 */ /* 0x0003e20000000800 */
[----:B----4-:R-:W-:-:S03]  /*2e90*/  IMAD.IADD R36, R15, 0x1, R36 ;  /* 0x000000010f247824 */ /* 0x010fc600078e0224 */
[----:B------:R1:W-:Y:S01]  /*2ea0*/  STS [R51+0x800], R32 ;  /* 0x0008002033007388 */ /* 0x0003e20000000800 */
[----:B-----5:R-:W-:-:S03]  /*2eb0*/  IMAD.IADD R38, R15, 0x1, R38 ;  /* 0x000000010f267824 */ /* 0x020fc600078e0226 */
[----:B------:R1:W-:Y:S01]  /*2ec0*/  STS [R51+0xc00], R34 ;  /* 0x000c002233007388 */ /* 0x0003e20000000800 */
[----:B------:R-:W-:-:S03]  /*2ed0*/  IMAD.IADD R40, R15, 0x1, R40 ;  /* 0x000000010f287824 */ /* 0x000fc600078e0228 */
        /* <DEDUP_REMOVED lines=9> */
[----:B0-----:R-:W-:-:S03]  /*2f70*/  IMAD.IADD R62, R15, 0x1, R62 ;  /* 0x000000010f3e7824 */ /* 0x001fc600078e023e */
[----:B------:R1:W-:Y:S04]  /*2f80*/  STS [R51+0x2400], R58 ;  /* 0x0024003a33007388 */ /* 0x0003e80000000800 */
[----:B------:R1:W-:Y:S04]  /*2f90*/  STS [R51+0x2800], R60 ;  /* 0x0028003c33007388 */ /* 0x0003e80000000800 */
[----:B------:R1:W-:Y:S02]  /*2fa0*/  STS [R51+0x2c00], R62 ;  /* 0x002c003e33007388 */ /* 0x0003e40000000800 */
.L_x_32:
[----:B------:R-:W-:Y:S05]  /*2fb0*/  BSYNC.RECONVERGENT B0 ;  /* 0x0000000000007941 */ /* 0x000fea0003800200 */
.L_x_31:
[----:B------:R-:W-:Y:S01]  /*2fc0*/  BAR.SYNC.DEFER_BLOCKING 0x0 ;  /* 0x0000000000007b1d */ /* 0x000fe20000010000 */
[----:B------:R-:W-:Y:S01]  /*2fd0*/  R2P PR, R28, 0x7f ;  /* 0x0000007f1c007804 */ /* 0x000fe20000000000 */
[----:B------:R-:W-:-:S04]  /*2fe0*/  IMAD.MOV.U32 R47, RZ, RZ, RZ ;  /* 0x000000ffff2f7224 */ /* 0x000fc800078e00ff */
[----:B------:R-:W-:Y:S08]  /*2ff0*/  BSSY.RECONVERGENT B0, `(.L_x_33) ;  /* 0x0000024000007945 */ /* 0x000ff00003800200 */
[----:B-1----:R-:W-:Y:S02]  /*3000*/  VOTE.ANY R14, PT, P0 ;  /* 0x00000000000e7806 */ /* 0x002fe400000e0100 */
[----:B------:R-:W-:-:S02]  /*3010*/  VOTE.ANY R29, PT, P1 ;  /* 0x00000000001d7806 */ /* 0x000fc400008e0100 */
[----:B------:R-:W-:Y:S02]  /*3020*/  @!P0 LOP3.LUT R14, RZ, R14, RZ, 0x33, !PT ;  /* 0x0000000eff0e8212 */ /* 0x000fe400078e33ff */
[----:B------:R-:W-:Y:S02]  /*3030*/  VOTE.ANY R31, PT, P2 ;  /* 0x00000000001f7806 */ /* 0x000fe400010e0100 */
[----:B------:R-:W-:Y:S02]  /*3040*/  @!P1 LOP3.LUT R29, RZ, R29, RZ, 0x33, !PT ;  /* 0x0000001dff1d9212 */ /* 0x000fe400078e33ff */
[----:B------:R-:W-:Y:S02]  /*3050*/  VOTE.ANY R33, PT, P3 ;  /* 0x0000000000217806 */ /* 0x000fe400018e0100 */
[----:B------:R-:W-:Y:S02]  /*3060*/  @!P2 LOP3.LUT R31, RZ, R31, RZ, 0x33, !PT ;  /* 0x0000001fff1fa212 */ /* 0x000fe400078e33ff */
[----:B------:R-:W-:-:S02]  /*3070*/  LOP3.LUT R14, R29, R14, RZ, 0xc0, !PT ;  /* 0x0000000e1d0e7212 */ /* 0x000fc400078ec0ff */
[----:B------:R-:W-:Y:S02]  /*3080*/  @!P3 LOP3.LUT R33, RZ, R33, RZ, 0x33, !PT ;  /* 0x00000021ff21b212 */ /* 0x000fe400078e33ff */
[----:B------:R-:W-:Y:S02]  /*3090*/  LOP3.LUT R14, R31, R14, RZ, 0xc0, !PT ;  /* 0x0000000e1f0e7212 */ /* 0x000fe400078ec0ff */
[----:B------:R-:W-:Y:S02]  /*30a0*/  VOTE.ANY R29, PT, P4 ;  /* 0x00000000001d7806 */ /* 0x000fe400020e0100 */
[----:B------:R-:W-:Y:S02]  /*30b0*/  LOP3.LUT R14, R33, R14, RZ, 0xc0, !PT ;  /* 0x0000000e210e7212 */ /* 0x000fe400078ec0ff */
[----:B------:R-:W-:Y:S02]  /*30c0*/  @!P4 LOP3.LUT R29, RZ, R29, RZ, 0x33, !PT ;  /* 0x0000001dff1dc212 */ /* 0x000fe400078e33ff */
[----:B------:R-:W-:-:S02]  /*30d0*/  VOTE.ANY R31, PT, P5 ;  /* 0x00000000001f7806 */ /* 0x000fc400028e0100 */
[----:B------:R-:W-:Y:S01]  /*30e0*/  LOP3.LUT R14, R29, R14, RZ, 0xc0, !PT ;  /* 0x0000000e1d0e7212 */ /* 0x000fe200078ec0ff */
[----:B------:R-:W-:Y:S01]  /*30f0*/  IMAD.SHL.U32 R29, R3, 0x20, RZ ;  /* 0x00000020031d7824 */ /* 0x000fe200078e00ff */
[----:B------:R-:W-:Y:S02]  /*3100*/  LOP3.LUT P0, RZ, R28, 0x80, RZ, 0xc0, !PT ;  /* 0x000000801cff7812 */ /* 0x000fe4000780c0ff */
[----:B------:R-:W-:Y:S02]  /*3110*/  @!P5 LOP3.LUT R31, RZ, R31, RZ, 0x33, !PT ;  /* 0x0000001fff1fd212 */ /* 0x000fe400078e33ff */
[----:B------:R-:W-:Y:S02]  /*3120*/  VOTE.ANY R30, PT, P6 ;  /* 0x00000000001e7806 */ /* 0x000fe400030e0100 */
[----:B------:R-:W-:Y:S02]  /*3130*/  LOP3.LUT R31, R31, R14, RZ, 0xc0, !PT ;  /* 0x0000000e1f1f7212 */ /* 0x000fe400078ec0ff */
[----:B------:R-:W1:Y:S01]  /*3140*/  S2R R14, SR_LEMASK ;  /* 0x00000000000e7919 */ /* 0x000e620000003a00 */
[----:B------:R-:W-:-:S04]  /*3150*/  @!P6 LOP3.LUT R30, RZ, R30, RZ, 0x33, !PT ;  /* 0x0000001eff1ee212 */ /* 0x000fc800078e33ff */
[----:B------:R-:W-:Y:S02]  /*3160*/  VOTE.ANY R32, PT, P0 ;  /* 0x0000000000207806 */ /* 0x000fe400000e0100 */
[----:B------:R-:W-:Y:S02]  /*3170*/  LOP3.LUT R31, R30, R31, RZ, 0xc0, !PT ;  /* 0x0000001f1e1f7212 */ /* 0x000fe400078ec0ff */
[----:B------:R-:W-:Y:S02]  /*3180*/  @!P0 LOP3.LUT R32, RZ, R32, RZ, 0x33, !PT ;  /* 0x00000020ff208212 */ /* 0x000fe400078e33ff */
[----:B------:R-:W-:Y:S02]  /*3190*/  LOP3.LUT R30, R29, 0x7c00, RZ, 0xc0, !PT ;  /* 0x00007c001d1e7812 */ /* 0x000fe400078ec0ff */
[----:B------:R-:W-:-:S03]  /*31a0*/  LOP3.LUT R31, R32, R31, RZ, 0xc0, !PT ;  /* 0x0000001f201f7212 */ /* 0x000fc600078ec0ff */
[----:B------:R-:W-:Y:S01]  /*31b0*/  IMAD.IADD R29, R7, 0x1, R30 ;  /* 0x00000001071d7824 */ /* 0x000fe200078e021e */
[----:B------:R-:W2:Y:S01]  /*31c0*/  FLO.U32 R32, R31 ;  /* 0x0000001f00207300 */ /* 0x000ea200000e0000 */
[----:B-1----:R-:W-:Y:S02]  /*31d0*/  LOP3.LUT R44, R14, R31, RZ, 0xc0, !PT ;  /* 0x0000001f0e2c7212 */ /* 0x002fe400078ec0ff */
[----:B--2---:R-:W-:-:S05]  /*31e0*/  ISETP.NE.AND P0, PT, R24, R32, PT ;  /* 0x000000201800720c */ /* 0x004fca0003f05270 */
[----:B------:R-:W1:Y:S08]  /*31f0*/  POPC R44, R44 ;  /* 0x0000002c002c7309 */ /* 0x000e700000000000 */
[----:B------:R-:W-:Y:S05]  /*3200*/  @P0 BRA `(.L_x_34) ;  /* 0x0000000000080947 */ /* 0x000fea0003800000 */
[----:B------:R-:W-:-:S06]  /*3210*/  IMAD R47, R28, 0x4, R29 ;  /* 0x000000041c2f7824 */ /* 0x000fcc00078e021d */
[----:B-1----:R2:W3:Y:S02]  /*3220*/  ATOMS.ADD R47, [R47], R44 ;  /* 0x0000002c2f2f738c */ /* 0x0024e40000000000 */
.L_x_34:
[----:B------:R-:W-:Y:S05]  /*3230*/  BSYNC.RECONVERGENT B0 ;  /* 0x0000000000007941 */ /* 0x000fea0003800200 */
.L_x_33:
[----:B------:R-:W-:Y:S01]  /*3240*/  R2P PR, R52, 0x7f ;  /* 0x0000007f34007804 */ /* 0x000fe20000000000 */
[----:B---3--:R3:W4:Y:S01]  /*3250*/  SHFL.IDX PT, R47, R47, R32, 0x1f ;  /* 0x00001f202f2f7589 */ /* 0x00872200000e0000 */
[----:B------:R-:W-:Y:S01]  /*3260*/  BSSY.RECONVERGENT B0, `(.L_x_35) ;  /* 0x0000021000007945 */ /* 0x000fe20003800200 */
[----:B------:R-:W-:-:S10]  /*3270*/  IMAD.MOV.U32 R49, RZ, RZ, RZ ;  /* 0x000000ffff317224 */ /* 0x000fd400078e00ff */
[----:B------:R-:W-:Y:S02]  /*3280*/  VOTE.ANY R28, PT, P0 ;  /* 0x00000000001c7806 */ /* 0x000fe400000e0100 */
[----:B------:R-:W-:Y:S02]  /*3290*/  VOTE.ANY R31, PT, P1 ;  /* 0x00000000001f7806 */ /* 0x000fe400008e0100 */
[----:B------:R-:W-:Y:S02]  /*32a0*/  @!P0 LOP3.LUT R28, RZ, R28, RZ, 0x33, !PT ;  /* 0x0000001cff1c8212 */ /* 0x000fe400078e33ff */
[----:B------:R-:W-:Y:S02]  /*32b0*/  VOTE.ANY R33, PT, P2 ;  /* 0x0000000000217806 */ /* 0x000fe400010e0100 */
[----:B------:R-:W-:Y:S02]  /*32c0*/  @!P1 LOP3.LUT R31, RZ, R31, RZ, 0x33, !PT ;  /* 0x0000001fff1f9212 */ /* 0x000fe400078e33ff */
[----:B------:R-:W-:-:S02]  /*32d0*/  @!P2 LOP3.LUT R33, RZ, R33, RZ, 0x33, !PT ;  /* 0x00000021ff21a212 */ /* 0x000fc400078e33ff */
[----:B------:R-:W-:Y:S02]  /*32e0*/  LOP3.LUT R28, R31, R28, RZ, 0xc0, !PT ;  /* 0x0000001c1f1c7212 */ /* 0x000fe400078ec0ff */
[----:B------:R-:W-:Y:S02]  /*32f0*/  VOTE.ANY R31, PT, P3 ;  /* 0x00000000001f7806 */ /* 0x000fe400018e0100 */
[----:B------:R-:W-:Y:S02]  /*3300*/  LOP3.LUT R28, R33, R28, RZ, 0xc0, !PT ;  /* 0x0000001c211c7212 */ /* 0x000fe400078ec0ff */
[----:B------:R-:W-:Y:S02]  /*3310*/  LOP3.LUT P0, RZ, R52, 0x80, RZ, 0xc0, !PT ;  /* 0x0000008034ff7812 */ /* 0x000fe4000780c0ff */
[----:B------:R-:W-:Y:S02]  /*3320*/  VOTE.ANY R33, PT, P4 ;  /* 0x0000000000217806 */ /* 0x000fe400020e0100 */
[----:B------:R-:W-:-:S02]  /*3330*/  @!P3 LOP3.LUT R31, RZ, R31, RZ, 0x33, !PT ;  /* 0x0000001fff1fb212 */ /* 0x000fc400078e33ff */
[----:B------:R-:W-:Y:S02]  /*3340*/  @!P4 LOP3.LUT R33, RZ, R33, RZ, 0x33, !PT ;  /* 0x00000021ff21c212 */ /* 0x000fe400078e33ff */
[----:B------:R-:W-:Y:S02]  /*3350*/  LOP3.LUT R28, R31, R28, RZ, 0xc0, !PT ;  /* 0x0000001c1f1c7212 */ /* 0x000fe400078ec0ff */
[----:B------:R-:W-:Y:S02]  /*3360*/  VOTE.ANY R31, PT, P5 ;  /* 0x00000000001f7806 */ /* 0x000fe400028e0100 */
[----:B------:R-:W-:Y:S02]  /*3370*/  LOP3.LUT R28, R33, R28, RZ, 0xc0, !PT ;  /* 0x0000001c211c7212 */ /* 0x000fe400078ec0ff */
[----:B------:R-:W-:Y:S02]  /*3380*/  VOTE.ANY R33, PT, P6 ;  /* 0x0000000000217806 */ /* 0x000fe400030e0100 */
[----:B------:R-:W-:-:S02]  /*3390*/  @!P5 LOP3.LUT R31, RZ, R31, RZ, 0x33, !PT ;  /* 0x0000001fff1fd212 */ /* 0x000fc400078e33ff */
[----:B------:R-:W-:Y:S02]  /*33a0*/  VOTE.ANY R35, PT, P0 ;  /* 0x0000000000237806 */ /* 0x000fe400000e0100 */
[----:B------:R-:W-:Y:S02]  /*33b0*/  @!P6 LOP3.LUT R33, RZ, R33, RZ, 0x33, !PT ;  /* 0x00000021ff21e212 */ /* 0x000fe400078e33ff */
[----:B------:R-:W-:Y:S02]  /*33c0*/  LOP3.LUT R28, R31, R28, RZ, 0xc0, !PT ;  /* 0x0000001c1f1c7212 */ /* 0x000fe400078ec0ff */
[----:B------:R-:W-:Y:S02]  /*33d0*/  @!P0 LOP3.LUT R35, RZ, R35, RZ, 0x33, !PT ;  /* 0x00000023ff238212 */ /* 0x000fe400078e33ff */
[----:B------:R-:W-:-:S04]  /*33e0*/  LOP3.LUT R28, R33, R28, RZ, 0xc0, !PT ;  /* 0x0000001c211c7212 */ /* 0x000fc800078ec0ff */
[----:B------:R-:W-:-:S04]  /*33f0*/  LOP3.LUT R35, R35, R28, RZ, 0xc0, !PT ;  /* 0x0000001c23237212 */ /* 0x000fc800078ec0ff */
[----:B------:R-:W5:Y:S01]  /*3400*/  FLO.U32 R30, R35 ;  /* 0x00000023001e7300 */ /* 0x000f6200000e0000 */
[----:B------:R-:W-:-:S07]  /*3410*/  LOP3.LUT R46, R14, R35, RZ, 0xc0, !PT ;  /* 0x000000230e2e7212 */ /* 0x000fce00078ec0ff */
[----:B------:R-:W0:Y:S01]  /*3420*/  POPC R46, R46 ;  /* 0x0000002e002e7309 */ /* 0x000e220000000000 */
[----:B-----5:R-:W-:-:S13]  /*3430*/  ISETP.NE.AND P0, PT, R24, R30, PT ;  /* 0x0000001e1800720c */ /* 0x020fda0003f05270 */
[----:B0--34-:R-:W-:Y:S05]  /*3440*/  @P0 BRA `(.L_x_36) ;  /* 0x0000000000080947 */ /* 0x019fea0003800000 */
[----:B------:R-:W-:-:S06]  /*3450*/  IMAD R49, R52, 0x4, R29 ;  /* 0x0000000434317824 */ /* 0x000fcc00078e021d */
[----:B------:R0:W3:Y:S02]  /*3460*/  ATOMS.ADD R49, [R49], R46 ;  /* 0x0000002e3131738c */ /* 0x0000e40000000000 */
.L_x_36:
[----:B------:R-:W-:Y:S05]  /*3470*/  BSYNC.RECONVERGENT B0 ;  /* 0x0000000000007941 */ /* 0x000fea0003800200 */
.L_x_35:
        /* <DEDUP_REMOVED lines=35> */
.L_x_38:
[----:B------:R-:W-:Y:S05]  /*36b0*/  BSYNC.RECONVERGENT B0 ;  /* 0x0000000000007941 */ /* 0x000fea0003800200 */
.L_x_37:
        /* <DEDUP_REMOVED lines=27> */
[----:B------:R-:W-:Y:S02]  /*3870*/  LOP3.LUT R35, R35, R28, RZ, 0xc0, !PT ;  /* 0x0000001c23237212 */ /* 0x000fe400078ec0ff */
[----:B------:R-:W-:Y:S02]  /*3880*/  SHF.R.U32.HI R28, RZ, UR5, R23 ;  /* 0x00000005ff1c7c19 */ /* 0x000fe40008011617 */
[----:B------:R-:W5:Y:S01]  /*3890*/  FLO.U32 R39, R35 ;  /* 0x0000002300277300 */ /* 0x000f6200000e0000 */
[----:B------:R-:W-:Y:S02]  /*38a0*/  LOP3.LUT R53, R14, R35, RZ, 0xc0, !PT ;  /* 0x000000230e357212 */ /* 0x000fe400078ec0ff */
[----:B------:R-:W-:-:S05]  /*38b0*/  LOP3.LUT R30, R28, UR4, RZ, 0x30, !PT ;  /* 0x000000041c1e7c12 */ /* 0x000fca000f8e30ff */
[----:B------:R-:W0:Y:S01]  /*38c0*/  POPC R53, R53 ;  /* 0x0000003500357309 */ /* 0x000e220000000000 */
[----:B-----5:R-:W-:-:S13]  /*38d0*/  ISETP.NE.AND P0, PT, R24, R39, PT ;  /* 0x000000271800720c */ /* 0x020fda0003f05270 */
[----:B0--34-:R-:W-:Y:S05]  /*38e0*/  @P0 BRA `(.L_x_40) ;  /* 0x0000000000080947 */ /* 0x019fea0003800000 */
[----:B------:R-:W-:-:S05]  /*38f0*/  IMAD R48, R48, 0x4, R29 ;  /* 0x0000000430307824 */ /* 0x000fca00078e021d */
[----:B------:R0:W3:Y:S02]  /*3900*/  ATOMS.ADD R56, [R48], R53 ;  /* 0x000000353038738c */ /* 0x0000e40000000000 */
.L_x_40:
[----:B------:R-:W-:Y:S05]  /*3910*/  BSYNC.RECONVERGENT B0 ;  /* 0x0000000000007941 */ /* 0x000fea0003800200 */
.L_x_39:
        /* <DEDUP_REMOVED lines=30> */
[----:B0-----:R-:W-:Y:S02]  /*3b00*/  LOP3.LUT R48, R14, R35, RZ, 0xc0, !PT ;  /* 0x000000230e307212 */ /* 0x001fe400078ec0ff */
[----:B------:R-:W-:-:S05]  /*3b10*/  LOP3.LUT R34, R28, UR4, RZ, 0x30, !PT ;  /* 0x000000041c227c12 */ /* 0x000fca000f8e30ff */
[----:B------:R-:W0:Y:S01]  /*3b20*/  POPC R48, R48 ;  /* 0x0000003000307309 */ /* 0x000e220000000000 */
[----:B-----5:R-:W-:-:S13]  /*3b30*/  ISETP.NE.AND P0, PT, R24, R32, PT ;  /* 0x000000201800720c */ /* 0x020fda0003f05270 */
[----:B0--34-:R-:W-:Y:S05]  /*3b40*/  @P0 BRA `(.L_x_42) ;  /* 0x0000000000080947 */ /* 0x019fea0003800000 */
[----:B------:R-:W-:-:S06]  /*3b50*/  IMAD R45, R30, 0x4, R29 ;  /* 0x000000041e2d7824 */ /* 0x000fcc00078e021d */
[----:B------:R0:W3:Y:S02]  /*3b60*/  ATOMS.ADD R45, [R45], R48 ;  /* 0x000000302d2d738c */ /* 0x0000e40000000000 */
.L_x_42:
[----:B------:R-:W-:Y:S05]  /*3b70*/  BSYNC.RECONVERGENT B0 ;  /* 0x0000000000007941 */ /* 0x000fea0003800200 */
.L_x_41:
        /* <DEDUP_REMOVED lines=35> */
[----:B------:R-:W-:-:S06]  /*3db0*/  IMAD R36, R34, 0x4, R29 ;  /* 0x0000000422247824 */ /* 0x000fcc00078e021d */
[----:B------:R0:W3:Y:S02]  /*3dc0*/  ATOMS.ADD R36, [R36], R37 ;  /* 0x000000252424738c */ /* 0x0000e40000000000 */
.L_x_44:
[----:B------:R-:W-:Y:S05]  /*3dd0*/  BSYNC.RECONVERGENT B0 ;  /* 0x0000000000007941 */ /* 0x000fea0003800200 */
.L_x_43:
        /* <DEDUP_REMOVED lines=37> */
.L_x_46:
[----:B------:R-:W-:Y:S05]  /*4030*/  BSYNC.RECONVERGENT B0 ;  /* 0x0000000000007941 */ /* 0x000fea0003800200 */
.L_x_45:
        /* <DEDUP_REMOVED lines=37> */
.L_x_48:
[----:B------:R-:W-:Y:S05]  /*4290*/  BSYNC.RECONVERGENT B0 ;  /* 0x0000000000007941 */ /* 0x000fea0003800200 */
.L_x_47:
[----:B------:R-:W-:Y:S01]  /*42a0*/  R2P PR, R40, 0x7f ;  /* 0x0000007f28007804 */ /* 0x000fe20000000000 */
[----:B---3--:R3:W4:Y:S01]  /*42b0*/  SHFL.IDX PT, R32, R32, R55, 0x1f ;  /* 0x00001f3720207589 */ /* 0x00872200000e0000 */
[----:B------:R-:W-:Y:S01]  /*42c0*/  SHF.R.U32.HI R38, RZ, UR5, R12 ;  /* 0x00000005ff267c19 */ /* 0x000fe2000801160c */
[----:B------:R-:W-:Y:S01]  /*42d0*/  BSSY.RECONVERGENT B0, `(.L_x_49) ;  /* 0x0000022000007945 */ /* 0x000fe20003800200 */
[----:B------:R-:W-:Y:S02]  /*42e0*/  IMAD.MOV.U32 R30, RZ, RZ, RZ ;  /* 0x000000ffff1e7224 */ /* 0x000fe400078e00ff */
[----:B------:R-:W-:-:S07]  /*42f0*/  LOP3.LUT R38, R38, UR4, RZ, 0x30, !PT ;  /* 0x0000000426267c12 */ /* 0x000fce000f8e30ff */
        /* <DEDUP_REMOVED lines=31> */
.L_x_50:
[----:B------:R-:W-:Y:S05]  /*44f0*/  BSYNC.RECONVERGENT B0 ;  /* 0x0000000000007941 */ /* 0x000fea0003800200 */
.L_x_49:
        /* <DEDUP_REMOVED lines=9> */
[----:B------:R-:W-:Y:S02]  /*4590*/  @!P1 LOP3.LUT R39, RZ, R39, RZ, 0x33, !PT ;  /* 0x00000027ff279212 */ /* 0x000fe400078e33ff */
[----:B------:R-:W-:Y:S02]  /*45a0*/  VOTE.ANY R55, PT, P2 ;  /* 0x0000000000377806 */ /* 0x000fe400010e0100 */
[----:B------:R-:W-:-:S02]  /*45b0*/  LOP3.LUT R28, R39, R28, RZ, 0xc0, !PT ;  /* 0x0000001c271c7212 */ /* 0x000fc400078ec0ff */
[----:B------:R-:W-:Y:S02]  /*45c0*/  VOTE.ANY R39, PT, P3 ;  /* 0x0000000000277806 */ /* 0x000fe400018e0100 */
[----:B------:R-:W-:Y:S02]  /*45d0*/  @!P2 LOP3.LUT R55, RZ, R55, RZ, 0x33, !PT ;  /* 0x00000037ff37a212 */ /* 0x000fe400078e33ff */
[----:B------:R-:W-:Y:S02]  /*45e0*/  @!P3 LOP3.LUT R39, RZ, R39, RZ, 0x33, !PT ;  /* 0x00000027ff27b212 */ /* 0x000fe400078e33ff */
[----:B------:R-:W-:Y:S02]  /*45f0*/  LOP3.LUT R28, R55, R28, RZ, 0xc0, !PT ;  /* 0x0000001c371c7212 */ /* 0x000fe400078ec0ff */
[----:B------:R-:W-:Y:S02]  /*4600*/  LOP3.LUT P0, RZ, R38, 0x80, RZ, 0xc0, !PT ;  /* 0x0000008026ff7812 */ /* 0x000fe4000780c0ff */
[----:B------:R-:W-:-:S02]  /*4610*/  VOTE.ANY R55, PT, P4 ;  /* 0x0000000000377806 */ /* 0x000fc400020e0100 */
[----:B------:R-:W-:Y:S02]  /*4620*/  LOP3.LUT R28, R39, R28, RZ, 0xc0, !PT ;  /* 0x0000001c271c7212 */ /* 0x000fe400078ec0ff */
[----:B------:R-:W-:Y:S02]  /*4630*/  VOTE.ANY R39, PT, P5 ;  /* 0x0000000000277806 */ /* 0x000fe400028e0100 */
[----:B------:R-:W-:Y:S02]  /*4640*/  @!P4 LOP3.LUT R55, RZ, R55, RZ, 0x33, !PT ;  /* 0x00000037ff37c212 */ /* 0x000fe400078e33ff */
[----:B------:R-:W-:Y:S02]  /*4650*/  @!P5 LOP3.LUT R39, RZ, R39, RZ, 0x33, !PT ;  /* 0x00000027ff27d212 */ /* 0x000fe400078e33ff */
[----:B------:R-:W-:Y:S02]  /*4660*/  LOP3.LUT R28, R55, R28, RZ, 0xc0, !PT ;  /* 0x0000001c371c7212 */ /* 0x000fe400078ec0ff */
[----:B------:R-:W-:-:S02]  /*4670*/  VOTE.ANY R55, PT, P6 ;  /* 0x0000000000377806 */ /* 0x000fc400030e0100 */
[----:B------:R-:W-:Y:S02]  /*4680*/  LOP3.LUT R28, R39, R28, RZ, 0xc0, !PT ;  /* 0x0000001c271c7212 */ /* 0x000fe400078ec0ff */
[----:B------:R-:W-:Y:S02]  /*4690*/  VOTE.ANY R39, PT, P0 ;  /* 0x0000000000277806 */ /* 0x000fe400000e0100 */
[----:B------:R-:W-:Y:S02]  /*46a0*/  @!P6 LOP3.LUT R55, RZ, R55, RZ, 0x33, !PT ;  /* 0x00000037ff37e212 */ /* 0x000fe400078e33ff */
        /* <DEDUP_REMOVED lines=8> */
[----:B------:R-:W-:-:S05]  /*4730*/  IMAD R43, R38, 0x4, R29 ;  /* 0x00000004262b7824 */ /* 0x000fca00078e021d */
[----:B------:R0:W3:Y:S02]  /*4740*/  ATOMS.ADD R60, [R43], R28 ;  /* 0x0000001c2b3c738c */ /* 0x0000e40000000000 */
.L_x_52:
[----:B------:R-:W-:Y:S05]  /*4750*/  BSYNC.RECONVERGENT B0 ;  /* 0x0000000000007941 */ /* 0x000fea0003800200 */
.L_x_51:
[----:B------:R-:W-:Y:S01]  /*4760*/  R2P PR, R40, 0x7f ;  /* 0x0000007f28007804 */ /* 0x000fe20000000000 */
[----:B---3--:R3:W4:Y:S01]  /*4770*/  SHFL.IDX PT, R39, R60, R39, 0x1f ;  /* 0x00001f273c277589 */ /* 0x00872200000e0000 */
[----:B------:R-:W-:Y:S01]  /*4780*/  SHF.R.U32.HI R58, RZ, UR5, R16 ;  /* 0x00000005ff3a7c19 */ /* 0x000fe20008011610 */
[----:B------:R-:W-:Y:S01]  /*4790*/  BSSY.RECONVERGENT B0, `(.L_x_53) ;  /* 0x0000022000007945 */ /* 0x000fe20003800200 */
[----:B------:R-:W-:Y:S02]  /*47a0*/  IMAD.MOV.U32 R64, RZ, RZ, RZ ;  /* 0x000000ffff407224 */ /* 0x000fe400078e00ff */
[----:B------:R-:W-:-:S07]  /*47b0*/  LOP3.LUT R58, R58, UR4, RZ, 0x30, !PT ;  /* 0x000000043a3a7c12 */ /* 0x000fce000f8e30ff */
[----:B------:R-:W-:Y:S02]  /*47c0*/  VOTE.ANY R38, PT, P0 ;  /* 0x0000000000267806 */ /* 0x000fe400000e0100 */
[----:B0-----:R-:W-:Y:S02]  /*47d0*/  VOTE.ANY R43, PT, P1 ;  /* 0x00000000002b7806 */ /* 0x001fe400008e0100 */
[----:B------:R-:W-:Y:S02]  /*47e0*/  @!P0 LOP3.LUT R38, RZ, R38, RZ, 0x33, !PT ;  /* 0x00000026ff268212 */ /* 0x000fe400078e33ff */
[----:B------:R-:W-:Y:S02]  /*47f0*/  @!P1 LOP3.LUT R43, RZ, R43, RZ, 0x33, !PT ;  /* 0x0000002bff2b9212 */ /* 0x000fe400078e33ff */
[----:B------:R-:W-:Y:S02]  /*4800*/  LOP3.LUT P0, RZ, R40, 0x80, RZ, 0xc0, !PT ;  /* 0x0000008028ff7812 */ /* 0x000fe4000780c0ff */
[----:B------:R-:W-:-:S02]  /*4810*/  LOP3.LUT R38, R43, R38, RZ, 0xc0, !PT ;  /* 0x000000262b267212 */ /* 0x000fc400078ec0ff */
[----:B------:R-:W-:-:S04]  /*4820*/  VOTE.ANY R43, PT, P2 ;  /* 0x00000000002b7806 */ /* 0x000fc800010e0100 */
[----:B------:R-:W-:-:S04]  /*4830*/  @!P2 LOP3.LUT R43, RZ, R43, RZ, 0x33, !PT ;  /* 0x0000002bff2ba212 */ /* 0x000fc800078e33ff */
[----:B------:R-:W-:Y:S02]  /*4840*/  LOP3.LUT R38, R43, R38, RZ, 0xc0, !PT ;  /* 0x000000262b267212 */ /* 0x000fe400078ec0ff */
        /* <DEDUP_REMOVED lines=14> */
[----:B------:R-:W-:-:S04]  /*4930*/  LOP3.LUT R55, R43, R38, RZ, 0xc0, !PT ;  /* 0x000000262b377212 */ /* 0x000fc800078ec0ff */
[----:B------:R-:W0:Y:S01]  /*4940*/  FLO.U32 R43, R55 ;  /* 0x00000037002b7300 */ /* 0x000e2200000e0000 */
[----:B------:R-:W-:-:S07]  /*4950*/  LOP3.LUT R38, R14, R55, RZ, 0xc0, !PT ;  /* 0x000000370e267212 */ /* 0x000fce00078ec0ff */
[----:B------:R-:W1:Y:S01]  /*4960*/  POPC R38, R38 ;  /* 0x0000002600267309 */ /* 0x000e620000000000 */
[----:B0-----:R-:W-:-:S13]  /*4970*/  ISETP.NE.AND P0, PT, R24, R43, PT ;  /* 0x0000002b1800720c */ /* 0x001fda0003f05270 */
[----:B-1-34-:R-:W-:Y:S05]  /*4980*/  @P0 BRA `(.L_x_54) ;  /* 0x0000000000080947 */ /* 0x01afea0003800000 */
[----:B------:R-:W-:-:S05]  /*4990*/  IMAD R55, R40, 0x4, R29 ;  /* 0x0000000428377824 */ /* 0x000fca00078e021d */
[----:B------:R0:W1:Y:S02]  /*49a0*/  ATOMS.ADD R64, [R55], R38 ;  /* 0x000000263740738c */ /* 0x0000640000000000 */
.L_x_54:
[----:B------:R-:W-:Y:S05]  /*49b0*/  BSYNC.RECONVERGENT B0 ;  /* 0x0000000000007941 */ /* 0x000fea0003800200 */
.L_x_53:
[----:B------:R-:W-:Y:S01]  /*49c0*/  R2P PR, R58, 0x7f ;  /* 0x0000007f3a007804 */ /* 0x000fe20000000000 */
[----:B-1----:R1:W3:Y:S01]  /*49d0*/  SHFL.IDX PT, R43, R64, R43, 0x1f ;  /* 0x00001f2b402b7589 */ /* 0x0022e200000e0000 */
        /* <DEDUP_REMOVED lines=30> */
[----:B------:R-:W4:Y:S01]  /*4bc0*/  POPC R40, R40 ;  /* 0x0000002800287309 */ /* 0x000f220000000000 */
[----:B0-----:R-:W-:-:S13]  /*4bd0*/  ISETP.NE.AND P0, PT, R24, R55, PT ;  /* 0x000000371800720c */ /* 0x001fda0003f05270 */
[----:B-1-34-:R-:W-:Y:S05]  /*4be0*/  @P0 BRA `(.L_x_56) ;  /* 0x0000000000080947 */ /* 0x01afea0003800000 */
[----:B------:R-:W-:-:S05]  /*4bf0*/  IMAD R59, R58, 0x4, R29 ;  /* 0x000000043a3b7824 */ /* 0x000fca00078e021d */
[----:B------:R0:W1:Y:S02]  /*4c00*/  ATOMS.ADD R62, [R59], R40 ;  /* 0x000000283b3e738c */ /* 0x0000640000000000 */
.L_x_56:
[----:B------:R-:W-:Y:S05]  /*4c10*/  BSYNC.RECONVERGENT B0 ;  /* 0x0000000000007941 */ /* 0x000fea0003800200 */
.L_x_55:
[----:B------:R-:W-:Y:S01]  /*4c20*/  R2P PR, R60, 0x7f ;  /* 0x0000007f3c007804 */ /* 0x000fe20000000000 */
[----:B--2---:R-:W-:Y:S01]  /*4c30*/  IMAD.IADD R44, R44, 0x1, R47 ;  /* 0x000000012c2c7824 */ /* 0x004fe200078e022f */
[----:B------:R-:W-:Y:S01]  /*4c40*/  BSSY.RECONVERGENT B0, `(.L_x_57) ;  /* 0x0000025000007945 */ /* 0x000fe20003800200 */
[----:B------:R-:W-:Y:S02]  /*4c50*/  IMAD.IADD R46, R46, 0x1, R49 ;  /* 0x000000012e2e7824 */ /* 0x000fe400078e0231 */
[----:B-1----:R1:W2:Y:S01]  /*4c60*/  SHFL.IDX PT, R49, R62, R55, 0x1f ;  /* 0x00001f373e317589 */ /* 0x0022a200000e0000 */
[----:B------:R-:W-:-:S07]  /*4c70*/  IMAD.MOV.U32 R64, RZ, RZ, RZ ;  /* 0x000000ffff407224 */ /* 0x000fce00078e00ff */
[----:B------:R-:W-:Y:S02]  /*4c80*/  VOTE.ANY R58, PT, P0 ;  /* 0x00000000003a7806 */ /* 0x000fe400000e0100 */
[----:B------:R-:W-:Y:S02]  /*4c90*/  VOTE.ANY R47, PT, P1 ;  /* 0x00000000002f7806 */ /* 0x000fe400008e0100 */
        /* <DEDUP_REMOVED lines=22> */
[----:B------:R-:W-:Y:S02]  /*4e00*/  SHF.R.U32.HI R58, RZ, UR5, R6 ;  /* 0x00000005ff3a7c19 */ /* 0x000fe40008011606 */
[----:B0-----:R-:W0:Y:S01]  /*4e10*/  FLO.U32 R59, R61 ;  /* 0x0000003d003b7300 */ /* 0x001e2200000e0000 */
[----:B------:R-:W-:Y:S02]  /*4e20*/  LOP3.LUT R47, R14, R61, RZ, 0xc0, !PT ;  /* 0x0000003d0e2f7212 */ /* 0x000fe400078ec0ff */
[----:B------:R-:W-:-:S05]  /*4e30*/  LOP3.LUT R58, R58, UR4, RZ, 0x30, !PT ;  /* 0x000000043a3a7c12 */ /* 0x000fca000f8e30ff */
[----:B------:R-:W3:Y:S01]  /*4e40*/  POPC R47, R47 ;  /* 0x0000002f002f7309 */ /* 0x000ee20000000000 */
[----:B0-----:R-:W-:-:S13]  /*4e50*/  ISETP.NE.AND P0, PT, R24, R59, PT ;  /* 0x0000003b1800720c */ /* 0x001fda0003f05270 */
[----:B-123--:R-:W-:Y:S05]  /*4e60*/  @P0 BRA `(.L_x_58) ;  /* 0x0000000000080947 */ /* 0x00efea0003800000 */
[----:B------:R-:W-:-:S05]  /*4e70*/  IMAD R60, R60, 0x4, R29 ;  /* 0x000000043c3c7824 */ /* 0x000fca00078e021d */
[----:B------:R0:W1:Y:S02]  /*4e80*/  ATOMS.ADD R64, [R60], R47 ;  /* 0x0000002f3c40738c */ /* 0x0000640000000000 */
.L_x_58:
[----:B------:R-:W-:Y:S05]  /*4e90*/  BSYNC.RECONVERGENT B0 ;  /* 0x0000000000007941 */ /* 0x000fea0003800200 */
.L_x_57:
[----:B------:R-:W-:Y:S01]  /*4ea0*/  R2P PR, R58, 0x7f ;  /* 0x0000007f3a007804 */ /* 0x000fe20000000000 */
[----:B------:R-:W-:Y:S01]  /*4eb0*/  IMAD.IADD R52, R51, 0x1, R52 ;  /* 0x0000000133347824 */ /* 0x000fe200078e0234 */
[----:B-1----:R1:W2:Y:S01]  /*4ec0*/  SHFL.IDX PT, R64, R64, R59, 0x1f ;  /* 0x00001f3b40407589 */ /* 0x0022a200000e0000 */
[----:B------:R-:W-:Y:S01]  /*4ed0*/  BSSY.RECONVERGENT B0, `(.L_x_59) ;  /* 0x0000024000007945 */ /* 0x000fe20003800200 */
[----:B------:R-:W-:Y:S02]  /*4ee0*/  IMAD.IADD R56, R53, 0x1, R56 ;  /* 0x0000000135387824 */ /* 0x000fe400078e0238 */
[----:B------:R-:W-:-:S07]  /*4ef0*/  IMAD.MOV.U32 R62, RZ, RZ, RZ ;  /* 0x000000ffff3e7224 */ /* 0x000fce00078e00ff */
        /* <DEDUP_REMOVED lines=25> */
[----:B------:R-:W0:Y:S01]  /*5090*/  FLO.U32 R55, R61 ;  /* 0x0000003d00377300 */ /* 0x000e2200000e0000 */
[----:B------:R-:W-:Y:S02]  /*50a0*/  LOP3.LUT R51, R14, R61, RZ, 0xc0, !PT ;  /* 0x0000003d0e337212 */ /* 0x000fe400078ec0ff */
[----:B------:R-:W-:-:S05]  /*50b0*/  LOP3.LUT R60, R60, UR4, RZ, 0x30, !PT ;  /* 0x000000043c3c7c12 */ /* 0x000fca000f8e30ff */
[----:B------:R-:W3:Y:S01]  /*50c0*/  POPC R51, R51 ;  /* 0x0000003300337309 */ /* 0x000ee20000000000 */
[----:B0-----:R-:W-:-:S13]  /*50d0*/  ISETP.NE.AND P0, PT, R24, R55, PT ;  /* 0x000000371800720c */ /* 0x001fda0003f05270 */
[----:B-123--:R-:W-:Y:S05]  /*50e0*/  @P0 BRA `(.L_x_60) ;  /* 0x0000000000080947 */ /* 0x00efea0003800000 */
[----:B------:R-:W-:-:S05]  /*50f0*/  IMAD R58, R58, 0x4, R29 ;  /* 0x000000043a3a7824 */ /* 0x000fca00078e021d */
[----:B------:R0:W1:Y:S02]  /*5100*/  ATOMS.ADD R62, [R58], R51 ;  /* 0x000000333a3e738c */ /* 0x0000640000000000 */
.L_x_60:
[----:B------:R-:W-:Y:S05]  /*5110*/  BSYNC.RECONVERGENT B0 ;  /* 0x0000000000007941 */ /* 0x000fea0003800200 */
.L_x_59:
[----:B------:R-:W-:Y:S01]  /*5120*/  R2P PR, R60, 0x7f ;  /* 0x0000007f3c007804 */ /* 0x000fe20000000000 */
[----:B------:R-:W-:Y:S01]  /*5130*/  IMAD.IADD R48, R48, 0x1, R45 ;  /* 0x0000000130307824 */ /* 0x000fe200078e022d */
[----:B-1----:R1:W2:Y:S01]  /*5140*/  SHFL.IDX PT, R62, R62, R55, 0x1f ;  /* 0x00001f373e3e7589 */ /* 0x0022a200000e0000 */
[----:B------:R-:W-:Y:S01]  /*5150*/  BSSY.RECONVERGENT B0, `(.L_x_61) ;  /* 0x0000024000007945 */ /* 0x000fe20003800200 */
[----:B------:R-:W-:-:S09]  /*5160*/  IMAD.MOV.U32 R66, RZ, RZ, RZ ;  /* 0x000000ffff427224 */ /* 0x000fd200078e00ff */
        /* <DEDUP_REMOVED lines=23> */
[----:B------:R-:W-:Y:S01]  /*52e0*/  LOP3.LUT R53, R58, R53, RZ, 0xc0, !PT ;  /* 0x000000353a357212 */ /* 0x000fe200078ec0ff */
[----:B------:R-:W-:Y:S01]  /*52f0*/  IMAD.IADD R58, R37, 0x1, R36 ;  /* 0x00000001253a7824 */ /* 0x000fe200078e0224 */
        /* <DEDUP_REMOVED lines=9> */
.L_x_62:
[----:B------:R-:W-:Y:S05]  /*5390*/  BSYNC.RECONVERGENT B0 ;  /* 0x0000000000007941 */ /* 0x000fea0003800200 */
.L_x_61:
[----:B------:R-:W-:Y:S01]  /*53a0*/  R2P PR, R36, 0x7f ;  /* 0x0000007f24007804 */ /* 0x000fe20000000000 */
[----:B------:R-:W-:Y:S01]  /*53b0*/  IMAD.IADD R34, R35, 0x1, R34 ;  /* 0x0000000123227824 */ /* 0x000fe200078e0222 */
[----:B------:R-:W-:Y:S01]  /*53c0*/  BSSY.RECONVERGENT B0, `(.L_x_63) ;  /* 0x0000022000007945 */ /* 0x000fe20003800200 */
[----:B------:R-:W-:-:S10]  /*53d0*/  IMAD.MOV.U32 R55, RZ, RZ, RZ ;  /* 0x000000ffff377224 */ /* 0x000fd400078e00ff */
        /* <DEDUP_REMOVED lines=24> */
[----:B-1----:R0:W1:Y:S02]  /*5560*/  SHFL.IDX PT, R60, R66, R45, 0x1f ;  /* 0x00001f2d423c7589 */ /* 0x00206400000e0000 */
[----:B------:R-:W2:Y:S01]  /*5570*/  FLO.U32 R59, R53 ;  /* 0x00000035003b7300 */ /* 0x000ea200000e0000 */
[----:B------:R-:W-:-:S07]  /*5580*/  LOP3.LUT R35, R14, R53, RZ, 0xc0, !PT ;  /* 0x000000350e237212 */ /* 0x000fce00078ec0ff */
[----:B------:R-:W3:Y:S01]  /*5590*/  POPC R35, R35 ;  /* 0x0000002300237309 */ /* 0x000ee20000000000 */
[----:B--2---:R-:W-:-:S13]  /*55a0*/  ISETP.NE.AND P0, PT, R24, R59, PT ;  /* 0x0000003b1800720c */ /* 0x004fda0003f05270 */
[----:B01-3--:R-:W-:Y:S05]  /*55b0*/  @P0 BRA `(.L_x_64) ;  /* 0x0000000000080947 */ /* 0x00bfea0003800000 */
[----:B------:R-:W-:-:S05]  /*55c0*/  IMAD R36, R36, 0x4, R29 ;  /* 0x0000000424247824 */ /* 0x000fca00078e021d */
[----:B------:R0:W1:Y:S02]  /*55d0*/  ATOMS.ADD R55, [R36], R35 ;  /* 0x000000232437738c */ /* 0x0000640000000000 */
.L_x_64:
[----:B------:R-:W-:Y:S05]  /*55e0*/  BSYNC.RECONVERGENT B0 ;  /* 0x0000000000007941 */ /* 0x000fea0003800200 */
.L_x_63:
[----:B------:R-:W-:Y:S01]  /*55f0*/  R2P PR, R26, 0x7f ;  /* 0x0000007f1a007804 */ /* 0x000fe20000000000 */
[----:B01----:R0:W1:Y:S01]  /*5600*/  SHFL.IDX PT, R36, R55, R59, 0x1f ;  /* 0x00001f3b37247589 */ /* 0x00306200000e0000 */
[----:B------:R-:W-:Y:S11]  /*5610*/  BSSY.RECONVERGENT B0, `(.L_x_65) ;  /* 0x0000021000007945 */ /* 0x000ff60003800200 */
[----:B------:R-:W-:-:S02]  /*5620*/  VOTE.ANY R45, PT, P0 ;  /* 0x00000000002d7806 */ /* 0x000fc400000e0100 */
[----:B------:R-:W-:Y:S02]  /*5630*/  VOTE.ANY R66, PT, P1 ;  /* 0x0000000000427806 */ /* 0x000fe400008e0100 */
[----:B------:R-:W-:Y:S02]  /*5640*/  @!P0 LOP3.LUT R45, RZ, R45, RZ, 0x33, !PT ;  /* 0x0000002dff2d8212 */ /* 0x000fe400078e33ff */
[----:B------:R-:W-:Y:S02]  /*5650*/  @!P1 LOP3.LUT R66, RZ, R66, RZ, 0x33, !PT ;  /* 0x00000042ff429212 */ /* 0x000fe400078e33ff */
[----:B------:R-:W-:Y:S02]  /*5660*/  LOP3.LUT P0, RZ, R26, 0x80, RZ, 0xc0, !PT ;  /* 0x000000801aff7812 */ /* 0x000fe4000780c0ff */
        /* <DEDUP_REMOVED lines=19> */
[----:B------:R-:W2:Y:S01]  /*57a0*/  FLO.U32 R53, R45 ;  /* 0x0000002d00357300 */ /* 0x000ea200000e0000 */
[----:B------:R-:W-:-:S07]  /*57b0*/  LOP3.LUT R14, R14, R45, RZ, 0xc0, !PT ;  /* 0x0000002d0e0e7212 */ /* 0x000fce00078ec0ff */
[----:B0-----:R0:W3:Y:S01]  /*57c0*/  POPC R55, R14 ;  /* 0x0000000e00377309 */ /* 0x0010e20000000000 */
[----:B--2---:R-:W-:Y:S01]  /*57d0*/  ISETP.NE.AND P0, PT, R24, R53, PT ;  /* 0x000000351800720c */ /* 0x004fe20003f05270 */
[----:B------:R-:W-:-:S12]  /*57e0*/  IMAD.MOV.U32 R24, RZ, RZ, RZ ;  /* 0x000000ffff187224 */ /* 0x000fd800078e00ff */
[----:B01-3--:R-:W-:Y:S05]  /*57f0*/  @P0 BRA `(.L_x_66) ;  /* 0x0000000000080947 */ /* 0x00bfea0003800000 */
[----:B------:R-:W-:-:S06]  /*5800*/  IMAD R24, R26, 0x4, R29 ;  /* 0x000000041a187824 */ /* 0x000fcc00078e021d */
[----:B------:R0:W1:Y:S02]  /*5810*/  ATOMS.ADD R24, [R24], R55 ;  /* 0x000000371818738c */ /* 0x0000640000000000 */
.L_x_66:
[----:B------:R-:W-:Y:S05]  /*5820*/  BSYNC.RECONVERGENT B0 ;  /* 0x0000000000007941 */ /* 0x000fea0003800200 */
.L_x_65:
[----:B------:R-:W-:Y:S01]  /*5830*/  BAR.SYNC.DEFER_BLOCKING 0x0 ;  /* 0x0000000000007b1d */ /* 0x000fe20000010000 */
[----:B------:R-:W-:Y:S01]  /*5840*/  IMAD.IADD R26, R40, 0x1, R49 ;  /* 0x00000001281a7824 */ /* 0x000fe200078e0231 */
[----:B------:R-:W-:Y:S01]  /*5850*/  ISETP.NE.AND P0, PT, R50, RZ, PT ;  /* 0x000000ff3200720c */ /* 0x000fe20003f05270 */
[----:B------:R-:W-:Y:S02]  /*5860*/  IMAD.IADD R28, R28, 0x1, R39 ;  /* 0x000000011c1c7824 */ /* 0x000fe400078e0227 */
[----:B------:R-:W-:Y:S01]  /*5870*/  IMAD R40, R44, 0x4, R7 ;  /* 0x000000042c287824 */ /* 0x000fe200078e0207 */
[----:B------:R-:W-:Y:S01]  /*5880*/  BSSY B1, `(.L_x_67) ;  /* 0x000005c000017945 */ /* 0x000fe20003800000 */
[----:B------:R-:W-:Y:S01]  /*5890*/  IMAD.IADD R14, R38, 0x1, R43 ;  /* 0x00000001260e7824 */ /* 0x000fe200078e022b */
[----:B-1----:R-:W1:Y:S01]  /*58a0*/  SHFL.IDX PT, R24, R24, R53, 0x1f ;  /* 0x00001f3518187589 */ /* 0x002e6200000e0000 */
[----:B------:R-:W-:Y:S02]  /*58b0*/  IMAD R39, R46, 0x4, R7 ;  /* 0x000000042e277824 */ /* 0x000fe400078e0207 */
[----:B------:R-:W-:-:S02]  /*58c0*/  IMAD.IADD R60, R37, 0x1, R60 ;  /* 0x00000001253c7824 */ /* 0x000fc400078e023c */
[--C-:B------:R-:W-:Y:S02]  /*58d0*/  IMAD R38, R52, 0x4, R7.reuse ;  /* 0x0000000434267824 */ /* 0x100fe400078e0207 */
[----:B------:R-:W-:Y:S02]  /*58e0*/  IMAD.IADD R32, R33, 0x1, R32 ;  /* 0x0000000121207824 */ /* 0x000fe400078e0220 */
[----:B------:R-:W-:Y:S02]  /*58f0*/  IMAD.IADD R44, R35, 0x1, R36 ;  /* 0x00000001232c7824 */ /* 0x000fe400078e0224 */
[--C-:B------:R-:W-:Y:S02]  /*5900*/  IMAD R37, R56, 0x4, R7.reuse ;  /* 0x0000000438257824 */ /* 0x100fe400078e0207 */
[----:B------:R-:W-:Y:S02]  /*5910*/  IMAD.IADD R30, R31, 0x1, R30 ;  /* 0x000000011f1e7824 */ /* 0x000fe400078e021e */
[--C-:B------:R-:W-:Y:S01]  /*5920*/  IMAD R36, R48, 0x4, R7.reuse ;  /* 0x0000000430247824 */ /* 0x100fe200078e0207 */
[----:B------:R2:W-:Y:S01]  /*5930*/  STS [R40+-0x4], R27 ;  /* 0xfffffc1b28007388 */ /* 0x0005e20000000800 */
[----:B------:R-:W-:-:S02]  /*5940*/  IMAD R35, R58, 0x4, R7 ;  /* 0x000000043a237824 */ /* 0x000fc400078e0207 */
[--C-:B------:R-:W-:Y:S01]  /*5950*/  IMAD R34, R34, 0x4, R7.reuse ;  /* 0x0000000422227824 */ /* 0x100fe200078e0207 */
[----:B------:R-:W-:Y:S01]  /*5960*/  STS [R39+-0x4], R22 ;  /* 0xfffffc1627007388 */ /* 0x000fe20000000800 */
[--C-:B------:R-:W-:Y:S02]  /*5970*/  IMAD R33, R32, 0x4, R7.reuse ;  /* 0x0000000420217824 */ /* 0x100fe400078e0207 */
[----:B------:R-:W-:Y:S01]  /*5980*/  IMAD.IADD R64, R47, 0x1, R64 ;  /* 0x000000012f407824 */ /* 0x000fe200078e0240 */
[----:B------:R-:W-:Y:S01]  /*5990*/  STS [R38+-0x4], R21 ;  /* 0xfffffc1526007388 */ /* 0x000fe20000000800 */
[--C-:B------:R-:W-:Y:S02]  /*59a0*/  IMAD R32, R30, 0x4, R7.reuse ;  /* 0x000000041e207824 */ /* 0x100fe400078e0207 */
[----:B------:R-:W-:Y:S01]  /*59b0*/  IMAD.IADD R62, R51, 0x1, R62 ;  /* 0x00000001333e7824 */ /* 0x000fe200078e023e */
[----:B------:R-:W-:Y:S01]  /*59c0*/  STS [R37+-0x4], R18 ;  /* 0xfffffc1225007388 */ /* 0x000fe20000000800 */
[----:B------:R-:W-:-:S02]  /*59d0*/  IMAD R31, R28, 0x4, R7 ;  /* 0x000000041c1f7824 */ /* 0x000fc400078e0207 */
[--C-:B------:R-:W-:Y:S01]  /*59e0*/  IMAD R30, R14, 0x4, R7.reuse ;  /* 0x000000040e1e7824 */ /* 0x100fe200078e0207 */
[----:B------:R-:W-:Y:S01]  /*59f0*/  STS [R36+-0x4], R23 ;  /* 0xfffffc1724007388 */ /* 0x000fe20000000800 */
[--C-:B------:R-:W-:Y:S02]  /*5a00*/  IMAD R29, R26, 0x4, R7.reuse ;  /* 0x000000041a1d7824 */ /* 0x100fe400078e0207 */
[----:B-1----:R-:W-:Y:S01]  /*5a10*/  IMAD.IADD R24, R55, 0x1, R24 ;  /* 0x0000000137187824 */ /* 0x002fe200078e0218 */
[----:B------:R-:W-:Y:S01]  /*5a20*/  STS [R35+-0x4], R20 ;  /* 0xfffffc1423007388 */ /* 0x000fe20000000800 */
[--C-:B------:R-:W-:Y:S02]  /*5a30*/  IMAD R28, R64, 0x4, R7.reuse ;  /* 0x00000004401c7824 */ /* 0x100fe400078e0207 */
[--C-:B--2---:R-:W-:Y:S01]  /*5a40*/  IMAD R27, R62, 0x4, R7.reuse ;  /* 0x000000043e1b7824 */ /* 0x104fe200078e0207 */
[----:B------:R1:W-:Y:S01]  /*5a50*/  STS [R34+-0x4], R25 ;  /* 0xfffffc1922007388 */ /* 0x0003e20000000800 */
[----:B------:R-:W-:-:S02]  /*5a60*/  IMAD R26, R60, 0x4, R7 ;  /* 0x000000043c1a7824 */ /* 0x000fc400078e0207 */
[--C-:B------:R-:W-:Y:S01]  /*5a70*/  IMAD R24, R24, 0x4, R7.reuse ;  /* 0x0000000418187824 */ /* 0x100fe200078e0207 */
[----:B------:R-:W-:Y:S04]  /*5a80*/  STS [R33+-0x4], R10 ;  /* 0xfffffc0a21007388 */ /* 0x000fe80000000800 */
[----:B------:R-:W-:Y:S01]  /*5a90*/  STS [R32+-0x4], R17 ;  /* 0xfffffc1120007388 */ /* 0x000fe20000000800 */
[----:B-1----:R-:W-:-:S03]  /*5aa0*/  IMAD R25, R44, 0x4, R7 ;  /* 0x000000042c197824 */ /* 0x002fc600078e0207 */
[----:B------:R-:W-:Y:S04]  /*5ab0*/  STS [R31+-0x4], R12 ;  /* 0xfffffc0c1f007388 */ /* 0x000fe80000000800 */
[----:B------:R1:W-:Y:S04]  /*5ac0*/  STS [R30+-0x4], R19 ;  /* 0xfffffc131e007388 */ /* 0x0003e80000000800 */
[----:B------:R2:W-:Y:S04]  /*5ad0*/  STS [R29+-0x4], R16 ;  /* 0xfffffc101d007388 */ /* 0x0005e80000000800 */
[----:B------:R2:W-:Y:S01]  /*5ae0*/  STS [R28+-0x4], R9 ;  /* 0xfffffc091c007388 */ /* 0x0005e20000000800 */
[----:B-1----:R-:W-:-:S03]  /*5af0*/  IMAD R19, R3, 0x8, R7 ;  /* 0x0000000803137824 */ /* 0x002fc600078e0207 */
[----:B------:R2:W-:Y:S04]  /*5b00*/  STS [R27+-0x4], R6 ;  /* 0xfffffc061b007388 */ /* 0x0005e80000000800 */
[----:B------:R2:W-:Y:S04]  /*5b10*/  STS [R26+-0x4], R11 ;  /* 0xfffffc0b1a007388 */ /* 0x0005e80000000800 */
[----:B------:R2:W-:Y:S04]  /*5b20*/  STS [R25+-0x4], R8 ;  /* 0xfffffc0819007388 */ /* 0x0005e80000000800 */
[----:B------:R2:W-:Y:S01]  /*5b30*/  STS [R24+-0x4], R13 ;  /* 0xfffffc0d18007388 */ /* 0x0005e20000000800 */
[----:B------:R-:W-:Y:S05]  /*5b40*/  @P0 BRA `(.L_x_68) ;  /* 0x0000000000bc0947 */ /* 0x000fea0003800000 */
[----:B------:R-:W1:Y:S02]  /*5b50*/  LDCU.64 UR8, c[0x0][0x398] ;  /* 0x00007300ff0877ac */ /* 0x000e640008000a00 */
[----:B-1----:R-:W-:-:S04]  /*5b60*/  LEA R10, P0, R3, UR8, 0x3 ;  /* 0x00000008030a7c11 */ /* 0x002fc8000f8018ff */
[----:B--2---:R-:W-:-:S05]  /*5b70*/  LEA.HI.X R11, R3, UR9, RZ, 0x3, P0 ;  /* 0x00000009030b7c11 */ /* 0x004fca00080f1cff */
[----:B------:R-:W2:Y:S01]  /*5b80*/  LDG.E.64 R8, desc[UR6][R10.64] ;  /* 0x000000060a087981 */ /* 0x000ea2000c1e1b00 */
[----:B------:R-:W-:Y:S02]  /*5b90*/  SHF.R.S32.HI R13, RZ, 0x1f, R15 ;  /* 0x0000001fff0d7819 */ /* 0x000fe4000001140f */
[----:B--2---:R-:W-:-:S05]  /*5ba0*/  IADD3 R8, P0, PT, -R15, R8, RZ ;  /* 0x000000080f087210 */ /* 0x004fca0007f1e1ff */
[----:B------:R-:W-:Y:S01]  /*5bb0*/  IMAD.X R9, R9, 0x1, ~R13, P0 ;  /* 0x0000000109097824 */ /* 0x000fe200000e0e0d */
[----:B------:R-:W-:Y:S01]  /*5bc0*/  ISETP.GE.AND P0, PT, R42, 0x1, PT ;  /* 0x000000012a00780c */ /* 0x000fe20003f06270 */
[----:B------:R-:W-:-:S03]  /*5bd0*/  IMAD.MOV.U32 R13, RZ, RZ, R0 ;  /* 0x000000ffff0d7224 */ /* 0x000fc600078e0000 */
[----:B------:R1:W-:Y:S09]  /*5be0*/  STS.64 [R19+0x6600], R8 ;  /* 0x0066000813007388 */ /* 0x0003f20000000a00 */
[----:B------:R-:W-:Y:S05]  /*5bf0*/  @!P0 BRA `(.L_x_69) ;  /* 0x00000000006c8947 */ /* 0x000fea0003800000 */
[----:B------:R-:W-:Y:S01]  /*5c00*/  BSSY B0, `(.L_x_70) ;  /* 0x0000019000007945 */ /* 0x000fe20003800000 */
[----:B------:R-:W-:Y:S02]  /*5c10*/  IMAD.MOV.U32 R6, RZ, RZ, -0x1 ;  /* 0xffffffffff067424 */ /* 0x000fe400078e00ff */
[----:B------:R-:W-:Y:S02]  /*5c20*/  IMAD.MOV.U32 R10, RZ, RZ, R42 ;  /* 0x000000ffff0a7224 */ /* 0x000fe400078e002a */
[----:B------:R-:W-:-:S07]  /*5c30*/  IMAD.MOV.U32 R13, RZ, RZ, R0 ;  /* 0x000000ffff0d7224 */ /* 0x000fce00078e0000 */
.L_x_74:
[----:B-1----:R-:W1:Y:S01]  /*5c40*/  LDC.64 R8, c[0x0][0x380] ;  /* 0x0000e000ff087b82 */ /* 0x002e620000000a00 */
[----:B------:R-:W-:Y:S01]  /*5c50*/  VIADD R17, R10, 0xffffffff ;  /* 0xffffffff0a117836 */ /* 0x000fe20000000000 */
[----:B------:R-:W-:Y:S03]  /*5c60*/  BSSY B2, `(.L_x_71) ;  /* 0x0000008000027945 */ /* 0x000fe60003800000 */
[----:B------:R-:W-:-:S04]  /*5c70*/  IMAD R11, R17, 0x100, R3 ;  /* 0x00000100110b7824 */ /* 0x000fc800078e0203 */
[----:B-1----:R-:W-:-:S07]  /*5c80*/  IMAD.WIDE R8, R11, 0x4, R8 ;  /* 0x000000040b087825 */ /* 0x002fce00078e0208 */
.L_x_72:
[----:B------:R-:W-:Y:S05]  /*5c90*/  YIELD ;  /* 0x0000000000007946 */ /* 0x000fea0003800000 */
[----:B------:R1:W-:Y:S06]  /*5ca0*/  MEMBAR.SC.CTA ;  /* 0x0000000000007992 */ /* 0x0003ec0000000000 */
[----:B-1----:R-:W2:Y:S02]  /*5cb0*/  LDG.E.STRONG.SYS R11, desc[UR6][R8.64] ;  /* 0x00000006080b7981 */ /* 0x002ea4000c1f5900 */
[----:B--2---:R-:W-:-:S13]  /*5cc0*/  ISETP.NE.AND P0, PT, R11, RZ, PT ;  /* 0x000000ff0b00720c */ /* 0x004fda0003f05270 */
[----:B------:R-:W-:Y:S05]  /*5cd0*/  @!P0 BRA `(.L_x_72) ;  /* 0xfffffffc00ec8947 */ /* 0x000fea000383ffff */
[----:B------:R-:W-:Y:S05]  /*5ce0*/  BSYNC B2 ;  /* 0x0000000000027941 */ /* 0x000fea0003800000 */
.L_x_71:
[----:B------:R-:W-:Y:S01]  /*5cf0*/  BSSY.RECONVERGENT B2, `(.L_x_73) ;  /* 0x0000006000027945 */ /* 0x000fe20003800200 */
[C---:B------:R-:W-:Y:S02]  /*5d00*/  ISETP.GT.AND P0, PT, R11.reuse, -0x1, PT ;  /* 0xffffffff0b00780c */ /* 0x040fe40003f04270 */
[----:B------:R-:W-:Y:S01]  /*5d10*/  LOP3.LUT R8, R11, 0x3fffffff, RZ, 0xc0, !PT ;  /* 0x3fffffff0b087812 */ /* 0x000fe200078ec0ff */
[----:B------:R-:W-:Y:S05]  /*5d20*/  WARPSYNC.EXCLUSIVE R6 ;  /* 0x0000000006007348 */ /* 0x000fea0003a00000 */
[----:B------:R-:W-:-:S05]  /*5d30*/  IMAD.IADD R13, R8, 0x1, R13 ;  /* 0x00000001080d7824 */ /* 0x000fca00078e020d */
[----:B------:R-:W-:-:S07]  /*5d40*/  VOTE.ANY R6, PT, P0 ;  /* 0x0000000000067806 */ /* 0x000fce00000e0100 */
[----:B------:R-:W-:Y:S05]  /*5d50*/  BSYNC.RECONVERGENT B2 ;  /* 0x0000000000027941 */ /* 0x000fea0003800200 */
.L_x_73:
[----:B------:R-:W-:Y:S01]  /*5d60*/  ISETP.GT.U32.AND P1, PT, R10, 0x1, PT ;  /* 0x000000010a00780c */ /* 0x000fe20003f24070 */
[----:B------:R-:W-:-:S12]  /*5d70*/  IMAD.MOV.U32 R10, RZ, RZ, R17 ;  /* 0x000000ffff0a7224 */ /* 0x000fd800078e0011 */
[----:B------:R-:W-:Y:S05]  /*5d80*/  @P0 BRA P1, `(.L_x_74) ;  /* 0xfffffffc00ac0947 */ /* 0x000fea000083ffff */
[----:B------:R-:W-:Y:S05]  /*5d90*/  BSYNC B0 ;  /* 0x0000000000007941 */ /* 0x000fea0003800000 */
.L_x_70:
[----:B------:R2:W3:Y:S02]  /*5da0*/  LDS.64 R8, [R19+0x6600] ;  /* 0x0066000013087984 */ /* 0x0004e40000000a00 */
.L_x_69:
[----:B------:R-:W4:Y:S01]  /*5db0*/  LDC.64 R10, c[0x0][0x380] ;  /* 0x0000e000ff0a7b82 */ /* 0x000f220000000a00 */
[C---:B------:R-:W-:Y:S01]  /*5dc0*/  IMAD.IADD R17, R13.reuse, 0x1, -R0 ;  /* 0x000000010d117824 */ /* 0x040fe200078e0a00 */
[----:B------:R-:W-:Y:S01]  /*5dd0*/  LOP3.LUT R13, R13, 0x80000000, RZ, 0xfc, !PT ;  /* 0x800000000d0d7812 */ /* 0x000fe200078efcff */
[----:B------:R-:W-:-:S03]  /*5de0*/  IMAD R21, R42, 0x100, R3 ;  /* 0x000001002a157824 */ /* 0x000fc600078e0203 */
[----:B-1-3--:R-:W-:-:S04]  /*5df0*/  IADD3 R8, P0, PT, R17, R8, RZ ;  /* 0x0000000811087210 */ /* 0x00afc80007f1e0ff */
[----:B------:R-:W-:-:S05]  /*5e00*/  LEA.HI.X.SX32 R9, R17, R9, 0x1, P0 ;  /* 0x0000000911097211 */ /* 0x000fca00000f0eff */
[----:B------:R1:W-:Y:S01]  /*5e10*/  STS.64 [R19+0x6600], R8 ;  /* 0x0066000813007388 */ /* 0x0003e20000000a00 */
[----:B----4-:R-:W-:-:S05]  /*5e20*/  IMAD.WIDE R10, R21, 0x4, R10 ;  /* 0x00000004150a7825 */ /* 0x010fca00078e020a */
[----:B------:R1:W-:Y:S02]  /*5e30*/  STG.E.STRONG.SYS desc[UR6][R10.64], R13 ;  /* 0x0000000d0a007986 */ /* 0x0003e4000c115906 */
.L_x_68:
[----:B------:R-:W-:Y:S05]  /*5e40*/  BSYNC B1 ;  /* 0x0000000000017941 */ /* 0x000fea0003800000 */
.L_x_67:
[----:B------:R-:W3:Y:S01]  /*5e50*/  LDC R23, c[0x0][0x3c0] ;  /* 0x0000f000ff177b82 */ /* 0x000ee20000000800 */
[----:B--2---:R-:W-:-:S07]  /*5e60*/  VIADD R6, R54, 0x1980 ;  /* 0x0000198036067836 */ /* 0x004fce0000000000 */
[----:B-1----:R-:W1:Y:S01]  /*5e70*/  LDC.64 R10, c[0x0][0x390] ;  /* 0x0000e400ff0a7b82 */ /* 0x002e620000000a00 */
[----:B---3--:R-:W-:Y:S02]  /*5e80*/  ISETP.GE.AND P0, PT, R6, R23, PT ;  /* 0x000000170600720c */ /* 0x008fe40003f06270 */
[----:B-1----:R-:W-:-:S04]  /*5e90*/  ISETP.EQ.U32.AND P1, PT, R10, RZ, PT ;  /* 0x000000ff0a00720c */ /* 0x002fc80003f22070 */
[----:B------:R-:W-:-:S04]  /*5ea0*/  ISETP.EQ.OR.EX P0, PT, R11, RZ, !P0, P1 ;  /* 0x000000ff0b00720c */ /* 0x000fc80004702710 */
[----:B------:R-:W-:-:S13]  /*5eb0*/  ISETP.GT.U32.OR P0, PT, R3, 0xff, P0 ;  /* 0x000000ff0300780c */ /* 0x000fda0000704470 */
[----:B------:R-:W-:Y:S05]  /*5ec0*/  @P0 BRA `(.L_x_75) ;  /* 0x0000000000200947 */ /* 0x000fea0003800000 */
[----:B------:R-:W1:Y:S01]  /*5ed0*/  LDS.64 R8, [R19+0x6600] ;  /* 0x0066000013087984 */ /* 0x000e620000000a00 */
[C---:B------:R-:W-:Y:S02]  /*5ee0*/  LEA R10, P2, R3.reuse, R10, 0x3 ;  /* 0x0000000a030a7211 */ /* 0x040fe400078418ff */
[--C-:B------:R-:W-:Y:S02]  /*5ef0*/  SHF.R.S32.HI R13, RZ, 0x1f, R0.reuse ;  /* 0x0000001fff0d7819 */ /* 0x100fe40000011400 */
[----:B------:R-:W-:Y:S02]  /*5f00*/  LEA.HI.X R11, R3, R11, RZ, 0x3, P2 ;  /* 0x0000000b030b7211 */ /* 0x000fe400010f1cff */
[----:B-1----:R-:W-:Y:S02]  /*5f10*/  IADD3 R8, P0, P1, R8, R15, R0 ;  /* 0x0000000f08087210 */ /* 0x002fe4000791e000 */
[----:B------:R-:W-:-:S04]  /*5f20*/  SHF.R.S32.HI R15, RZ, 0x1f, R15 ;  /* 0x0000001fff0f7819 */ /* 0x000fc8000001140f */
[----:B------:R-:W-:-:S05]  /*5f30*/  IADD3.X R9, PT, PT, R9, R15, R13, P0, P1 ;  /* 0x0000000f09097210 */ /* 0x000fca00007e240d */
[----:B------:R1:W-:Y:S02]  /*5f40*/  STG.E.64 desc[UR6][R10.64], R8 ;  /* 0x000000080a007986 */ /* 0x0003e4000c101b06 */
.L_x_75:
[----:B------:R-:W-:Y:S01]  /*5f50*/  ISETP.GT.AND P0, PT, R6, R23, PT ;  /* 0x000000170600720c */ /* 0x000fe20003f04270 */
[----:B------:R-:W-:Y:S05]  /*5f60*/  WARPSYNC.ALL ;  /* 0x0000000000007948 */ /* 0x000fea0003800000 */
[----:B------:R-:W-:Y:S01]  /*5f70*/  BAR.SYNC.DEFER_BLOCKING 0x0 ;  /* 0x0000000000007b1d */ /* 0x000fe20000010000 */
[----:B------:R-:W-:-:S06]  /*5f80*/  IMAD R22, R3, 0x4, R7 ;  /* 0x0000000403167824 */ /* 0x000fcc00078e0207 */
[----:B------:R-:W-:Y:S05]  /*5f90*/  @P0 BRA `(.L_x_76) ;  /* 0x0000000c003c0947 */ /* 0x000fea0003800000 */
[----:B------:R-:W2:Y:S01]  /*5fa0*/  LDS R0, [R22] ;  /* 0x0000000016007984 */ /* 0x000ea20000000800 */
[----:B------:R-:W2:Y:S01]  /*5fb0*/  LDCU UR5, c[0x0][0x3c4] ;  /* 0x00007880ff0577ac */ /* 0x000ea20008000800 */
[----:B------:R-:W3:Y:S01]  /*5fc0*/  LDCU.64 UR8, c[0x0][0x3a0] ;  /* 0x00007400ff0877ac */ /* 0x000ee20008000a00 */
[----:B--2---:R-:W-:Y:S02]  /*5fd0*/  SHF.R.U32.HI R6, RZ, UR5, R0 ;  /* 0x00000005ff067c19 */ /* 0x004fe40008011600 */
[----:B------:R-:W-:Y:S02]  /*5fe0*/  LOP3.LUT R15, R0, 0x80000000, RZ, 0x3c, !PT ;  /* 0x80000000000f7812 */ /* 0x000fe400078e3cff */
[----:B------:R-:W-:-:S05]  /*5ff0*/  LOP3.LUT R6, R6, UR4, RZ, 0x30, !PT ;  /* 0x0000000406067c12 */ /* 0x000fca000f8e30ff */
[----:B-1----:R-:W-:-:S06]  /*6000*/  IMAD R8, R6, 0x8, R7 ;  /* 0x0000000806087824 */ /* 0x002fcc00078e0207 */
[----:B------:R-:W1:Y:S02]  /*6010*/  LDS.64 R8, [R8+0x6600] ;  /* 0x0066000008087984 */ /* 0x000e640000000a00 */
[----:B-1----:R-:W-:-:S05]  /*6020*/  IADD3 R6, P1, PT, R8, R3, RZ ;  /* 0x0000000308067210 */ /* 0x002fca0007f3e0ff */
[----:B------:R-:W-:Y:S01]  /*6030*/  IMAD.X R9, RZ, RZ, R9, P1 ;  /* 0x000000ffff097224 */ /* 0x000fe200008e0609 */
[----:B---3--:R-:W-:-:S04]  /*6040*/  LEA R10, P1, R6, UR8, 0x2 ;  /* 0x00000008060a7c11 */ /* 0x008fc8000f8210ff */
[----:B------:R-:W-:-:S05]  /*6050*/  LEA.HI.X R11, R6, UR9, R9, 0x2, P1 ;  /* 0x00000009060b7c11 */ /* 0x000fca00088f1409 */
[----:B------:R-:W-:Y:S01]  /*6060*/  STG.E desc[UR6][R10.64], R15 ;  /* 0x0000000f0a007986 */ /* 0x000fe2000c101906 */
[----:B------:R-:W-:-:S03]  /*6070*/  NOP ;  /* 0x0000000000007918 */ /* 0x000fc60000000000 */
[----:B------:R-:W1:Y:S02]  /*6080*/  LDS R0, [R22+0x600] ;  /* 0x0006000016007984 */ /* 0x000e640000000800 */
[----:B-1----:R-:W-:Y:S02]  /*6090*/  SHF.R.U32.HI R6, RZ, UR5, R0 ;  /* 0x00000005ff067c19 */ /* 0x002fe40008011600 */
[----:B------:R-:W-:Y:S02]  /*60a0*/  LOP3.LUT R15, R0, 0x80000000, RZ, 0x3c, !PT ;  /* 0x80000000000f7812 */ /* 0x000fe400078e3cff */
[----:B------:R-:W-:-:S05]  /*60b0*/  LOP3.LUT R6, R6, UR4, RZ, 0x30, !PT ;  /* 0x0000000406067c12 */ /* 0x000fca000f8e30ff */
[----:B------:R-:W-:-:S06]  /*60c0*/  IMAD R8, R6, 0x8, R7 ;  /* 0x0000000806087824 */ /* 0x000fcc00078e0207 */
[----:B------:R-:W1:Y:S02]  /*60d0*/  LDS.64 R8, [R8+0x6600] ;  /* 0x0066000008087984 */ /* 0x000e640000000a00 */
[----:B-1----:R-:W-:-:S05]  /*60e0*/  IADD3 R6, P1, PT, R8, R3, RZ ;  /* 0x0000000308067210 */ /* 0x002fca0007f3e0ff */
[----:B------:R-:W-:Y:S01]  /*60f0*/  IMAD.X R9, RZ, RZ, R9, P1 ;  /* 0x000000ffff097224 */ /* 0x000fe200008e0609 */
[----:B------:R-:W-:-:S04]  /*6100*/  LEA R12, P1, R6, UR8, 0x2 ;  /* 0x00000008060c7c11 */ /* 0x000fc8000f8210ff */
        /* <DEDUP_REMOVED lines=163> */
[----:B------:R-:W-:-:S05]  /*6b40*/  IMAD R12, R6, 0x8, R7 ;  /* 0x00000008060c7824 */ /* 0x000fca00078e0207 */
        /* <DEDUP_REMOVED lines=17> */
[----:B------:R1:W-:Y:S01]  /*6c60*/  STG.E desc[UR6][R6.64+0x6000], R9 ;  /* 0x0060000906007986 */ /* 0x0003e2000c101906 */
[----:B------:R-:W-:Y:S01]  /*6c70*/  NOP ;  /* 0x0000000000007918 */ /* 0x000fe20000000000 */
[----:B------:R-:W-:Y:S05]  /*6c80*/  BRA `(.L_x_77) ;  /* 0x00000014000c7947 */ /* 0x000fea0003800000 */
.L_x_76:
[----:B-1----:R-:W-:Y:S01]  /*6c90*/  IMAD R9, R42, -0x1980, R23 ;  /* 0xffffe6802a097824 */ /* 0x002fe200078e0217 */
[----:B------:R-:W-:Y:S01]  /*6ca0*/  BSSY.RECONVERGENT B0, `(.L_x_78) ;  /* 0x000001b000007945 */ /* 0x000fe20003800200 */
[C---:B------:R-:W-:Y:S02]  /*6cb0*/  VIADD R0, R3.reuse, 0x180 ;  /* 0x0000018003007836 */ /* 0x040fe40000000000 */
[C---:B------:R-:W-:Y:S01]  /*6cc0*/  VIADD R6, R3.reuse, 0x300 ;  /* 0x0000030003067836 */ /* 0x040fe20000000000 */
[CC--:B------:R-:W-:Y:S01]  /*6cd0*/  ISETP.GE.AND P1, PT, R3.reuse, R9.reuse, PT ;  /* 0x000000090300720c */ /* 0x0c0fe20003f26270 */
[C---:B------:R-:W-:Y:S01]  /*6ce0*/  VIADD R8, R3.reuse, 0x480 ;  /* 0x0000048003087836 */ /* 0x040fe20000000000 */
[-C--:B------:R-:W-:Y:S01]  /*6cf0*/  ISETP.GE.AND P2, PT, R0, R9.reuse, PT ;  /* 0x000000090000720c */ /* 0x080fe20003f46270 */
[C---:B------:R-:W-:Y:S01]  /*6d00*/  VIADD R0, R3.reuse, 0x600 ;  /* 0x0000060003007836 */ /* 0x040fe20000000000 */
[-C--:B------:R-:W-:Y:S01]  /*6d10*/  ISETP.GE.AND P3, PT, R6, R9.reuse, PT ;  /* 0x000000090600720c */ /* 0x080fe20003f66270 */
[C---:B------:R-:W-:Y:S01]  /*6d20*/  VIADD R6, R3.reuse, 0x780 ;  /* 0x0000078003067836 */ /* 0x040fe20000000000 */
[-C--:B------:R-:W-:Y:S01]  /*6d30*/  ISETP.GE.AND P4, PT, R8, R9.reuse, PT ;  /* 0x000000090800720c */ /* 0x080fe20003f86270 */
[----:B------:R-:W-:Y:S01]  /*6d40*/  VIADD R8, R3, 0x900 ;  /* 0x0000090003087836 */ /* 0x000fe20000000000 */
[----:B------:R-:W-:-:S02]  /*6d50*/  ISETP.GE.AND P5, PT, R0, R9, PT ;  /* 0x000000090000720c */ /* 0x000fc40003fa6270 */
[----:B------:R-:W-:-:S03]  /*6d60*/  ISETP.GE.AND P6, PT, R6, R9, PT ;  /* 0x000000090600720c */ /* 0x000fc60003fc6270 */
[----:B------:R-:W-:Y:S10]  /*6d70*/  @P1 BRA `(.L_x_79) ;  /* 0x0000000000341947 */ /* 0x000ff40003800000 */
[----:B------:R-:W1:Y:S01]  /*6d80*/  LDS R0, [R22] ;  /* 0x0000000016007984 */ /* 0x000e620000000800 */
[----:B------:R-:W1:Y:S01]  /*6d90*/  LDCU UR5, c[0x0][0x3c4] ;  /* 0x00007880ff0577ac */ /* 0x000e620008000800 */
[----:B------:R-:W2:Y:S01]  /*6da0*/  LDCU.64 UR8, c[0x0][0x3a0] ;  /* 0x00007400ff0877ac */ /* 0x000ea20008000a00 */
[----:B-1----:R-:W-:Y:S02]  /*6db0*/  SHF.R.U32.HI R6, RZ, UR5, R0 ;  /* 0x00000005ff067c19 */ /* 0x002fe40008011600 */
[----:B------:R-:W-:Y:S02]  /*6dc0*/  LOP3.LUT R13, R0, 0x80000000, RZ, 0x3c, !PT ;  /* 0x80000000000d7812 */ /* 0x000fe400078e3cff */
[----:B------:R-:W-:-:S05]  /*6dd0*/  LOP3.LUT R6, R6, UR4, RZ, 0x30, !PT ;  /* 0x0000000406067c12 */ /* 0x000fca000f8e30ff */
[----:B------:R-:W-:-:S05]  /*6de0*/  IMAD R6, R6, 0x8, R7 ;  /* 0x0000000806067824 */ /* 0x000fca00078e0207 */
[----:B------:R-:W1:Y:S02]  /*6df0*/  LDS.64 R10, [R6+0x6600] ;  /* 0x00660000060a7984 */ /* 0x000e640000000a00 */
[----:B-1----:R-:W-:-:S05]  /*6e00*/  IADD3 R12, P1, PT, R10, R3, RZ ;  /* 0x000000030a0c7210 */ /* 0x002fca0007f3e0ff */
[----:B------:R-:W-:Y:S01]  /*6e10*/  IMAD.X R11, RZ, RZ, R11, P1 ;  /* 0x000000ffff0b7224 */ /* 0x000fe200008e060b */
[----:B--2---:R-:W-:-:S04]  /*6e20*/  LEA R10, P1, R12, UR8, 0x2 ;  /* 0x000000080c0a7c11 */ /* 0x004fc8000f8210ff */
[----:B------:R-:W-:-:S05]  /*6e30*/  LEA.HI.X R11, R12, UR9, R11, 0x2, P1 ;  /* 0x000000090c0b7c11 */ /* 0x000fca00088f140b */
[----:B------:R1:W-:Y:S04]  /*6e40*/  STG.E desc[UR6][R10.64], R13 ;  /* 0x0000000d0a007986 */ /* 0x0003e8000c101906 */
.L_x_79:
[----:B------:R-:W-:Y:S05]  /*6e50*/  BSYNC.RECONVERGENT B0 ;  /* 0x0000000000007941 */ /* 0x000fea0003800200 */
.L_x_78:
[----:B------:R-:W-:Y:S01]  /*6e60*/  NOP ;  /* 0x0000000000007918 */ /* 0x000fe20000000000 */
[----:B------:R-:W-:Y:S01]  /*6e70*/  BSSY.RECONVERGENT B0, `(.L_x_80) ;  /* 0x0000011000007945 */ /* 0x000fe20003800200 */
[----:B------:R-:W-:Y:S01]  /*6e80*/  ISETP.GE.AND P1, PT, R8, R9, PT ;  /* 0x000000090800720c */ /* 0x000fe20003f26270 */
[----:B------:R-:W-:Y:S02]  /*6e90*/  VIADD R8, R3, 0xa80 ;  /* 0x00000a8003087836 */ /* 0x000fe40000000000 */
[----:B------:R-:W-:Y:S10]  /*6ea0*/  @P2 BRA `(.L_x_81) ;  /* 0x0000000000342947 */ /* 0x000ff40003800000 */
[----:B------:R-:W2:Y:S01]  /*6eb0*/  LDS R0, [R22+0x600] ;  /* 0x0006000016007984 */ /* 0x000ea20000000800 */
[----:B------:R-:W2:Y:S01]  /*6ec0*/  LDCU UR5, c[0x0][0x3c4] ;  /* 0x00007880ff0577ac */ /* 0x000ea20008000800 */
[----:B------:R-:W3:Y:S01]  /*6ed0*/  LDCU.64 UR8, c[0x0][0x3a0] ;  /* 0x00007400ff0877ac */ /* 0x000ee20008000a00 */
[----:B--2---:R-:W-:Y:S02]  /*6ee0*/  SHF.R.U32.HI R6, RZ, UR5, R0 ;  /* 0x00000005ff067c19 */ /* 0x004fe40008011600 */
[----:B-1----:R-:W-:Y:S02]  /*6ef0*/  LOP3.LUT R13, R0, 0x80000000, RZ, 0x3c, !PT ;  /* 0x80000000000d7812 */ /* 0x002fe400078e3cff */
[----:B------:R-:W-:-:S05]  /*6f00*/  LOP3.LUT R6, R6, UR4, RZ, 0x30, !PT ;  /* 0x0000000406067c12 */ /* 0x000fca000f8e30ff */
[----:B------:R-:W-:-:S05]  /*6f10*/  IMAD R6, R6, 0x8, R7 ;  /* 0x0000000806067824 */ /* 0x000fca00078e0207 */
[----:B------:R-:W1:Y:S02]  /*6f20*/  LDS.64 R10, [R6+0x6600] ;  /* 0x00660000060a7984 */ /* 0x000e640000000a00 */
[----:B-1----:R-:W-:-:S05]  /*6f30*/  IADD3 R12, P2, PT, R10, R3, RZ ;  /* 0x000000030a0c7210 */ /* 0x002fca0007f5e0ff */
[----:B------:R-:W-:Y:S01]  /*6f40*/  IMAD.X R11, RZ, RZ, R11, P2 ;  /* 0x000000ffff0b7224 */ /* 0x000fe200010e060b */
[----:B---3--:R-:W-:-:S04]  /*6f50*/  LEA R10, P2, R12, UR8, 0x2 ;  /* 0x000000080c0a7c11 */ /* 0x008fc8000f8410ff */
[----:B------:R-:W-:-:S05]  /*6f60*/  LEA.HI.X R11, R12, UR9, R11, 0x2, P2 ;  /* 0x000000090c0b7c11 */ /* 0x000fca00090f140b */
[----:B------:R2:W-:Y:S04]  /*6f70*/  STG.E desc[UR6][R10.64+0x600], R13 ;  /* 0x0006000d0a007986 */ /* 0x0005e8000c101906 */
.L_x_81:
[----:B------:R-:W-:Y:S05]  /*6f80*/  BSYNC.RECONVERGENT B0 ;  /* 0x0000000000007941 */ /* 0x000fea0003800200 */
.L_x_80:
[----:B------:R-:W-:Y:S01]  /*6f90*/  NOP ;  /* 0x0000000000007918 */ /* 0x000fe20000000000 */
[----:B------:R-:W-:Y:S01]  /*6fa0*/  BSSY.RECONVERGENT B0, `(.L_x_82) ;  /* 0x0000011000007945 */ /* 0x000fe20003800200 */
[----:B------:R-:W-:Y:S02]  /*6fb0*/  ISETP.GE.AND P2, PT, R8, R9, PT ;  /* 0x000000090800720c */ /* 0x000fe40003f46270 */
[----:B------:R-:W-:Y:S01]  /*6fc0*/  LOP3.LUT R8, R3, 0xc00, RZ, 0xfc, !PT ;  /* 0x00000c0003087812 */ /* 0x000fe200078efcff */
[----:B------:R-:W-:Y:S10]  /*6fd0*/  @P3 BRA `(.L_x_83) ;  /* 0x0000000000343947 */ /* 0x000ff40003800000 */
[----:B------:R-:W3:Y:S01]  /*6fe0*/  LDS R0, [R22+0xc00] ;  /* 0x000c000016007984 */ /* 0x000ee20000000800 */
[----:B------:R-:W3:Y:S01]  /*6ff0*/  LDCU UR5, c[0x0][0x3c4] ;  /* 0x00007880ff0577ac */ /* 0x000ee20008000800 */
[----:B------:R-:W4:Y:S01]  /*7000*/  LDCU.64 UR8, c[0x0][0x3a0] ;  /* 0x00007400ff0877ac */ /* 0x000f220008000a00 */
[----:B---3--:R-:W-:Y:S02]  /*7010*/  SHF.R.U32.HI R6, RZ, UR5, R0 ;  /* 0x00000005ff067c19 */ /* 0x008fe40008011600 */
[----:B-12---:R-:W-:Y:S02]  /*7020*/  LOP3.LUT R13, R0, 0x80000000, RZ, 0x3c, !PT ;  /* 0x80000000000d7812 */ /* 0x006fe400078e3cff */
[----:B------:R-:W-:-:S05]  /*7030*/  LOP3.LUT R6, R6, UR4, RZ, 0x30, !PT ;  /* 0x0000000406067c12 */ /* 0x000fca000f8e30ff */
[----:B------:R-:W-:-:S05]  /*7040*/  IMAD R6, R6, 0x8, R7 ;  /* 0x0000000806067824 */ /* 0x000fca00078e0207 */
[----:B------:R-:W1:Y:S02]  /*7050*/  LDS.64 R10, [R6+0x6600] ;  /* 0x00660000060a7984 */ /* 0x000e640000000a00 */
[----:B-1----:R-:W-:-:S05]  /*7060*/  IADD3 R12, P3, PT, R10, R3, RZ ;  /* 0x000000030a0c7210 */ /* 0x002fca0007f7e0ff */
[----:B------:R-:W-:Y:S01]  /*7070*/  IMAD.X R11, RZ, RZ, R11, P3 ;  /* 0x000000ffff0b7224 */ /* 0x000fe200018e060b */
[----:B----4-:R-:W-:-:S04]  /*7080*/  LEA R10, P3, R12, UR8, 0x2 ;  /* 0x000000080c0a7c11 */ /* 0x010fc8000f8610ff */
[----:B------:R-:W-:-:S05]  /*7090*/  LEA.HI.X R11, R12, UR9, R11, 0x2, P3 ;  /* 0x000000090c0b7c11 */ /* 0x000fca00098f140b */
[----:B------:R3:W-:Y:S04]  /*70a0*/  STG.E desc[UR6][R10.64+0xc00], R13 ;  /* 0x000c000d0a007986 */ /* 0x0007e8000c101906 */
.L_x_83:
[----:B------:R-:W-:Y:S05]  /*70b0*/  BSYNC.RECONVERGENT B0 ;  /* 0x0000000000007941 */ /* 0x000fea0003800200 */
.L_x_82:
[----:B------:R-:W-:Y:S01]  /*70c0*/  NOP ;  /* 0x0000000000007918 */ /* 0x000fe20000000000 */
[----:B------:R-:W-:Y:S01]  /*70d0*/  BSSY.RECONVERGENT B0, `(.L_x_84) ;  /* 0x0000011000007945 */ /* 0x000fe20003800200 */
[----:B------:R-:W-:Y:S01]  /*70e0*/  ISETP.GE.AND P3, PT, R8, R9, PT ;  /* 0x000000090800720c */ /* 0x000fe20003f66270 */
[----:B------:R-:W-:Y:S02]  /*70f0*/  VIADD R8, R3, 0xd80 ;  /* 0x00000d8003087836 */ /* 0x000fe40000000000 */
[----:B------:R-:W-:Y:S10]  /*7100*/  @P4 BRA `(.L_x_85) ;  /* 0x0000000000344947 */ /* 0x000ff40003800000 */
[----:B------:R-:W4:Y:S01]  /*7110*/  LDS R0, [R22+0x1200] ;  /* 0x0012000016007984 */ /* 0x000f220000000800 */
[----:B------:R-:W4:Y:S01]  /*7120*/  LDCU UR5, c[0x0][0x3c4] ;  /* 0x00007880ff0577ac */ /* 0x000f220008000800 */
[----:B------:R-:W5:Y:S01]  /*7130*/  LDCU.64 UR8, c[0x0][0x3a0] ;  /* 0x00007400ff0877ac */ /* 0x000f620008000a00 */
[----:B----4-:R-:W-:Y:S02]  /*7140*/  SHF.R.U32.HI R6, RZ, UR5, R0 ;  /* 0x00000005ff067c19 */ /* 0x010fe40008011600 */
[----:B-123--:R-:W-:Y:S02]  /*7150*/  LOP3.LUT R13, R0, 0x80000000, RZ, 0x3c, !PT ;  /* 0x80000000000d7812 */ /* 0x00efe400078e3cff */
[----:B------:R-:W-:-:S05]  /*7160*/  LOP3.LUT R6, R6, UR4, RZ, 0x30, !PT ;  /* 0x0000000406067c12 */ /* 0x000fca000f8e30ff */
[----:B------:R-:W-:-:S05]  /*7170*/  IMAD R6, R6, 0x8, R7 ;  /* 0x0000000806067824 */ /* 0x000fca00078e0207 */
[----:B------:R-:W1:Y:S02]  /*7180*/  LDS.64 R10, [R6+0x6600] ;  /* 0x00660000060a7984 */ /* 0x000e640000000a00 */
[----:B-1----:R-:W-:-:S05]  /*7190*/  IADD3 R12, P4, PT, R10, R3, RZ ;  /* 0x000000030a0c7210 */ /* 0x002fca0007f9e0ff */
[----:B------:R-:W-:Y:S01]  /*71a0*/  IMAD.X R11, RZ, RZ, R11, P4 ;  /* 0x000000ffff0b7224 */ /* 0x000fe200020e060b */
[----:B-----5:R-:W-:-:S04]  /*71b0*/  LEA R10, P4, R12, UR8, 0x2 ;  /* 0x000000080c0a7c11 */ /* 0x020fc8000f8810ff */
[----:B------:R-:W-:-:S05]  /*71c0*/  LEA.HI.X R11, R12, UR9, R11, 0x2, P4 ;  /* 0x000000090c0b7c11 */ /* 0x000fca000a0f140b */
[----:B------:R4:W-:Y:S04]  /*71d0*/  STG.E desc[UR6][R10.64+0x1200], R13 ;  /* 0x0012000d0a007986 */ /* 0x0009e8000c101906 */
.L_x_85:
[----:B------:R-:W-:Y:S05]  /*71e0*/  BSYNC.RECONVERGENT B0 ;  /* 0x0000000000007941 */ /* 0x000fea0003800200 */
.L_x_84:
[----:B------:R-:W-:Y:S01]  /*71f0*/  NOP ;  /* 0x0000000000007918 */ /* 0x000fe20000000000 */
[----:B------:R-:W-:Y:S01]  /*7200*/  BSSY.RECONVERGENT B0, `(.L_x_86) ;  /* 0x0000011000007945 */ /* 0x000fe20003800200 */
[----:B------:R-:W-:Y:S01]  /*7210*/  ISETP.GE.AND P4, PT, R8, R9, PT ;  /* 0x000000090800720c */ /* 0x000fe20003f86270 */
[----:B------:R-:W-:Y:S02]  /*7220*/  VIADD R8, R3, 0xf00 ;  /* 0x00000f0003087836 */ /* 0x000fe40000000000 */
[----:B------:R-:W-:Y:S10]  /*7230*/  @P5 BRA `(.L_x_87) ;  /* 0x0000000000345947 */ /* 0x000ff40003800000 */
[----:B------:R-:W5:Y:S01]  /*7240*/  LDS R0, [R22+0x1800] ;  /* 0x0018000016007984 */ /* 0x000f620000000800 */
[----:B------:R-:W5:Y:S01]  /*7250*/  LDCU UR5, c[0x0][0x3c4] ;  /* 0x00007880ff0577ac */ /* 0x000f620008000800 */
[----:B------:R-:W0:Y:S01]  /*7260*/  LDCU.64 UR8, c[0x0][0x3a0] ;  /* 0x00007400ff0877ac */ /* 0x000e220008000a00 */
[----:B-----5:R-:W-:Y:S02]  /*7270*/  SHF.R.U32.HI R6, RZ, UR5, R0 ;  /* 0x00000005ff067c19 */ /* 0x020fe40008011600 */
[----:B-1234-:R-:W-:Y:S02]  /*7280*/  LOP3.LUT R13, R0, 0x80000000, RZ, 0x3c, !PT ;  /* 0x80000000000d7812 */ /* 0x01efe400078e3cff */
[----:B------:R-:W-:-:S05]  /*7290*/  LOP3.LUT R6, R6, UR4, RZ, 0x30, !PT ;  /* 0x0000000406067c12 */ /* 0x000fca000f8e30ff */
[----:B------:R-:W-:-:S05]  /*72a0*/  IMAD R6, R6, 0x8, R7 ;  /* 0x0000000806067824 */ /* 0x000fca00078e0207 */
[----:B------:R-:W1:Y:S02]  /*72b0*/  LDS.64 R10, [R6+0x6600] ;  /* 0x00660000060a7984 */ /* 0x000e640000000a00 */
[----:B-1----:R-:W-:-:S05]  /*72c0*/  IADD3 R12, P5, PT, R10, R3, RZ ;  /* 0x000000030a0c7210 */ /* 0x002fca0007fbe0ff */
[----:B------:R-:W-:Y:S01]  /*72d0*/  IMAD.X R11, RZ, RZ, R11, P5 ;  /* 0x000000ffff0b7224 */ /* 0x000fe200028e060b */
[----:B0-----:R-:W-:-:S04]  /*72e0*/  LEA R10, P5, R12, UR8, 0x2 ;  /* 0x000000080c0a7c11 */ /* 0x001fc8000f8a10ff */
[----:B------:R-:W-:-:S05]  /*72f0*/  LEA.HI.X R11, R12, UR9, R11, 0x2, P5 ;  /* 0x000000090c0b7c11 */ /* 0x000fca000a8f140b */
[----:B------:R0:W-:Y:S04]  /*7300*/  STG.E desc[UR6][R10.64+0x1800], R13 ;  /* 0x0018000d0a007986 */ /* 0x0001e8000c101906 */
.L_x_87:
[----:B------:R-:W-:Y:S05]  /*7310*/  BSYNC.RECONVERGENT B0 ;  /* 0x0000000000007941 */ /* 0x000fea0003800200 */
.L_x_86:
        /* <DEDUP_REMOVED lines=9> */
[----:B01234-:R-:W-:Y:S02]  /*73b0*/  LOP3.LUT R13, R0, 0x80000000, RZ, 0x3c, !PT ;  /* 0x80000000000d7812 */ /* 0x01ffe400078e3cff */
[----:B------:R-:W-:-:S05]  /*73c0*/  LOP3.LUT R6, R6, UR4, RZ, 0x30, !PT ;  /* 0x0000000406067c12 */ /* 0x000fca000f8e30ff */
[----:B------:R-:W-:-:S05]  /*73d0*/  IMAD R6, R6, 0x8, R7 ;  /* 0x0000000806067824 */ /* 0x000fca00078e0207 */
[----:B------:R-:W0:Y:S02]  /*73e0*/  LDS.64 R10, [R6+0x6600] ;  /* 0x00660000060a7984 */ /* 0x000e240000000a00 */
[----:B0-----:R-:W-:-:S05]  /*73f0*/  IADD3 R12, P6, PT, R10, R3, RZ ;  /* 0x000000030a0c7210 */ /* 0x001fca0007fde0ff */
[----:B------:R-:W-:Y:S01]  /*7400*/  IMAD.X R11, RZ, RZ, R11, P6 ;  /* 0x000000ffff0b7224 */ /* 0x000fe200030e060b */
[----:B------:R-:W-:-:S04]  /*7410*/  LEA R10, P6, R12, UR8, 0x2 ;  /* 0x000000080c0a7c11 */ /* 0x000fc8000f8c10ff */
[----:B------:R-:W-:-:S05]  /*7420*/  LEA.HI.X R11, R12, UR9, R11, 0x2, P6 ;  /* 0x000000090c0b7c11 */ /* 0x000fca000b0f140b */
[----:B------:R0:W-:Y:S04]  /*7430*/  STG.E desc[UR6][R10.64+0x1e00], R13 ;  /* 0x001e000d0a007986 */ /* 0x0001e8000c101906 */
.L_x_89:
[----:B------:R-:W-:Y:S05]  /*7440*/  BSYNC.RECONVERGENT B0 ;  /* 0x0000000000007941 */ /* 0x000fea0003800200 */
.L_x_88:
        /* <DEDUP_REMOVED lines=18> */
.L_x_91:
[----:B------:R-:W-:Y:S05]  /*7570*/  BSYNC.RECONVERGENT B0 ;  /* 0x0000000000007941 */ /* 0x000fea0003800200 */
.L_x_90:
        /* <DEDUP_REMOVED lines=18> */
.L_x_93:
[----:B------:R-:W-:Y:S05]  /*76a0*/  BSYNC.RECONVERGENT B0 ;  /* 0x0000000000007941 */ /* 0x000fea0003800200 */
.L_x_92:
        /* <DEDUP_REMOVED lines=18> */
.L_x_95:
[----:B------:R-:W-:Y:S05]  /*77d0*/  BSYNC.RECONVERGENT B0 ;  /* 0x0000000000007941 */ /* 0x000fea0003800200 */
.L_x_94:
        /* <DEDUP_REMOVED lines=18> */
.L_x_97:
[----:B------:R-:W-:Y:S05]  /*7900*/  BSYNC.RECONVERGENT B0 ;  /* 0x0000000000007941 */ /* 0x000fea0003800200 */
.L_x_96:
[----:B------:R-:W-:Y:S01]  /*7910*/  NOP ;  /* 0x0000000000007918 */ /* 0x000fe20000000000 */
[----:B------:R-:W-:Y:S01]  /*7920*/  BSSY.RECONVERGENT B0, `(.L_x_98) ;  /* 0x0000011000007945 */ /* 0x000fe20003800200 */
[----:B------:R-:W-:Y:S02]  /*7930*/  ISETP.GE.AND P4, PT, R8, R9, PT ;  /* 0x000000090800720c */ /* 0x000fe40003f86270 */
[----:B------:R-:W-:Y:S01]  /*7940*/  LOP3.LUT R8, R3, 0x1800, RZ, 0xfc, !PT ;  /* 0x0000180003087812 */ /* 0x000fe200078efcff */
        /* <DEDUP_REMOVED lines=14> */
.L_x_99:
[----:B------:R-:W-:Y:S05]  /*7a30*/  BSYNC.RECONVERGENT B0 ;  /* 0x0000000000007941 */ /* 0x000fea0003800200 */
.L_x_98:
[----:B------:R-:W-:Y:S01]  /*7a40*/  NOP ;  /* 0x0000000000007918 */ /* 0x000fe20000000000 */
[----:B------:R-:W-:Y:S01]  /*7a50*/  BSSY.RECONVERGENT B0, `(.L_x_100) ;  /* 0x0000010000007945 */ /* 0x000fe20003800200 */
[----:B------:R-:W-:-:S03]  /*7a60*/  ISETP.GE.AND P5, PT, R8, R9, PT ;  /* 0x000000090800720c */ /* 0x000fc60003fa6270 */
        /* <DEDUP_REMOVED lines=14> */
.L_x_101:
[----:B------:R-:W-:Y:S05]  /*7b50*/  BSYNC.RECONVERGENT B0 ;  /* 0x0000000000007941 */ /* 0x000fea0003800200 */
.L_x_100:
[----:B------:R-:W-:Y:S01]  /*7b60*/  NOP ;  /* 0x0000000000007918 */ /* 0x000fe20000000000 */
[----:B------:R-:W-:Y:S04]  /*7b70*/  BSSY.RECONVERGENT B0, `(.L_x_102) ;  /* 0x000000f000007945 */ /* 0x000fe80003800200 */
[----:B------:R-:W-:Y:S05]  /*7b80*/  @P1 BRA `(.L_x_103) ;  /* 0x0000000000341947 */ /* 0x000fea0003800000 */
        /* <DEDUP_REMOVED lines=13> */
.L_x_103:
[----:B------:R-:W-:Y:S05]  /*7c60*/  BSYNC.RECONVERGENT B0 ;  /* 0x0000000000007941 */ /* 0x000fea0003800200 */
.L_x_102:
        /* <DEDUP_REMOVED lines=16> */
.L_x_105:
[----:B------:R-:W-:Y:S05]  /*7d70*/  BSYNC.RECONVERGENT B0 ;  /* 0x0000000000007941 */ /* 0x000fea0003800200 */
.L_x_104:
        /* <DEDUP_REMOVED lines=16> */
.L_x_107:
[----:B------:R-:W-:Y:S05]  /*7e80*/  BSYNC.RECONVERGENT B0 ;  /* 0x0000000000007941 */ /* 0x000fea0003800200 */
.L_x_106:
        /* <DEDUP_REMOVED lines=16> */
.L_x_109:
[----:B------:R-:W-:Y:S05]  /*7f90*/  BSYNC.RECONVERGENT B0 ;  /* 0x0000000000007941 */ /* 0x000fea0003800200 */
.L_x_108:
[----:B------:R-:W-:Y:S01]  /*7fa0*/  NOP ;  /* 0x0000000000007918 */ /* 0x000fe20000000000 */
[----:B------:R-:W-:Y:S04]  /*7fb0*/  BSSY.RECONVERGENT B0, `(.L_x_110) ;  /* 0x000000f000007945 */ /* 0x000fe80003800200 */
[----:B------:R-:W-:Y:S05]  /*7fc0*/  @P5 BRA `(.L_x_111) ;  /* 0x0000000000345947 */ /* 0x000fea0003800000 */
[----:B------:R-:W5:Y:S01]  /*7fd0*/  LDS R0, [R22+0x6000] ;  /* 0x0060000016007984 */ /* 0x000f620000000800 */
[----:B------:R-:W5:Y:S01]  /*7fe0*/  LDCU UR5, c[0x0][0x3c4] ;  /* 0x00007880ff0577ac */ /* 0x000f620008000800 */
[----:B------:R-:W1:Y:S01]  /*7ff0*/  LDCU.64 UR8, c[0x0][0x3a0] ;  /* 0x00007400ff0877ac */ /* 0x000e620008000a00 */
[----:B-----5:R-:W-:-:S04]  /*8000*/  SHF.R.U32.HI R6, RZ, UR5, R0 ;  /* 0x00000005ff067c19 */ /* 0x020fc80008011600 */
[----:B------:R-:W-:-:S05]  /*8010*/  LOP3.LUT R6, R6, UR4, RZ, 0x30, !PT ;  /* 0x0000000406067c12 */ /* 0x000fca000f8e30ff */
[----:B0-----:R-:W-:-:S05]  /*8020*/  IMAD R8, R6, 0x8, R7 ;  /* 0x0000000806087824 */ /* 0x001fca00078e0207 */
[----:B------:R-:W0:Y:S02]  /*8030*/  LDS.64 R6, [R8+0x6600] ;  /* 0x0066000008067984 */ /* 0x000e240000000a00 */
[----:B0-----:R-:W-:-:S05]  /*8040*/  IADD3 R9, P1, PT, R6, R3, RZ ;  /* 0x0000000306097210 */ /* 0x001fca0007f3e0ff */
[----:B-1234-:R-:W-:Y:S01]  /*8050*/  IMAD.X R10, RZ, RZ, R7, P1 ;  /* 0x000000ffff0a7224 */ /* 0x01efe200008e0607 */
[----:B------:R-:W-:-:S04]  /*8060*/  LEA R6, P1, R9, UR8, 0x2 ;  /* 0x0000000809067c11 */ /* 0x000fc8000f8210ff */
[----:B------:R-:W-:Y:S02]  /*8070*/  LEA.HI.X R7, R9, UR9, R10, 0x2, P1 ;  /* 0x0000000909077c11 */ /* 0x000fe400088f140a */
[----:B------:R-:W-:-:S05]  /*8080*/  LOP3.LUT R9, R0, 0x80000000, RZ, 0x3c, !PT ;  /* 0x8000000000097812 */ /* 0x000fca00078e3cff */
[----:B------:R0:W-:Y:S02]  /*8090*/  STG.E desc[UR6][R6.64+0x6000], R9 ;  /* 0x0060000906007986 */ /* 0x0001e4000c101906 */
.L_x_111:
[----:B------:R-:W-:Y:S05]  /*80a0*/  BSYNC.RECONVERGENT B0 ;  /* 0x0000000000007941 */ /* 0x000fea0003800200 */
.L_x_110:
[----:B------:R-:W-:Y:S01]  /*80b0*/  NOP ;  /* 0x0000000000007918 */ /* 0x000fe20000000000 */
.L_x_77:
[----:B------:R-:W5:Y:S01]  /*80c0*/  LDS R0, [R22] ;  /* 0x0000000016007984 */ /* 0x000f620000000800 */
[----:B------:R-:W5:Y:S03]  /*80d0*/  LDCU UR5, c[0x0][0x3c4] ;  /* 0x00007880ff0577ac */ /* 0x000f660008000800 */
[----:B01----:R-:W0:Y:S04]  /*80e0*/  LDS R6, [R22+0x600] ;  /* 0x0006000016067984 */ /* 0x003e280000000800 */
[----:B------:R-:W1:Y:S04]  /*80f0*/  LDS R7, [R22+0xc00] ;  /* 0x000c000016077984 */ /* 0x000e680000000800 */
[----:B------:R-:W1:Y:S04]  /*8100*/  LDS R8, [R22+0x1200] ;  /* 0x0012000016087984 */ /* 0x000e680000000800 */
[----:B------:R-:W1:Y:S04]  /*8110*/  LDS R9, [R22+0x1800] ;  /* 0x0018000016097984 */ /* 0x000e680000000800 */
[----:B--234-:R-:W2:Y:S04]  /*8120*/  LDS R10, [R22+0x1e00] ;  /* 0x001e0000160a7984 */ /* 0x01cea80000000800 */
[----:B------:R-:W3:Y:S04]  /*8130*/  LDS R11, [R22+0x2400] ;  /* 0x00240000160b7984 */ /* 0x000ee80000000800 */
[----:B------:R-:W4:Y:S04]  /*8140*/  LDS R12, [R22+0x2a00] ;  /* 0x002a0000160c7984 */ /* 0x000f280000000800 */
[----:B------:R-:W4:Y:S04]  /*8150*/  LDS R13, [R22+0x3000] ;  /* 0x00300000160d7984 */ /* 0x000f280000000800 */
[----:B------:R-:W4:Y:S04]  /*8160*/  LDS R14, [R22+0x3600] ;  /* 0x00360000160e7984 */ /* 0x000f280000000800 */
[----:B------:R-:W4:Y:S01]  /*8170*/  LDS R15, [R22+0x3c00] ;  /* 0x003c0000160f7984 */ /* 0x000f220000000800 */
[----:B-----5:R-:W-:-:S03]  /*8180*/  SHF.R.U32.HI R0, RZ, UR5, R0 ;  /* 0x00000005ff007c19 */ /* 0x020fc60008011600 */
[----:B------:R-:W5:Y:S01]  /*8190*/  LDS R16, [R22+0x4200] ;  /* 0x0042000016107984 */ /* 0x000f620000000800 */
[----:B0-----:R-:W-:-:S03]  /*81a0*/  SHF.R.U32.HI R6, RZ, UR5, R6 ;  /* 0x00000005ff067c19 */ /* 0x001fc60008011606 */
[----:B------:R-:W0:Y:S01]  /*81b0*/  LDS R17, [R22+0x4800] ;  /* 0x0048000016117984 */ /* 0x000e220000000800 */
[----:B-1----:R-:W-:-:S03]  /*81c0*/  SHF.R.U32.HI R7, RZ, UR5, R7 ;  /* 0x00000005ff077c19 */ /* 0x002fc60008011607 */
[----:B------:R-:W1:Y:S01]  /*81d0*/  LDS R18, [R22+0x4e00] ;  /* 0x004e000016127984 */ /* 0x000e620000000800 */
[----:B------:R-:W-:-:S03]  /*81e0*/  SHF.R.U32.HI R8, RZ, UR5, R8 ;  /* 0x00000005ff087c19 */ /* 0x000fc60008011608 */
[----:B------:R-:W1:Y:S01]  /*81f0*/  LDS R19, [R22+0x5400] ;  /* 0x0054000016137984 */ /* 0x000e620000000800 */
[----:B------:R-:W-:-:S03]  /*8200*/  SHF.R.U32.HI R9, RZ, UR5, R9 ;  /* 0x00000005ff097c19 */ /* 0x000fc60008011609 */
[----:B------:R-:W1:Y:S01]  /*8210*/  LDS R20, [R22+0x5a00] ;  /* 0x005a000016147984 */ /* 0x000e620000000800 */
[----:B--2---:R-:W-:-:S03]  /*8220*/  SHF.R.U32.HI R10, RZ, UR5, R10 ;  /* 0x00000005ff0a7c19 */ /* 0x004fc6000801160a */
[----:B------:R-:W2:Y:S01]  /*8230*/  LDS R21, [R22+0x6000] ;  /* 0x0060000016157984 */ /* 0x000ea20000000800 */
[----:B---3--:R-:W-:Y:S02]  /*8240*/  SHF.R.U32.HI R11, RZ, UR5, R11 ;  /* 0x00000005ff0b7c19 */ /* 0x008fe4000801160b */
[----:B----4-:R-:W-:Y:S02]  /*8250*/  SHF.R.U32.HI R12, RZ, UR5, R12 ;  /* 0x00000005ff0c7c19 */ /* 0x010fe4000801160c */
[----:B------:R-:W-:Y:S02]  /*8260*/  SHF.R.U32.HI R13, RZ, UR5, R13 ;  /* 0x00000005ff0d7c19 */ /* 0x000fe4000801160d */
[----:B------:R-:W-:Y:S02]  /*8270*/  SHF.R.U32.HI R43, RZ, UR5, R14 ;  /* 0x00000005ff2b7c19 */ /* 0x000fe4000801160e */
[----:B------:R-:W-:Y:S02]  /*8280*/  LOP3.LUT R14, R12, UR4, RZ, 0x30, !PT ;  /* 0x000000040c0e7c12 */ /* 0x000fe4000f8e30ff */
[----:B------:R-:W-:-:S02]  /*8290*/  SHF.R.U32.HI R44, RZ, UR5, R15 ;  /* 0x00000005ff2c7c19 */ /* 0x000fc4000801160f */
[----:B------:R-:W-:Y:S02]  /*82a0*/  LOP3.LUT R15, R11, UR4, RZ, 0x30, !PT ;  /* 0x000000040b0f7c12 */ /* 0x000fe4000f8e30ff */
[----:B-----5:R-:W-:Y:S02]  /*82b0*/  SHF.R.U32.HI R45, RZ, UR5, R16 ;  /* 0x00000005ff2d7c19 */ /* 0x020fe40008011610 */
[----:B------:R-:W-:Y:S02]  /*82c0*/  LOP3.LUT R16, R10, UR4, RZ, 0x30, !PT ;  /* 0x000000040a107c12 */ /* 0x000fe4000f8e30ff */
[----:B0-----:R-:W-:Y:S02]  /*82d0*/  SHF.R.U32.HI R46, RZ, UR5, R17 ;  /* 0x00000005ff2e7c19 */ /* 0x001fe40008011611 */
[----:B------:R-:W-:Y:S02]  /*82e0*/  LOP3.LUT R17, R9, UR4, RZ, 0x30, !PT ;  /* 0x0000000409117c12 */ /* 0x000fe4000f8e30ff */
[----:B-1----:R-:W-:-:S02]  /*82f0*/  SHF.R.U32.HI R47, RZ, UR5, R18 ;  /* 0x00000005ff2f7c19 */ /* 0x002fc40008011612 */
[----:B------:R-:W-:Y:S02]  /*8300*/  LOP3.LUT R18, R8, UR4, RZ, 0x30, !PT ;  /* 0x0000000408127c12 */ /* 0x000fe4000f8e30ff */
[----:B------:R-:W-:Y:S02]  /*8310*/  SHF.R.U32.HI R48, RZ, UR5, R19 ;  /* 0x00000005ff307c19 */ /* 0x000fe40008011613 */
[----:B------:R-:W-:Y:S02]  /*8320*/  LOP3.LUT R19, R7, UR4, RZ, 0x30, !PT ;  /* 0x0000000407137c12 */ /* 0x000fe4000f8e30ff */
[----:B------:R-:W-:Y:S02]  /*8330*/  SHF.R.U32.HI R49, RZ, UR5, R20 ;  /* 0x00000005ff317c19 */ /* 0x000fe40008011614 */
[----:B------:R-:W-:Y:S02]  /*8340*/  LOP3.LUT R20, R6, UR4, RZ, 0x30, !PT ;  /* 0x0000000406147c12 */ /* 0x000fe4000f8e30ff */
[----:B--2---:R-:W-:-:S02]  /*8350*/  SHF.R.U32.HI R50, RZ, UR5, R21 ;  /* 0x00000005ff327c19 */ /* 0x004fc40008011615 */
[----:B------:R-:W-:Y:S02]  /*8360*/  LOP3.LUT R21, R0, UR4, RZ, 0x30, !PT ;  /* 0x0000000400157c12 */ /* 0x000fe4000f8e30ff */
[----:B------:R-:W-:Y:S02]  /*8370*/  LOP3.LUT R13, R13, UR4, RZ, 0x30, !PT ;  /* 0x000000040d0d7c12 */ /* 0x000fe4000f8e30ff */
[----:B------:R-:W-:Y:S02]  /*8380*/  LOP3.LUT R12, R43, UR4, RZ, 0x30, !PT ;  /* 0x000000042b0c7c12 */ /* 0x000fe4000f8e30ff */
[----:B------:R-:W-:Y:S02]  /*8390*/  LOP3.LUT R11, R44, UR4, RZ, 0x30, !PT ;  /* 0x000000042c0b7c12 */ /* 0x000fe4000f8e30ff */
[----:B------:R-:W-:Y:S02]  /*83a0*/  LOP3.LUT R10, R45, UR4, RZ, 0x30, !PT ;  /* 0x000000042d0a7c12 */ /* 0x000fe4000f8e30ff */
[----:B------:R-:W-:-:S02]  /*83b0*/  LOP3.LUT R9, R46, UR4, RZ, 0x30, !PT ;  /* 0x000000042e097c12 */ /* 0x000fc4000f8e30ff */
[----:B------:R-:W-:Y:S02]  /*83c0*/  LOP3.LUT R8, R47, UR4, RZ, 0x30, !PT ;  /* 0x000000042f087c12 */ /* 0x000fe4000f8e30ff */
[----:B------:R-:W-:Y:S02]  /*83d0*/  LOP3.LUT R7, R48, UR4, RZ, 0x30, !PT ;  /* 0x0000000430077c12 */ /* 0x000fe4000f8e30ff */
[----:B------:R-:W-:Y:S02]  /*83e0*/  LOP3.LUT R6, R49, UR4, RZ, 0x30, !PT ;  /* 0x0000000431067c12 */ /* 0x000fe4000f8e30ff */
[----:B------:R-:W-:Y:S01]  /*83f0*/  LOP3.LUT R0, R50, UR4, RZ, 0x30, !PT ;  /* 0x0000000432007c12 */ /* 0x000fe2000f8e30ff */
[----:B------:R-:W-:Y:S06]  /*8400*/  @P0 BRA `(.L_x_112) ;  /* 0x0000000000640947 */ /* 0x000fec0003800000 */
[----:B------:R-:W0:Y:S01]  /*8410*/  LDCU.64 UR4, c[0x0][0x3b8] ;  /* 0x00007700ff0477ac */ /* 0x000e220008000a00 */
[----:B------:R-:W-:Y:S01]  /*8420*/  IMAD R5, R42, 0x1980, RZ ;  /* 0x000019802a057824 */ /* 0x000fe200078e02ff */
[----:B------:R-:W-:-:S04]  /*8430*/  LOP3.LUT R2, R41, 0x1f, R3, 0xf8, !PT ;  /* 0x0000001f29027812 */ /* 0x000fc800078ef803 */
[----:B------:R-:W-:-:S04]  /*8440*/  IADD3 R3, P1, PT, R5, R2, RZ ;  /* 0x0000000205037210 */ /* 0x000fc80007f3e0ff */
[----:B------:R-:W-:Y:S02]  /*8450*/  LEA.HI.X.SX32 R4, R5, RZ, 0x1, P1 ;  /* 0x000000ff05047211 */ /* 0x000fe400008f0eff */
[----:B0-----:R-:W-:-:S04]  /*8460*/  LEA R2, P1, R3, UR4, 0x2 ;  /* 0x0000000403027c11 */ /* 0x001fc8000f8210ff */
        /* <DEDUP_REMOVED lines=19> */
.L_x_112:
[----:B------:R-:W-:Y:S01]  /*85a0*/  IMAD.IADD R60, R23, 0x1, -R54 ;  /* 0x00000001173c7824 */ /* 0x000fe200078e0a36 */
[----:B------:R-:W0:Y:S01]  /*85b0*/  LDCU.64 UR4, c[0x0][0x3b8] ;  /* 0x00007700ff0477ac */ /* 0x000e220008000a00 */
[----:B------:R-:W-:-:S03]  /*85c0*/  VIADD R3, R57, 0x20 ;  /* 0x0000002039037836 */ /* 0x000fc60000000000 */
[-C--:B------:R-:W-:Y:S02]  /*85d0*/  ISETP.GE.AND P2, PT, R57, R60.reuse, PT ;  /* 0x0000003c3900720c */ /* 0x080fe40003f46270 */
[----:B------:R-:W-:Y:S01]  /*85e0*/  ISETP.GE.AND P1, PT, R3, R60, PT ;  /* 0x0000003c0300720c */ /* 0x000fe20003f26270 */
[----:B------:R-:W-:-:S05]  /*85f0*/  VIADD R3, R57, 0x40 ;  /* 0x0000004039037836 */ /* 0x000fca0000000000 */
[----:B------:R-:W-:Y:S01]  /*8600*/  ISETP.GE.AND P5, PT, R3, R60, PT ;  /* 0x0000003c0300720c */ /* 0x000fe20003fa6270 */
[----:B------:R-:W-:-:S05]  /*8610*/  VIADD R3, R57, 0x60 ;  /* 0x0000006039037836 */ /* 0x000fca0000000000 */
[----:B------:R-:W-:Y:S01]  /*8620*/  ISETP.GE.AND P4, PT, R3, R60, PT ;  /* 0x0000003c0300720c */ /* 0x000fe20003f86270 */
[----:B------:R-:W-:Y:S01]  /*8630*/  VIADD R3, R57, 0x80 ;  /* 0x0000008039037836 */ /* 0x000fe20000000000 */
[----:B0-----:R-:W-:Y:S01]  /*8640*/  IADD3 R2, P6, PT, R5, UR4, RZ ;  /* 0x0000000405027c10 */ /* 0x001fe2000ffde0ff */
[----:B------:R-:W-:-:S03]  /*8650*/  VIADD R5, R57, 0xa0 ;  /* 0x000000a039057836 */ /* 0x000fc60000000000 */
[-C--:B------:R-:W-:Y:S02]  /*8660*/  ISETP.GE.AND P3, PT, R3, R60.reuse, PT ;  /* 0x0000003c0300720c */ /* 0x080fe40003f66270 */
[----:B------:R-:W-:Y:S02]  /*8670*/  IADD3.X R3, PT, PT, R4, UR5, RZ, P6, !PT ;  /* 0x0000000504037c10 */ /* 0x000fe4000b7fe4ff */
[-C--:B------:R-:W-:Y:S01]  /*8680*/  ISETP.GE.AND P6, PT, R5, R60.reuse, PT ;  /* 0x0000003c0500720c */ /* 0x080fe20003fc6270 */
[----:B------:R-:W-:Y:S02]  /*8690*/  VIADD R5, R57, 0xc0 ;  /* 0x000000c039057836 */ /* 0x000fe40000000000 */
[----:B------:R-:W5:Y:S03]  /*86a0*/  @!P2 LDG.E R41, desc[UR6][R2.64] ;  /* 0x000000060229a981 */ /* 0x000f66000c1e1900 */
[-C--:B------:R-:W-:Y:S01]  /*86b0*/  ISETP.GE.AND P2, PT, R5, R60.reuse, PT ;  /* 0x0000003c0500720c */ /* 0x080fe20003f46270 */
[----:B------:R-:W-:Y:S01]  /*86c0*/  VIADD R5, R57, 0xe0 ;  /* 0x000000e039057836 */ /* 0x000fe20000000000 */
[----:B------:R-:W5:Y:S04]  /*86d0*/  @!P1 LDG.E R44, desc[UR6][R2.64+0x80] ;  /* 0x00008006022c9981 */ /* 0x000f68000c1e1900 */
[----:B------:R-:W-:Y:S01]  /*86e0*/  ISETP.GE.AND P1, PT, R5, R60, PT ;  /* 0x0000003c0500720c */ /* 0x000fe20003f26270 */
[----:B------:R-:W-:Y:S01]  /*86f0*/  VIADD R59, R57, 0x100 ;  /* 0x00000100393b7836 */ /* 0x000fe20000000000 */
[----:B------:R-:W5:Y:S04]  /*8700*/  @!P5 LDG.E R43, desc[UR6][R2.64+0x100] ;  /* 0x00010006022bd981 */ /* 0x000f68000c1e1900 */
[----:B------:R-:W5:Y:S04]  /*8710*/  @!P4 LDG.E R46, desc[UR6][R2.64+0x180] ;  /* 0x00018006022ec981 */ /* 0x000f68000c1e1900 */
[----:B------:R-:W5:Y:S03]  /*8720*/  @!P2 LDG.E R47, desc[UR6][R2.64+0x300] ;  /* 0x00030006022fa981 */ /* 0x000f66000c1e1900 */
[C---:B------:R-:W-:Y:S01]  /*8730*/  @!P1 IADD3 R5, P2, PT, R54.reuse, R57, RZ ;  /* 0x0000003936059210 */ /* 0x040fe20007f5e0ff */
[----:B------:R-:W5:Y:S03]  /*8740*/  @!P3 LDG.E R45, desc[UR6][R2.64+0x200] ;  /* 0x00020006022db981 */ /* 0x000f66000c1e1900 */
[----:B------:R-:W-:Y:S01]  /*8750*/  @!P1 LEA.HI.X.SX32 R62, R54, RZ, 0x1, P2 ;  /* 0x000000ff363e9211 */ /* 0x000fe200010f0eff */
[----:B------:R0:W5:Y:S01]  /*8760*/  @!P6 LDG.E R48, desc[UR6][R2.64+0x280] ;  /* 0x000280060230e981 */ /* 0x000162000c1e1900 */
[----:B------:R-:W-:-:S04]  /*8770*/  @!P1 LEA R4, P2, R5, UR4, 0x2 ;  /* 0x0000000405049c11 */ /* 0x000fc8000f8410ff */
[----:B------:R-:W-:-:S05]  /*8780*/  @!P1 LEA.HI.X R5, R5, UR5, R62, 0x2, P2 ;  /* 0x0000000505059c11 */ /* 0x000fca00090f143e */
[----:B------:R1:W5:Y:S01]  /*8790*/  @!P1 LDG.E R50, desc[UR6][R4.64+0x380] ;  /* 0x0003800604329981 */ /* 0x000362000c1e1900 */
[----:B------:R-:W-:-:S13]  /*87a0*/  ISETP.GE.AND P1, PT, R59, R60, PT ;  /* 0x0000003c3b00720c */ /* 0x000fda0003f26270 */
[----:B------:R-:W-:-:S04]  /*87b0*/  @!P1 IADD3 R59, P2, PT, R54, R57, RZ ;  /* 0x00000039363b9210 */ /* 0x000fc80007f5e0ff */
[----:B------:R-:W-:Y:S02]  /*87c0*/  @!P1 LEA.HI.X.SX32 R62, R54, RZ, 0x1, P2 ;  /* 0x000000ff363e9211 */ /* 0x000fe400010f0eff */
[----:B0-----:R-:W-:-:S04]  /*87d0*/  @!P1 LEA R2, P2, R59, UR4, 0x2 ;  /* 0x000000043b029c11 */ /* 0x001fc8000f8410ff */
[----:B------:R-:W-:Y:S01]  /*87e0*/  @!P1 LEA.HI.X R3, R59, UR5, R62, 0x2, P2 ;  /* 0x000000053b039c11 */ /* 0x000fe200090f143e */
[----:B------:R-:W-:-:S04]  /*87f0*/  VIADD R59, R57, 0x120 ;  /* 0x00000120393b7836 */ /* 0x000fc80000000000 */
[----:B------:R0:W5:Y:S01]  /*8800*/  @!P1 LDG.E R49, desc[UR6][R2.64+0x400] ;  /* 0x0004000602319981 */ /* 0x000162000c1e1900 */
[----:B------:R-:W-:-:S13]  /*8810*/  ISETP.GE.AND P1, PT, R59, R60, PT ;  /* 0x0000003c3b00720c */ /* 0x000fda0003f26270 */
[----:B------:R-:W-:-:S04]  /*8820*/  @!P1 IADD3 R59, P2, PT, R54, R57, RZ ;  /* 0x00000039363b9210 */ /* 0x000fc80007f5e0ff */
[----:B------:R-:W-:Y:S02]  /*8830*/  @!P1 LEA.HI.X.SX32 R62, R54, RZ, 0x1, P2 ;  /* 0x000000ff363e9211 */ /* 0x000fe400010f0eff */
[----:B-1----:R-:W-:-:S04]  /*8840*/  @!P1 LEA R4, P2, R59, UR4, 0x2 ;  /* 0x000000043b049c11 */ /* 0x002fc8000f8410ff */
[----:B------:R-:W-:Y:S01]  /*8850*/  @!P1 LEA.HI.X R5, R59, UR5, R62, 0x2, P2 ;  /* 0x000000053b059c11 */ /* 0x000fe200090f143e */
[----:B------:R-:W-:-:S04]  /*8860*/  VIADD R59, R57, 0x140 ;  /* 0x00000140393b7836 */ /* 0x000fc80000000000 */
        /* <DEDUP_REMOVED lines=9> */
[----:B------:R-:W-:-:S05]  /*8900*/  @!P1 IMAD R62, R42, 0x1980, RZ ;  /* 0x000019802a3e9824 */ /* 0x000fca00078e02ff */
[----:B-1----:R-:W-:-:S04]  /*8910*/  @!P1 IADD3 R5, P2, PT, R62, R57, RZ ;  /* 0x000000393e059210 */ /* 0x002fc80007f5e0ff */
[----:B------:R-:W-:Y:S02]  /*8920*/  @!P1 LEA.HI.X.SX32 R62, R62, RZ, 0x1, P2 ;  /* 0x000000ff3e3e9211 */ /* 0x000fe400010f0eff */
[----:B------:R-:W-:Y:S01]  /*8930*/  @!P1 LEA R4, P2, R5, UR4, 0x2 ;  /* 0x0000000405049c11 */ /* 0x000fe2000f8410ff */
[----:B------:R-:W-:-:S03]  /*8940*/  VIADD R59, R57, 0x180 ;  /* 0x00000180393b7836 */ /* 0x000fc60000000000 */
[----:B------:R-:W-:-:S05]  /*8950*/  @!P1 LEA.HI.X R5, R5, UR5, R62, 0x2, P2 ;  /* 0x0000000505059c11 */ /* 0x000fca00090f143e */
[----:B------:R1:W5:Y:S01]  /*8960*/  @!P1 LDG.E R56, desc[UR6][R4.64+0x580] ;  /* 0x0005800604389981 */ /* 0x000362000c1e1900 */
[----:B------:R-:W-:-:S13]  /*8970*/  ISETP.GE.AND P1, PT, R59, R60, PT ;  /* 0x0000003c3b00720c */ /* 0x000fda0003f26270 */
[----:B0-----:R-:W-:-:S05]  /*8980*/  @!P1 IMAD R2, R42, 0x1980, RZ ;  /* 0x000019802a029824 */ /* 0x001fca00078e02ff */
[----:B------:R-:W-:-:S04]  /*8990*/  @!P1 IADD3 R3, P2, PT, R2, R57, RZ ;  /* 0x0000003902039210 */ /* 0x000fc80007f5e0ff */
[----:B------:R-:W-:Y:S02]  /*89a0*/  @!P1 LEA.HI.X.SX32 R62, R2, RZ, 0x1, P2 ;  /* 0x000000ff023e9211 */ /* 0x000fe400010f0eff */
[----:B------:R-:W-:Y:S01]  /*89b0*/  @!P1 LEA R2, P2, R3, UR4, 0x2 ;  /* 0x0000000403029c11 */ /* 0x000fe2000f8410ff */
[----:B------:R-:W-:-:S03]  /*89c0*/  VIADD R59, R57, 0x1a0 ;  /* 0x000001a0393b7836 */ /* 0x000fc60000000000 */
[----:B------:R-:W-:-:S05]  /*89d0*/  @!P1 LEA.HI.X R3, R3, UR5, R62, 0x2, P2 ;  /* 0x0000000503039c11 */ /* 0x000fca00090f143e */
[----:B------:R0:W5:Y:S01]  /*89e0*/  @!P1 LDG.E R53, desc[UR6][R2.64+0x600] ;  /* 0x0006000602359981 */ /* 0x000162000c1e1900 */
[----:B------:R-:W-:-:S13]  /*89f0*/  ISETP.GE.AND P1, PT, R59, R60, PT ;  /* 0x0000003c3b00720c */ /* 0x000fda0003f26270 */
[----:B-1----:R-:W-:-:S05]  /*8a00*/  @!P1 IMAD R4, R42, 0x1980, RZ ;  /* 0x000019802a049824 */ /* 0x002fca00078e02ff */
[----:B------:R-:W-:-:S04]  /*8a10*/  @!P1 IADD3 R5, P2, PT, R4, R57, RZ ;  /* 0x0000003904059210 */ /* 0x000fc80007f5e0ff */
[----:B------:R-:W-:Y:S02]  /*8a20*/  @!P1 LEA.HI.X.SX32 R62, R4, RZ, 0x1, P2 ;  /* 0x000000ff043e9211 */ /* 0x000fe400010f0eff */
[----:B------:R-:W-:Y:S01]  /*8a30*/  @!P1 LEA R4, P2, R5, UR4, 0x2 ;  /* 0x0000000405049c11 */ /* 0x000fe2000f8410ff */
[----:B------:R-:W-:-:S03]  /*8a40*/  VIADD R59, R57, 0x1c0 ;  /* 0x000001c0393b7836 */ /* 0x000fc60000000000 */
[----:B------:R-:W-:-:S05]  /*8a50*/  @!P1 LEA.HI.X R5, R5, UR5, R62, 0x2, P2 ;  /* 0x0000000505059c11 */ /* 0x000fca00090f143e */
[----:B------:R1:W5:Y:S01]  /*8a60*/  @!P1 LDG.E R54, desc[UR6][R4.64+0x680] ;  /* 0x0006800604369981 */ /* 0x000362000c1e1900 */
[----:B------:R-:W-:Y:S01]  /*8a70*/  ISETP.GE.AND P1, PT, R59, R60, PT ;  /* 0x0000003c3b00720c */ /* 0x000fe20003f26270 */
[----:B------:R-:W-:-:S05]  /*8a80*/  VIADD R59, R57, 0x200 ;  /* 0x00000200393b7836 */ /* 0x000fca0000000000 */
[----:B------:R-:W-:-:S07]  /*8a90*/  ISETP.GE.AND P3, PT, R59, R60, PT ;  /* 0x0000003c3b00720c */ /* 0x000fce0003f66270 */
[----:B0-----:R-:W-:-:S05]  /*8aa0*/  @!P1 IMAD R2, R42, 0x1980, RZ ;  /* 0x000019802a029824 */ /* 0x001fca00078e02ff */
[C---:B------:R-:W-:Y:S01]  /*8ab0*/  @!P1 IADD3 R3, P2, PT, R2.reuse, R57, RZ ;  /* 0x0000003902039210 */ /* 0x040fe20007f5e0ff */
[----:B------:R-:W0:Y:S03]  /*8ac0*/  @!P3 S2R R59, SR_TID.X ;  /* 0x00000000003bb919 */ /* 0x000e260000002100 */
[----:B------:R-:W-:Y:S02]  /*8ad0*/  @!P1 LEA.HI.X.SX32 R62, R2, RZ, 0x1, P2 ;  /* 0x000000ff023e9211 */ /* 0x000fe400010f0eff */
[----:B------:R-:W-:Y:S01]  /*8ae0*/  @!P1 LEA R2, P2, R3, UR4, 0x2 ;  /* 0x0000000403029c11 */ /* 0x000fe2000f8410ff */
[----:B-1----:R-:W-:-:S03]  /*8af0*/  VIADD R5, R57, 0x1e0 ;  /* 0x000001e039057836 */ /* 0x002fc60000000000 */
[----:B------:R-:W-:-:S05]  /*8b00*/  @!P1 LEA.HI.X R3, R3, UR5, R62, 0x2, P2 ;  /* 0x0000000503039c11 */ /* 0x000fca00090f143e */
[----:B------:R0:W5:Y:S01]  /*8b10*/  @!P1 LDG.E R51, desc[UR6][R2.64+0x700] ;  /* 0x0007000602339981 */ /* 0x000162000c1e1900 */
[----:B------:R-:W-:-:S13]  /*8b20*/  ISETP.GE.AND P1, PT, R5, R60, PT ;  /* 0x0000003c0500720c */ /* 0x000fda0003f26270 */
[----:B------:R-:W-:-:S05]  /*8b30*/  @!P1 IMAD R4, R42, 0x1980, RZ ;  /* 0x000019802a049824 */ /* 0x000fca00078e02ff */
[C---:B------:R-:W-:Y:S02]  /*8b40*/  @!P1 IADD3 R5, P2, PT, R4.reuse, R57, RZ ;  /* 0x0000003904059210 */ /* 0x040fe40007f5e0ff */
[----:B0-----:R-:W-:Y:S02]  /*8b50*/  @!P3 LOP3.LUT R2, R59, 0x3e0, RZ, 0xc0, !PT ;  /* 0x000003e03b02b812 */ /* 0x001fe400078ec0ff */
[----:B------:R-:W-:Y:S02]  /*8b60*/  @!P1 LEA.HI.X.SX32 R60, R4, RZ, 0x1, P2 ;  /* 0x000000ff043c9211 */ /* 0x000fe400010f0eff */
[----:B------:R-:W-:Y:S02]  /*8b70*/  @!P1 LEA R4, P2, R5, UR4, 0x2 ;  /* 0x0000000405049c11 */ /* 0x000fe4000f8410ff */
[----:B------:R-:W-:Y:S01]  /*8b80*/  @!P3 LOP3.LUT R59, R59, 0x1f, RZ, 0xc0, !PT ;  /* 0x0000001f3b3bb812 */ /* 0x000fe200078ec0ff */
[----:B------:R-:W-:Y:S01]  /*8b90*/  @!P3 IMAD R3, R42, 0x1980, RZ ;  /* 0x000019802a03b824 */ /* 0x000fe200078e02ff */
[----:B------:R-:W-:-:S03]  /*8ba0*/  @!P1 LEA.HI.X R5, R5, UR5, R60, 0x2, P2 ;  /* 0x0000000505059c11 */ /* 0x000fc600090f143c */
[----:B------:R-:W-:Y:S02]  /*8bb0*/  @!P3 IMAD R2, R2, 0x11, R59 ;  /* 0x000000110202b824 */ /* 0x000fe400078e023b */
[----:B------:R1:W5:Y:S03]  /*8bc0*/  @!P1 LDG.E R58, desc[UR6][R4.64+0x780] ;  /* 0x00078006043a9981 */ /* 0x000366000c1e1900 */
[----:B------:R-:W-:-:S04]  /*8bd0*/  @!P3 IADD3 R59, P1, PT, R3, R2, RZ ;  /* 0x00000002033bb210 */ /* 0x000fc80007f3e0ff */
[----:B------:R-:W-:Y:S02]  /*8be0*/  @!P3 LEA.HI.X.SX32 R60, R3, RZ, 0x1, P1 ;  /* 0x000000ff033cb211 */ /* 0x000fe400008f0eff */
[----:B------:R-:W-:-:S04]  /*8bf0*/  @!P3 LEA R2, P1, R59, UR4, 0x2 ;  /* 0x000000043b02bc11 */ /* 0x000fc8000f8210ff */
[----:B------:R-:W-:-:S05]  /*8c00*/  @!P3 LEA.HI.X R3, R59, UR5, R60, 0x2, P1 ;  /* 0x000000053b03bc11 */ /* 0x000fca00088f143c */
[----:B------:R1:W5:Y:S04]  /*8c10*/  @!P3 LDG.E R57, desc[UR6][R2.64+0x800] ;  /* 0x000800060239b981 */ /* 0x000368000c1e1900 */
.L_x_113:
[----:B------:R-:W-:Y:S08]  /*8c20*/  BAR.SYNC.DEFER_BLOCKING 0x0 ;  /* 0x0000000000007b1d */ /* 0x000ff00000010000 */
[----:B------:R-:W2:Y:S01]  /*8c30*/  S2UR UR5, SR_CgaCtaId ;  /* 0x00000000000579c3 */ /* 0x000ea20000008800 */
[----:B------:R-:W-:Y:S01]  /*8c40*/  UMOV UR4, 0x400 ;  /* 0x0000040000047882 */ /* 0x000fe20000000000 */
[----:B01----:R-:W0:Y:S01]  /*8c50*/  S2R R2, SR_TID.X ;  /* 0x0000000000027919 */ /* 0x003e220000002100 */
[----:B-----5:R1:W-:Y:S04]  /*8c60*/  STS [R40+-0x4], R41 ;  /* 0xfffffc2928007388 */ /* 0x0203e80000000800 */
[----:B------:R1:W-:Y:S01]  /*8c70*/  STS [R39+-0x4], R44 ;  /* 0xfffffc2c27007388 */ /* 0x0003e20000000800 */
[----:B--2---:R-:W-:-:S03]  /*8c80*/  ULEA UR4, UR5, UR4, 0x18 ;  /* 0x0000000405047291 */ /* 0x004fc6000f8ec0ff */
[----:B------:R1:W-:Y:S04]  /*8c90*/  STS [R38+-0x4], R43 ;  /* 0xfffffc2b26007388 */ /* 0x0003e80000000800 */
        /* <DEDUP_REMOVED lines=13> */
[----:B------:R1:W-:Y:S01]  /*8d70*/  STS [R24+-0x4], R57 ;  /* 0xfffffc3918007388 */ /* 0x0003e20000000800 */
[----:B------:R-:W-:Y:S06]  /*8d80*/  BAR.SYNC.DEFER_BLOCKING 0x0 ;  /* 0x0000000000007b1d */ /* 0x000fec0000010000 */
[----:B0-----:R-:W-:Y:S05]  /*8d90*/  @P0 BRA `(.L_x_114) ;  /* 0x00000008006c0947 */ /* 0x001fea0003800000 */
[----:B------:R-:W-:Y:S01]  /*8da0*/  LEA R21, R21, UR4, 0x3 ;  /* 0x0000000415157c11 */ /* 0x000fe2000f8e18ff */
[----:B------:R-:W-:Y:S01]  /*8db0*/  LDS R3, [R22] ;  /* 0x0000000016037984 */ /* 0x000fe20000000800 */
[----:B------:R-:W0:Y:S01]  /*8dc0*/  LDCU.64 UR8, c[0x0][0x3b0] ;  /* 0x00007600ff0877ac */ /* 0x000e220008000a00 */
[----:B-1----:R-:W-:Y:S02]  /*8dd0*/  LEA R26, R20, UR4, 0x3 ;  /* 0x00000004141a7c11 */ /* 0x002fe4000f8e18ff */
[----:B------:R-:W1:Y:S01]  /*8de0*/  LDS.64 R4, [R21+0x6600] ;  /* 0x0066000015047984 */ /* 0x000e620000000a00 */
[----:B------:R-:W-:Y:S02]  /*8df0*/  LEA R19, R19, UR4, 0x3 ;  /* 0x0000000413137c11 */ /* 0x000fe4000f8e18ff */
[----:B------:R-:W-:Y:S02]  /*8e00*/  LEA R17, R17, UR4, 0x3 ;  /* 0x0000000411117c11 */ /* 0x000fe4000f8e18ff */
[----:B------:R-:W-:-:S02]  /*8e10*/  LEA R15, R15, UR4, 0x3 ;  /* 0x000000040f0f7c11 */ /* 0x000fc4000f8e18ff */
[----:B------:R-:W-:Y:S02]  /*8e20*/  LEA R13, R13, UR4, 0x3 ;  /* 0x000000040d0d7c11 */ /* 0x000fe4000f8e18ff */
[----:B------:R-:W-:Y:S02]  /*8e30*/  LEA R11, R11, UR4, 0x3 ;  /* 0x000000040b0b7c11 */ /* 0x000fe4000f8e18ff */
[----:B------:R-:W-:Y:S02]  /*8e40*/  LEA R9, R9, UR4, 0x3 ;  /* 0x0000000409097c11 */ /* 0x000fe4000f8e18ff */
[----:B------:R-:W-:Y:S02]  /*8e50*/  LEA R7, R7, UR4, 0x3 ;  /* 0x0000000407077c11 */ /* 0x000fe4000f8e18ff */
[----:B-1----:R-:W-:-:S05]  /*8e60*/  IADD3 R4, P0, PT, R4, R2, RZ ;  /* 0x0000000204047210 */ /* 0x002fca0007f1e0ff */
[----:B------:R-:W-:Y:S01]  /*8e70*/  IMAD.X R5, RZ, RZ, R5, P0 ;  /* 0x000000ffff057224 */ /* 0x000fe200000e0605 */
[----:B0-----:R-:W-:-:S04]  /*8e80*/  LEA R24, P0, R4, UR8, 0x2 ;  /* 0x0000000804187c11 */ /* 0x001fc8000f8010ff */
[----:B------:R-:W-:-:S05]  /*8e90*/  LEA.HI.X R25, R4, UR9, R5, 0x2, P0 ;  /* 0x0000000904197c11 */ /* 0x000fca00080f1405 */
[----:B------:R-:W-:Y:S01]  /*8ea0*/  STG.E desc[UR6][R24.64], R3 ;  /* 0x0000000318007986 */ /* 0x000fe2000c101906 */
[----:B------:R-:W-:-:S03]  /*8eb0*/  NOP ;  /* 0x0000000000007918 */ /* 0x000fc60000000000 */
[----:B------:R0:W1:Y:S04]  /*8ec0*/  LDS.64 R4, [R26+0x6600] ;  /* 0x006600001a047984 */ /* 0x0000680000000a00 */
[----:B------:R-:W2:Y:S01]  /*8ed0*/  LDS R23, [R22+0x600] ;  /* 0x0006000016177984 */ /* 0x000ea20000000800 */
[----:B0-----:R-:W-:Y:S02]  /*8ee0*/  LEA R26, R18, UR4, 0x3 ;  /* 0x00000004121a7c11 */ /* 0x001fe4000f8e18ff */
[----:B-1----:R-:W-:-:S05]  /*8ef0*/  IADD3 R4, P0, PT, R4, R2, RZ ;  /* 0x0000000204047210 */ /* 0x002fca0007f1e0ff */
[----:B------:R-:W-:Y:S01]  /*8f00*/  IMAD.X R5, RZ, RZ, R5, P0 ;  /* 0x000000ffff057224 */ /* 0x000fe200000e0605 */
[----:B------:R-:W-:-:S04]  /*8f10*/  LEA R20, P0, R4, UR8, 0x2 ;  /* 0x0000000804147c11 */ /* 0x000fc8000f8010ff */
[----:B------:R-:W-:-:S05]  /*8f20*/  LEA.HI.X R21, R4, UR9, R5, 0x2, P0 ;  /* 0x0000000904157c11 */ /* 0x000fca00080f1405 */
[----:B--2---:R-:W-:Y:S01]  /*8f30*/  STG.E desc[UR6][R20.64+0x600], R23 ;  /* 0x0006001714007986 */ /* 0x004fe2000c101906 */
[----:B------:R-:W-:-:S03]  /*8f40*/  NOP ;  /* 0x0000000000007918 */ /* 0x000fc60000000000 */
[----:B------:R-:W0:Y:S04]  /*8f50*/  LDS.64 R4, [R19+0x6600] ;  /* 0x0066000013047984 */ /* 0x000e280000000a00 */
[----:B------:R-:W1:Y:S01]  /*8f60*/  LDS R3, [R22+0xc00] ;  /* 0x000c000016037984 */ /* 0x000e620000000800 */
[----:B0-----:R-:W-:-:S05]  /*8f70*/  IADD3 R4, P0, PT, R4, R2, RZ ;  /* 0x0000000204047210 */ /* 0x001fca0007f1e0ff */
[----:B------:R-:W-:Y:S01]  /*8f80*/  IMAD.X R5, RZ, RZ, R5, P0 ;  /* 0x000000ffff057224 */ /* 0x000fe200000e0605 */
[----:B------:R-:W-:-:S04]  /*8f90*/  LEA R24, P0, R4, UR8, 0x2 ;  /* 0x0000000804187c11 */ /* 0x000fc8000f8010ff */
[----:B------:R-:W-:-:S05]  /*8fa0*/  LEA.HI.X R25, R4, UR9, R5, 0x2, P0 ;  /* 0x0000000904197c11 */ /* 0x000fca00080f1405 */
[----:B-1----:R0:W-:Y:S01]  /*8fb0*/  STG.E desc[UR6][R24.64+0xc00], R3 ;  /* 0x000c000318007986 */ /* 0x0021e2000c101906 */
[----:B------:R-:W-:-:S03]  /*8fc0*/  NOP ;  /* 0x0000000000007918 */ /* 0x000fc60000000000 */
[----:B------:R-:W1:Y:S04]  /*8fd0*/  LDS.64 R4, [R26+0x6600] ;  /* 0x006600001a047984 */ /* 0x000e680000000a00 */
        /* <DEDUP_REMOVED lines=99> */
[----:B-1----:R-:W-:Y:S01]  /*9610*/  STG.E desc[UR6][R10.64+0x5400], R3 ;  /* 0x005400030a007986 */ /* 0x002fe2000c101906 */
[----:B------:R-:W-:-:S03]  /*9620*/  NOP ;  /* 0x0000000000007918 */ /* 0x000fc60000000000 */
[----:B------:R-:W0:Y:S04]  /*9630*/  LDS.64 R4, [R12+0x6600] ;  /* 0x006600000c047984 */ /* 0x000e280000000a00 */
[----:B------:R-:W1:Y:S01]  /*9640*/  LDS R9, [R22+0x5a00] ;  /* 0x005a000016097984 */ /* 0x000e620000000800 */
[----:B0-----:R-:W-:-:S05]  /*9650*/  IADD3 R4, P0, PT, R4, R2, RZ ;  /* 0x0000000204047210 */ /* 0x001fca0007f1e0ff */
[----:B------:R-:W-:Y:S01]  /*9660*/  IMAD.X R5, RZ, RZ, R5, P0 ;  /* 0x000000ffff057224 */ /* 0x000fe200000e0605 */
[----:B------:R-:W-:-:S04]  /*9670*/  LEA R6, P0, R4, UR8, 0x2 ;  /* 0x0000000804067c11 */ /* 0x000fc8000f8010ff */
[----:B------:R-:W-:Y:S02]  /*9680*/  LEA.HI.X R7, R4, UR9, R5, 0x2, P0 ;  /* 0x0000000904077c11 */ /* 0x000fe400080f1405 */
[----:B------:R-:W-:-:S03]  /*9690*/  LEA R4, R0, UR4, 0x3 ;  /* 0x0000000400047c11 */ /* 0x000fc6000f8e18ff */
[----:B-1----:R-:W-:Y:S01]  /*96a0*/  STG.E desc[UR6][R6.64+0x5a00], R9 ;  /* 0x005a000906007986 */ /* 0x002fe2000c101906 */
        /* <DEDUP_REMOVED lines=8> */
[----:B------:R-:W-:Y:S01]  /*9730*/  NOP ;  /* 0x0000000000007918 */ /* 0x000fe20000000000 */
[----:B------:R-:W-:Y:S05]  /*9740*/  EXIT ;  /* 0x000000000000794d */ /* 0x000fea0003800000 */
.L_x_114:
[----:B------:R-:W-:Y:S01]  /*9750*/  LEA R21, R21, UR4, 0x3 ;  /* 0x0000000415157c11 */ /* 0x000fe2000f8e18ff */
[----:B------:R-:W-:Y:S01]  /*9760*/  IMAD R23, R42, -0x1980, R23 ;  /* 0xffffe6802a177824 */ /* 0x000fe200078e0217 */
[----:B-1----:R-:W-:Y:S01]  /*9770*/  LEA R26, R20, UR4, 0x3 ;  /* 0x00000004141a7c11 */ /* 0x002fe2000f8e18ff */
[C---:B------:R-:W-:Y:S01]  /*9780*/  VIADD R20, R2.reuse, 0x180 ;  /* 0x0000018002147836 */ /* 0x040fe20000000000 */
[----:B------:R-:W-:Y:S01]  /*9790*/  LEA R19, R19, UR4, 0x3 ;  /* 0x0000000413137c11 */ /* 0x000fe2000f8e18ff */
[----:B------:R-:W0:Y:S01]  /*97a0*/  LDS.64 R4, [R21+0x6600] ;  /* 0x0066000015047984 */ /* 0x000e220000000a00 */
[----:B------:R-:W-:Y:S02]  /*97b0*/  ISETP.GE.AND P1, PT, R2, R23, PT ;  /* 0x000000170200720c */ /* 0x000fe40003f26270 */
[----:B------:R-:W-:Y:S02]  /*97c0*/  LEA R17, R17, UR4, 0x3 ;  /* 0x0000000411117c11 */ /* 0x000fe4000f8e18ff */
[----:B------:R-:W-:-:S02]  /*97d0*/  LEA R15, R15, UR4, 0x3 ;  /* 0x000000040f0f7c11 */ /* 0x000fc4000f8e18ff */
[----:B------:R-:W-:Y:S02]  /*97e0*/  LEA R13, R13, UR4, 0x3 ;  /* 0x000000040d0d7c11 */ /* 0x000fe4000f8e18ff */
[----:B------:R-:W-:Y:S02]  /*97f0*/  LEA R11, R11, UR4, 0x3 ;  /* 0x000000040b0b7c11 */ /* 0x000fe4000f8e18ff */
[----:B------:R-:W-:Y:S02]  /*9800*/  LEA R9, R9, UR4, 0x3 ;  /* 0x0000000409097c11 */ /* 0x000fe4000f8e18ff */
[----:B------:R-:W-:Y:S01]  /*9810*/  LEA R7, R7, UR4, 0x3 ;  /* 0x0000000407077c11 */ /* 0x000fe2000f8e18ff */
[----:B------:R-:W1:Y:S01]  /*9820*/  @!P1 LDS R3, [R22] ;  /* 0x0000000016039984 */ /* 0x000e620000000800 */
[----:B------:R-:W2:Y:S01]  /*9830*/  @!P1 LDC.64 R24, c[0x0][0x3b0] ;  /* 0x0000ec00ff189b82 */ /* 0x000ea20000000a00 */
[----:B0-----:R-:W-:-:S05]  /*9840*/  @!P1 IADD3 R4, P0, PT, R4, R2, RZ ;  /* 0x0000000204049210 */ /* 0x001fca0007f1e0ff */
[----:B------:R-:W-:Y:S01]  /*9850*/  @!P1 IMAD.X R5, RZ, RZ, R5, P0 ;  /* 0x000000ffff059224 */ /* 0x000fe200000e0605 */
[----:B--2---:R-:W-:-:S04]  /*9860*/  @!P1 LEA R24, P0, R4, R24, 0x2 ;  /* 0x0000001804189211 */ /* 0x004fc800078010ff */
[----:B------:R-:W-:-:S05]  /*9870*/  @!P1 LEA.HI.X R25, R4, R25, R5, 0x2, P0 ;  /* 0x0000001904199211 */ /* 0x000fca00000f1405 */
[----:B-1----:R0:W-:Y:S01]  /*9880*/  @!P1 STG.E desc[UR6][R24.64], R3 ;  /* 0x0000000318009986 */ /* 0x0021e2000c101906 */
[----:B------:R-:W-:-:S03]  /*9890*/  NOP ;  /* 0x0000000000007918 */ /* 0x000fc60000000000 */
[----:B------:R1:W2:Y:S01]  /*98a0*/  LDS.64 R4, [R26+0x6600] ;  /* 0x006600001a047984 */ /* 0x0002a20000000a00 */
[----:B------:R-:W-:Y:S01]  /*98b0*/  ISETP.GE.AND P1, PT, R20, R23, PT ;  /* 0x000000171400720c */ /* 0x000fe20003f26270 */
[----:B0-----:R-:W-:Y:S01]  /*98c0*/  VIADD R24, R2, 0x300 ;  /* 0x0000030002187836 */ /* 0x001fe20000000000 */
[----:B-1----:R-:W-:Y:S01]  /*98d0*/  LEA R26, R18, UR4, 0x3 ;  /* 0x00000004121a7c11 */ /* 0x002fe2000f8e18ff */
[----:B------:R-:W-:-:S10]  /*98e0*/  VIADD R18, R2, 0x480 ;  /* 0x0000048002127836 */ /* 0x000fd40000000000 */
[----:B------:R-:W0:Y:S01]  /*98f0*/  @!P1 LDS R27, [R22+0x600] ;  /* 0x00060000161b9984 */ /* 0x000e220000000800 */
[----:B------:R-:W1:Y:S01]  /*9900*/  @!P1 LDC.64 R20, c[0x0][0x3b0] ;  /* 0x0000ec00ff149b82 */ /* 0x000e620000000a00 */
[----:B--2---:R-:W-:-:S05]  /*9910*/  @!P1 IADD3 R4, P0, PT, R4, R2, RZ ;  /* 0x0000000204049210 */ /* 0x004fca0007f1e0ff */
[----:B------:R-:W-:Y:S01]  /*9920*/  @!P1 IMAD.X R5, RZ, RZ, R5, P0 ;  /* 0x000000ffff059224 */ /* 0x000fe200000e0605 */
[----:B-1----:R-:W-:-:S04]  /*9930*/  @!P1 LEA R20, P0, R4, R20, 0x2 ;  /* 0x0000001404149211 */ /* 0x002fc800078010ff */
[----:B------:R-:W-:-:S05]  /*9940*/  @!P1 LEA.HI.X R21, R4, R21, R5, 0x2, P0 ;  /* 0x0000001504159211 */ /* 0x000fca00000f1405 */
[----:B0-----:R0:W-:Y:S01]  /*9950*/  @!P1 STG.E desc[UR6][R20.64+0x600], R27 ;  /* 0x0006001b14009986 */ /* 0x0011e2000c101906 */
[----:B------:R-:W-:-:S03]  /*9960*/  NOP ;  /* 0x0000000000007918 */ /* 0x000fc60000000000 */
[----:B------:R-:W1:Y:S01]  /*9970*/  LDS.64 R4, [R19+0x6600] ;  /* 0x0066000013047984 */ /* 0x000e620000000a00 */
[----:B------:R-:W-:Y:S01]  /*9980*/  ISETP.GE.AND P1, PT, R24, R23, PT ;  /* 0x000000171800720c */ /* 0x000fe20003f26270 */
[----:B0-----:R-:W-:-:S12]  /*9990*/  VIADD R20, R2, 0x600 ;  /* 0x0000060002147836 */ /* 0x001fd80000000000 */
[----:B------:R-:W0:Y:S01]  /*99a0*/  @!P1 LDS R3, [R22+0xc00] ;  /* 0x000c000016039984 */ /* 0x000e220000000800 */
[----:B------:R-:W2:Y:S01]  /*99b0*/  @!P1 LDC.64 R24, c[0x0][0x3b0] ;  /* 0x0000ec00ff189b82 */ /* 0x000ea20000000a00 */
[----:B-1----:R-:W-:-:S05]  /*99c0*/  @!P1 IADD3 R4, P0, PT, R4, R2, RZ ;  /* 0x0000000204049210 */ /* 0x002fca0007f1e0ff */
[----:B------:R-:W-:Y:S01]  /*99d0*/  @!P1 IMAD.X R5, RZ, RZ, R5, P0 ;  /* 0x000000ffff059224 */ /* 0x000fe200000e0605 */
[----:B--2---:R-:W-:-:S04]  /*99e0*/  @!P1 LEA R24, P0, R4, R24, 0x2 ;  /* 0x0000001804189211 */ /* 0x004fc800078010ff */
[----:B------:R-:W-:-:S05]  /*99f0*/  @!P1 LEA.HI.X R25, R4, R25, R5, 0x2, P0 ;  /* 0x0000001904199211 */ /* 0x000fca00000f1405 */
[----:B0-----:R0:W-:Y:S01]  /*9a00*/  @!P1 STG.E desc[UR6][R24.64+0xc00], R3 ;  /* 0x000c000318009986 */ /* 0x0011e2000c101906 */
[----:B------:R-:W-:-:S03]  /*9a10*/  NOP ;  /* 0x0000000000007918 */ /* 0x000fc60000000000 */
[----:B------:R-:W1:Y:S01]  /*9a20*/  LDS.64 R4, [R26+0x6600] ;  /* 0x006600001a047984 */ /* 0x000e620000000a00 */
[----:B------:R-:W-:Y:S02]  /*9a30*/  ISETP.GE.AND P1, PT, R18, R23, PT ;  /* 0x000000171200720c */ /* 0x000fe40003f26270 */
[----:B0-----:R-:W-:Y:S01]  /*9a40*/  LEA R24, R16, UR4, 0x3 ;  /* 0x0000000410187c11 */ /* 0x001fe2000f8e18ff */
[----:B------:R-:W-:-:S10]  /*9a50*/  VIADD R16, R2, 0x780 ;  /* 0x0000078002107836 */ /* 0x000fd40000000000 */
        /* <DEDUP_REMOVED lines=33> */
[----:B0-----:R-:W-:-:S11]  /*9c70*/  LOP3.LUT R16, R2, 0xc00, RZ, 0xfc, !PT ;  /* 0x00000c0002107812 */ /* 0x001fd600078efcff */
        /* <DEDUP_REMOVED lines=87> */
[----:B0-----:R-:W-:Y:S01]  /*a1f0*/  @!P1 STG.E desc[UR6][R8.64+0x4e00], R15 ;  /* 0x004e000f08009986 */ /* 0x001fe2000c101906 */
[----:B------:R-:W-:-:S03]  /*a200*/  NOP ;  /* 0x0000000000007918 */ /* 0x000fc60000000000 */
[----:B------:R-:W0:Y:S01]  /*a210*/  LDS.64 R4, [R7+0x6600] ;  /* 0x0066000007047984 */ /* 0x000e220000000a00 */
[----:B------:R-:W-:-:S13]  /*a220*/  ISETP.GE.AND P1, PT, R10, R23, PT ;  /* 0x000000170a00720c */ /* 0x000fda0003f26270 */
[----:B------:R-:W1:Y:S01]  /*a230*/  @!P1 LDS R3, [R22+0x5400] ;  /* 0x0054000016039984 */ /* 0x000e620000000800 */
[----:B------:R-:W2:Y:S01]  /*a240*/  @!P1 LDC.64 R10, c[0x0][0x3b0] ;  /* 0x0000ec00ff0a9b82 */ /* 0x000ea20000000a00 */
[----:B0-----:R-:W-:-:S05]  /*a250*/  @!P1 IADD3 R4, P0, PT, R4, R2, RZ ;  /* 0x0000000204049210 */ /* 0x001fca0007f1e0ff */
[----:B------:R-:W-:Y:S01]  /*a260*/  @!P1 IMAD.X R5, RZ, RZ, R5, P0 ;  /* 0x000000ffff059224 */ /* 0x000fe200000e0605 */
[----:B--2---:R-:W-:-:S04]  /*a270*/  @!P1 LEA R10, P0, R4, R10, 0x2 ;  /* 0x0000000a040a9211 */ /* 0x004fc800078010ff */
[----:B------:R-:W-:-:S05]  /*a280*/  @!P1 LEA.HI.X R11, R4, R11, R5, 0x2, P0 ;  /* 0x0000000b040b9211 */ /* 0x000fca00000f1405 */
[----:B-1----:R-:W-:Y:S01]  /*a290*/  @!P1 STG.E desc[UR6][R10.64+0x5400], R3 ;  /* 0x005400030a009986 */ /* 0x002fe2000c101906 */
        /* <DEDUP_REMOVED lines=8> */
[----:B------:R-:W-:Y:S02]  /*a320*/  @!P1 LEA.HI.X R7, R4, R7, R5, 0x2, P0 ;  /* 0x0000000704079211 */ /* 0x000fe400000f1405 */
[----:B------:R-:W-:Y:S02]  /*a330*/  LEA R5, R0, UR4, 0x3 ;  /* 0x0000000400057c11 */ /* 0x000fe4000f8e18ff */
[----:B------:R-:W-:Y:S01]  /*a340*/  LOP3.LUT R0, R2, 0x1800, RZ, 0xfc, !PT ;  /* 0x0000180002007812 */ /* 0x000fe200078efcff */
[----:B-1----:R-:W-:Y:S01]  /*a350*/  @!P1 STG.E desc[UR6][R6.64+0x5a00], R9 ;  /* 0x005a000906009986 */ /* 0x002fe2000c101906 */
[----:B------:R-:W-:-:S03]  /*a360*/  NOP ;  /* 0x0000000000007918 */ /* 0x000fc60000000000 */
[----:B------:R-:W0:Y:S01]  /*a370*/  LDS.64 R4, [R5+0x6600] ;  /* 0x0066000005047984 */ /* 0x000e220000000a00 */
[----:B------:R-:W-:-:S13]  /*a380*/  ISETP.GE.AND P1, PT, R0, R23, PT ;  /* 0x000000170000720c */ /* 0x000fda0003f26270 */
[----:B------:R-:W1:Y:S01]  /*a390*/  @!P1 LDS R11, [R22+0x6000] ;  /* 0x00600000160b9984 */ /* 0x000e620000000800 */
[----:B------:R-:W2:Y:S01]  /*a3a0*/  @!P1 LDC.64 R12, c[0x0][0x3b0] ;  /* 0x0000ec00ff0c9b82 */ /* 0x000ea20000000a00 */
[----:B0-----:R-:W-:-:S05]  /*a3b0*/  IADD3 R0, P0, PT, R4, R2, RZ ;  /* 0x0000000204007210 */ /* 0x001fca0007f1e0ff */
[----:B------:R-:W-:Y:S01]  /*a3c0*/  IMAD.X R4, RZ, RZ, R5, P0 ;  /* 0x000000ffff047224 */ /* 0x000fe200000e0605 */
[----:B--2---:R-:W-:-:S04]  /*a3d0*/  @!P1 LEA R2, P0, R0, R12, 0x2 ;  /* 0x0000000c00029211 */ /* 0x004fc800078010ff */
[----:B------:R-:W-:-:S05]  /*a3e0*/  @!P1 LEA.HI.X R3, R0, R13, R4, 0x2, P0 ;  /* 0x0000000d00039211 */ /* 0x000fca00000f1404 */
[----:B-1----:R-:W-:Y:S01]  /*a3f0*/  @!P1 STG.E desc[UR6][R2.64+0x6000], R11 ;  /* 0x0060000b02009986 */ /* 0x002fe2000c101906 */
[----:B------:R-:W-:Y:S01]  /*a400*/  NOP ;  /* 0x0000000000007918 */ /* 0x000fe20000000000 */
[----:B------:R-:W-:Y:S05]  /*a410*/  EXIT ;  /* 0x000000000000794d */ /* 0x000fea0003800000 */
.L_x_30:
[----:B------:R-:W-:Y:S02]  /*a420*/  IMAD.MOV.U32 R58, RZ, RZ, R39 ;  /* 0x000000ffff3a7224 */ /* 0x000fe400078e0027 */
[----:B------:R-:W-:Y:S02]  /*a430*/  IMAD.MOV.U32 R49, RZ, RZ, 0x1 ;  /* 0x00000001ff317424 */ /* 0x000fe400078e00ff */
[----:B------:R-:W-:Y:S02]  /*a440*/  IMAD.MOV.U32 R60, RZ, RZ, RZ ;  /* 0x000000ffff3c7224 */ /* 0x000fe400078e00ff */
[----:B------:R-:W-:-:S07]  /*a450*/  IMAD.MOV.U32 R47, RZ, RZ, -0x1 ;  /* 0xffffffffff2f7424 */ /* 0x000fce00078e00ff */
[----:B------:R-:W-:Y:S05]  /*a460*/  WARPSYNC.COLLECTIVE R47, `(.L_x_115) ;  /* 0x000000002f087348 */ /* 0x000fea0003c00000 */
[----:B------:R0:W1:Y:S02]  /*a470*/  SHFL.UP P0, R46, R58, R49, R60 ;  /* 0x040000313a2e7389 */ /* 0x000064000000003c */
[----:B01----:R-:W-:Y:S05]  /*a480*/  ENDCOLLECTIVE ;  /* 0x000000000000791b */ /* 0x003fea0003800000 */
.L_x_115:
[----:B------:R-:W-:Y:S02]  /*a490*/  IMAD.MOV.U32 R49, RZ, RZ, 0x2 ;  /* 0x00000002ff317424 */ /* 0x000fe400078e00ff */
[----:B------:R-:W-:-:S04]  /*a4a0*/  IMAD.MOV.U32 R40, RZ, RZ, R46 ;  /* 0x000000ffff287224 */ /* 0x000fc800078e002e */
[----:B------:R-:W-:-:S04]  /*a4b0*/  @P0 IMAD.IADD R40, R39, 0x1, R40 ;  /* 0x0000000127280824 */ /* 0x000fc800078e0228 */
[----:B------:R-:W-:-:S07]  /*a4c0*/  IMAD.MOV.U32 R58, RZ, RZ, R40 ;  /* 0x000000ffff3a7224 */ /* 0x000fce00078e0028 */
[----:B------:R-:W-:Y:S05]  /*a4d0*/  WARPSYNC.COLLECTIVE R47, `(.L_x_116) ;  /* 0x000000002f087348 */ /* 0x000fea0003c00000 */
[----:B------:R0:W1:Y:S02]  /*a4e0*/  SHFL.UP P0, R46, R58, R49, R60 ;  /* 0x040000313a2e7389 */ /* 0x000064000000003c */
[----:B01----:R-:W-:Y:S05]  /*a4f0*/  ENDCOLLECTIVE ;  /* 0x000000000000791b */ /* 0x003fea0003800000 */
.L_x_116:
[----:B------:R-:W-:Y:S02]  /*a500*/  IMAD.MOV.U32 R49, RZ, RZ, 0x4 ;  /* 0x00000004ff317424 */ /* 0x000fe400078e00ff */
[----:B------:R-:W-:-:S04]  /*a510*/  IMAD.MOV.U32 R43, RZ, RZ, R46 ;  /* 0x000000ffff2b7224 */ /* 0x000fc800078e002e */
[----:B------:R-:W-:-:S04]  /*a520*/  @P0 IMAD.IADD R43, R40, 0x1, R43 ;  /* 0x00000001282b0824 */ /* 0x000fc800078e022b */
[----:B------:R-:W-:-:S07]  /*a530*/  IMAD.MOV.U32 R58, RZ, RZ, R43 ;  /* 0x000000ffff3a7224 */ /* 0x000fce00078e002b */
[----:B------:R-:W-:Y:S05]  /*a540*/  WARPSYNC.COLLECTIVE R47, `(.L_x_117) ;  /* 0x000000002f087348 */ /* 0x000fea0003c00000 */
[----:B------:R0:W1:Y:S02]  /*a550*/  SHFL.UP P0, R46, R58, R49, R60 ;  /* 0x040000313a2e7389 */ /* 0x000064000000003c */
[----:B01----:R-:W-:Y:S05]  /*a560*/  ENDCOLLECTIVE ;  /* 0x000000000000791b */ /* 0x003fea0003800000 */
.L_x_117:
[----:B------:R-:W-:Y:S02]  /*a570*/  IMAD.MOV.U32 R49, RZ, RZ, 0x8 ;  /* 0x00000008ff317424 */ /* 0x000fe400078e00ff */
[----:B------:R-:W-:-:S04]  /*a580*/  IMAD.MOV.U32 R44, RZ, RZ, R46 ;  /* 0x000000ffff2c7224 */ /* 0x000fc800078e002e */
[----:B------:R-:W-:-:S04]  /*a590*/  @P0 IMAD.IADD R44, R43, 0x1, R44 ;  /* 0x000000012b2c0824 */ /* 0x000fc800078e022c */
[----:B------:R-:W-:-:S07]  /*a5a0*/  IMAD.MOV.U32 R58, RZ, RZ, R44 ;  /* 0x000000ffff3a7224 */ /* 0x000fce00078e002c */
[----:B------:R-:W-:Y:S05]  /*a5b0*/  WARPSYNC.COLLECTIVE R47, `(.L_x_118) ;  /* 0x000000002f087348 */ /* 0x000fea0003c00000 */
[----:B------:R0:W1:Y:S02]  /*a5c0*/  SHFL.UP P0, R46, R58, R49, R60 ;  /* 0x040000313a2e7389 */ /* 0x000064000000003c */
[----:B01----:R-:W-:Y:S05]  /*a5d0*/  ENDCOLLECTIVE ;  /* 0x000000000000791b */ /* 0x003fea0003800000 */
.L_x_118:
[----:B------:R-:W-:Y:S02]  /*a5e0*/  IMAD.MOV.U32 R49, RZ, RZ, 0x10 ;  /* 0x00000010ff317424 */ /* 0x000fe400078e00ff */
[----:B------:R-:W-:-:S04]  /*a5f0*/  IMAD.MOV.U32 R45, RZ, RZ, R46 ;  /* 0x000000ffff2d7224 */ /* 0x000fc800078e002e */
[----:B------:R-:W-:-:S04]  /*a600*/  @P0 IMAD.IADD R45, R44, 0x1, R45 ;  /* 0x000000012c2d0824 */ /* 0x000fc800078e022d */
[----:B------:R-:W-:-:S07]  /*a610*/  IMAD.MOV.U32 R58, RZ, RZ, R45 ;  /* 0x000000ffff3a7224 */ /* 0x000fce00078e002d */
[----:B------:R-:W-:Y:S05]  /*a620*/  WARPSYNC.COLLECTIVE R47, `(.L_x_119) ;  /* 0x000000002f087348 */ /* 0x000fea0003c00000 */
[----:B------:R0:W1:Y:S02]  /*a630*/  SHFL.UP P0, R46, R58, R49, R60 ;  /* 0x040000313a2e7389 */ /* 0x000064000000003c */
[----:B01----:R-:W-:Y:S05]  /*a640*/  ENDCOLLECTIVE ;  /* 0x000000000000791b */ /* 0x003fea0003800000 */
.L_x_119:
[----:B------:R-:W-:Y:S05]  /*a650*/  BRA `(.L_x_120) ;  /* 0xffffff8400407947 */ /* 0x000fea000383ffff */
.L_x_121:
[----:B------:R-:W-:-:S00]  /*a660*/  BRA `(.L_x_121) ;  /* 0xfffffffc00fc7947 */ /* 0x000fc0000383ffff */
[----:B------:R-:W-:-:S00]  /*a670*/  NOP ;  /* 0x0000000000007918 */ /* 0x000fc00000000000 */
        /* <DEDUP_REMOVED lines=8> */
.L_x_2719:


//--------------------- .text._ZN3cub18CUB_300001_SM_10006detail10radix_sort33DeviceRadixSortExclusiveSumKernelINS1_5radix10policy_hubIiiyE10Policy1000EyEEvPT0_ --------------------------
	.section	.text._ZN3cub18CUB_300001_SM_10006detail10radix_sort33DeviceRadixSortExclusiveSumKernelINS1_5radix10policy_hubIiiyE10Policy1000EyEEvPT0_,"ax",@progbits
	.align	128
        .global         _ZN3cub18CUB_300001_SM_10006detail10radix_sort33DeviceRadixSortExclusiveSumKernelINS1_5radix10policy_hubIiiyE10Policy1000EyEEvPT0_
        .type           _ZN3cub18CUB_300001_SM_10006detail10radix_sort33DeviceRadixSortExclusiveSumKernelINS1_5radix10policy_hubIiiyE10Policy1000EyEEvPT0_,@function
        .size           _ZN3cub18CUB_300001_SM_10006detail10radix_sort33DeviceRadixSortExclusiveSumKernelINS1_5radix10policy_hubIiiyE10Policy1000EyEEvPT0_,(.L_x_2720 - _ZN3cub18CUB_300001_SM_10006detail10radix_sort33DeviceRadixSortExclusiveSumKernelINS1_5radix10policy_hubIiiyE10Policy1000EyEEvPT0_)
        .other          _ZN3cub18CUB_300001_SM_10006detail10radix_sort33DeviceRadixSortExclusiveSumKernelINS1_5radix10policy_hubIiiyE10Policy1000EyEEvPT0_,@"STO_CUDA_ENTRY STV_DEFAULT"
_ZN3cub18CUB_300001_SM_10006detail10radix_sort33DeviceRadixSortExclusiveSumKernelINS1_5radix10policy_hubIiiyE10Policy1000EyEEvPT0_:
.text._ZN3cub18CUB_300001_SM_10006detail10radix_sort33DeviceRadixSortExclusiveSumKernelINS1_5radix10policy_hubIiiyE10Policy1000EyEEvPT0_:
[----:B------:R-:W-:Y:S01]  /*0000*/  LDC R1, c[0x0][0x37c] ;  /* 0x0000df00ff017b82 */ /* 0x000fe20000000800 */
[----:B------:R-:W0:Y:S07]  /*0010*/  S2R R18, SR_TID.X ;  /* 0x0000000000127919 */ /* 0x000e2e0000002100 */
[----:B------:R-:W1:Y:S01]  /*0020*/  LDC.64 R16, c[0x0][0x380] ;  /* 0x0000e000ff107b82 */ /* 0x000e620000000a00 */
[----:B------:R-:W2:Y:S01]  /*0030*/  LDCU.64 UR4, c[0x0][0x358] ;  /* 0x00006b00ff0477ac */ /* 0x000ea20008000a00 */
[----:B------:R-:W3:Y:S01]  /*0040*/  S2R R5, SR_CTAID.X ;  /* 0x0000000000057919 */ /* 0x000ee20000002500 */
[----:B0-----:R-:W-:Y:S01]  /*0050*/  ISETP.GT.U32.AND P1, PT, R18, 0xff, PT ;  /* 0x000000ff1200780c */ /* 0x001fe20003f24070 */
[----:B---3--:R-:W-:-:S04]  /*0060*/  IMAD R5, R5, 0x100, R18 ;  /* 0x0000010005057824 */ /* 0x008fc800078e0212 */
[----:B-1----:R-:W-:-:S08]  /*0070*/  IMAD.WIDE R16, R5, 0x8, R16 ;  /* 0x0000000805107825 */ /* 0x002fd000078e0210 */
[----:B--2---:R-:W2:Y:S01]  /*0080*/  @!P1 LDG.E.64 R2, desc[UR4][R16.64] ;  /* 0x0000000410029981 */ /* 0x004ea2000c1e1b00 */
[----:B------:R-:W-:Y:S02]  /*0090*/  MOV R0, 0x400 ;  /* 0x0000040000007802 */ /* 0x000fe40000000f00 */
[C---:B------:R-:W-:Y:S01]  /*00a0*/  ISETP.GT.U32.AND P0, PT, R18.reuse, 0x1f, PT ;  /* 0x0000001f1200780c */ /* 0x040fe20003f04070 */
[----:B------:R-:W0:Y:S02]  /*00b0*/  S2R R5, SR_CgaCtaId ;  /* 0x0000000000057919 */ /* 0x000e240000008800 */
[----:B0-----:R-:W-:Y:S02]  /*00c0*/  LEA R5, R5, R0, 0x18 ;  /* 0x0000000005057211 */ /* 0x001fe400078ec0ff */
[----:B------:R-:W-:-:S05]  /*00d0*/  LEA.HI R0, R18, R18, RZ, 0x1d ;  /* 0x0000001212007211 */ /* 0x000fca00078fe8ff */
[----:B------:R-:W-:-:S05]  /*00e0*/  IMAD R0, R0, 0x8, R5 ;  /* 0x0000000800007824 */ /* 0x000fca00078e0205 */
[----:B--2---:R0:W-:Y:S01]  /*00f0*/  STS.64 [R0+0x10], R2 ;  /* 0x0000100200007388 */ /* 0x0041e20000000a00 */
[----:B------:R-:W-:Y:S06]  /*0100*/  BAR.SYNC.DEFER_BLOCKING 0x0 ;  /* 0x0000000000007b1d */ /* 0x000fec0000010000 */
[----:B------:R-:W-:Y:S05]  /*0110*/  @P0 BRA `(.L_x_122) ;  /* 0x0000000400240947 */ /* 0x000fea0003800000 */
[----:B------:R-:W-:Y:S01]  /*0120*/  IMAD R18, R18, 0x48, R5 ;  /* 0x0000004812127824 */ /* 0x000fe200078e0205 */
[----:B------:R-:W-:-:S04]  /*0130*/  UMOV UR6, 0xffffffff ;  /* 0xffffffff00067882 */ /* 0x000fc80000000000 */
[----:B------:R-:W-:Y:S04]  /*0140*/  LDS.64 R14, [R18+0x10] ;  /* 0x00001000120e7984 */ /* 0x000fe80000000a00 */
[----:B------:R-:W-:Y:S04]  /*0150*/  LDS.64 R12, [R18+0x18] ;  /* 0x00001800120c7984 */ /* 0x000fe80000000a00 */
[----:B------:R-:W1:Y:S04]  /*0160*/  LDS.64 R10, [R18+0x20] ;  /* 0x00002000120a7984 */ /* 0x000e680000000a00 */
[----:B------:R-:W-:Y:S04]  /*0170*/  LDS.64 R8, [R18+0x28] ;  /* 0x0000280012087984 */ /* 0x000fe80000000a00 */
[----:B------:R-:W2:Y:S04]  /*0180*/  LDS.64 R6, [R18+0x30] ;  /* 0x0000300012067984 */ /* 0x000ea80000000a00 */
[----:B------:R-:W-:Y:S04]  /*0190*/  LDS.64 R4, [R18+0x38] ;  /* 0x0000380012047984 */ /* 0x000fe80000000a00 */
[----:B0-----:R-:W0:Y:S04]  /*01a0*/  LDS.64 R2, [R18+0x40] ;  /* 0x0000400012027984 */ /* 0x001e280000000a00 */
[----:B------:R-:W3:Y:S01]  /*01b0*/  LDS.64 R20, [R18+0x48] ;  /* 0x0000480012147984 */ /* 0x000ee20000000a00 */
[----:B-1----:R-:W-:-:S04]  /*01c0*/  IADD3 R19, P3, P4, R10, R12, R14 ;  /* 0x0000000c0a137210 */ /* 0x002fc80007c7e00e */
[----:B------:R-:W-:Y:S02]  /*01d0*/  IADD3.X R23, PT, PT, R11, R13, R15, P3, P4 ;  /* 0x0000000d0b177210 */ /* 0x000fe40001fe840f */
[----:B--2---:R-:W-:-:S04]  /*01e0*/  IADD3 R19, P0, P2, R6, R19, R8 ;  /* 0x0000001306137210 */ /* 0x004fc80007a1e008 */
[----:B------:R-:W-:Y:S02]  /*01f0*/  IADD3.X R23, PT, PT, R7, R23, R9, P0, P2 ;  /* 0x0000001707177210 */ /* 0x000fe400007e4409 */
[----:B0-----:R-:W-:-:S04]  /*0200*/  IADD3 R19, P3, P4, R2, R19, R4 ;  /* 0x0000001302137210 */ /* 0x001fc80007c7e004 */
[----:B---3--:R-:W-:Y:S02]  /*0210*/  IADD3 R20, P0, PT, R20, R19, RZ ;  /* 0x0000001314147210 */ /* 0x008fe40007f1e0ff */
[----:B------:R-:W-:-:S05]  /*0220*/  IADD3.X R19, PT, PT, R3, R23, R5, P3, P4 ;  /* 0x0000001703137210 */ /* 0x000fca0001fe8405 */
[----:B------:R-:W-:Y:S01]  /*0230*/  IMAD.X R19, R21, 0x1, R19, P0 ;  /* 0x0000000115137824 */ /* 0x000fe200000e0613 */
[----:B------:R-:W-:Y:S06]  /*0240*/  BRA.DIV UR6, `(.L_x_123) ;  /* 0x0000000206f07947 */ /* 0x000fec000b800000 */
[----:B------:R-:W0:Y:S04]  /*0250*/  SHFL.UP PT, R27, R20, 0x1, RZ ;  /* 0x04200000141b7989 */ /* 0x000e2800000e00ff */
[----:B------:R-:W1:Y:S01]  /*0260*/  SHFL.UP P0, R25, R19, 0x1, RZ ;  /* 0x0420000013197989 */ /* 0x000e6200000000ff */
[----:B0-----:R-:W-:-:S04]  /*0270*/  IADD3 R22, P2, PT, R27, R20, RZ ;  /* 0x000000141b167210 */ /* 0x001fc80007f5e0ff */
[----:B-1----:R-:W-:Y:S01]  /*0280*/  SEL R27, R22, R27, P0 ;  /* 0x0000001b161b7207 */ /* 0x002fe20000000000 */
[----:B------:R-:W-:-:S04]  /*0290*/  IMAD.X R26, R25, 0x1, R19, P2 ;  /* 0x00000001191a7824 */ /* 0x000fc800010e0613 */
[----:B------:R-:W0:Y:S01]  /*02a0*/  SHFL.UP PT, R28, R27, 0x2, RZ ;  /* 0x044000001b1c7989 */ /* 0x000e2200000e00ff */
[----:B------:R-:W-:-:S05]  /*02b0*/  SEL R26, R26, R25, P0 ;  /* 0x000000191a1a7207 */ /* 0x000fca0000000000 */
[----:B------:R-:W1:Y:S01]  /*02c0*/  SHFL.UP P0, R25, R26, 0x2, RZ ;  /* 0x044000001a197989 */ /* 0x000e6200000000ff */
[----:B0-----:R-:W-:-:S05]  /*02d0*/  IADD3 R21, P2, PT, R28, R27, RZ ;  /* 0x0000001b1c157210 */ /* 0x001fca0007f5e0ff */
[----:B-1----:R-:W-:Y:S01]  /*02e0*/  IMAD.X R22, R25, 0x1, R26, P2 ;  /* 0x0000000119167824 */ /* 0x002fe200010e061a */
[----:B------:R-:W-:-:S04]  /*02f0*/  SEL R28, R21, R28, P0 ;  /* 0x0000001c151c7207 */ /* 0x000fc80000000000 */
[----:B------:R-:W-:Y:S01]  /*0300*/  SEL R29, R22, R25, P0 ;  /* 0x00000019161d7207 */ /* 0x000fe20000000000 */
        /* <DEDUP_REMOVED lines=12> */
[----:B------:R0:W1:Y:S04]  /*03d0*/  SHFL.UP PT, R28, R27, 0x10, RZ ;  /* 0x060000001b1c7989 */ /* 0x00006800000e00ff */
[----:B------:R0:W2:Y:S02]  /*03e0*/  SHFL.UP P0, R25, R26, 0x10, RZ ;  /* 0x060000001a197989 */ /* 0x0000a400000000ff */
.L_x_134:
[----:B-1----:R-:W-:-:S04]  /*03f0*/  IADD3 R21, P2, PT, R28, R27, RZ ;  /* 0x0000001b1c157210 */ /* 0x002fc80007f5e0ff */
[----:B--2---:R-:W-:Y:S01]  /*0400*/  SEL R21, R21, R28, P0 ;  /* 0x0000001c15157207 */ /* 0x004fe20000000000 */
[----:B------:R-:W-:-:S05]  /*0410*/  IMAD.X R22, R25, 0x1, R26, P2 ;  /* 0x0000000119167824 */ /* 0x000fca00010e061a */
[----:B------:R-:W-:Y:S02]  /*0420*/  SEL R22, R22, R25, P0 ;  /* 0x0000001916167207 */ /* 0x000fe40000000000 */
[----:B------:R-:W-:-:S05]  /*0430*/  IADD3 R20, P0, PT, R21, -R20, RZ ;  /* 0x8000001415147210 */ /* 0x000fca0007f1e0ff */
[----:B------:R-:W-:Y:S01]  /*0440*/  IMAD.X R21, R22, 0x1, ~R19, P0 ;  /* 0x0000000116157824 */ /* 0x000fe200000e0e13 */
[----:B------:R-:W-:-:S04]  /*0450*/  IADD3 R14, P0, PT, R14, R20, RZ ;  /* 0x000000140e0e7210 */ /* 0x000fc80007f1e0ff */
[----:B------:R1:W-:Y:S01]  /*0460*/  STS.64 [R18+0x10], R20 ;  /* 0x0000101412007388 */ /* 0x0003e20000000a00 */
[----:B------:R-:W-:Y:S01]  /*0470*/  IMAD.X R15, R15, 0x1, R21, P0 ;  /* 0x000000010f0f7824 */ /* 0x000fe200000e0615 */
        /* <DEDUP_REMOVED lines=17> */
[----:B------:R-:W-:-:S05]  /*0590*/  IMAD.X R3, R3, 0x1, R5, P0 ;  /* 0x0000000103037824 */ /* 0x000fca00000e0605 */
[----:B------:R1:W-:Y:S03]  /*05a0*/  STS.64 [R18+0x48], R2 ;  /* 0x0000480212007388 */ /* 0x0003e60000000a00 */
.L_x_122:
[----:B------:R-:W-:Y:S05]  /*05b0*/  WARPSYNC.ALL ;  /* 0x0000000000007948 */ /* 0x000fea0003800000 */
[----:B------:R-:W-:Y:S06]  /*05c0*/  BAR.SYNC.DEFER_BLOCKING 0x0 ;  /* 0x0000000000007b1d */ /* 0x000fec0000010000 */
[----:B------:R-:W-:Y:S05]  /*05d0*/  @P1 EXIT ;  /* 0x000000000000194d */ /* 0x000fea0003800000 */
[----:B01----:R-:W0:Y:S04]  /*05e0*/  LDS.64 R2, [R0+0x10] ;  /* 0x0000100000027984 */ /* 0x003e280000000a00 */
[----:B0-----:R-:W-:Y:S01]  /*05f0*/  STG.E.64 desc[UR4][R16.64], R2 ;  /* 0x0000000210007986 */ /* 0x001fe2000c101b04 */
[----:B------:R-:W-:Y:S05]  /*0600*/  EXIT ;  /* 0x000000000000794d */ /* 0x000fea0003800000 */
.L_x_123:
[----:B------:R-:W-:Y:S02]  /*0610*/  IMAD.MOV.U32 R24, RZ, RZ, R20 ;  /* 0x000000ffff187224 */ /* 0x000fe400078e0014 */
[----:B------:R-:W-:Y:S02]  /*0620*/  IMAD.MOV.U32 R23, RZ, RZ, 0x1 ;  /* 0x00000001ff177424 */ /* 0x000fe400078e00ff */
[----:B------:R-:W-:Y:S02]  /*0630*/  IMAD.MOV.U32 R22, RZ, RZ, RZ ;  /* 0x000000ffff167224 */ /* 0x000fe400078e00ff */
[----:B------:R-:W-:-:S07]  /*0640*/  IMAD.MOV.U32 R21, RZ, RZ, -0x1 ;  /* 0xffffffffff157424 */ /* 0x000fce00078e00ff */
[----:B------:R-:W-:Y:S05]  /*0650*/  WARPSYNC.COLLECTIVE R21, `(.L_x_124) ;  /* 0x0000000015087348 */ /* 0x000fea0003c00000 */
[----:B------:R0:W1:Y:S02]  /*0660*/  SHFL.UP P0, R25, R24, R23, R22 ;  /* 0x0400001718197389 */ /* 0x0000640000000016 */
[----:B01----:R-:W-:Y:S05]  /*0670*/  ENDCOLLECTIVE ;  /* 0x000000000000791b */ /* 0x003fea0003800000 */
.L_x_124:
[----:B------:R-:W-:Y:S02]  /*0680*/  IMAD.MOV.U32 R24, RZ, RZ, R19 ;  /* 0x000000ffff187224 */ /* 0x000fe400078e0013 */
[----:B------:R-:W-:-:S07]  /*0690*/  IMAD.MOV.U32 R27, RZ, RZ, R25 ;  /* 0x000000ffff1b7224 */ /* 0x000fce00078e0019 */
[----:B------:R-:W-:Y:S05]  /*06a0*/  WARPSYNC.COLLECTIVE R21, `(.L_x_125) ;  /* 0x0000000015087348 */ /* 0x000fea0003c00000 */
[----:B------:R0:W1:Y:S02]  /*06b0*/  SHFL.UP P0, R25, R24, R23, R22 ;  /* 0x0400001718197389 */ /* 0x0000640000000016 */
[----:B01----:R-:W-:Y:S05]  /*06c0*/  ENDCOLLECTIVE ;  /* 0x000000000000791b */ /* 0x003fea0003800000 */
.L_x_125:
[----:B------:R-:W-:Y:S01]  /*06d0*/  IADD3 R26, P2, PT, R27, R20, RZ ;  /* 0x000000141b1a7210 */ /* 0x000fe20007f5e0ff */
[----:B------:R-:W-:-:S03]  /*06e0*/  IMAD.MOV.U32 R23, RZ, RZ, 0x2 ;  /* 0x00000002ff177424 */ /* 0x000fc600078e00ff */
[----:B------:R-:W-:Y:S01]  /*06f0*/  SEL R27, R26, R27, P0 ;  /* 0x0000001b1a1b7207 */ /* 0x000fe20000000000 */
[----:B------:R-:W-:-:S04]  /*0700*/  IMAD.X R26, R25, 0x1, R19, P2 ;  /* 0x00000001191a7824 */ /* 0x000fc800010e0613 */
[----:B------:R-:W-:Y:S01]  /*0710*/  IMAD.MOV.U32 R24, RZ, RZ, R27 ;  /* 0x000000ffff187224 */ /* 0x000fe200078e001b */
[----:B------:R-:W-:-:S07]  /*0720*/  SEL R26, R26, R25, P0 ;  /* 0x000000191a1a7207 */ /* 0x000fce0000000000 */
[----:B------:R-:W-:Y:S05]  /*0730*/  WARPSYNC.COLLECTIVE R21, `(.L_x_126) ;  /* 0x0000000015087348 */ /* 0x000fea0003c00000 */
[----:B------:R0:W1:Y:S02]  /*0740*/  SHFL.UP P0, R25, R24, R23, R22 ;  /* 0x0400001718197389 */ /* 0x0000640000000016 */
[----:B01----:R-:W-:Y:S05]  /*0750*/  ENDCOLLECTIVE ;  /* 0x000000000000791b */ /* 0x003fea0003800000 */
.L_x_126:
[----:B------:R-:W-:Y:S02]  /*0760*/  IMAD.MOV.U32 R24, RZ, RZ, R26 ;  /* 0x000000ffff187224 */ /* 0x000fe400078e001a */
[----:B------:R-:W-:-:S07]  /*0770*/  IMAD.MOV.U32 R28, RZ, RZ, R25 ;  /* 0x000000ffff1c7224 */ /* 0x000fce00078e0019 */
[----:B------:R-:W-:Y:S05]  /*0780*/  WARPSYNC.COLLECTIVE R21, `(.L_x_127) ;  /* 0x0000000015087348 */ /* 0x000fea0003c00000 */
[----:B------:R0:W1:Y:S02]  /*0790*/  SHFL.UP P0, R25, R24, R23, R22 ;  /* 0x0400001718197389 */ /* 0x0000640000000016 */
[----:B01----:R-:W-:Y:S05]  /*07a0*/  ENDCOLLECTIVE ;  /* 0x000000000000791b */ /* 0x003fea0003800000 */
.L_x_127:
        /* <DEDUP_REMOVED lines=9> */
.L_x_128:
[----:B------:R-:W-:Y:S02]  /*0840*/  IMAD.MOV.U32 R24, RZ, RZ, R29 ;  /* 0x000000ffff187224 */ /* 0x000fe400078e001d */
[----:B------:R-:W-:-:S07]  /*0850*/  IMAD.MOV.U32 R27, RZ, RZ, R25 ;  /* 0x000000ffff1b7224 */ /* 0x000fce00078e0019 */
[----:B------:R-:W-:Y:S05]  /*0860*/  WARPSYNC.COLLECTIVE R21, `(.L_x_129) ;  /* 0x0000000015087348 */ /* 0x000fea0003c00000 */
[----:B------:R0:W1:Y:S02]  /*0870*/  SHFL.UP P0, R25, R24, R23, R22 ;  /* 0x0400001718197389 */ /* 0x0000640000000016 */
[----:B01----:R-:W-:Y:S05]  /*0880*/  ENDCOLLECTIVE ;  /* 0x000000000000791b */ /* 0x003fea0003800000 */
.L_x_129:
        /* <DEDUP_REMOVED lines=9> */
.L_x_130:
[----:B------:R-:W-:Y:S02]  /*0920*/  IMAD.MOV.U32 R24, RZ, RZ, R29 ;  /* 0x000000ffff187224 */ /* 0x000fe400078e001d */
[----:B------:R-:W-:-:S07]  /*0930*/  IMAD.MOV.U32 R27, RZ, RZ, R25 ;  /* 0x000000ffff1b7224 */ /* 0x000fce00078e0019 */
[----:B------:R-:W-:Y:S05]  /*0940*/  WARPSYNC.COLLECTIVE R21, `(.L_x_131) ;  /* 0x0000000015087348 */ /* 0x000fea0003c00000 */
[----:B------:R0:W1:Y:S02]  /*0950*/  SHFL.UP P0, R25, R24, R23, R22 ;  /* 0x0400001718197389 */ /* 0x0000640000000016 */
[----:B01----:R-:W-:Y:S05]  /*0960*/  ENDCOLLECTIVE ;  /* 0x000000000000791b */ /* 0x003fea0003800000 */
.L_x_131:
        /* <DEDUP_REMOVED lines=9> */
.L_x_132:
[----:B------:R-:W-:Y:S02]  /*0a00*/  IMAD.MOV.U32 R24, RZ, RZ, R26 ;  /* 0x000000ffff187224 */ /* 0x000fe400078e001a */
[----:B------:R-:W-:-:S07]  /*0a10*/  IMAD.MOV.U32 R28, RZ, RZ, R25 ;  /* 0x000000ffff1c7224 */ /* 0x000fce00078e0019 */
[----:B------:R-:W-:Y:S05]  /*0a20*/  WARPSYNC.COLLECTIVE R21, `(.L_x_133) ;  /* 0x0000000015087348 */ /* 0x000fea0003c00000 */
[----:B------:R0:W1:Y:S02]  /*0a30*/  SHFL.UP P0, R25, R24, R23, R22 ;  /* 0x0400001718197389 */ /* 0x0000640000000016 */
[----:B01----:R-:W-:Y:S05]  /*0a40*/  ENDCOLLECTIVE ;  /* 0x000000000000791b */ /* 0x003fea0003800000 */
.L_x_133:
[----:B------:R-:W-:Y:S05]  /*0a50*/  BRA `(.L_x_134) ;  /* 0xfffffff800647947 */ /* 0x000fea000383ffff */
.L_x_135:
        /* <DEDUP_REMOVED lines=10> */
.L_x_2720:


//--------------------- .text._ZN3cub18CUB_300001_SM_10006detail10radix_sort30DeviceRadixSortHistogramKernelINS1_5radix10policy_hubIiiyE10Policy1000ELNS0_9SortOrderE0EiyNS1_21identity_decomposer_tEEEvPT2_PKT1_SA_iiT3_ --------------------------
	.section	.text._ZN3cub18CUB_300001_SM_10006detail10radix_sort30DeviceRadixSortHistogramKernelINS1_5radix10policy_hubIiiyE10Policy1000ELNS0_9SortOrderE0EiyNS1_21identity_decomposer_tEEEvPT2_PKT1_SA_iiT3_,"ax",@progbits
	.align	128
        .global         _ZN3cub18CUB_300001_SM_10006detail10radix_sort30DeviceRadixSortHistogramKernelINS1_5radix10policy_hubIiiyE10Policy1000ELNS0_9SortOrderE0EiyNS1_21identity_decomposer_tEEEvPT2_PKT1_SA_iiT3_
        .type           _ZN3cub18CUB_300001_SM_10006detail10radix_sort30DeviceRadixSortHistogramKernelINS1_5radix10policy_hubIiiyE10Policy1000ELNS0_9SortOrderE0EiyNS1_21identity_decomposer_tEEEvPT2_PKT1_SA_iiT3_,@function
        .size           _ZN3cub18CUB_300001_SM_10006detail10radix_sort30DeviceRadixSortHistogramKernelINS1_5radix10policy_hubIiiyE10Policy1000ELNS0_9SortOrderE0EiyNS1_21identity_decomposer_tEEEvPT2_PKT1_SA_iiT3_,(.L_x_2721 - _ZN3cub18CUB_300001_SM_10006detail10radix_sort30DeviceRadixSortHistogramKernelINS1_5radix10policy_hubIiiyE10Policy1000ELNS0_9SortOrderE0EiyNS1_21identity_decomposer_tEEEvPT2_PKT1_SA_iiT3_)
        .other          _ZN3cub18CUB_300001_SM_10006detail10radix_sort30DeviceRadixSortHistogramKernelINS1_5radix10policy_hubIiiyE10Policy1000ELNS0_9SortOrderE0EiyNS1_21identity_decomposer_tEEEvPT2_PKT1_SA_iiT3_,@"STO_CUDA_ENTRY STV_DEFAULT"
_ZN3cub18CUB_300001_SM_10006detail10radix_sort30DeviceRadixSortHistogramKernelINS1_5radix10policy_hubIiiyE10Policy1000ELNS0_9SortOrderE0EiyNS1_21identity_decomposer_tEEEvPT2_PKT1_SA_iiT3_:
.text._ZN3cub18CUB_300001_SM_10006detail10radix_sort30DeviceRadixSortHistogramKernelINS1_5radix10policy_hubIiiyE10Policy1000ELNS0_9SortOrderE0EiyNS1_21identity_decomposer_tEEEvPT2_PKT1_SA_iiT3_:
[----:B------:R-:W-:Y:S01]  /*0000*/  LDC R1, c[0x0][0x37c] ;  /* 0x0000df00ff017b82 */ /* 0x000fe20000000800 */
[----:B------:R-:W0:Y:S02]  /*0010*/  LDCU.64 UR14, c[0x0][0x390] ;  /* 0x00007200ff0e77ac */ /* 0x000e240008000a00 */
[----:B0-----:R-:W-:-:S04]  /*0020*/  ISETP.NE.U32.AND P0, PT, RZ, UR14, PT ;  /* 0x0000000eff007c0c */ /* 0x001fc8000bf05070 */
[----:B------:R-:W-:-:S13]  /*0030*/  ISETP.NE.AND.EX P0, PT, RZ, UR15, PT, P0 ;  /* 0x0000000fff007c0c */ /* 0x000fda000bf05300 */
[----:B------:R-:W-:Y:S05]  /*0040*/  @!P0 EXIT ;  /* 0x000000000000894d */ /* 0x000fea0003800000 */
[----:B------:R-:W-:Y:S01]  /*0050*/  UIADD3 UR11, UP0, UPT, UR14, -0x1, URZ ;  /* 0xffffffff0e0b7890 */ /* 0x000fe2000ff1e0ff */
[----:B------:R-:W0:Y:S01]  /*0060*/  S2R R4, SR_TID.X ;  /* 0x0000000000047919 */ /* 0x000e220000002100 */
[----:B------:R-:W1:Y:S01]  /*0070*/  LDCU.64 UR4, c[0x0][0x398] ;  /* 0x00007300ff0477ac */ /* 0x000e620008000a00 */
[----:B------:R-:W2:Y:S01]  /*0080*/  S2UR UR7, SR_CgaCtaId ;  /* 0x00000000000779c3 */ /* 0x000ea20000008800 */
[----:B------:R-:W-:Y:S01]  /*0090*/  UIADD3.X UR12, UPT, UPT, UR15, -0x1, URZ, UP0, !UPT ;  /* 0xffffffff0f0c7890 */ /* 0x000fe200087fe4ff */
[----:B------:R-:W-:Y:S01]  /*00a0*/  UMOV UR6, 0x400 ;  /* 0x0000040000067882 */ /* 0x000fe20000000000 */
[----:B------:R-:W3:Y:S05]  /*00b0*/  LDCU.64 UR20, c[0x0][0x358] ;  /* 0x00006b00ff1477ac */ /* 0x000eea0008000a00 */
[----:B------:R-:W4:Y:S01]  /*00c0*/  S2UR UR8, SR_CTAID.X ;  /* 0x00000000000879c3 */ /* 0x000f220000002500 */
[----:B------:R-:W-:Y:S01]  /*00d0*/  USHF.R.U64 UR11, UR11, 0x1e, UR12 ;  /* 0x0000001e0b0b7899 */ /* 0x000fe2000800120c */
[----:B------:R-:W0:Y:S03]  /*00e0*/  LDCU UR28, c[0x0][0x370] ;  /* 0x00006e00ff1c77ac */ /* 0x000e260008000800 */
[----:B------:R-:W-:-:S02]  /*00f0*/  UIADD3 UR11, UP0, UPT, UR11, 0x1, URZ ;  /* 0x000000010b0b7890 */ /* 0x000fc4000ff1e0ff */
[----:B-1----:R-:W-:Y:S02]  /*0100*/  UIADD3 UR4, UPT, UPT, UR5, 0x7, -UR4 ;  /* 0x0000000705047890 */ /* 0x002fe4000fffe804 */
[----:B------:R-:W-:Y:S02]  /*0110*/  ULEA.HI.X UR12, UR12, URZ, URZ, 0x2, UP0 ;  /* 0x000000ff0c0c7291 */ /* 0x000fe400080f14ff */
[----:B------:R-:W-:Y:S02]  /*0120*/  UISETP.LT.U32.AND UP0, UPT, UR11, UR14, UPT ;  /* 0x0000000e0b00728c */ /* 0x000fe4000bf01070 */
[----:B------:R-:W-:Y:S02]  /*0130*/  USHF.R.S32.HI UR5, URZ, 0x1f, UR4 ;  /* 0x0000001fff057899 */ /* 0x000fe40008011404 */
[----:B------:R-:W-:Y:S02]  /*0140*/  UISETP.LT.U32.AND.EX UP0, UPT, UR12, UR15, UPT, UP0 ;  /* 0x0000000f0c00728c */ /* 0x000fe4000bf01100 */
[----:B------:R-:W-:-:S02]  /*0150*/  ULEA.HI UR5, UR5, UR4, URZ, 0x3 ;  /* 0x0000000405057291 */ /* 0x000fc4000f8f18ff */
[----:B------:R-:W-:Y:S01]  /*0160*/  USEL UR11, UR11, UR14, UP0 ;  /* 0x0000000e0b0b7287 */ /* 0x000fe20008000000 */
[C---:B0-----:R-:W-:Y:S01]  /*0170*/  VIADD R21, R4.reuse, 0x780 ;  /* 0x0000078004157836 */ /* 0x041fe20000000000 */
[----:B------:R-:W-:Y:S02]  /*0180*/  USEL UR12, UR12, UR15, UP0 ;  /* 0x0000000f0c0c7287 */ /* 0x000fe40008000000 */
[----:B------:R-:W-:Y:S02]  /*0190*/  UISETP.GE.AND UP0, UPT, UR4, 0x8, UPT ;  /* 0x000000080400788c */ /* 0x000fe4000bf06270 */
[----:B--2---:R-:W-:Y:S02]  /*01a0*/  ULEA UR6, UR7, UR6, 0x18 ;  /* 0x0000000607067291 */ /* 0x004fe4000f8ec0ff */
[----:B------:R-:W-:Y:S02]  /*01b0*/  USHF.R.S32.HI UR5, URZ, 0x3, UR5 ;  /* 0x00000003ff057899 */ /* 0x000fe40008011405 */
[----:B------:R-:W-:Y:S01]  /*01c0*/  PLOP3.LUT P0, PT, PT, PT, UP0, 0x80, 0x8 ;  /* 0x000000000008781c */ /* 0x000fe20003f0f008 */
[----:B----4-:R-:W-:Y:S01]  /*01d0*/  USHF.L.U32 UR8, UR8, 0xb, URZ ;  /* 0x0000000b08087899 */ /* 0x010fe200080006ff */
[C---:B------:R-:W-:Y:S01]  /*01e0*/  LEA R0, R4.reuse, UR6, 0x2 ;  /* 0x0000000604007c11 */ /* 0x040fe2000f8e10ff */
[----:B------:R-:W-:Y:S01]  /*01f0*/  UIADD3 UR22, UPT, UPT, UR5, -0x1, URZ ;  /* 0xffffffff05167890 */ /* 0x000fe2000fffe0ff */
[----:B------:R-:W-:Y:S01]  /*0200*/  ISETP.GT.U32.OR P0, PT, R4, 0xff, !P0 ;  /* 0x000000ff0400780c */ /* 0x000fe20004704470 */
[----:B------:R-:W-:-:S02]  /*0210*/  ULOP3.LUT UR23, UR5, 0xf, URZ, 0xc0, !UPT ;  /* 0x0000000f05177892 */ /* 0x000fc4000f8ec0ff */
[----:B------:R-:W-:Y:S01]  /*0220*/  ULOP3.LUT UR24, UR5, 0x7, URZ, 0xc0, !UPT ;  /* 0x0000000705187892 */ /* 0x000fe2000f8ec0ff */
[----:B------:R-:W-:Y:S01]  /*0230*/  P2R R20, PR, RZ, 0x1 ;  /* 0x00000001ff147803 */ /* 0x000fe20000000000 */
[----:B------:R-:W-:Y:S02]  /*0240*/  ULOP3.LUT UR25, UR5, 0x3, URZ, 0xc0, !UPT ;  /* 0x0000000305197892 */ /* 0x000fe4000f8ec0ff */
[----:B------:R-:W-:Y:S02]  /*0250*/  ULOP3.LUT UR26, UR5, 0xffffff0, URZ, 0xc0, !UPT ;  /* 0x0ffffff0051a7892 */ /* 0x000fe4000f8ec0ff */
[----:B------:R-:W-:Y:S02]  /*0260*/  ULOP3.LUT UR27, UR5, 0xffffff8, URZ, 0xc0, !UPT ;  /* 0x0ffffff8051b7892 */ /* 0x000fe4000f8ec0ff */
[----:B------:R-:W-:Y:S01]  /*0270*/  ULOP3.LUT UR9, UR5, 0x1, URZ, 0xc0, !UPT ;  /* 0x0000000105097892 */ /* 0x000fe2000f8ec0ff */
[----:B------:R-:W-:Y:S01]  /*0280*/  UMOV UR6, URZ ;  /* 0x000000ff00067c82 */ /* 0x000fe20008000000 */
[----:B---3--:R-:W-:-:S10]  /*0290*/  UMOV UR7, URZ ;  /* 0x000000ff00077c82 */ /* 0x008fd40008000000 */
.L_x_219:
[----:B------:R-:W-:Y:S01]  /*02a0*/  ISETP.NE.AND P0, PT, R20, RZ, PT ;  /* 0x000000ff1400720c */ /* 0x000fe20003f05270 */
[----:B------:R-:W-:-:S12]  /*02b0*/  BSSY.RECONVERGENT B0, `(.L_x_136) ;  /* 0x000007c000007945 */ /* 0x000fd80003800200 */
[----:B012345:R-:W-:Y:S05]  /*02c0*/  @P0 BRA `(.L_x_137) ;  /* 0x0000000400e80947 */ /* 0x03ffea0003800000 */
[----:B------:R-:W-:Y:S02]  /*02d0*/  IMAD.U32 R2, RZ, RZ, UR22 ;  /* 0x00000016ff027e24 */ /* 0x000fe4000f8e00ff */
[----:B------:R-:W-:-:S03]  /*02e0*/  IMAD.MOV.U32 R3, RZ, RZ, RZ ;  /* 0x000000ffff037224 */ /* 0x000fc600078e00ff */
[----:B------:R-:W-:-:S13]  /*02f0*/  ISETP.GE.U32.AND P1, PT, R2, 0xf, PT ;  /* 0x0000000f0200780c */ /* 0x000fda0003f26070 */
[----:B------:R-:W-:Y:S05]  /*0300*/  @!P1 BRA `(.L_x_138) ;  /* 0x00000000005c9947 */ /* 0x000fea0003800000 */
[----:B------:R-:W-:Y:S01]  /*0310*/  VIADD R2, R0, 0x2000 ;  /* 0x0000200000027836 */ /* 0x000fe20000000000 */
[----:B------:R-:W-:-:S12]  /*0320*/  UIADD3 UR4, UPT, UPT, -UR26, URZ, URZ ;  /* 0x000000ff1a047290 */ /* 0x000fd8000fffe1ff */
.L_x_139:
[----:B------:R-:W-:Y:S01]  /*0330*/  UIADD3 UR4, UPT, UPT, UR4, 0x10, URZ ;  /* 0x0000001004047890 */ /* 0x000fe2000fffe0ff */
[----:B------:R-:W-:Y:S03]  /*0340*/  STS [R2+-0x2000], RZ ;  /* 0xffe000ff02007388 */ /* 0x000fe60000000800 */
[----:B------:R-:W-:Y:S01]  /*0350*/  UISETP.NE.AND UP0, UPT, UR4, URZ, UPT ;  /* 0x000000ff0400728c */ /* 0x000fe2000bf05270 */
        /* <DEDUP_REMOVED lines=16> */
[----:B------:R-:W-:Y:S06]  /*0460*/  BRA.U UP0, `(.L_x_139) ;  /* 0xfffffffd00b07547 */ /* 0x000fec000b83ffff */
[----:B------:R-:W-:-:S07]  /*0470*/  IMAD.U32 R3, RZ, RZ, UR26 ;  /* 0x0000001aff037e24 */ /* 0x000fce000f8e00ff */
.L_x_138:
[----:B------:R-:W-:Y:S01]  /*0480*/  ISETP.NE.AND P0, PT, RZ, UR23, PT ;  /* 0x00000017ff007c0c */ /* 0x000fe2000bf05270 */
[----:B------:R-:W-:Y:S01]  /*0490*/  IMAD.U32 R6, RZ, RZ, UR24 ;  /* 0x00000018ff067e24 */ /* 0x000fe2000f8e00ff */
[----:B------:R-:W-:-:S03]  /*04a0*/  MOV R2, UR23 ;  /* 0x0000001700027c02 */ /* 0x000fc60008000f00 */
[----:B------:R-:W-:Y:S02]  /*04b0*/  VIADD R6, R6, 0xffffffff ;  /* 0xffffffff06067836 */ /* 0x000fe40000000000 */
[----:B------:R-:W-:-:S06]  /*04c0*/  VIADD R2, R2, 0xffffffff ;  /* 0xffffffff02027836 */ /* 0x000fcc0000000000 */
[----:B------:R-:W-:Y:S05]  /*04d0*/  @!P0 BRA `(.L_x_140) ;  /* 0x00000000007c8947 */ /* 0x000fea0003800000 */
[----:B------:R-:W-:Y:S01]  /*04e0*/  ISETP.GE.U32.AND P2, PT, R2, 0x7, PT ;  /* 0x000000070200780c */ /* 0x000fe20003f46070 */
[----:B------:R-:W-:-:S12]  /*04f0*/  UISETP.NE.AND UP0, UPT, UR24, URZ, UPT ;  /* 0x000000ff1800728c */ /* 0x000fd8000bf05270 */
[----:B------:R-:W-:Y:S05]  /*0500*/  @!P2 BRA `(.L_x_141) ;  /* 0x000000000028a947 */ /* 0x000fea0003800000 */
        /* <DEDUP_REMOVED lines=10> */
.L_x_141:
[----:B------:R-:W-:Y:S05]  /*05b0*/  BRA.U !UP0, `(.L_x_140) ;  /* 0x0000000108447547 */ /* 0x000fea000b800000 */
[----:B------:R-:W-:Y:S01]  /*05c0*/  ISETP.GE.U32.AND P2, PT, R6, 0x3, PT ;  /* 0x000000030600780c */ /* 0x000fe20003f46070 */
[----:B------:R-:W-:-:S12]  /*05d0*/  UISETP.NE.AND UP0, UPT, UR25, URZ, UPT ;  /* 0x000000ff1900728c */ /* 0x000fd8000bf05270 */
[C---:B0-----:R-:W-:Y:S02]  /*05e0*/  @P2 IMAD R5, R3.reuse, 0x400, R0 ;  /* 0x0000040003052824 */ /* 0x041fe400078e0200 */
[----:B------:R-:W-:-:S03]  /*05f0*/  @P2 VIADD R3, R3, 0x4 ;  /* 0x0000000403032836 */ /* 0x000fc60000000000 */
[----:B------:R1:W-:Y:S04]  /*0600*/  @P2 STS [R5], RZ ;  /* 0x000000ff05002388 */ /* 0x0003e80000000800 */
[----:B------:R1:W-:Y:S04]  /*0610*/  @P2 STS [R5+0x400], RZ ;  /* 0x000400ff05002388 */ /* 0x0003e80000000800 */
[----:B------:R1:W-:Y:S04]  /*0620*/  @P2 STS [R5+0x800], RZ ;  /* 0x000800ff05002388 */ /* 0x0003e80000000800 */
[----:B------:R1:W-:Y:S01]  /*0630*/  @P2 STS [R5+0xc00], RZ ;  /* 0x000c00ff05002388 */ /* 0x0003e20000000800 */
[----:B------:R-:W-:Y:S05]  /*0640*/  BRA.U !UP0, `(.L_x_140) ;  /* 0x0000000108207547 */ /* 0x000fea000b800000 */
[----:B------:R-:W-:Y:S01]  /*0650*/  IMAD R3, R3, 0x400, R0 ;  /* 0x0000040003037824 */ /* 0x000fe200078e0200 */
[----:B------:R-:W-:-:S04]  /*0660*/  UISETP.NE.AND UP0, UPT, UR25, 0x1, UPT ;  /* 0x000000011900788c */ /* 0x000fc8000bf05270 */
[----:B------:R2:W-:Y:S05]  /*0670*/  STS [R3], RZ ;  /* 0x000000ff03007388 */ /* 0x0005ea0000000800 */
[----:B------:R-:W-:Y:S05]  /*0680*/  BRA.U !UP0, `(.L_x_140) ;  /* 0x0000000108107547 */ /* 0x000fea000b800000 */
[----:B------:R-:W-:Y:S01]  /*0690*/  UISETP.NE.AND UP0, UPT, UR25, 0x2, UPT ;  /* 0x000000021900788c */ /* 0x000fe2000bf05270 */
[----:B------:R3:W-:Y:S05]  /*06a0*/  STS [R3+0x400], RZ ;  /* 0x000400ff03007388 */ /* 0x0007ea0000000800 */
[----:B------:R-:W-:-:S13]  /*06b0*/  PLOP3.LUT P2, PT, PT, PT, UP0, 0x80, 0x8 ;  /* 0x000000000008781c */ /* 0x000fda0003f4f008 */
[----:B------:R3:W-:Y:S02]  /*06c0*/  @P2 STS [R3+0x800], RZ ;  /* 0x000800ff03002388 */ /* 0x0007e40000000800 */
.L_x_140:
[----:B------:R-:W-:-:S13]  /*06d0*/  ISETP.GT.U32.AND P2, PT, R4, 0x7f, PT ;  /* 0x0000007f0400780c */ /* 0x000fda0003f44070 */
[----:B------:R-:W-:Y:S05]  /*06e0*/  @P2 BRA `(.L_x_137) ;  /* 0x0000000000e02947 */ /* 0x000fea0003800000 */
[----:B--23--:R-:W-:Y:S01]  /*06f0*/  HFMA2 R3, -RZ, RZ, 0, 0 ;  /* 0x00000000ff037431 */ /* 0x00cfe200000001ff */
[----:B------:R-:W-:Y:S06]  /*0700*/  @!P1 BRA `(.L_x_142) ;  /* 0x0000000000589947 */ /* 0x000fec0003800000 */
[----:B------:R-:W-:-:S07]  /*0710*/  IMAD.MOV.U32 R3, RZ, RZ, RZ ;  /* 0x000000ffff037224 */ /* 0x000fce00078e00ff */
.L_x_143:
[C---:B012---:R-:W-:Y:S02]  /*0720*/  IMAD R5, R3.reuse, 0x400, R0 ;  /* 0x0000040003057824 */ /* 0x047fe400078e0200 */
[----:B------:R-:W-:-:S03]  /*0730*/  VIADD R3, R3, 0x10 ;  /* 0x0000001003037836 */ /* 0x000fc60000000000 */
[----:B------:R2:W-:Y:S02]  /*0740*/  STS [R5+0x200], RZ ;  /* 0x000200ff05007388 */ /* 0x0005e40000000800 */
[----:B------:R-:W-:Y:S02]  /*0750*/  ISETP.NE.AND P1, PT, R3, UR26, PT ;  /* 0x0000001a03007c0c */ /* 0x000fe4000bf25270 */
[----:B------:R2:W-:Y:S04]  /*0760*/  STS [R5+0x600], RZ ;  /* 0x000600ff05007388 */ /* 0x0005e80000000800 */
        /* <DEDUP_REMOVED lines=13> */
[----:B------:R2:W-:Y:S01]  /*0840*/  STS [R5+0x3e00], RZ ;  /* 0x003e00ff05007388 */ /* 0x0005e20000000800 */
[----:B------:R-:W-:Y:S05]  /*0850*/  @P1 BRA `(.L_x_143) ;  /* 0xfffffffc00b01947 */ /* 0x000fea000383ffff */
[----:B------:R-:W-:-:S07]  /*0860*/  IMAD.U32 R3, RZ, RZ, UR26 ;  /* 0x0000001aff037e24 */ /* 0x000fce000f8e00ff */
.L_x_142:
[----:B------:R-:W-:Y:S05]  /*0870*/  @!P0 BRA `(.L_x_137) ;  /* 0x00000000007c8947 */ /* 0x000fea0003800000 */
[----:B------:R-:W-:Y:S01]  /*0880*/  ISETP.GE.U32.AND P0, PT, R2, 0x7, PT ;  /* 0x000000070200780c */ /* 0x000fe20003f06070 */
[----:B------:R-:W-:-:S12]  /*0890*/  UISETP.NE.AND UP0, UPT, UR24, URZ, UPT ;  /* 0x000000ff1800728c */ /* 0x000fd8000bf05270 */
[----:B------:R-:W-:Y:S05]  /*08a0*/  @!P0 BRA `(.L_x_144) ;  /* 0x0000000000288947 */ /* 0x000fea0003800000 */
[C---:B------:R-:W-:Y:S02]  /*08b0*/  IMAD R2, R3.reuse, 0x400, R0 ;  /* 0x0000040003027824 */ /* 0x040fe400078e0200 */
[----:B------:R-:W-:-:S03]  /*08c0*/  VIADD R3, R3, 0x8 ;  /* 0x0000000803037836 */ /* 0x000fc60000000000 */
[----:B------:R3:W-:Y:S04]  /*08d0*/  STS [R2+0x200], RZ ;  /* 0x000200ff02007388 */ /* 0x0007e80000000800 */
[----:B------:R3:W-:Y:S04]  /*08e0*/  STS [R2+0x600], RZ ;  /* 0x000600ff02007388 */ /* 0x0007e80000000800 */
[----:B------:R3:W-:Y:S04]  /*08f0*/  STS [R2+0xa00], RZ ;  /* 0x000a00ff02007388 */ /* 0x0007e80000000800 */
[----:B------:R3:W-:Y:S04]  /*0900*/  STS [R2+0xe00], RZ ;  /* 0x000e00ff02007388 */ /* 0x0007e80000000800 */
[----:B------:R3:W-:Y:S04]  /*0910*/  STS [R2+0x1200], RZ ;  /* 0x001200ff02007388 */ /* 0x0007e80000000800 */
[----:B------:R3:W-:Y:S04]  /*0920*/  STS [R2+0x1600], RZ ;  /* 0x001600ff02007388 */ /* 0x0007e80000000800 */
[----:B------:R3:W-:Y:S04]  /*0930*/  STS [R2+0x1a00], RZ ;  /* 0x001a00ff02007388 */ /* 0x0007e80000000800 */
[----:B------:R3:W-:Y:S02]  /*0940*/  STS [R2+0x1e00], RZ ;  /* 0x001e00ff02007388 */ /* 0x0007e40000000800 */
.L_x_144:
[----:B------:R-:W-:Y:S05]  /*0950*/  BRA.U !UP0, `(.L_x_137) ;  /* 0x0000000108447547 */ /* 0x000fea000b800000 */
[----:B------:R-:W-:Y:S01]  /*0960*/  ISETP.GE.U32.AND P0, PT, R6, 0x3, PT ;  /* 0x000000030600780c */ /* 0x000fe20003f06070 */
[----:B------:R-:W-:-:S12]  /*0970*/  UISETP.NE.AND UP0, UPT, UR25, URZ, UPT ;  /* 0x000000ff1900728c */ /* 0x000fd8000bf05270 */
[C---:B---3--:R-:W-:Y:S01]  /*0980*/  @P0 IMAD R2, R3.reuse, 0x400, R0 ;  /* 0x0000040003020824 */ /* 0x048fe200078e0200 */
[----:B------:R-:W-:-:S04]  /*0990*/  @P0 IADD3 R3, PT, PT, R3, 0x4, RZ ;  /* 0x0000000403030810 */ /* 0x000fc80007ffe0ff */
[----:B------:R4:W-:Y:S04]  /*09a0*/  @P0 STS [R2+0x200], RZ ;  /* 0x000200ff02000388 */ /* 0x0009e80000000800 */
[----:B------:R4:W-:Y:S04]  /*09b0*/  @P0 STS [R2+0x600], RZ ;  /* 0x000600ff02000388 */ /* 0x0009e80000000800 */
[----:B------:R4:W-:Y:S04]  /*09c0*/  @P0 STS [R2+0xa00], RZ ;  /* 0x000a00ff02000388 */ /* 0x0009e80000000800 */
[----:B------:R4:W-:Y:S01]  /*09d0*/  @P0 STS [R2+0xe00], RZ ;  /* 0x000e00ff02000388 */ /* 0x0009e20000000800 */
[----:B------:R-:W-:Y:S05]  /*09e0*/  BRA.U !UP0, `(.L_x_137) ;  /* 0x0000000108207547 */ /* 0x000fea000b800000 */
[----:B------:R-:W-:Y:S01]  /*09f0*/  IMAD R3, R3, 0x400, R0 ;  /* 0x0000040003037824 */ /* 0x000fe200078e0200 */
[----:B------:R-:W-:-:S04]  /*0a00*/  UISETP.NE.AND UP0, UPT, UR25, 0x1, UPT ;  /* 0x000000011900788c */ /* 0x000fc8000bf05270 */
[----:B------:R3:W-:Y:S05]  /*0a10*/  STS [R3+0x200], RZ ;  /* 0x000200ff03007388 */ /* 0x0007ea0000000800 */
[----:B------:R-:W-:Y:S05]  /*0a20*/  BRA.U !UP0, `(.L_x_137) ;  /* 0x0000000108107547 */ /* 0x000fea000b800000 */
[----:B------:R-:W-:Y:S01]  /*0a30*/  UISETP.NE.AND UP0, UPT, UR25, 0x2, UPT ;  /* 0x000000021900788c */ /* 0x000fe2000bf05270 */
[----:B------:R0:W-:Y:S05]  /*0a40*/  STS [R3+0x600], RZ ;  /* 0x000600ff03007388 */ /* 0x0001ea0000000800 */
[----:B------:R-:W-:-:S13]  /*0a50*/  PLOP3.LUT P0, PT, PT, PT, UP0, 0x80, 0x8 ;  /* 0x000000000008781c */ /* 0x000fda0003f0f008 */
[----:B------:R0:W-:Y:S02]  /*0a60*/  @P0 STS [R3+0xa00], RZ ;  /* 0x000a00ff03000388 */ /* 0x0001e40000000800 */
.L_x_137:
[----:B------:R-:W-:Y:S05]  /*0a70*/  BSYNC.RECONVERGENT B0 ;  /* 0x0000000000007941 */ /* 0x000fea0003800200 */
.L_x_136:
[----:B------:R-:W5:Y:S01]  /*0a80*/  LDCU.64 UR14, c[0x0][0x390] ;  /* 0x00007200ff0e77ac */ /* 0x000f620008000a00 */
[----:B------:R-:W-:Y:S02]  /*0a90*/  USHF.L.U32 UR4, UR6, 0x1e, URZ ;  /* 0x0000001e06047899 */ /* 0x000fe400080006ff */
[----:B------:R-:W-:Y:S02]  /*0aa0*/  USHF.L.U64.HI UR5, UR6, 0x1e, UR7 ;  /* 0x0000001e06057899 */ /* 0x000fe40008010207 */
[----:B-----5:R-:W-:-:S04]  /*0ab0*/  UIADD3 UR4, UP0, UPT, -UR4, UR14, URZ ;  /* 0x0000000e04047290 */ /* 0x020fc8000ff1e1ff */
[----:B------:R-:W-:Y:S02]  /*0ac0*/  UIADD3.X UR5, UPT, UPT, ~UR5, UR15, URZ, UP0, !UPT ;  /* 0x0000000f05057290 */ /* 0x000fe400087fe5ff */
[----:B------:R-:W-:-:S04]  /*0ad0*/  UISETP.LT.U32.AND UP0, UPT, UR4, 0x40000000, UPT ;  /* 0x400000000400788c */ /* 0x000fc8000bf01070 */
[----:B------:R-:W-:-:S04]  /*0ae0*/  UISETP.LT.U32.AND.EX UP0, UPT, UR5, URZ, UPT, UP0 ;  /* 0x000000ff0500728c */ /* 0x000fc8000bf01100 */
[----:B------:R-:W-:Y:S02]  /*0af0*/  USEL UR13, UR4, 0x40000000, UP0 ;  /* 0x40000000040d7887 */ /* 0x000fe40008000000 */
[----:B------:R-:W-:Y:S02]  /*0b00*/  USEL UR14, UR5, URZ, UP0 ;  /* 0x000000ff050e7287 */ /* 0x000fe40008000000 */
[----:B------:R-:W-:-:S04]  /*0b10*/  UISETP.GT.U32.AND UP0, UPT, UR13, UR8, UPT ;  /* 0x000000080d00728c */ /* 0x000fc8000bf04070 */
[----:B------:R-:W-:Y:S01]  /*0b20*/  UISETP.GT.U32.AND.EX UP0, UPT, UR14, URZ, UPT, UP0 ;  /* 0x000000ff0e00728c */ /* 0x000fe2000bf04100 */
[----:B------:R-:W-:Y:S08]  /*0b30*/  BAR.SYNC.DEFER_BLOCKING 0x0 ;  /* 0x0000000000007b1d */ /* 0x000ff00000010000 */
[----:B------:R-:W-:Y:S06]  /*0b40*/  BAR.SYNC.DEFER_BLOCKING 0x0 ;  /* 0x0000000000007b1d */ /* 0x000fec0000010000 */
[----:B------:R-:W-:Y:S05]  /*0b50*/  BRA.U !UP0, `(.L_x_145) ;  /* 0x0000000d082c7547 */ /* 0x000fea000b800000 */
[----:B------:R-:W-:Y:S01]  /*0b60*/  UMOV UR10, UR8 ;  /* 0x00000008000a7c82 */ /* 0x000fe20008000000 */
[----:B------:R-:W-:-:S05]  /*0b70*/  UMOV UR5, URZ ;  /* 0x000000ff00057c82 */ /* 0x000fca0008000000 */
.L_x_150:
[----:B-----5:R-:W5:Y:S01]  /*0b80*/  LDCU.64 UR18, c[0x0][0x390] ;  /* 0x00007200ff1277ac */ /* 0x020f620008000a00 */
[----:B------:R-:W-:Y:S02]  /*0b90*/  USHF.L.U32 UR15, UR6, 0x1e, URZ ;  /* 0x0000001e060f7899 */ /* 0x000fe400080006ff */
[----:B------:R-:W-:Y:S02]  /*0ba0*/  USHF.L.U64.HI UR16, UR6, 0x1e, UR7 ;  /* 0x0000001e06107899 */ /* 0x000fe40008010207 */
[----:B------:R-:W-:-:S04]  /*0bb0*/  UIADD3 UR15, UP0, UPT, UR10, UR15, URZ ;  /* 0x0000000f0a0f7290 */ /* 0x000fc8000ff1e0ff */
[----:B------:R-:W-:Y:S02]  /*0bc0*/  UIADD3.X UR16, UPT, UPT, UR5, UR16, URZ, UP0, !UPT ;  /* 0x0000001005107290 */ /* 0x000fe400087fe4ff */
[----:B------:R-:W-:Y:S02]  /*0bd0*/  ULEA UR10, UP0, UR28, UR10, 0xb ;  /* 0x0000000a1c0a7291 */ /* 0x000fe4000f8058ff */
[----:B-----5:R-:W-:Y:S02]  /*0be0*/  UIADD3 UR17, UP1, UPT, -UR15, UR18, URZ ;  /* 0x000000120f117290 */ /* 0x020fe4000ff3e1ff */
[----:B------:R-:W-:Y:S02]  /*0bf0*/  UIADD3.X UR5, UPT, UPT, URZ, UR5, URZ, UP0, !UPT ;  /* 0x00000005ff057290 */ /* 0x000fe400087fe4ff */
[----:B------:R-:W-:Y:S02]  /*0c00*/  UIADD3.X UR4, UPT, UPT, ~UR16, UR19, URZ, UP1, !UPT ;  /* 0x0000001310047290 */ /* 0x000fe40008ffe5ff */
[----:B------:R-:W-:-:S02]  /*0c10*/  UISETP.GE.U32.AND UP1, UPT, UR17, 0x800, UPT ;  /* 0x000008001100788c */ /* 0x000fc4000bf26070 */
[----:B------:R-:W-:Y:S02]  /*0c20*/  UISETP.GE.U32.AND UP0, UPT, UR10, UR13, UPT ;  /* 0x0000000d0a00728c */ /* 0x000fe4000bf06070 */
[----:B------:R-:W-:Y:S02]  /*0c30*/  UISETP.GE.U32.AND.EX UP1, UPT, UR4, URZ, UPT, UP1 ;  /* 0x000000ff0400728c */ /* 0x000fe4000bf26110 */
[----:B------:R-:W-:-:S07]  /*0c40*/  UISETP.GE.U32.AND.EX UP0, UPT, UR5, UR14, UPT, UP0 ;  /* 0x0000000e0500728c */ /* 0x000fce000bf06100 */
[----:B0-----:R-:W-:Y:S05]  /*0c50*/  BRA.U !UP1, `(.L_x_146) ;  /* 0x0000000109587547 */ /* 0x001fea000b800000 */
[----:B------:R-:W4:Y:S01]  /*0c60*/  LDCU.64 UR18, c[0x0][0x388] ;  /* 0x00007100ff1277ac */ /* 0x000f220008000a00 */
[----:B0-23--:R-:W-:-:S05]  /*0c70*/  IADD3 R3, P0, PT, R4, UR15, RZ ;  /* 0x0000000f04037c10 */ /* 0x00dfca000ff1e0ff */
[----:B------:R-:W-:Y:S01]  /*0c80*/  IMAD.X R6, RZ, RZ, UR16, P0 ;  /* 0x00000010ff067e24 */ /* 0x000fe200080e06ff */
[----:B----4-:R-:W-:-:S04]  /*0c90*/  LEA R2, P0, R3, UR18, 0x2 ;  /* 0x0000001203027c11 */ /* 0x010fc8000f8010ff */
        /* <DEDUP_REMOVED lines=18> */
.L_x_146:
[----:B------:R-:W4:Y:S01]  /*0dc0*/  LDCU.64 UR18, c[0x0][0x388] ;  /* 0x00007100ff1277ac */ /* 0x000f220008000a00 */
[C---:B012---:R-:W-:Y:S01]  /*0dd0*/  VIADD R5, R4.reuse, 0x100 ;  /* 0x0000010004057836 */ /* 0x047fe20000000000 */
[C---:B---3--:R-:W-:Y:S01]  /*0de0*/  IADD3 R3, P0, PT, R4.reuse, UR15, RZ ;  /* 0x0000000f04037c10 */ /* 0x048fe2000ff1e0ff */
[C---:B----4-:R-:W-:Y:S01]  /*0df0*/  VIADD R2, R4.reuse, 0x80 ;  /* 0x0000008004027836 */ /* 0x050fe20000000000 */
[C---:B------:R-:W-:Y:S01]  /*0e00*/  ISETP.GE.AND P1, PT, R4.reuse, UR17, PT ;  /* 0x0000001104007c0c */ /* 0x040fe2000bf26270 */
[----:B------:R-:W-:Y:S01]  /*0e10*/  VIADD R7, R4, 0x180 ;  /* 0x0000018004077836 */ /* 0x000fe20000000000 */
[----:B------:R-:W-:Y:S01]  /*0e20*/  ISETP.GE.AND P3, PT, R5, UR17, PT ;  /* 0x0000001105007c0c */ /* 0x000fe2000bf66270 */
[----:B------:R-:W-:Y:S01]  /*0e30*/  IMAD.X R6, RZ, RZ, UR16, P0 ;  /* 0x00000010ff067e24 */ /* 0x000fe200080e06ff */
[----:B------:R-:W-:Y:S01]  /*0e40*/  ISETP.GE.AND P2, PT, R2, UR17, PT ;  /* 0x0000001102007c0c */ /* 0x000fe2000bf46270 */
[----:B------:R-:W-:Y:S01]  /*0e50*/  VIADD R5, R4, 0x200 ;  /* 0x0000020004057836 */ /* 0x000fe20000000000 */
[----:B------:R-:W-:Y:S01]  /*0e60*/  ISETP.GE.AND P4, PT, R7, UR17, PT ;  /* 0x0000001107007c0c */ /* 0x000fe2000bf86270 */
[----:B------:R-:W-:-:S03]  /*0e70*/  IMAD.MOV.U32 R12, RZ, RZ, 0x7fffffff ;  /* 0x7fffffffff0c7424 */ /* 0x000fc600078e00ff */
[----:B------:R-:W-:Y:S01]  /*0e80*/  ISETP.GE.AND P5, PT, R5, UR17, PT ;  /* 0x0000001105007c0c */ /* 0x000fe2000bfa6270 */
[----:B------:R-:W-:Y:S01]  /*0e90*/  VIADD R5, R4, 0x300 ;  /* 0x0000030004057836 */ /* 0x000fe20000000000 */
[----:B------:R-:W-:-:S04]  /*0ea0*/  LEA R2, P0, R3, UR18, 0x2 ;  /* 0x0000001203027c11 */ /* 0x000fc8000f8010ff */
[----:B------:R-:W-:Y:S01]  /*0eb0*/  LEA.HI.X R3, R3, UR19, R6, 0x2, P0 ;  /* 0x0000001303037c11 */ /* 0x000fe200080f1406 */
[----:B------:R-:W-:Y:S01]  /*0ec0*/  IMAD.MOV.U32 R11, RZ, RZ, 0x7fffffff ;  /* 0x7fffffffff0b7424 */ /* 0x000fe200078e00ff */
[----:B------:R-:W-:-:S03]  /*0ed0*/  IADD3 R6, PT, PT, R4, 0x280, RZ ;  /* 0x0000028004067810 */ /* 0x000fc60007ffe0ff */
[----:B------:R1:W5:Y:S01]  /*0ee0*/  @!P1 LDG.E R12, desc[UR20][R2.64] ;  /* 0x00000014020c9981 */ /* 0x000362000c1e1900 */
[----:B------:R-:W-:Y:S01]  /*0ef0*/  ISETP.GE.AND P1, PT, R5, UR17, PT ;  /* 0x0000001105007c0c */ /* 0x000fe2000bf26270 */
[----:B------:R-:W-:Y:S01]  /*0f00*/  VIADD R5, R4, 0x380 ;  /* 0x0000038004057836 */ /* 0x000fe20000000000 */
[----:B------:R-:W-:Y:S01]  /*0f10*/  ISETP.GE.AND P0, PT, R6, UR17, PT ;  /* 0x0000001106007c0c */ /* 0x000fe2000bf06270 */
[----:B------:R-:W-:Y:S01]  /*0f20*/  IMAD.MOV.U32 R9, RZ, RZ, 0x7fffffff ;  /* 0x7fffffffff097424 */ /* 0x000fe200078e00ff */
[----:B------:R1:W5:Y:S02]  /*0f30*/  @!P2 LDG.E R11, desc[UR20][R2.64+0x200] ;  /* 0x00020014020ba981 */ /* 0x000364000c1e1900 */
[----:B------:R-:W-:Y:S01]  /*0f40*/  ISETP.GE.AND P2, PT, R5, UR17, PT ;  /* 0x0000001105007c0c */ /* 0x000fe2000bf46270 */
[----:B------:R-:W-:Y:S02]  /*0f50*/  VIADD R5, R4, 0x480 ;  /* 0x0000048004057836 */ /* 0x000fe40000000000 */
[----:B------:R-:W-:Y:S01]  /*0f60*/  IMAD.MOV.U32 R10, RZ, RZ, 0x7fffffff ;  /* 0x7fffffffff0a7424 */ /* 0x000fe200078e00ff */
[----:B------:R1:W5:Y:S01]  /*0f70*/  @!P4 LDG.E R9, desc[UR20][R2.64+0x600] ;  /* 0x000600140209c981 */ /* 0x000362000c1e1900 */
[----:B------:R-:W-:-:S02]  /*0f80*/  MOV R8, 0x7fffffff ;  /* 0x7fffffff00087802 */ /* 0x000fc40000000f00 */
[C---:B------:R-:W-:Y:S02]  /*0f90*/  LOP3.LUT R6, R4.reuse, 0x400, RZ, 0xfc, !PT ;  /* 0x0000040004067812 */ /* 0x040fe400078efcff */
[----:B------:R-:W-:Y:S01]  /*0fa0*/  ISETP.GE.AND P4, PT, R5, UR17, PT ;  /* 0x0000001105007c0c */ /* 0x000fe2000bf86270 */
[----:B------:R-:W-:Y:S01]  /*0fb0*/  VIADD R5, R4, 0x500 ;  /* 0x0000050004057836 */ /* 0x000fe20000000000 */
[----:B------:R1:W5:Y:S01]  /*0fc0*/  @!P3 LDG.E R10, desc[UR20][R2.64+0x400] ;  /* 0x00040014020ab981 */ /* 0x000362000c1e1900 */
[----:B------:R-:W-:Y:S01]  /*0fd0*/  ISETP.GE.AND P3, PT, R6, UR17, PT ;  /* 0x0000001106007c0c */ /* 0x000fe2000bf66270 */
[----:B------:R-:W-:Y:S02]  /*0fe0*/  IMAD.MOV.U32 R6, RZ, RZ, 0x7fffffff ;  /* 0x7fffffffff067424 */ /* 0x000fe400078e00ff */
[----:B------:R1:W5:Y:S01]  /*0ff0*/  @!P5 LDG.E R8, desc[UR20][R2.64+0x800] ;  /* 0x000800140208d981 */ /* 0x000362000c1e1900 */
[----:B------:R-:W-:Y:S01]  /*1000*/  ISETP.GE.AND P5, PT, R5, UR17, PT ;  /* 0x0000001105007c0c */ /* 0x000fe2000bfa6270 */
[----:B------:R-:W-:-:S02]  /*1010*/  VIADD R5, R4, 0x600 ;  /* 0x0000060004057836 */ /* 0x000fc40000000000 */
[----:B------:R-:W-:Y:S01]  /*1020*/  IMAD.MOV.U32 R7, RZ, RZ, 0x7fffffff ;  /* 0x7fffffffff077424 */ /* 0x000fe200078e00ff */
[----:B------:R1:W5:Y:S01]  /*1030*/  @!P1 LDG.E R6, desc[UR20][R2.64+0xc00] ;  /* 0x000c001402069981 */ /* 0x000362000c1e1900 */
[C---:B------:R-:W-:Y:S01]  /*1040*/  VIADD R13, R4.reuse, 0x580 ;  /* 0x00000580040d7836 */ /* 0x040fe20000000000 */
[----:B------:R-:W-:Y:S01]  /*1050*/  ISETP.GE.AND P1, PT, R5, UR17, PT ;  /* 0x0000001105007c0c */ /* 0x000fe2000bf26270 */
[----:B------:R-:W-:Y:S02]  /*1060*/  IMAD.MOV.U32 R5, RZ, RZ, 0x7fffffff ;  /* 0x7fffffffff057424 */ /* 0x000fe400078e00ff */
[----:B------:R-:W-:Y:S01]  /*1070*/  IMAD.MOV.U32 R19, RZ, RZ, 0x7fffffff ;  /* 0x7fffffffff137424 */ /* 0x000fe200078e00ff */
[----:B------:R1:W5:Y:S01]  /*1080*/  @!P0 LDG.E R7, desc[UR20][R2.64+0xa00] ;  /* 0x000a001402078981 */ /* 0x000362000c1e1900 */
[----:B------:R-:W-:Y:S01]  /*1090*/  IMAD.MOV.U32 R18, RZ, RZ, 0x7fffffff ;  /* 0x7fffffffff127424 */ /* 0x000fe200078e00ff */
[----:B------:R-:W-:Y:S01]  /*10a0*/  ISETP.GE.AND P0, PT, R13, UR17, PT ;  /* 0x000000110d007c0c */ /* 0x000fe2000bf06270 */
[C---:B------:R-:W-:Y:S01]  /*10b0*/  VIADD R14, R4.reuse, 0x700 ;  /* 0x00000700040e7836 */ /* 0x040fe20000000000 */
[----:B------:R-:W-:Y:S01]  /*10c0*/  IADD3 R13, PT, PT, R4, 0x680, RZ ;  /* 0x00000680040d7810 */ /* 0x000fe20007ffe0ff */
[----:B------:R1:W5:Y:S03]  /*10d0*/  @!P2 LDG.E R5, desc[UR20][R2.64+0xe00] ;  /* 0x000e00140205a981 */ /* 0x000366000c1e1900 */
[----:B------:R-:W-:Y:S01]  /*10e0*/  ISETP.GE.AND P2, PT, R13, UR17, PT ;  /* 0x000000110d007c0c */ /* 0x000fe2000bf46270 */
[----:B------:R1:W5:Y:S01]  /*10f0*/  @!P3 LDG.E R19, desc[UR20][R2.64+0x1000] ;  /* 0x001000140213b981 */ /* 0x000362000c1e1900 */
[----:B------:R-:W-:-:S03]  /*1100*/  ISETP.GE.AND P3, PT, R14, UR17, PT ;  /* 0x000000110e007c0c */ /* 0x000fc6000bf66270 */
[----:B------:R1:W5:Y:S01]  /*1110*/  @!P4 LDG.E R18, desc[UR20][R2.64+0x1200] ;  /* 0x001200140212c981 */ /* 0x000362000c1e1900 */
[----:B------:R-:W-:Y:S01]  /*1120*/  ISETP.GE.AND P4, PT, R21, UR17, PT ;  /* 0x0000001115007c0c */ /* 0x000fe2000bf86270 */
[----:B------:R-:W-:Y:S01]  /*1130*/  IMAD.MOV.U32 R17, RZ, RZ, 0x7fffffff ;  /* 0x7fffffffff117424 */ /* 0x000fe200078e00ff */
[----:B------:R-:W-:Y:S01]  /*1140*/  MOV R14, 0x7fffffff ;  /* 0x7fffffff000e7802 */ /* 0x000fe20000000f00 */
[----:B------:R-:W-:Y:S02]  /*1150*/  IMAD.MOV.U32 R16, RZ, RZ, 0x7fffffff ;  /* 0x7fffffffff107424 */ /* 0x000fe400078e00ff */
[----:B------:R-:W-:Y:S02]  /*1160*/  IMAD.MOV.U32 R22, RZ, RZ, 0x7fffffff ;  /* 0x7fffffffff167424 */ /* 0x000fe400078e00ff */
        /* <DEDUP_REMOVED lines=8> */
.L_x_147:
[----:B01----:R-:W0:Y:S02]  /*11f0*/  LDC.64 R2, c[0x0][0x398] ;  /* 0x0000e600ff027b82 */ /* 0x003e240000000a00 */
[----:B0-----:R-:W-:-:S13]  /*1200*/  ISETP.GT.AND P0, PT, R3, R2, PT ;  /* 0x000000020300720c */ /* 0x001fda0003f04270 */
[----:B------:R-:W-:Y:S05]  /*1210*/  @!P0 BRA `(.L_x_148) ;  /* 0x0000000400788947 */ /* 0x000fea0003800000 */
[----:B------:R-:W0:Y:S01]  /*1220*/  S2UR UR15, SR_CgaCtaId ;  /* 0x00000000000f79c3 */ /* 0x000e220000008800 */
[----:B-----5:R-:W-:Y:S01]  /*1230*/  LOP3.LUT R15, R15, 0x80000000, RZ, 0x3c, !PT ;  /* 0x800000000f0f7812 */ /* 0x020fe200078e3cff */
[----:B------:R-:W-:Y:S01]  /*1240*/  UMOV UR4, 0x400 ;  /* 0x0000040000047882 */ /* 0x000fe20000000000 */
[----:B------:R-:W-:Y:S01]  /*1250*/  LOP3.LUT R14, R14, 0x80000000, RZ, 0x3c, !PT ;  /* 0x800000000e0e7812 */ /* 0x000fe200078e3cff */
[----:B------:R-:W1:Y:S01]  /*1260*/  LDCU UR16, c[0x0][0x398] ;  /* 0x00007300ff1077ac */ /* 0x000e620008000800 */
[----:B------:R-:W-:Y:S02]  /*1270*/  LOP3.LUT R13, R13, 0x80000000, RZ, 0x3c, !PT ;  /* 0x800000000d0d7812 */ /* 0x000fe400078e3cff */
[----:B------:R-:W-:Y:S02]  /*1280*/  LOP3.LUT R2, R22, 0x80000000, RZ, 0x3c, !PT ;  /* 0x8000000016027812 */ /* 0x000fe400078e3cff */
[----:B------:R-:W-:Y:S02]  /*1290*/  LOP3.LUT R16, R16, 0x80000000, RZ, 0x3c, !PT ;  /* 0x8000000010107812 */ /* 0x000fe400078e3cff */
[----:B------:R-:W-:-:S02]  /*12a0*/  LOP3.LUT R17, R17, 0x80000000, RZ, 0x3c, !PT ;  /* 0x8000000011117812 */ /* 0x000fc400078e3cff */
[----:B------:R-:W-:Y:S02]  /*12b0*/  LOP3.LUT R18, R18, 0x80000000, RZ, 0x3c, !PT ;  /* 0x8000000012127812 */ /* 0x000fe400078e3cff */
[----:B------:R-:W-:Y:S02]  /*12c0*/  LOP3.LUT R19, R19, 0x80000000, RZ, 0x3c, !PT ;  /* 0x8000000013137812 */ /* 0x000fe400078e3cff */
[----:B------:R-:W-:Y:S02]  /*12d0*/  LOP3.LUT R5, R5, 0x80000000, RZ, 0x3c, !PT ;  /* 0x8000000005057812 */ /* 0x000fe400078e3cff */
[----:B------:R-:W-:Y:S02]  /*12e0*/  LOP3.LUT R6, R6, 0x80000000, RZ, 0x3c, !PT ;  /* 0x8000000006067812 */ /* 0x000fe400078e3cff */
[----:B------:R-:W-:Y:S02]  /*12f0*/  LOP3.LUT R7, R7, 0x80000000, RZ, 0x3c, !PT ;  /* 0x8000000007077812 */ /* 0x000fe400078e3cff */
[----:B------:R-:W-:Y:S01]  /*1300*/  LOP3.LUT R8, R8, 0x80000000, RZ, 0x3c, !PT ;  /* 0x8000000008087812 */ /* 0x000fe200078e3cff */
[----:B0-----:R-:W-:Y:S01]  /*1310*/  ULEA UR15, UR15, UR4, 0x18 ;  /* 0x000000040f0f7291 */ /* 0x001fe2000f8ec0ff */
[----:B------:R-:W-:-:S02]  /*1320*/  LOP3.LUT R9, R9, 0x80000000, RZ, 0x3c, !PT ;  /* 0x8000000009097812 */ /* 0x000fc400078e3cff */
[----:B------:R-:W-:Y:S01]  /*1330*/  LOP3.LUT R10, R10, 0x80000000, RZ, 0x3c, !PT ;  /* 0x800000000a0a7812 */ /* 0x000fe200078e3cff */
[----:B------:R-:W-:Y:S01]  /*1340*/  UMOV UR4, URZ ;  /* 0x000000ff00047c82 */ /* 0x000fe20008000000 */
[----:B------:R-:W-:Y:S02]  /*1350*/  LOP3.LUT R11, R11, 0x80000000, RZ, 0x3c, !PT ;  /* 0x800000000b0b7812 */ /* 0x000fe400078e3cff */
[----:B-1----:R-:W-:-:S07]  /*1360*/  LOP3.LUT R12, R12, 0x80000000, RZ, 0x3c, !PT ;  /* 0x800000000c0c7812 */ /* 0x002fce00078e3cff */
.L_x_149:
[----:B------:R-:W-:Y:S01]  /*1370*/  IMAD R22, RZ, RZ, -UR16 ;  /* 0x80000010ff167e24 */ /* 0x000fe2000f8e02ff */
[----:B0-----:R-:W-:Y:S01]  /*1380*/  SHF.R.U32.HI R23, RZ, UR16, R12 ;  /* 0x00000010ff177c19 */ /* 0x001fe2000801160c */
[----:B------:R-:W-:Y:S01]  /*1390*/  IMAD.MOV.U32 R25, RZ, RZ, -0x1 ;  /* 0xffffffffff197424 */ /* 0x000fe200078e00ff */
[----:B------:R-:W-:Y:S01]  /*13a0*/  ULEA UR17, UR4, UR15, 0xa ;  /* 0x0000000f04117291 */ /* 0x000fe2000f8e50ff */
[----:B------:R-:W-:Y:S01]  /*13b0*/  SHF.R.U32.HI R27, RZ, UR16, R10 ;  /* 0x00000010ff1b7c19 */ /* 0x000fe2000801160a */
[----:B------:R-:W-:Y:S01]  /*13c0*/  UIADD3 UR4, UPT, UPT, UR4, 0x1, URZ ;  /* 0x0000000104047890 */ /* 0x000fe2000fffe0ff */
[----:B------:R-:W-:Y:S02]  /*13d0*/  VIADDMNMX R22, R22, R3, 0x8, PT ;  /* 0x0000000816167446 */ /* 0x000fe40003800103 */
[----:B------:R-:W-:Y:S02]  /*13e0*/  SHF.R.U32.HI R29, RZ, UR16, R9 ;  /* 0x00000010ff1d7c19 */ /* 0x000fe40008011609 */
[----:B------:R-:W-:-:S02]  /*13f0*/  SHF.L.U32 R22, R25, R22, RZ ;  /* 0x0000001619167219 */ /* 0x000fc400000006ff */
[----:B------:R-:W-:Y:S02]  /*1400*/  SHF.R.U32.HI R25, RZ, UR16, R11 ;  /* 0x00000010ff197c19 */ /* 0x000fe4000801160b */
[-C--:B------:R-:W-:Y:S02]  /*1410*/  LOP3.LUT R23, R23, R22.reuse, RZ, 0x30, !PT ;  /* 0x0000001617177212 */ /* 0x080fe400078e30ff */
[-C--:B------:R-:W-:Y:S02]  /*1420*/  LOP3.LUT R25, R25, R22.reuse, RZ, 0x30, !PT ;  /* 0x0000001619197212 */ /* 0x080fe400078e30ff */
[----:B------:R-:W-:Y:S02]  /*1430*/  LOP3.LUT R27, R27, R22, RZ, 0x30, !PT ;  /* 0x000000161b1b7212 */ /* 0x000fe400078e30ff */
[----:B------:R-:W-:Y:S02]  /*1440*/  LEA R23, R23, UR17, 0x2 ;  /* 0x0000001117177c11 */ /* 0x000fe4000f8e10ff */
[----:B------:R-:W-:-:S02]  /*1450*/  LEA R25, R25, UR17, 0x2 ;  /* 0x0000001119197c11 */ /* 0x000fc4000f8e10ff */
[----:B------:R-:W-:Y:S01]  /*1460*/  LEA R27, R27, UR17, 0x2 ;  /* 0x000000111b1b7c11 */ /* 0x000fe2000f8e10ff */
[----:B------:R0:W-:Y:S01]  /*1470*/  ATOMS.POPC.INC.32 RZ, [R23+URZ] ;  /* 0x0000000017ff7f8c */ /* 0x0001e2000d8000ff */
[----:B------:R-:W-:Y:S02]  /*1480*/  SHF.R.U32.HI R24, RZ, UR16, R8 ;  /* 0x00000010ff187c19 */ /* 0x000fe40008011608 */
[----:B------:R-:W-:Y:S01]  /*1490*/  SHF.R.U32.HI R26, RZ, UR16, R7 ;  /* 0x00000010ff1a7c19 */ /* 0x000fe20008011607 */
[----:B------:R1:W-:Y:S01]  /*14a0*/  ATOMS.POPC.INC.32 RZ, [R25+URZ] ;  /* 0x0000000019ff7f8c */ /* 0x0003e2000d8000ff */
[-C--:B------:R-:W-:Y:S02]  /*14b0*/  LOP3.LUT R29, R29, R22.reuse, RZ, 0x30, !PT ;  /* 0x000000161d1d7212 */ /* 0x080fe400078e30ff */
[----:B------:R-:W-:Y:S01]  /*14c0*/  LOP3.LUT R24, R24, R22, RZ, 0x30, !PT ;  /* 0x0000001618187212 */ /* 0x000fe200078e30ff */
[----:B------:R2:W-:Y:S01]  /*14d0*/  ATOMS.POPC.INC.32 RZ, [R27+URZ] ;  /* 0x000000001bff7f8c */ /* 0x0005e2000d8000ff */
[----:B0-----:R-:W-:-:S02]  /*14e0*/  SHF.R.U32.HI R23, RZ, UR16, R6 ;  /* 0x00000010ff177c19 */ /* 0x001fc40008011606 */
[-C--:B------:R-:W-:Y:S02]  /*14f0*/  LOP3.LUT R26, R26, R22.reuse, RZ, 0x30, !PT ;  /* 0x000000161a1a7212 */ /* 0x080fe400078e30ff */
[----:B-1----:R-:W-:Y:S02]  /*1500*/  SHF.R.U32.HI R25, RZ, UR16, R5 ;  /* 0x00000010ff197c19 */ /* 0x002fe40008011605 */
[-C--:B------:R-:W-:Y:S02]  /*1510*/  LOP3.LUT R23, R23, R22.reuse, RZ, 0x30, !PT ;  /* 0x0000001617177212 */ /* 0x080fe400078e30ff */
[----:B--2---:R-:W-:Y:S02]  /*1520*/  SHF.R.U32.HI R27, RZ, UR16, R19 ;  /* 0x00000010ff1b7c19 */ /* 0x004fe40008011613 */
[----:B------:R-:W-:Y:S02]  /*1530*/  LEA R29, R29, UR17, 0x2 ;  /* 0x000000111d1d7c11 */ /* 0x000fe4000f8e10ff */
[----:B------:R-:W-:-:S02]  /*1540*/  LOP3.LUT R25, R25, R22, RZ, 0x30, !PT ;  /* 0x0000001619197212 */ /* 0x000fc400078e30ff */
[----:B------:R-:W-:Y:S01]  /*1550*/  LEA R24, R24, UR17, 0x2 ;  /* 0x0000001118187c11 */ /* 0x000fe2000f8e10ff */
[----:B------:R0:W-:Y:S01]  /*1560*/  ATOMS.POPC.INC.32 RZ, [R29+URZ] ;  /* 0x000000001dff7f8c */ /* 0x0001e2000d8000ff */
[----:B------:R-:W-:Y:S02]  /*1570*/  LOP3.LUT R27, R27, R22, RZ, 0x30, !PT ;  /* 0x000000161b1b7212 */ /* 0x000fe400078e30ff */
[----:B------:R-:W-:Y:S01]  /*1580*/  LEA R26, R26, UR17, 0x2 ;  /* 0x000000111a1a7c11 */ /* 0x000fe2000f8e10ff */
[----:B------:R1:W-:Y:S01]  /*1590*/  ATOMS.POPC.INC.32 RZ, [R24+URZ] ;  /* 0x0000000018ff7f8c */ /* 0x0003e2000d8000ff */
[----:B------:R-:W-:Y:S02]  /*15a0*/  LEA R23, R23, UR17, 0x2 ;  /* 0x0000001117177c11 */ /* 0x000fe4000f8e10ff */
[----:B------:R-:W-:Y:S01]  /*15b0*/  LEA R25, R25, UR17, 0x2 ;  /* 0x0000001119197c11 */ /* 0x000fe2000f8e10ff */
[----:B------:R2:W-:Y:S01]  /*15c0*/  ATOMS.POPC.INC.32 RZ, [R26+URZ] ;  /* 0x000000001aff7f8c */ /* 0x0005e2000d8000ff */
[----:B------:R-:W-:-:S02]  /*15d0*/  LEA R27, R27, UR17, 0x2 ;  /* 0x000000111b1b7c11 */ /* 0x000fc4000f8e10ff */
[----:B0-----:R-:W-:Y:S01]  /*15e0*/  SHF.R.U32.HI R29, RZ, UR16, R18 ;  /* 0x00000010ff1d7c19 */ /* 0x001fe20008011612 */
[----:B------:R0:W-:Y:S01]  /*15f0*/  ATOMS.POPC.INC.32 RZ, [R23+URZ] ;  /* 0x0000000017ff7f8c */ /* 0x0001e2000d8000ff */
[----:B-1----:R-:W-:Y:S02]  /*1600*/  SHF.R.U32.HI R24, RZ, UR16, R17 ;  /* 0x00000010ff187c19 */ /* 0x002fe40008011611 */
[----:B------:R-:W-:Y:S01]  /*1610*/  SHF.R.U32.HI R28, RZ, UR16, R15 ;  /* 0x00000010ff1c7c19 */ /* 0x000fe2000801160f */
[----:B------:R1:W-:Y:S01]  /*1620*/  ATOMS.POPC.INC.32 RZ, [R25+URZ] ;  /* 0x0000000019ff7f8c */ /* 0x0003e2000d8000ff */
[----:B--2---:R-:W-:Y:S02]  /*1630*/  SHF.R.U32.HI R26, RZ, UR16, R16 ;  /* 0x00000010ff1a7c19 */ /* 0x004fe40008011610 */
[----:B------:R-:W-:Y:S01]  /*1640*/  LOP3.LUT R29, R29, R22, RZ, 0x30, !PT ;  /* 0x000000161d1d7212 */ /* 0x000fe200078e30ff */
[----:B------:R2:W-:Y:S01]  /*1650*/  ATOMS.POPC.INC.32 RZ, [R27+URZ] ;  /* 0x000000001bff7f8c */ /* 0x0005e2000d8000ff */
[----:B0-----:R-:W-:-:S02]  /*1660*/  SHF.R.U32.HI R23, RZ, UR16, R2 ;  /* 0x00000010ff177c19 */ /* 0x001fc40008011602 */
[-C--:B------:R-:W-:Y:S02]  /*1670*/  LOP3.LUT R24, R24, R22.reuse, RZ, 0x30, !PT ;  /* 0x0000001618187212 */ /* 0x080fe400078e30ff */
[----:B-1----:R-:W-:Y:S02]  /*1680*/  SHF.R.U32.HI R25, RZ, UR16, R13 ;  /* 0x00000010ff197c19 */ /* 0x002fe4000801160d */
[-C--:B------:R-:W-:Y:S02]  /*1690*/  LOP3.LUT R26, R26, R22.reuse, RZ, 0x30, !PT ;  /* 0x000000161a1a7212 */ /* 0x080fe400078e30ff */
[----:B--2---:R-:W-:Y:S01]  /*16a0*/  SHF.R.U32.HI R27, RZ, UR16, R14 ;  /* 0x00000010ff1b7c19 */ /* 0x004fe2000801160e */
[----:B------:R-:W-:Y:S01]  /*16b0*/  UIADD3 UR16, UPT, UPT, UR16, 0x8, URZ ;  /* 0x0000000810107890 */ /* 0x000fe2000fffe0ff */
[----:B------:R-:W-:Y:S02]  /*16c0*/  LOP3.LUT R23, R23, R22, RZ, 0x30, !PT ;  /* 0x0000001617177212 */ /* 0x000fe400078e30ff */
[----:B------:R-:W-:-:S02]  /*16d0*/  LEA R29, R29, UR17, 0x2 ;  /* 0x000000111d1d7c11 */ /* 0x000fc4000f8e10ff */
[-C--:B------:R-:W-:Y:S02]  /*16e0*/  LOP3.LUT R25, R25, R22.reuse, RZ, 0x30, !PT ;  /* 0x0000001619197212 */ /* 0x080fe400078e30ff */
[----:B------:R-:W-:Y:S01]  /*16f0*/  ISETP.LE.AND P0, PT, R3, UR16, PT ;  /* 0x0000001003007c0c */ /* 0x000fe2000bf03270 */
[----:B------:R0:W-:Y:S01]  /*1700*/  ATOMS.POPC.INC.32 RZ, [R29+URZ] ;  /* 0x000000001dff7f8c */ /* 0x0001e2000d8000ff */
[----:B------:R-:W-:Y:S02]  /*1710*/  LEA R24, R24, UR17, 0x2 ;  /* 0x0000001118187c11 */ /* 0x000fe4000f8e10ff */
[-C--:B------:R-:W-:Y:S02]  /*1720*/  LOP3.LUT R27, R27, R22.reuse, RZ, 0x30, !PT ;  /* 0x000000161b1b7212 */ /* 0x080fe400078e30ff */
[----:B------:R-:W-:Y:S01]  /*1730*/  LEA R26, R26, UR17, 0x2 ;  /* 0x000000111a1a7c11 */ /* 0x000fe2000f8e10ff */
[----:B------:R0:W-:Y:S01]  /*1740*/  ATOMS.POPC.INC.32 RZ, [R24+URZ] ;  /* 0x0000000018ff7f8c */ /* 0x0001e2000d8000ff */
[----:B------:R-:W-:-:S02]  /*1750*/  LOP3.LUT R28, R28, R22, RZ, 0x30, !PT ;  /* 0x000000161c1c7212 */ /* 0x000fc400078e30ff */
[----:B------:R-:W-:Y:S01]  /*1760*/  LEA R23, R23, UR17, 0x2 ;  /* 0x0000001117177c11 */ /* 0x000fe2000f8e10ff */
[----:B------:R0:W-:Y:S01]  /*1770*/  ATOMS.POPC.INC.32 RZ, [R26+URZ] ;  /* 0x000000001aff7f8c */ /* 0x0001e2000d8000ff */
[----:B------:R-:W-:Y:S02]  /*1780*/  LEA R25, R25, UR17, 0x2 ;  /* 0x0000001119197c11 */ /* 0x000fe4000f8e10ff */
[----:B------:R-:W-:Y:S01]  /*1790*/  LEA R27, R27, UR17, 0x2 ;  /* 0x000000111b1b7c11 */ /* 0x000fe2000f8e10ff */
[----:B------:R0:W-:Y:S01]  /*17a0*/  ATOMS.POPC.INC.32 RZ, [R23+URZ] ;  /* 0x0000000017ff7f8c */ /* 0x0001e2000d8000ff */
[----:B------:R-:W-:-:S03]  /*17b0*/  LEA R28, R28, UR17, 0x2 ;  /* 0x000000111c1c7c11 */ /* 0x000fc6000f8e10ff */
[----:B------:R0:W-:Y:S04]  /*17c0*/  ATOMS.POPC.INC.32 RZ, [R25+URZ] ;  /* 0x0000000019ff7f8c */ /* 0x0001e8000d8000ff */
[----:B------:R0:W-:Y:S04]  /*17d0*/  ATOMS.POPC.INC.32 RZ, [R27+URZ] ;  /* 0x000000001bff7f8c */ /* 0x0001e8000d8000ff */
[----:B------:R0:W-:Y:S01]  /*17e0*/  ATOMS.POPC.INC.32 RZ, [R28+URZ] ;  /* 0x000000001cff7f8c */ /* 0x0001e2000d8000ff */
[----:B------:R-:W-:Y:S05]  /*17f0*/  @!P0 BRA `(.L_x_149) ;  /* 0xfffffff800dc8947 */ /* 0x000fea000383ffff */
.L_x_148:
[----:B------:R-:W-:Y:S05]  /*1800*/  BRA.U !UP0, `(.L_x_150) ;  /* 0xfffffff108dc7547 */ /* 0x000fea000b83ffff */
.L_x_145:
[----:B------:R-:W-:Y:S01]  /*1810*/  BAR.SYNC.DEFER_BLOCKING 0x0 ;  /* 0x0000000000007b1d */ /* 0x000fe20000010000 */
[----:B------:R-:W-:-:S05]  /*1820*/  ISETP.NE.AND P0, PT, R20, RZ, PT ;  /* 0x000000ff1400720c */ /* 0x000fca0003f05270 */
[----:B------:R-:W-:Y:S08]  /*1830*/  BSSY.RECONVERGENT B0, `(.L_x_151) ;  /* 0x0000164000007945 */ /* 0x000ff00003800200 */
[----:B------:R-:W-:Y:S05]  /*1840*/  @P0 BRA `(.L_x_152) ;  /* 0x0000001400880947 */ /* 0x000fea0003800000 */
[----:B------:R-:W-:Y:S01]  /*1850*/  UISETP.GE.U32.AND UP0, UPT, UR22, 0x7, UPT ;  /* 0x000000071600788c */ /* 0x000fe2000bf06070 */
[----:B0-23--:R-:W-:-:S08]  /*1860*/  IMAD.MOV.U32 R3, RZ, RZ, RZ ;  /* 0x000000ffff037224 */ /* 0x00dfd000078e00ff */
[----:B------:R-:W-:Y:S05]  /*1870*/  BRA.U !UP0, `(.L_x_153) ;  /* 0x00000005085c7547 */ /* 0x000fea000b800000 */
[----:B----4-:R-:W0:Y:S01]  /*1880*/  LDC.64 R2, c[0x0][0x380] ;  /* 0x0000e000ff027b82 */ /* 0x010e220000000a00 */
[----:B-1---5:R-:W-:-:S07]  /*1890*/  IMAD.MOV.U32 R5, RZ, RZ, RZ ;  /* 0x000000ffff057224 */ /* 0x022fce00078e00ff */
.L_x_170:
[----:B----4-:R-:W-:Y:S01]  /*18a0*/  IMAD R7, R5, 0x400, R0 ;  /* 0x0000040005077824 */ /* 0x010fe200078e0200 */
[----:B------:R-:W-:Y:S04]  /*18b0*/  BSSY.RECONVERGENT B1, `(.L_x_154) ;  /* 0x000000f000017945 */ /* 0x000fe80003800200 */
[----:B01----:R-:W1:Y:S04]  /*18c0*/  LDS R18, [R7] ;  /* 0x0000000007127984 */ /* 0x003e680000000800 */
[----:B--23--:R2:W3:Y:S04]  /*18d0*/  LDS R9, [R7+0x400] ;  /* 0x0004000007097984 */ /* 0x00c4e80000000800 */
[----:B------:R2:W4:Y:S04]  /*18e0*/  LDS R22, [R7+0x800] ;  /* 0x0008000007167984 */ /* 0x0005280000000800 */
[----:B------:R2:W0:Y:S04]  /*18f0*/  LDS R14, [R7+0xc00] ;  /* 0x000c0000070e7984 */ /* 0x0004280000000800 */
[----:B------:R2:W0:Y:S04]  /*1900*/  LDS R12, [R7+0x1000] ;  /* 0x00100000070c7984 */ /* 0x0004280000000800 */
[----:B------:R2:W0:Y:S04]  /*1910*/  LDS R6, [R7+0x1400] ;  /* 0x0014000007067984 */ /* 0x0004280000000800 */
[----:B------:R2:W0:Y:S04]  /*1920*/  LDS R8, [R7+0x1800] ;  /* 0x0018000007087984 */ /* 0x0004280000000800 */
[----:B------:R2:W0:Y:S01]  /*1930*/  LDS R10, [R7+0x1c00] ;  /* 0x001c0000070a7984 */ /* 0x0004220000000800 */
[----:B-1----:R-:W-:-:S13]  /*1940*/  ISETP.NE.AND P0, PT, R18, RZ, PT ;  /* 0x000000ff1200720c */ /* 0x002fda0003f05270 */
[----:B--234-:R-:W-:Y:S05]  /*1950*/  @!P0 BRA `(.L_x_155) ;  /* 0x0000000000108947 */ /* 0x01cfea0003800000 */
[----:B------:R-:W-:Y:S01]  /*1960*/  LEA R17, R5, R4, 0x8 ;  /* 0x0000000405117211 */ /* 0x000fe200078e40ff */
[----:B------:R-:W-:-:S04]  /*1970*/  IMAD.MOV.U32 R19, RZ, RZ, RZ ;  /* 0x000000ffff137224 */ /* 0x000fc800078e00ff */
[----:B0-----:R-:W-:-:S05]  /*1980*/  IMAD.WIDE.U32 R16, R17, 0x8, R2 ;  /* 0x0000000811107825 */ /* 0x001fca00078e0002 */
[----:B------:R1:W-:Y:S02]  /*1990*/  REDG.E.ADD.64.STRONG.GPU desc[UR20][R16.64], R18 ;  /* 0x000000121000798e */ /* 0x0003e4000c12e514 */
.L_x_155:
[----:B------:R-:W-:Y:S05]  /*19a0*/  BSYNC.RECONVERGENT B1 ;  /* 0x0000000000017941 */ /* 0x000fea0003800200 */
.L_x_154:
[----:B------:R-:W-:Y:S01]  /*19b0*/  ISETP.NE.AND P6, PT, R9, RZ, PT ;  /* 0x000000ff0900720c */ /* 0x000fe20003fc5270 */
[----:B------:R-:W-:Y:S01]  /*19c0*/  BSSY.RECONVERGENT B1, `(.L_x_156) ;  /* 0x000000e000017945 */ /* 0x000fe20003800200 */
[----:B------:R-:W-:Y:S02]  /*19d0*/  ISETP.NE.AND P0, PT, R22, RZ, PT ;  /* 0x000000ff1600720c */ /* 0x000fe40003f05270 */
[----:B0-----:R-:W-:Y:S02]  /*19e0*/  ISETP.NE.AND P1, PT, R14, RZ, PT ;  /* 0x000000ff0e00720c */ /* 0x001fe40003f25270 */
[----:B------:R-:W-:Y:S02]  /*19f0*/  ISETP.NE.AND P2, PT, R12, RZ, PT ;  /* 0x000000ff0c00720c */ /* 0x000fe40003f45270 */
[----:B------:R-:W-:Y:S02]  /*1a00*/  ISETP.NE.AND P3, PT, R6, RZ, PT ;  /* 0x000000ff0600720c */ /* 0x000fe40003f65270 */
[----:B------:R-:W-:-:S02]  /*1a10*/  ISETP.NE.AND P4, PT, R8, RZ, PT ;  /* 0x000000ff0800720c */ /* 0x000fc40003f85270 */
[----:B------:R-:W-:Y:S01]  /*1a20*/  ISETP.NE.AND P5, PT, R10, RZ, PT ;  /* 0x000000ff0a00720c */ /* 0x000fe20003fa5270 */
[----:B------:R-:W-:-:S12]  /*1a30*/  @!P6 BRA `(.L_x_157) ;  /* 0x000000000018e947 */ /* 0x000fd80003800000 */
[----:B-1----:R-:W-:Y:S02]  /*1a40*/  IMAD R17, R5, 0x100, R4 ;  /* 0x0000010005117824 */ /* 0x002fe400078e0204 */
[----:B------:R-:W-:Y:S02]  /*1a50*/  IMAD.MOV.U32 R18, RZ, RZ, R9 ;  /* 0x000000ffff127224 */ /* 0x000fe400078e0009 */
[----:B------:R-:W-:Y:S02]  /*1a60*/  VIADD R17, R17, 0x100 ;  /* 0x0000010011117836 */ /* 0x000fe40000000000 */
[----:B------:R-:W-:Y:S02]  /*1a70*/  IMAD.MOV.U32 R19, RZ, RZ, RZ ;  /* 0x000000ffff137224 */ /* 0x000fe400078e00ff */
[----:B------:R-:W-:-:S05]  /*1a80*/  IMAD.WIDE.U32 R16, R17, 0x8, R2 ;  /* 0x0000000811107825 */ /* 0x000fca00078e0002 */
[----:B------:R0:W-:Y:S02]  /*1a90*/  REDG.E.ADD.64.STRONG.GPU desc[UR20][R16.64], R18 ;  /* 0x000000121000798e */ /* 0x0001e4000c12e514 */
.L_x_157:
[----:B------:R-:W-:Y:S05]  /*1aa0*/  BSYNC.RECONVERGENT B1 ;  /* 0x0000000000017941 */ /* 0x000fea0003800200 */
.L_x_156:
[----:B------:R-:W-:Y:S04]  /*1ab0*/  BSSY.RECONVERGENT B1, `(.L_x_158) ;  /* 0x0000007000017945 */ /* 0x000fe80003800200 */
[----:B------:R-:W-:Y:S05]  /*1ac0*/  @!P0 BRA `(.L_x_159) ;  /* 0x0000000000148947 */ /* 0x000fea0003800000 */
[----:B01----:R-:W-:Y:S02]  /*1ad0*/  IMAD R17, R5, 0x100, R4 ;  /* 0x0000010005117824 */ /* 0x003fe400078e0204 */
[----:B------:R-:W-:-:S03]  /*1ae0*/  IMAD.MOV.U32 R23, RZ, RZ, RZ ;  /* 0x000000ffff177224 */ /* 0x000fc600078e00ff */
[----:B------:R-:W-:-:S05]  /*1af0*/  IADD3 R17, PT, PT, R17, 0x200, RZ ;  /* 0x0000020011117810 */ /* 0x000fca0007ffe0ff */
[----:B------:R-:W-:-:S05]  /*1b00*/  IMAD.WIDE.U32 R16, R17, 0x8, R2 ;  /* 0x0000000811107825 */ /* 0x000fca00078e0002 */
[----:B------:R2:W-:Y:S02]  /*1b10*/  REDG.E.ADD.64.STRONG.GPU desc[UR20][R16.64], R22 ;  /* 0x000000161000798e */ /* 0x0005e4000c12e514 */
.L_x_159:
[----:B------:R-:W-:Y:S05]  /*1b20*/  BSYNC.RECONVERGENT B1 ;  /* 0x0000000000017941 */ /* 0x000fea0003800200 */
.L_x_158:
[----:B------:R-:W-:Y:S04]  /*1b30*/  BSSY.RECONVERGENT B1, `(.L_x_160) ;  /* 0x0000007000017945 */ /* 0x000fe80003800200 */
[----:B------:R-:W-:Y:S05]  /*1b40*/  @!P1 BRA `(.L_x_161) ;  /* 0x0000000000149947 */ /* 0x000fea0003800000 */
[----:B012---:R-:W-:Y:S02]  /*1b50*/  IMAD R17, R5, 0x100, R4 ;  /* 0x0000010005117824 */ /* 0x007fe400078e0204 */
[----:B------:R-:W-:Y:S02]  /*1b60*/  IMAD.MOV.U32 R15, RZ, RZ, RZ ;  /* 0x000000ffff0f7224 */ /* 0x000fe400078e00ff */
[----:B------:R-:W-:-:S04]  /*1b70*/  VIADD R17, R17, 0x300 ;  /* 0x0000030011117836 */ /* 0x000fc80000000000 */
[----:B------:R-:W-:-:S05]  /*1b80*/  IMAD.WIDE.U32 R16, R17, 0x8, R2 ;  /* 0x0000000811107825 */ /* 0x000fca00078e0002 */
[----:B------:R3:W-:Y:S02]  /*1b90*/  REDG.E.ADD.64.STRONG.GPU desc[UR20][R16.64], R14 ;  /* 0x0000000e1000798e */ /* 0x0007e4000c12e514 */
.L_x_161:
[----:B------:R-:W-:Y:S05]  /*1ba0*/  BSYNC.RECONVERGENT B1 ;  /* 0x0000000000017941 */ /* 0x000fea0003800200 */
.L_x_160:
[----:B------:R-:W-:Y:S04]  /*1bb0*/  BSSY.RECONVERGENT B1, `(.L_x_162) ;  /* 0x0000007000017945 */ /* 0x000fe80003800200 */
[----:B------:R-:W-:Y:S05]  /*1bc0*/  @!P2 BRA `(.L_x_163) ;  /* 0x000000000014a947 */ /* 0x000fea0003800000 */
[----:B---3--:R-:W-:Y:S02]  /*1bd0*/  IMAD R15, R5, 0x100, R4 ;  /* 0x00000100050f7824 */ /* 0x008fe400078e0204 */
[----:B------:R-:W-:Y:S02]  /*1be0*/  HFMA2 R13, -RZ, RZ, 0, 0 ;  /* 0x00000000ff0d7431 */ /* 0x000fe400000001ff */
[----:B------:R-:W-:-:S04]  /*1bf0*/  VIADD R15, R15, 0x400 ;  /* 0x000004000f0f7836 */ /* 0x000fc80000000000 */
[----:B------:R-:W-:-:S05]  /*1c00*/  IMAD.WIDE.U32 R14, R15, 0x8, R2 ;  /* 0x000000080f0e7825 */ /* 0x000fca00078e0002 */
[----:B------:R4:W-:Y:S02]  /*1c10*/  REDG.E.ADD.64.STRONG.GPU desc[UR20][R14.64], R12 ;  /* 0x0000000c0e00798e */ /* 0x0009e4000c12e514 */
.L_x_163:
[----:B------:R-:W-:Y:S05]  /*1c20*/  BSYNC.RECONVERGENT B1 ;  /* 0x0000000000017941 */ /* 0x000fea0003800200 */
.L_x_162:
[----:B------:R-:W-:Y:S04]  /*1c30*/  BSSY.RECONVERGENT B1, `(.L_x_164) ;  /* 0x0000007000017945 */ /* 0x000fe80003800200 */
[----:B------:R-:W-:Y:S05]  /*1c40*/  @!P3 BRA `(.L_x_165) ;  /* 0x000000000014b947 */ /* 0x000fea0003800000 */
[----:B----4-:R-:W-:Y:S02]  /*1c50*/  IMAD R13, R5, 0x100, R4 ;  /* 0x00000100050d7824 */ /* 0x010fe400078e0204 */
[----:B------:R-:W-:Y:S02]  /*1c60*/  IMAD.MOV.U32 R7, RZ, RZ, RZ ;  /* 0x000000ffff077224 */ /* 0x000fe400078e00ff */
[----:B------:R-:W-:-:S04]  /*1c70*/  VIADD R13, R13, 0x500 ;  /* 0x000005000d0d7836 */ /* 0x000fc80000000000 */
[----:B------:R-:W-:-:S05]  /*1c80*/  IMAD.WIDE.U32 R12, R13, 0x8, R2 ;  /* 0x000000080d0c7825 */ /* 0x000fca00078e0002 */
[----:B------:R4:W-:Y:S02]  /*1c90*/  REDG.E.ADD.64.STRONG.GPU desc[UR20][R12.64], R6 ;  /* 0x000000060c00798e */ /* 0x0009e4000c12e514 */
.L_x_165:
[----:B------:R-:W-:Y:S05]  /*1ca0*/  BSYNC.RECONVERGENT B1 ;  /* 0x0000000000017941 */ /* 0x000fea0003800200 */
.L_x_164:
[----:B------:R-:W-:Y:S04]  /*1cb0*/  BSSY.RECONVERGENT B1, `(.L_x_166) ;  /* 0x0000007000017945 */ /* 0x000fe80003800200 */
[----:B------:R-:W-:Y:S05]  /*1cc0*/  @!P4 BRA `(.L_x_167) ;  /* 0x000000000014c947 */ /* 0x000fea0003800000 */
[----:B----4-:R-:W-:Y:S02]  /*1cd0*/  IMAD R7, R5, 0x100, R4 ;  /* 0x0000010005077824 */ /* 0x010fe400078e0204 */
[----:B------:R-:W-:Y:S02]  /*1ce0*/  IMAD.MOV.U32 R9, RZ, RZ, RZ ;  /* 0x000000ffff097224 */ /* 0x000fe400078e00ff */
[----:B------:R-:W-:-:S04]  /*1cf0*/  VIADD R7, R7, 0x600 ;  /* 0x0000060007077836 */ /* 0x000fc80000000000 */
[----:B------:R-:W-:-:S05]  /*1d00*/  IMAD.WIDE.U32 R6, R7, 0x8, R2 ;  /* 0x0000000807067825 */ /* 0x000fca00078e0002 */
[----:B------:R4:W-:Y:S02]  /*1d10*/  REDG.E.ADD.64.STRONG.GPU desc[UR20][R6.64], R8 ;  /* 0x000000080600798e */ /* 0x0009e4000c12e514 */
.L_x_167:
[----:B------:R-:W-:Y:S05]  /*1d20*/  BSYNC.RECONVERGENT B1 ;  /* 0x0000000000017941 */ /* 0x000fea0003800200 */
.L_x_166:
[----:B------:R-:W-:Y:S04]  /*1d30*/  BSSY.RECONVERGENT B1, `(.L_x_168) ;  /* 0x0000007000017945 */ /* 0x000fe80003800200 */
[----:B------:R-:W-:Y:S05]  /*1d40*/  @!P5 BRA `(.L_x_169) ;  /* 0x000000000014d947 */ /* 0x000fea0003800000 */
[----:B----4-:R-:W-:Y:S01]  /*1d50*/  LEA R7, R5, R4, 0x8 ;  /* 0x0000000405077211 */ /* 0x010fe200078e40ff */
[----:B------:R-:W-:-:S04]  /*1d60*/  IMAD.MOV.U32 R11, RZ, RZ, RZ ;  /* 0x000000ffff0b7224 */ /* 0x000fc800078e00ff */
[----:B------:R-:W-:-:S04]  /*1d70*/  VIADD R7, R7, 0x700 ;  /* 0x0000070007077836 */ /* 0x000fc80000000000 */
[----:B------:R-:W-:-:S05]  /*1d80*/  IMAD.WIDE.U32 R6, R7, 0x8, R2 ;  /* 0x0000000807067825 */ /* 0x000fca00078e0002 */
[----:B------:R4:W-:Y:S02]  /*1d90*/  REDG.E.ADD.64.STRONG.GPU desc[UR20][R6.64], R10 ;  /* 0x0000000a0600798e */ /* 0x0009e4000c12e514 */
.L_x_169:
[----:B------:R-:W-:Y:S05]  /*1da0*/  BSYNC.RECONVERGENT B1 ;  /* 0x0000000000017941 */ /* 0x000fea0003800200 */
.L_x_168:
[----:B------:R-:W-:-:S05]  /*1db0*/  VIADD R5, R5, 0x8 ;  /* 0x0000000805057836 */ /* 0x000fca0000000000 */
[----:B------:R-:W-:-:S13]  /*1dc0*/  ISETP.NE.AND P0, PT, R5, UR27, PT ;  /* 0x0000001b05007c0c */ /* 0x000fda000bf05270 */
[----:B------:R-:W-:Y:S05]  /*1dd0*/  @P0 BRA `(.L_x_170) ;  /* 0xfffffff800b00947 */ /* 0x000fea000383ffff */
[----:B------:R-:W-:-:S07]  /*1de0*/  IMAD.U32 R3, RZ, RZ, UR27 ;  /* 0x0000001bff037e24 */ /* 0x000fce000f8e00ff */
.L_x_153:
[----:B------:R-:W-:Y:S02]  /*1df0*/  UISETP.NE.AND UP0, UPT, UR24, URZ, UPT ;  /* 0x000000ff1800728c */ /* 0x000fe4000bf05270 */
[----:B----45:R-:W-:Y:S02]  /*1e00*/  IMAD.U32 R8, RZ, RZ, UR24 ;  /* 0x00000018ff087e24 */ /* 0x030fe4000f8e00ff */
[----:B-1----:R-:W-:-:S03]  /*1e10*/  IMAD.U32 R5, RZ, RZ, UR25 ;  /* 0x00000019ff057e24 */ /* 0x002fc6000f8e00ff */
[----:B------:R-:W-:Y:S01]  /*1e20*/  IADD3 R8, PT, PT, R8, -0x1, RZ ;  /* 0xffffffff08087810 */ /* 0x000fe20007ffe0ff */
[----:B------:R-:W-:Y:S01]  /*1e30*/  VIADD R5, R5, 0xffffffff ;  /* 0xffffffff05057836 */ /* 0x000fe20000000000 */
[----:B------:R-:W-:Y:S06]  /*1e40*/  BRA.U !UP0, `(.L_x_171) ;  /* 0x0000000508707547 */ /* 0x000fec000b800000 */
[----:B------:R-:W-:-:S13]  /*1e50*/  ISETP.GE.U32.AND P0, PT, R8, 0x3, PT ;  /* 0x000000030800780c */ /* 0x000fda0003f06070 */
[----:B------:R-:W-:Y:S05]  /*1e60*/  @!P0 BRA `(.L_x_172) ;  /* 0x0000000000bc8947 */ /* 0x000fea0003800000 */
[----:B------:R-:W-:Y:S01]  /*1e70*/  IMAD R7, R3, 0x400, R0 ;  /* 0x0000040003077824 */ /* 0x000fe200078e0200 */
[----:B------:R-:W-:Y:S04]  /*1e80*/  BSSY.RECONVERGENT B1, `(.L_x_173) ;  /* 0x000000f000017945 */ /* 0x000fe80003800200 */
[----:B------:R-:W1:Y:S04]  /*1e90*/  LDS R12, [R7] ;  /* 0x00000000070c7984 */ /* 0x000e680000000800 */
[----:B------:R-:W4:Y:S04]  /*1ea0*/  LDS R9, [R7+0x400] ;  /* 0x0004000007097984 */ /* 0x000f280000000800 */
[----:B------:R-:W5:Y:S04]  /*1eb0*/  LDS R6, [R7+0x800] ;  /* 0x0008000007067984 */ /* 0x000f680000000800 */
[----:B------:R-:W0:Y:S01]  /*1ec0*/  LDS R2, [R7+0xc00] ;  /* 0x000c000007027984 */ /* 0x000e220000000800 */
[----:B-1----:R-:W-:-:S02]  /*1ed0*/  ISETP.NE.AND P0, PT, R12, RZ, PT ;  /* 0x000000ff0c00720c */ /* 0x002fc40003f05270 */
[----:B----4-:R-:W-:Y:S02]  /*1ee0*/  ISETP.NE.AND P1, PT, R9, RZ, PT ;  /* 0x000000ff0900720c */ /* 0x010fe40003f25270 */
[----:B-----5:R-:W-:Y:S02]  /*1ef0*/  ISETP.NE.AND P2, PT, R6, RZ, PT ;  /* 0x000000ff0600720c */ /* 0x020fe40003f45270 */
[----:B0-----:R-:W-:-:S07]  /*1f00*/  ISETP.NE.AND P3, PT, R2, RZ, PT ;  /* 0x000000ff0200720c */ /* 0x001fce0003f65270 */
[----:B------:R-:W-:Y:S06]  /*1f10*/  @!P0 BRA `(.L_x_174) ;  /* 0x0000000000148947 */ /* 0x000fec0003800000 */
[----:B------:R-:W0:Y:S01]  /*1f20*/  LDC.64 R10, c[0x0][0x380] ;  /* 0x0000e000ff0a7b82 */ /* 0x000e220000000a00 */
[----:B------:R-:W-:Y:S02]  /*1f30*/  IMAD R7, R3, 0x100, R4 ;  /* 0x0000010003077824 */ /* 0x000fe400078e0204 */
[----:B------:R-:W-:Y:S02]  /*1f40*/  IMAD.MOV.U32 R13, RZ, RZ, RZ ;  /* 0x000000ffff0d7224 */ /* 0x000fe400078e00ff */
[----:B0-----:R-:W-:-:S05]  /*1f50*/  IMAD.WIDE.U32 R10, R7, 0x8, R10 ;  /* 0x00000008070a7825 */ /* 0x001fca00078e000a */
[----:B------:R0:W-:Y:S02]  /*1f60*/  REDG.E.ADD.64.STRONG.GPU desc[UR20][R10.64], R12 ;  /* 0x0000000c0a00798e */ /* 0x0001e4000c12e514 */
.L_x_174:
[----:B------:R-:W-:Y:S05]  /*1f70*/  BSYNC.RECONVERGENT B1 ;  /* 0x0000000000017941 */ /* 0x000fea0003800200 */
.L_x_173:
[----:B------:R-:W-:Y:S04]  /*1f80*/  BSSY.RECONVERGENT B1, `(.L_x_175) ;  /* 0x0000009000017945 */ /* 0x000fe80003800200 */
[----:B------:R-:W-:Y:S05]  /*1f90*/  @!P1 BRA `(.L_x_176) ;  /* 0x00000000001c9947 */ /* 0x000fea0003800000 */
[----:B0-----:R-:W0:Y:S01]  /*1fa0*/  LDC.64 R10, c[0x0][0x380] ;  /* 0x0000e000ff0a7b82 */ /* 0x001e220000000a00 */
[----:B------:R-:W-:Y:S01]  /*1fb0*/  IMAD R7, R3, 0x100, R4 ;  /* 0x0000010003077824 */ /* 0x000fe200078e0204 */
[----:B------:R-:W-:Y:S01]  /*1fc0*/  MOV R12, R9 ;  /* 0x00000009000c7202 */ /* 0x000fe20000000f00 */
[----:B------:R-:W-:Y:S02]  /*1fd0*/  IMAD.MOV.U32 R13, RZ, RZ, RZ ;  /* 0x000000ffff0d7224 */ /* 0x000fe400078e00ff */
[----:B------:R-:W-:-:S04]  /*1fe0*/  VIADD R7, R7, 0x100 ;  /* 0x0000010007077836 */ /* 0x000fc80000000000 */
[----:B0-----:R-:W-:-:S05]  /*1ff0*/  IMAD.WIDE.U32 R10, R7, 0x8, R10 ;  /* 0x00000008070a7825 */ /* 0x001fca00078e000a */
[----:B------:R1:W-:Y:S02]  /*2000*/  REDG.E.ADD.64.STRONG.GPU desc[UR20][R10.64], R12 ;  /* 0x0000000c0a00798e */ /* 0x0003e4000c12e514 */
.L_x_176:
[----:B------:R-:W-:Y:S05]  /*2010*/  BSYNC.RECONVERGENT B1 ;  /* 0x0000000000017941 */ /* 0x000fea0003800200 */
.L_x_175:
[----:B------:R-:W-:Y:S04]  /*2020*/  BSSY.RECONVERGENT B1, `(.L_x_177) ;  /* 0x0000008000017945 */ /* 0x000fe80003800200 */
[----:B------:R-:W-:Y:S05]  /*2030*/  @!P2 BRA `(.L_x_178) ;  /* 0x000000000018a947 */ /* 0x000fea0003800000 */
[----:B01----:R-:W0:Y:S01]  /*2040*/  LDC.64 R10, c[0x0][0x380] ;  /* 0x0000e000ff0a7b82 */ /* 0x003e220000000a00 */
[----:B------:R-:W-:-:S04]  /*2050*/  IMAD R7, R3, 0x100, R4 ;  /* 0x0000010003077824 */ /* 0x000fc800078e0204 */
[----:B------:R-:W-:-:S04]  /*2060*/  VIADD R7, R7, 0x200 ;  /* 0x0000020007077836 */ /* 0x000fc80000000000 */
[----:B0-----:R-:W-:-:S04]  /*2070*/  IMAD.WIDE.U32 R10, R7, 0x8, R10 ;  /* 0x00000008070a7825 */ /* 0x001fc800078e000a */
[----:B------:R-:W-:-:S05]  /*2080*/  IMAD.MOV.U32 R7, RZ, RZ, RZ ;  /* 0x000000ffff077224 */ /* 0x000fca00078e00ff */
[----:B------:R4:W-:Y:S02]  /*2090*/  REDG.E.ADD.64.STRONG.GPU desc[UR20][R10.64], R6 ;  /* 0x000000060a00798e */ /* 0x0009e4000c12e514 */
.L_x_178:
[----:B------:R-:W-:Y:S05]  /*20a0*/  BSYNC.RECONVERGENT B1 ;  /* 0x0000000000017941 */ /* 0x000fea0003800200 */
.L_x_177:
[----:B------:R-:W-:Y:S04]  /*20b0*/  BSSY.RECONVERGENT B1, `(.L_x_179) ;  /* 0x0000009000017945 */ /* 0x000fe80003800200 */
[----:B------:R-:W-:Y:S05]  /*20c0*/  @!P3 BRA `(.L_x_180) ;  /* 0x00000000001cb947 */ /* 0x000fea0003800000 */
[----:B----4-:R-:W4:Y:S01]  /*20d0*/  LDC.64 R6, c[0x0][0x380] ;  /* 0x0000e000ff067b82 */ /* 0x010f220000000a00 */
[----:B------:R-:W-:Y:S01]  /*20e0*/  IMAD R9, R3, 0x100, R4 ;  /* 0x0000010003097824 */ /* 0x000fe200078e0204 */
[----:B01----:R-:W-:Y:S01]  /*20f0*/  MOV R10, R2 ;  /* 0x00000002000a7202 */ /* 0x003fe20000000f00 */
[----:B------:R-:W-:Y:S02]  /*2100*/  IMAD.MOV.U32 R11, RZ, RZ, RZ ;  /* 0x000000ffff0b7224 */ /* 0x000fe400078e00ff */
[----:B------:R-:W-:-:S04]  /*2110*/  VIADD R9, R9, 0x300 ;  /* 0x0000030009097836 */ /* 0x000fc80000000000 */
[----:B----4-:R-:W-:-:S05]  /*2120*/  IMAD.WIDE.U32 R6, R9, 0x8, R6 ;  /* 0x0000000809067825 */ /* 0x010fca00078e0006 */
[----:B------:R0:W-:Y:S02]  /*2130*/  REDG.E.ADD.64.STRONG.GPU desc[UR20][R6.64], R10 ;  /* 0x0000000a0600798e */ /* 0x0001e4000c12e514 */
.L_x_180:
[----:B------:R-:W-:Y:S05]  /*2140*/  BSYNC.RECONVERGENT B1 ;  /* 0x0000000000017941 */ /* 0x000fea0003800200 */
.L_x_179:
[----:B------:R-:W-:-:S07]  /*2150*/  VIADD R3, R3, 0x4 ;  /* 0x0000000403037836 */ /* 0x000fce0000000000 */
.L_x_172:
[----:B------:R-:W-:Y:S01]  /*2160*/  UISETP.NE.AND UP0, UPT, UR25, URZ, UPT ;  /* 0x000000ff1900728c */ /* 0x000fe2000bf05270 */
[----:B------:R-:W-:Y:S08]  /*2170*/  BSSY.RECONVERGENT B1, `(.L_x_171) ;  /* 0x0000029000017945 */ /* 0x000ff00003800200 */
[----:B------:R-:W-:Y:S05]  /*2180*/  BRA.U !UP0, `(.L_x_181) ;  /* 0x00000001089c7547 */ /* 0x000fea000b800000 */
[----:B------:R-:W-:-:S13]  /*2190*/  ISETP.NE.AND P0, PT, R5, RZ, PT ;  /* 0x000000ff0500720c */ /* 0x000fda0003f05270 */
[----:B------:R-:W-:Y:S05]  /*21a0*/  @!P0 BRA `(.L_x_182) ;  /* 0x0000000000648947 */ /* 0x000fea0003800000 */
[----:B0---4-:R-:W-:Y:S01]  /*21b0*/  IMAD R6, R3, 0x400, R0 ;  /* 0x0000040003067824 */ /* 0x011fe200078e0200 */
[----:B------:R-:W-:Y:S04]  /*21c0*/  BSSY.RECONVERGENT B2, `(.L_x_183) ;  /* 0x000000c000027945 */ /* 0x000fe80003800200 */
[----:B------:R-:W0:Y:S04]  /*21d0*/  LDS R2, [R6] ;  /* 0x0000000006027984 */ /* 0x000e280000000800 */
[----:B------:R-:W4:Y:S01]  /*21e0*/  LDS R9, [R6+0x400] ;  /* 0x0004000006097984 */ /* 0x000f220000000800 */
[----:B0-----:R-:W-:-:S02]  /*21f0*/  ISETP.NE.AND P0, PT, R2, RZ, PT ;  /* 0x000000ff0200720c */ /* 0x001fc40003f05270 */
[----:B----4-:R-:W-:-:S11]  /*2200*/  ISETP.NE.AND P1, PT, R9, RZ, PT ;  /* 0x000000ff0900720c */ /* 0x010fd60003f25270 */
[----:B------:R-:W-:Y:S05]  /*2210*/  @!P0 BRA `(.L_x_184) ;  /* 0x0000000000188947 */ /* 0x000fea0003800000 */
[----:B------:R-:W0:Y:S01]  /*2220*/  LDC.64 R6, c[0x0][0x380] ;  /* 0x0000e000ff067b82 */ /* 0x000e220000000a00 */
[----:B-1----:R-:W-:-:S04]  /*2230*/  IMAD R11, R3, 0x100, R4 ;  /* 0x00000100030b7824 */ /* 0x002fc800078e0204 */
[----:B0-----:R-:W-:-:S04]  /*2240*/  IMAD.WIDE.U32 R10, R11, 0x8, R6 ;  /* 0x000000080b0a7825 */ /* 0x001fc800078e0006 */
[----:B------:R-:W-:Y:S02]  /*2250*/  IMAD.MOV.U32 R6, RZ, RZ, R2 ;  /* 0x000000ffff067224 */ /* 0x000fe400078e0002 */
[----:B------:R-:W-:-:S05]  /*2260*/  IMAD.MOV.U32 R7, RZ, RZ, RZ ;  /* 0x000000ffff077224 */ /* 0x000fca00078e00ff */
[----:B------:R0:W-:Y:S02]  /*2270*/  REDG.E.ADD.64.STRONG.GPU desc[UR20][R10.64], R6 ;  /* 0x000000060a00798e */ /* 0x0001e4000c12e514 */
.L_x_184:
[----:B------:R-:W-:Y:S05]  /*2280*/  BSYNC.RECONVERGENT B2 ;  /* 0x0000000000027941 */ /* 0x000fea0003800200 */
.L_x_183:
[----:B------:R-:W-:Y:S04]  /*2290*/  BSSY.RECONVERGENT B2, `(.L_x_185) ;  /* 0x0000009000027945 */ /* 0x000fe80003800200 */
[----:B------:R-:W-:Y:S05]  /*22a0*/  @!P1 BRA `(.L_x_186) ;  /* 0x00000000001c9947 */ /* 0x000fea0003800000 */
[----:B0-----:R-:W0:Y:S01]  /*22b0*/  LDC.64 R6, c[0x0][0x380] ;  /* 0x0000e000ff067b82 */ /* 0x001e220000000a00 */
[----:B------:R-:W-:-:S05]  /*22c0*/  LEA R2, R3, R4, 0x8 ;  /* 0x0000000403027211 */ /* 0x000fca00078e40ff */
[----:B-1----:R-:W-:-:S04]  /*22d0*/  VIADD R11, R2, 0x100 ;  /* 0x00000100020b7836 */ /* 0x002fc80000000000 */
[----:B0-----:R-:W-:-:S04]  /*22e0*/  IMAD.WIDE.U32 R10, R11, 0x8, R6 ;  /* 0x000000080b0a7825 */ /* 0x001fc800078e0006 */
[----:B------:R-:W-:Y:S02]  /*22f0*/  IMAD.MOV.U32 R6, RZ, RZ, R9 ;  /* 0x000000ffff067224 */ /* 0x000fe400078e0009 */
[----:B------:R-:W-:-:S05]  /*2300*/  IMAD.MOV.U32 R7, RZ, RZ, RZ ;  /* 0x000000ffff077224 */ /* 0x000fca00078e00ff */
[----:B------:R4:W-:Y:S02]  /*2310*/  REDG.E.ADD.64.STRONG.GPU desc[UR20][R10.64], R6 ;  /* 0x000000060a00798e */ /* 0x0009e4000c12e514 */
.L_x_186:
[----:B------:R-:W-:Y:S05]  /*2320*/  BSYNC.RECONVERGENT B2 ;  /* 0x0000000000027941 */ /* 0x000fea0003800200 */
.L_x_185:
[----:B------:R-:W-:-:S07]  /*2330*/  VIADD R3, R3, 0x2 ;  /* 0x0000000203037836 */ /* 0x000fce0000000000 */
.L_x_182:
[----:B------:R-:W-:-:S09]  /*2340*/  UISETP.NE.AND UP0, UPT, UR9, URZ, UPT ;  /* 0x000000ff0900728c */ /* 0x000fd2000bf05270 */
[----:B------:R-:W-:Y:S05]  /*2350*/  BRA.U !UP0, `(.L_x_181) ;  /* 0x0000000108287547 */ /* 0x000fea000b800000 */
[----:B------:R-:W-:-:S05]  /*2360*/  IMAD R2, R3, 0x400, R0 ;  /* 0x0000040003027824 */ /* 0x000fca00078e0200 */
[----:B------:R-:W5:Y:S02]  /*2370*/  LDS R9, [R2] ;  /* 0x0000000002097984 */ /* 0x000f640000000800 */
[----:B-----5:R-:W-:-:S13]  /*2380*/  ISETP.NE.AND P0, PT, R9, RZ, PT ;  /* 0x000000ff0900720c */ /* 0x020fda0003f05270 */
[----:B------:R-:W-:Y:S05]  /*2390*/  @!P0 BRA `(.L_x_181) ;  /* 0x0000000000188947 */ /* 0x000fea0003800000 */
[----:B0---4-:R-:W0:Y:S01]  /*23a0*/  LDC.64 R6, c[0x0][0x380] ;  /* 0x0000e000ff067b82 */ /* 0x011e220000000a00 */
[----:B------:R-:W-:-:S04]  /*23b0*/  IMAD R3, R3, 0x100, R4 ;  /* 0x0000010003037824 */ /* 0x000fc800078e0204 */
[----:B0-----:R-:W-:Y:S01]  /*23c0*/  IMAD.WIDE.U32 R2, R3, 0x8, R6 ;  /* 0x0000000803027825 */ /* 0x001fe200078e0006 */
[----:B------:R-:W-:-:S03]  /*23d0*/  MOV R6, R9 ;  /* 0x0000000900067202 */ /* 0x000fc60000000f00 */
[----:B------:R-:W-:-:S05]  /*23e0*/  IMAD.MOV.U32 R7, RZ, RZ, RZ ;  /* 0x000000ffff077224 */ /* 0x000fca00078e00ff */
[----:B------:R0:W-:Y:S02]  /*23f0*/  REDG.E.ADD.64.STRONG.GPU desc[UR20][R2.64], R6 ;  /* 0x000000060200798e */ /* 0x0001e4000c12e514 */
.L_x_181:
[----:B------:R-:W-:Y:S05]  /*2400*/  BSYNC.RECONVERGENT B1 ;  /* 0x0000000000017941 */ /* 0x000fea0003800200 */
.L_x_171:
[----:B------:R-:W-:-:S13]  /*2410*/  ISETP.GT.U32.AND P0, PT, R4, 0x7f, PT ;  /* 0x0000007f0400780c */ /* 0x000fda0003f04070 */
[----:B------:R-:W-:Y:S05]  /*2420*/  @P0 BRA `(.L_x_152) ;  /* 0x0000000800900947 */ /* 0x000fea0003800000 */
[----:B------:R-:W-:Y:S01]  /*2430*/  UISETP.GE.U32.AND UP0, UPT, UR22, 0x7, UPT ;  /* 0x000000071600788c */ /* 0x000fe2000bf06070 */
[----:B0-----:R-:W-:-:S08]  /*2440*/  IMAD.MOV.U32 R3, RZ, RZ, RZ ;  /* 0x000000ffff037224 */ /* 0x001fd000078e00ff */
[----:B------:R-:W-:Y:S05]  /*2450*/  BRA.U !UP0, `(.L_x_187) ;  /* 0x0000000508147547 */ /* 0x000fea000b800000 */
[----:B------:R-:W0:Y:S01]  /*2460*/  LDC.64 R2, c[0x0][0x380] ;  /* 0x0000e000ff027b82 */ /* 0x000e220000000a00 */
[----:B------:R-:W-:-:S07]  /*2470*/  IMAD.MOV.U32 R9, RZ, RZ, RZ ;  /* 0x000000ffff097224 */ /* 0x000fce00078e00ff */
.L_x_204:
[C---:B01--4-:R-:W-:Y:S01]  /*2480*/  IMAD R11, R9.reuse, 0x400, R0 ;  /* 0x00000400090b7824 */ /* 0x053fe200078e0200 */
[----:B------:R-:W-:Y:S01]  /*2490*/  BSSY.RECONVERGENT B1, `(.L_x_188) ;  /* 0x0000011000017945 */ /* 0x000fe20003800200 */
[C---:B--23--:R-:W-:Y:S02]  /*24a0*/  IMAD R7, R9.reuse, 0x100, R4 ;  /* 0x0000010009077824 */ /* 0x04cfe400078e0204 */
[----:B------:R-:W-:Y:S01]  /*24b0*/  VIADD R9, R9, 0x8 ;  /* 0x0000000809097836 */ /* 0x000fe20000000000 */
[----:B---3--:R-:W1:Y:S01]  /*24c0*/  LDS R14, [R11+0x200] ;  /* 0x000200000b0e7984 */ /* 0x008e620000000800 */
[----:B0-----:R-:W-:-:S03]  /*24d0*/  IMAD.WIDE.U32 R6, R7, 0x8, R2 ;  /* 0x0000000807067825 */ /* 0x001fc600078e0002 */
[----:B------:R-:W0:Y:S04]  /*24e0*/  LDS R13, [R11+0x600] ;  /* 0x000600000b0d7984 */ /* 0x000e280000000800 */
[----:B--2---:R2:W3:Y:S04]  /*24f0*/  LDS R17, [R11+0xa00] ;  /* 0x000a00000b117984 */ /* 0x0044e80000000800 */
[----:B------:R2:W4:Y:S04]  /*2500*/  LDS R18, [R11+0xe00] ;  /* 0x000e00000b127984 */ /* 0x0005280000000800 */
[----:B------:R2:W2:Y:S04]  /*2510*/  LDS R19, [R11+0x1200] ;  /* 0x001200000b137984 */ /* 0x0004a80000000800 */
[----:B------:R0:W2:Y:S04]  /*2520*/  LDS R16, [R11+0x1600] ;  /* 0x001600000b107984 */ /* 0x0000a80000000800 */
[----:B------:R0:W2:Y:S04]  /*2530*/  LDS R12, [R11+0x1a00] ;  /* 0x001a00000b0c7984 */ /* 0x0000a80000000800 */
[----:B------:R0:W2:Y:S01]  /*2540*/  LDS R10, [R11+0x1e00] ;  /* 0x001e00000b0a7984 */ /* 0x0000a20000000800 */
[----:B-1----:R-:W-:-:S02]  /*2550*/  ISETP.NE.AND P0, PT, R14, RZ, PT ;  /* 0x000000ff0e00720c */ /* 0x002fc40003f05270 */
[----:B0-----:R-:W-:-:S11]  /*2560*/  ISETP.NE.AND P1, PT, R13, RZ, PT ;  /* 0x000000ff0d00720c */ /* 0x001fd60003f25270 */
[----:B---34-:R-:W-:Y:S05]  /*2570*/  @!P0 BRA `(.L_x_189) ;  /* 0x0000000000088947 */ /* 0x018fea0003800000 */
[----:B------:R-:W-:-:S05]  /*2580*/  HFMA2 R15, -RZ, RZ, 0, 0 ;  /* 0x00000000ff0f7431 */ /* 0x000fca00000001ff */
[----:B------:R0:W-:Y:S02]  /*2590*/  REDG.E.ADD.64.STRONG.GPU desc[UR20][R6.64+0x400], R14 ;  /* 0x0004000e0600798e */ /* 0x0001e4000c12e514 */
.L_x_189:
[----:B------:R-:W-:Y:S05]  /*25a0*/  BSYNC.RECONVERGENT B1 ;  /* 0x0000000000017941 */ /* 0x000fea0003800200 */
.L_x_188:
[----:B------:R-:W-:Y:S04]  /*25b0*/  BSSY.RECONVERGENT B1, `(.L_x_190) ;  /* 0x0000005000017945 */ /* 0x000fe80003800200 */
[----:B------:R-:W-:Y:S05]  /*25c0*/  @!P1 BRA `(.L_x_191) ;  /* 0x00000000000c9947 */ /* 0x000fea0003800000 */
[----:B0-----:R-:W-:Y:S02]  /*25d0*/  IMAD.MOV.U32 R14, RZ, RZ, R13 ;  /* 0x000000ffff0e7224 */ /* 0x001fe400078e000d */
[----:B------:R-:W-:-:S05]  /*25e0*/  IMAD.MOV.U32 R15, RZ, RZ, RZ ;  /* 0x000000ffff0f7224 */ /* 0x000fca00078e00ff */
[----:B------:R1:W-:Y:S02]  /*25f0*/  REDG.E.ADD.64.STRONG.GPU desc[UR20][R6.64+0xc00], R14 ;  /* 0x000c000e0600798e */ /* 0x0003e4000c12e514 */
.L_x_191:
[----:B------:R-:W-:Y:S05]  /*2600*/  BSYNC.RECONVERGENT B1 ;  /* 0x0000000000017941 */ /* 0x000fea0003800200 */
.L_x_190:
[----:B------:R-:W-:Y:S01]  /*2610*/  ISETP.NE.AND P6, PT, R17, RZ, PT ;  /* 0x000000ff1100720c */ /* 0x000fe20003fc5270 */
[----:B------:R-:W-:Y:S01]  /*2620*/  BSSY.RECONVERGENT B1, `(.L_x_192) ;  /* 0x000000b000017945 */ /* 0x000fe20003800200 */
[----:B------:R-:W-:Y:S02]  /*2630*/  ISETP.NE.AND P0, PT, R9, UR27, PT ;  /* 0x0000001b09007c0c */ /* 0x000fe4000bf05270 */
[----:B------:R-:W-:Y:S02]  /*2640*/  ISETP.NE.AND P1, PT, R18, RZ, PT ;  /* 0x000000ff1200720c */ /* 0x000fe40003f25270 */
[----:B--2---:R-:W-:Y:S02]  /*2650*/  ISETP.NE.AND P2, PT, R19, RZ, PT ;  /* 0x000000ff1300720c */ /* 0x004fe40003f45270 */
[----:B------:R-:W-:Y:S02]  /*2660*/  ISETP.NE.AND P3, PT, R16, RZ, PT ;  /* 0x000000ff1000720c */ /* 0x000fe40003f65270 */
[----:B------:R-:W-:-:S02]  /*2670*/  ISETP.NE.AND P4, PT, R12, RZ, PT ;  /* 0x000000ff0c00720c */ /* 0x000fc40003f85270 */
[----:B------:R-:W-:Y:S01]  /*2680*/  ISETP.NE.AND P5, PT, R10, RZ, PT ;  /* 0x000000ff0a00720c */ /* 0x000fe20003fa5270 */
[----:B------:R-:W-:-:S12]  /*2690*/  @!P6 BRA `(.L_x_193) ;  /* 0x00000000000ce947 */ /* 0x000fd80003800000 */
[----:B01----:R-:W-:Y:S02]  /*26a0*/  IMAD.MOV.U32 R14, RZ, RZ, R17 ;  /* 0x000000ffff0e7224 */ /* 0x003fe400078e0011 */
[----:B------:R-:W-:-:S05]  /*26b0*/  IMAD.MOV.U32 R15, RZ, RZ, RZ ;  /* 0x000000ffff0f7224 */ /* 0x000fca00078e00ff */
[----:B------:R2:W-:Y:S02]  /*26c0*/  REDG.E.ADD.64.STRONG.GPU desc[UR20][R6.64+0x1400], R14 ;  /* 0x0014000e0600798e */ /* 0x0005e4000c12e514 */
.L_x_193:
[----:B------:R-:W-:Y:S05]  /*26d0*/  BSYNC.RECONVERGENT B1 ;  /* 0x0000000000017941 */ /* 0x000fea0003800200 */
.L_x_192:
[----:B------:R-:W-:Y:S04]  /*26e0*/  BSSY.RECONVERGENT B1, `(.L_x_194) ;  /* 0x0000005000017945 */ /* 0x000fe80003800200 */
[----:B------:R-:W-:Y:S05]  /*26f0*/  @!P1 BRA `(.L_x_195) ;  /* 0x00000000000c9947 */ /* 0x000fea0003800000 */
[----:B012---:R-:W-:Y:S02]  /*2700*/  IMAD.MOV.U32 R14, RZ, RZ, R18 ;  /* 0x000000ffff0e7224 */ /* 0x007fe400078e0012 */
[----:B------:R-:W-:-:S05]  /*2710*/  IMAD.MOV.U32 R15, RZ, RZ, RZ ;  /* 0x000000ffff0f7224 */ /* 0x000fca00078e00ff */
[----:B------:R3:W-:Y:S02]  /*2720*/  REDG.E.ADD.64.STRONG.GPU desc[UR20][R6.64+0x1c00], R14 ;  /* 0x001c000e0600798e */ /* 0x0007e4000c12e514 */
.L_x_195:
[----:B------:R-:W-:Y:S05]  /*2730*/  BSYNC.RECONVERGENT B1 ;  /* 0x0000000000017941 */ /* 0x000fea0003800200 */
.L_x_194:
[----:B------:R-:W-:Y:S04]  /*2740*/  BSSY.RECONVERGENT B1, `(.L_x_196) ;  /* 0x0000005000017945 */ /* 0x000fe80003800200 */
[----:B------:R-:W-:Y:S05]  /*2750*/  @!P2 BRA `(.L_x_197) ;  /* 0x00000000000ca947 */ /* 0x000fea0003800000 */
[----:B0123--:R-:W-:Y:S01]  /*2760*/  MOV R14, R19 ;  /* 0x00000013000e7202 */ /* 0x00ffe20000000f00 */
[----:B------:R-:W-:-:S05]  /*2770*/  IMAD.MOV.U32 R15, RZ, RZ, RZ ;  /* 0x000000ffff0f7224 */ /* 0x000fca00078e00ff */
[----:B------:R4:W-:Y:S02]  /*2780*/  REDG.E.ADD.64.STRONG.GPU desc[UR20][R6.64+0x2400], R14 ;  /* 0x0024000e0600798e */ /* 0x0009e4000c12e514 */
.L_x_197:
[----:B------:R-:W-:Y:S05]  /*2790*/  BSYNC.RECONVERGENT B1 ;  /* 0x0000000000017941 */ /* 0x000fea0003800200 */
.L_x_196:
[----:B------:R-:W-:Y:S04]  /*27a0*/  BSSY.RECONVERGENT B1, `(.L_x_198) ;  /* 0x0000004000017945 */ /* 0x000fe80003800200 */
[----:B------:R-:W-:Y:S05]  /*27b0*/  @!P3 BRA `(.L_x_199) ;  /* 0x000000000008b947 */ /* 0x000fea0003800000 */
[----:B------:R-:W-:-:S05]  /*27c0*/  IMAD.MOV.U32 R17, RZ, RZ, RZ ;  /* 0x000000ffff117224 */ /* 0x000fca00078e00ff */
[----:B------:R0:W-:Y:S02]  /*27d0*/  REDG.E.ADD.64.STRONG.GPU desc[UR20][R6.64+0x2c00], R16 ;  /* 0x002c00100600798e */ /* 0x0001e4000c12e514 */
.L_x_199:
[----:B------:R-:W-:Y:S05]  /*27e0*/  BSYNC.RECONVERGENT B1 ;  /* 0x0000000000017941 */ /* 0x000fea0003800200 */
.L_x_198:
[----:B------:R-:W-:Y:S04]  /*27f0*/  BSSY.RECONVERGENT B1, `(.L_x_200) ;  /* 0x0000004000017945 */ /* 0x000fe80003800200 */
[----:B------:R-:W-:Y:S05]  /*2800*/  @!P4 BRA `(.L_x_201) ;  /* 0x000000000008c947 */ /* 0x000fea0003800000 */
[----:B------:R-:W-:-:S05]  /*2810*/  IMAD.MOV.U32 R13, RZ, RZ, RZ ;  /* 0x000000ffff0d7224 */ /* 0x000fca00078e00ff */
[----:B------:R0:W-:Y:S02]  /*2820*/  REDG.E.ADD.64.STRONG.GPU desc[UR20][R6.64+0x3400], R12 ;  /* 0x0034000c0600798e */ /* 0x0001e4000c12e514 */
.L_x_201:
[----:B------:R-:W-:Y:S05]  /*2830*/  BSYNC.RECONVERGENT B1 ;  /* 0x0000000000017941 */ /* 0x000fea0003800200 */
.L_x_200:
[----:B------:R-:W-:Y:S04]  /*2840*/  BSSY.RECONVERGENT B1, `(.L_x_202) ;  /* 0x0000004000017945 */ /* 0x000fe80003800200 */
[----:B------:R-:W-:Y:S05]  /*2850*/  @!P5 BRA `(.L_x_203) ;  /* 0x000000000008d947 */ /* 0x000fea0003800000 */
[----:B------:R-:W-:-:S05]  /*2860*/  IMAD.MOV.U32 R11, RZ, RZ, RZ ;  /* 0x000000ffff0b7224 */ /* 0x000fca00078e00ff */
[----:B------:R0:W-:Y:S02]  /*2870*/  REDG.E.ADD.64.STRONG.GPU desc[UR20][R6.64+0x3c00], R10 ;  /* 0x003c000a0600798e */ /* 0x0001e4000c12e514 */
.L_x_203:
[----:B------:R-:W-:Y:S05]  /*2880*/  BSYNC.RECONVERGENT B1 ;  /* 0x0000000000017941 */ /* 0x000fea0003800200 */
.L_x_202:
[----:B------:R-:W-:Y:S05]  /*2890*/  @P0 BRA `(.L_x_204) ;  /* 0xfffffff800f80947 */ /* 0x000fea000383ffff */
[----:B------:R-:W-:-:S07]  /*28a0*/  IMAD.U32 R3, RZ, RZ, UR27 ;  /* 0x0000001bff037e24 */ /* 0x000fce000f8e00ff */
.L_x_187:
[----:B------:R-:W-:-:S09]  /*28b0*/  UISETP.NE.AND UP0, UPT, UR24, URZ, UPT ;  /* 0x000000ff1800728c */ /* 0x000fd2000bf05270 */
[----:B------:R-:W-:Y:S05]  /*28c0*/  BRA.U !UP0, `(.L_x_152) ;  /* 0x0000000508687547 */ /* 0x000fea000b800000 */
[----:B------:R-:W-:-:S13]  /*28d0*/  ISETP.GE.U32.AND P0, PT, R8, 0x3, PT ;  /* 0x000000030800780c */ /* 0x000fda0003f06070 */
[----:B------:R-:W-:Y:S05]  /*28e0*/  @!P0 BRA `(.L_x_205) ;  /* 0x0000000000bc8947 */ /* 0x000fea0003800000 */
[----:B01234-:R-:W-:Y:S01]  /*28f0*/  IMAD R7, R3, 0x400, R0 ;  /* 0x0000040003077824 */ /* 0x01ffe200078e0200 */
[----:B------:R-:W-:Y:S04]  /*2900*/  BSSY.RECONVERGENT B1, `(.L_x_206) ;  /* 0x000000f000017945 */ /* 0x000fe80003800200 */
[----:B------:R-:W0:Y:S04]  /*2910*/  LDS R10, [R7+0x200] ;  /* 0x00020000070a7984 */ /* 0x000e280000000800 */
[----:B------:R-:W1:Y:S04]  /*2920*/  LDS R12, [R7+0x600] ;  /* 0x00060000070c7984 */ /* 0x000e680000000800 */
[----:B------:R-:W2:Y:S04]  /*2930*/  LDS R6, [R7+0xa00] ;  /* 0x000a000007067984 */ /* 0x000ea80000000800 */
[----:B------:R-:W3:Y:S01]  /*2940*/  LDS R2, [R7+0xe00] ;  /* 0x000e000007027984 */ /* 0x000ee20000000800 */
[----:B0-----:R-:W-:-:S02]  /*2950*/  ISETP.NE.AND P0, PT, R10, RZ, PT ;  /* 0x000000ff0a00720c */ /* 0x001fc40003f05270 */
[----:B-1----:R-:W-:Y:S02]  /*2960*/  ISETP.NE.AND P1, PT, R12, RZ, PT ;  /* 0x000000ff0c00720c */ /* 0x002fe40003f25270 */
[----:B--2---:R-:W-:Y:S02]  /*2970*/  ISETP.NE.AND P2, PT, R6, RZ, PT ;  /* 0x000000ff0600720c */ /* 0x004fe40003f45270 */
[----:B---3--:R-:W-:-:S07]  /*2980*/  ISETP.NE.AND P3, PT, R2, RZ, PT ;  /* 0x000000ff0200720c */ /* 0x008fce0003f65270 */
[----:B------:R-:W-:Y:S06]  /*2990*/  @!P0 BRA `(.L_x_207) ;  /* 0x0000000000148947 */ /* 0x000fec0003800000 */
[----:B------:R-:W0:Y:S01]  /*29a0*/  LDC.64 R8, c[0x0][0x380] ;  /* 0x0000e000ff087b82 */ /* 0x000e220000000a00 */
[----:B------:R-:W-:Y:S01]  /*29b0*/  LEA R7, R3, R4, 0x8 ;  /* 0x0000000403077211 */ /* 0x000fe200078e40ff */
[----:B------:R-:W-:-:S04]  /*29c0*/  IMAD.MOV.U32 R11, RZ, RZ, RZ ;  /* 0x000000ffff0b7224 */ /* 0x000fc800078e00ff */
[----:B0-----:R-:W-:-:S05]  /*29d0*/  IMAD.WIDE.U32 R8, R7, 0x8, R8 ;  /* 0x0000000807087825 */ /* 0x001fca00078e0008 */
[----:B------:R0:W-:Y:S02]  /*29e0*/  REDG.E.ADD.64.STRONG.GPU desc[UR20][R8.64+0x400], R10 ;  /* 0x0004000a0800798e */ /* 0x0001e4000c12e514 */
.L_x_207:
[----:B------:R-:W-:Y:S05]  /*29f0*/  BSYNC.RECONVERGENT B1 ;  /* 0x0000000000017941 */ /* 0x000fea0003800200 */
.L_x_206:
[----:B------:R-:W-:Y:S04]  /*2a00*/  BSSY.RECONVERGENT B1, `(.L_x_208) ;  /* 0x0000009000017945 */ /* 0x000fe80003800200 */
[----:B------:R-:W-:Y:S05]  /*2a10*/  @!P1 BRA `(.L_x_209) ;  /* 0x00000000001c9947 */ /* 0x000fea0003800000 */
[----:B0-----:R-:W0:Y:S01]  /*2a20*/  LDC.64 R8, c[0x0][0x380] ;  /* 0x0000e000ff087b82 */ /* 0x001e220000000a00 */
[----:B------:R-:W-:Y:S02]  /*2a30*/  IMAD R7, R3, 0x100, R4 ;  /* 0x0000010003077824 */ /* 0x000fe400078e0204 */
[----:B------:R-:W-:Y:S02]  /*2a40*/  IMAD.MOV.U32 R10, RZ, RZ, R12 ;  /* 0x000000ffff0a7224 */ /* 0x000fe400078e000c */
[----:B------:R-:W-:Y:S02]  /*2a50*/  VIADD R7, R7, 0x100 ;  /* 0x0000010007077836 */ /* 0x000fe40000000000 */
[----:B------:R-:W-:Y:S02]  /*2a60*/  IMAD.MOV.U32 R11, RZ, RZ, RZ ;  /* 0x000000ffff0b7224 */ /* 0x000fe400078e00ff */
[----:B0-----:R-:W-:-:S05]  /*2a70*/  IMAD.WIDE.U32 R8, R7, 0x8, R8 ;  /* 0x0000000807087825 */ /* 0x001fca00078e0008 */
[----:B------:R1:W-:Y:S02]  /*2a80*/  REDG.E.ADD.64.STRONG.GPU desc[UR20][R8.64+0x400], R10 ;  /* 0x0004000a0800798e */ /* 0x0003e4000c12e514 */
.L_x_209:
[----:B------:R-:W-:Y:S05]  /*2a90*/  BSYNC.RECONVERGENT B1 ;  /* 0x0000000000017941 */ /* 0x000fea0003800200 */
.L_x_208:
[----:B------:R-:W-:Y:S04]  /*2aa0*/  BSSY.RECONVERGENT B1, `(.L_x_210) ;  /* 0x0000008000017945 */ /* 0x000fe80003800200 */
[----:B------:R-:W-:Y:S05]  /*2ab0*/  @!P2 BRA `(.L_x_211) ;  /* 0x000000000018a947 */ /* 0x000fea0003800000 */
[----:B01----:R-:W0:Y:S01]  /*2ac0*/  LDC.64 R8, c[0x0][0x380] ;  /* 0x0000e000ff087b82 */ /* 0x003e220000000a00 */
[----:B------:R-:W-:-:S05]  /*2ad0*/  IMAD R7, R3, 0x100, R4 ;  /* 0x0000010003077824 */ /* 0x000fca00078e0204 */
[----:B------:R-:W-:-:S05]  /*2ae0*/  IADD3 R7, PT, PT, R7, 0x200, RZ ;  /* 0x0000020007077810 */ /* 0x000fca0007ffe0ff */
[----:B0-----:R-:W-:-:S04]  /*2af0*/  IMAD.WIDE.U32 R8, R7, 0x8, R8 ;  /* 0x0000000807087825 */ /* 0x001fc800078e0008 */
[----:B------:R-:W-:-:S05]  /*2b00*/  IMAD.MOV.U32 R7, RZ, RZ, RZ ;  /* 0x000000ffff077224 */ /* 0x000fca00078e00ff */
[----:B------:R2:W-:Y:S02]  /*2b10*/  REDG.E.ADD.64.STRONG.GPU desc[UR20][R8.64+0x400], R6 ;  /* 0x000400060800798e */ /* 0x0005e4000c12e514 */
.L_x_211:
[----:B------:R-:W-:Y:S05]  /*2b20*/  BSYNC.RECONVERGENT B1 ;  /* 0x0000000000017941 */ /* 0x000fea0003800200 */
.L_x_210:
[----:B------:R-:W-:Y:S04]  /*2b30*/  BSSY.RECONVERGENT B1, `(.L_x_212) ;  /* 0x0000009000017945 */ /* 0x000fe80003800200 */
[----:B------:R-:W-:Y:S05]  /*2b40*/  @!P3 BRA `(.L_x_213) ;  /* 0x00000000001cb947 */ /* 0x000fea0003800000 */
[----:B--2---:R-:W2:Y:S01]  /*2b50*/  LDC.64 R6, c[0x0][0x380] ;  /* 0x0000e000ff067b82 */ /* 0x004ea20000000a00 */
[----:B01----:R-:W-:Y:S02]  /*2b60*/  IMAD R9, R3, 0x100, R4 ;  /* 0x0000010003097824 */ /* 0x003fe400078e0204 */
[----:B------:R-:W-:Y:S02]  /*2b70*/  IMAD.MOV.U32 R8, RZ, RZ, R2 ;  /* 0x000000ffff087224 */ /* 0x000fe400078e0002 */
[----:B------:R-:W-:-:S04]  /*2b80*/  VIADD R9, R9, 0x300 ;  /* 0x0000030009097836 */ /* 0x000fc80000000000 */
[----:B--2---:R-:W-:-:S04]  /*2b90*/  IMAD.WIDE.U32 R6, R9, 0x8, R6 ;  /* 0x0000000809067825 */ /* 0x004fc800078e0006 */
[----:B------:R-:W-:-:S05]  /*2ba0*/  IMAD.MOV.U32 R9, RZ, RZ, RZ ;  /* 0x000000ffff097224 */ /* 0x000fca00078e00ff */
[----:B------:R3:W-:Y:S02]  /*2bb0*/  REDG.E.ADD.64.STRONG.GPU desc[UR20][R6.64+0x400], R8 ;  /* 0x000400080600798e */ /* 0x0007e4000c12e514 */
.L_x_213:
[----:B------:R-:W-:Y:S05]  /*2bc0*/  BSYNC.RECONVERGENT B1 ;  /* 0x0000000000017941 */ /* 0x000fea0003800200 */
.L_x_212:
[----:B------:R-:W-:-:S07]  /*2bd0*/  VIADD R3, R3, 0x4 ;  /* 0x0000000403037836 */ /* 0x000fce0000000000 */
.L_x_205:
[----:B------:R-:W-:-:S09]  /*2be0*/  UISETP.NE.AND UP0, UPT, UR25, URZ, UPT ;  /* 0x000000ff1900728c */ /* 0x000fd2000bf05270 */
[----:B------:R-:W-:Y:S05]  /*2bf0*/  BRA.U !UP0, `(.L_x_152) ;  /* 0x00000001089c7547 */ /* 0x000fea000b800000 */
[----:B------:R-:W-:-:S13]  /*2c00*/  ISETP.NE.AND P0, PT, R5, RZ, PT ;  /* 0x000000ff0500720c */ /* 0x000fda0003f05270 */
[----:B------:R-:W-:Y:S05]  /*2c10*/  @!P0 BRA `(.L_x_214) ;  /* 0x0000000000648947 */ /* 0x000fea0003800000 */
[----:B01234-:R-:W-:Y:S01]  /*2c20*/  LEA R6, R3, R0, 0xa ;  /* 0x0000000003067211 */ /* 0x01ffe200078e50ff */
[----:B------:R-:W-:Y:S04]  /*2c30*/  BSSY.RECONVERGENT B1, `(.L_x_215) ;  /* 0x000000c000017945 */ /* 0x000fe80003800200 */
[----:B------:R-:W0:Y:S04]  /*2c40*/  LDS R2, [R6+0x200] ;  /* 0x0002000006027984 */ /* 0x000e280000000800 */
[----:B------:R-:W1:Y:S01]  /*2c50*/  LDS R5, [R6+0x600] ;  /* 0x0006000006057984 */ /* 0x000e620000000800 */
[----:B0-----:R-:W-:-:S02]  /*2c60*/  ISETP.NE.AND P0, PT, R2, RZ, PT ;  /* 0x000000ff0200720c */ /* 0x001fc40003f05270 */
[----:B-1----:R-:W-:-:S11]  /*2c70*/  ISETP.NE.AND P1, PT, R5, RZ, PT ;  /* 0x000000ff0500720c */ /* 0x002fd60003f25270 */
[----:B------:R-:W-:Y:S05]  /*2c80*/  @!P0 BRA `(.L_x_216) ;  /* 0x0000000000188947 */ /* 0x000fea0003800000 */
[----:B------:R-:W0:Y:S01]  /*2c90*/  LDC.64 R6, c[0x0][0x380] ;  /* 0x0000e000ff067b82 */ /* 0x000e220000000a00 */
[----:B------:R-:W-:-:S04]  /*2ca0*/  IMAD R9, R3, 0x100, R4 ;  /* 0x0000010003097824 */ /* 0x000fc800078e0204 */
[----:B0-----:R-:W-:-:S04]  /*2cb0*/  IMAD.WIDE.U32 R8, R9, 0x8, R6 ;  /* 0x0000000809087825 */ /* 0x001fc800078e0006 */
[----:B------:R-:W-:Y:S02]  /*2cc0*/  IMAD.MOV.U32 R6, RZ, RZ, R2 ;  /* 0x000000ffff067224 */ /* 0x000fe400078e0002 */
[----:B------:R-:W-:-:S05]  /*2cd0*/  IMAD.MOV.U32 R7, RZ, RZ, RZ ;  /* 0x000000ffff077224 */ /* 0x000fca00078e00ff */
[----:B------:R0:W-:Y:S02]  /*2ce0*/  REDG.E.ADD.64.STRONG.GPU desc[UR20][R8.64+0x400], R6 ;  /* 0x000400060800798e */ /* 0x0001e4000c12e514 */
.L_x_216:
[----:B------:R-:W-:Y:S05]  /*2cf0*/  BSYNC.RECONVERGENT B1 ;  /* 0x0000000000017941 */ /* 0x000fea0003800200 */
.L_x_215:
[----:B------:R-:W-:Y:S04]  /*2d00*/  BSSY.RECONVERGENT B1, `(.L_x_217) ;  /* 0x0000009000017945 */ /* 0x000fe80003800200 */
[----:B------:R-:W-:Y:S05]  /*2d10*/  @!P1 BRA `(.L_x_218) ;  /* 0x00000000001c9947 */ /* 0x000fea0003800000 */
[----:B0-----:R-:W0:Y:S01]  /*2d20*/  LDC.64 R6, c[0x0][0x380] ;  /* 0x0000e000ff067b82 */ /* 0x001e220000000a00 */
[----:B------:R-:W-:-:S04]  /*2d30*/  IMAD R2, R3, 0x100, R4 ;  /* 0x0000010003027824 */ /* 0x000fc800078e0204 */
[----:B------:R-:W-:-:S04]  /*2d40*/  VIADD R9, R2, 0x100 ;  /* 0x0000010002097836 */ /* 0x000fc80000000000 */
[----:B0-----:R-:W-:-:S04]  /*2d50*/  IMAD.WIDE.U32 R8, R9, 0x8, R6 ;  /* 0x0000000809087825 */ /* 0x001fc800078e0006 */
[----:B------:R-:W-:Y:S02]  /*2d60*/  HFMA2 R7, -RZ, RZ, 0, 0 ;  /* 0x00000000ff077431 */ /* 0x000fe400000001ff */
[----:B------:R-:W-:-:S05]  /*2d70*/  IMAD.MOV.U32 R6, RZ, RZ, R5 ;  /* 0x000000ffff067224 */ /* 0x000fca00078e0005 */
[----:B------:R1:W-:Y:S02]  /*2d80*/  REDG.E.ADD.64.STRONG.GPU desc[UR20][R8.64+0x400], R6 ;  /* 0x000400060800798e */ /* 0x0003e4000c12e514 */
.L_x_218:
[----:B------:R-:W-:Y:S05]  /*2d90*/  BSYNC.RECONVERGENT B1 ;  /* 0x0000000000017941 */ /* 0x000fea0003800200 */
.L_x_217:
[----:B------:R-:W-:-:S07]  /*2da0*/  VIADD R3, R3, 0x2 ;  /* 0x0000000203037836 */ /* 0x000fce0000000000 */
.L_x_214:
[----:B------:R-:W-:-:S09]  /*2db0*/  UISETP.NE.AND UP0, UPT, UR9, URZ, UPT ;  /* 0x000000ff0900728c */ /* 0x000fd2000bf05270 */
[----:B------:R-:W-:Y:S05]  /*2dc0*/  BRA.U !UP0, `(.L_x_152) ;  /* 0x0000000108287547 */ /* 0x000fea000b800000 */
[----:B------:R-:W-:-:S05]  /*2dd0*/  IMAD R2, R3, 0x400, R0 ;  /* 0x0000040003027824 */ /* 0x000fca00078e0200 */
[----:B------:R-:W5:Y:S02]  /*2de0*/  LDS R5, [R2+0x200] ;  /* 0x0002000002057984 */ /* 0x000f640000000800 */
[----:B-----5:R-:W-:-:S13]  /*2df0*/  ISETP.NE.AND P0, PT, R5, RZ, PT ;  /* 0x000000ff0500720c */ /* 0x020fda0003f05270 */
[----:B------:R-:W-:Y:S05]  /*2e00*/  @!P0 BRA `(.L_x_152) ;  /* 0x0000000000188947 */ /* 0x000fea0003800000 */
[----:B01234-:R-:W0:Y:S01]  /*2e10*/  LDC.64 R6, c[0x0][0x380] ;  /* 0x0000e000ff067b82 */ /* 0x01fe220000000a00 */
[----:B------:R-:W-:-:S04]  /*2e20*/  IMAD R3, R3, 0x100, R4 ;  /* 0x0000010003037824 */ /* 0x000fc800078e0204 */
[----:B0-----:R-:W-:-:S04]  /*2e30*/  IMAD.WIDE.U32 R2, R3, 0x8, R6 ;  /* 0x0000000803027825 */ /* 0x001fc800078e0006 */
[----:B------:R-:W-:Y:S02]  /*2e40*/  IMAD.MOV.U32 R6, RZ, RZ, R5 ;  /* 0x000000ffff067224 */ /* 0x000fe400078e0005 */
[----:B------:R-:W-:-:S05]  /*2e50*/  IMAD.MOV.U32 R7, RZ, RZ, RZ ;  /* 0x000000ffff077224 */ /* 0x000fca00078e00ff */
[----:B------:R0:W-:Y:S02]  /*2e60*/  REDG.E.ADD.64.STRONG.GPU desc[UR20][R2.64+0x400], R6 ;  /* 0x000400060200798e */ /* 0x0001e4000c12e514 */
.L_x_152:
[----:B------:R-:W-:Y:S05]  /*2e70*/  BSYNC.RECONVERGENT B0 ;  /* 0x0000000000007941 */ /* 0x000fea0003800200 */
.L_x_151:
[----:B------:R-:W-:Y:S01]  /*2e80*/  BAR.SYNC.DEFER_BLOCKING 0x0 ;  /* 0x0000000000007b1d */ /* 0x000fe20000010000 */
[----:B------:R-:W-:-:S04]  /*2e90*/  UIADD3 UR6, UP0, UPT, UR6, 0x1, URZ ;  /* 0x0000000106067890 */ /* 0x000fc8000ff1e0ff */
[----:B------:R-:W-:Y:S02]  /*2ea0*/  UIADD3.X UR7, UPT, UPT, URZ, UR7, URZ, UP0, !UPT ;  /* 0x00000007ff077290 */ /* 0x000fe400087fe4ff */
[----:B------:R-:W-:-:S04]  /*2eb0*/  UISETP.NE.U32.AND UP0, UPT, UR6, UR11, UPT ;  /* 0x0000000b0600728c */ /* 0x000fc8000bf05070 */
[----:B------:R-:W-:-:S09]  /*2ec0*/  UISETP.NE.AND.EX UP0, UPT, UR7, UR12, UPT, UP0 ;  /* 0x0000000c0700728c */ /* 0x000fd2000bf05300 */
[----:B------:R-:W-:Y:S05]  /*2ed0*/  BRA.U UP0, `(.L_x_219) ;  /* 0xffffffd100f07547 */ /* 0x000fea000b83ffff */
[----:B------:R-:W-:Y:S05]  /*2ee0*/  EXIT ;  /* 0x000000000000794d */ /* 0x000fea0003800000 */
.L_x_220:
        /* <DEDUP_REMOVED lines=9> */
.L_x_2721:


//--------------------- .text._ZN3cub18CUB_300001_SM_10006detail10radix_sort31DeviceRadixSortSingleTileKernelINS1_5radix10policy_hubIiiyE10Policy1000ELNS0_9SortOrderE0EiiyNS1_21identity_decomposer_tEEEvPKT1_PSA_PKT2_PSE_T3_iiT4_ --------------------------
	.section	.text._ZN3cub18CUB_300001_SM_10006detail10radix_sort31DeviceRadixSortSingleTileKernelINS1_5radix10policy_hubIiiyE10Policy1000ELNS0_9SortOrderE0EiiyNS1_21identity_decomposer_tEEEvPKT1_PSA_PKT2_PSE_T3_iiT4_,"ax",@progbits
	.align	128
        .global         _ZN3cub18CUB_300001_SM_10006detail10radix_sort31DeviceRadixSortSingleTileKernelINS1_5radix10policy_hubIiiyE10Policy1000ELNS0_9SortOrderE0EiiyNS1_21identity_decomposer_tEEEvPKT1_PSA_PKT2_PSE_T3_iiT4_
        .type           _ZN3cub18CUB_300001_SM_10006detail10radix_sort31DeviceRadixSortSingleTileKernelINS1_5radix10policy_hubIiiyE10Policy1000ELNS0_9SortOrderE0EiiyNS1_21identity_decomposer_tEEEvPKT1_PSA_PKT2_PSE_T3_iiT4_,@function
        .size           _ZN3cub18CUB_300001_SM_10006detail10radix_sort31DeviceRadixSortSingleTileKernelINS1_5radix10policy_hubIiiyE10Policy1000ELNS0_9SortOrderE0EiiyNS1_21identity_decomposer_tEEEvPKT1_PSA_PKT2_PSE_T3_iiT4_,(.L_x_2722 - _ZN3cub18CUB_300001_SM_10006detail10radix_sort31DeviceRadixSortSingleTileKernelINS1_5radix10policy_hubIiiyE10Policy1000ELNS0_9SortOrderE0EiiyNS1_21identity_decomposer_tEEEvPKT1_PSA_PKT2_PSE_T3_iiT4_)
        .other          _ZN3cub18CUB_300001_SM_10006detail10radix_sort31DeviceRadixSortSingleTileKernelINS1_5radix10policy_hubIiiyE10Policy1000ELNS0_9SortOrderE0EiiyNS1_21identity_decomposer_tEEEvPKT1_PSA_PKT2_PSE_T3_iiT4_,@"STO_CUDA_ENTRY STV_DEFAULT"
_ZN3cub18CUB_300001_SM_10006detail10radix_sort31DeviceRadixSortSingleTileKernelINS1_5radix10policy_hubIiiyE10Policy1000ELNS0_9SortOrderE0EiiyNS1_21identity_decomposer_tEEEvPKT1_PSA_PKT2_PSE_T3_iiT4_:
.text._ZN3cub18CUB_300001_SM_10006detail10radix_sort31DeviceRadixSortSingleTileKernelINS1_5radix10policy_hubIiiyE10Policy1000ELNS0_9SortOrderE0EiiyNS1_21identity_decomposer_tEEEvPKT1_PSA_PKT2_PSE_T3_iiT4_:
[----:B------:R-:W-:Y:S01]  /*0000*/  LDC R1, c[0x0][0x37c] ;  /* 0x0000df00ff017b82 */ /* 0x000fe20000000800 */
[----:B------:R-:W0:Y:S01]  /*0010*/  S2R R0, SR_TID.X ;  /* 0x0000000000007919 */ /* 0x000e220000002100 */
[----:B------:R-:W1:Y:S06]  /*0020*/  LDCU UR4, c[0x0][0x3a0] ;  /* 0x00007400ff0477ac */ /* 0x000e6c0008000800 */
[----:B------:R-:W2:Y:S01]  /*0030*/  LDC.64 R6, c[0x0][0x380] ;  /* 0x0000e000ff067b82 */ /* 0x000ea20000000a00 */
[----:B------:R-:W3:Y:S01]  /*0040*/  LDCU.64 UR8, c[0x0][0x358] ;  /* 0x00006b00ff0877ac */ /* 0x000ee20008000a00 */
[----:B------:R-:W4:Y:S01]  /*0050*/  LDCU UR10, c[0x0][0x3ac] ;  /* 0x00007580ff0a77ac */ /* 0x000f220008000800 */
[----:B0-----:R-:W-:-:S04]  /*0060*/  IMAD R9, R0, 0x13, RZ ;  /* 0x0000001300097824 */ /* 0x001fc800078e02ff */
[C---:B------:R-:W-:Y:S01]  /*0070*/  VIADD R4, R9.reuse, 0x1 ;  /* 0x0000000109047836 */ /* 0x040fe20000000000 */
[C---:B-1----:R-:W-:Y:S01]  /*0080*/  ISETP.GE.AND P6, PT, R9.reuse, UR4, PT ;  /* 0x0000000409007c0c */ /* 0x042fe2000bfc6270 */
[C---:B------:R-:W-:Y:S02]  /*0090*/  VIADD R8, R9.reuse, 0x5 ;  /* 0x0000000509087836 */ /* 0x040fe40000000000 */
[C---:B--2---:R-:W-:Y:S01]  /*00a0*/  IMAD.WIDE.U32 R6, R9.reuse, 0x4, R6 ;  /* 0x0000000409067825 */ /* 0x044fe200078e0006 */
[----:B------:R-:W-:Y:S02]  /*00b0*/  ISETP.GE.AND P5, PT, R4, UR4, PT ;  /* 0x0000000404007c0c */ /* 0x000fe4000bfa6270 */
[----:B------:R-:W-:Y:S01]  /*00c0*/  ISETP.GE.AND P1, PT, R8, UR4, PT ;  /* 0x0000000408007c0c */ /* 0x000fe2000bf26270 */
[C---:B------:R-:W-:Y:S01]  /*00d0*/  VIADD R5, R9.reuse, 0x2 ;  /* 0x0000000209057836 */ /* 0x040fe20000000000 */
[----:B------:R-:W-:Y:S01]  /*00e0*/  P2R R46, PR, RZ, 0x20 ;  /* 0x00000020ff2e7803 */ /* 0x000fe20000000000 */
[C---:B------:R-:W-:Y:S01]  /*00f0*/  VIADD R10, R9.reuse, 0x6 ;  /* 0x00000006090a7836 */ /* 0x040fe20000000000 */
[----:B------:R-:W-:Y:S01]  /*0100*/  P2R R49, PR, RZ, 0x2 ;  /* 0x00000002ff317803 */ /* 0x000fe20000000000 */
[----:B------:R-:W-:Y:S01]  /*0110*/  VIADD R4, R9, 0x3 ;  /* 0x0000000309047836 */ /* 0x000fe20000000000 */
[----:B------:R-:W-:Y:S01]  /*0120*/  ISETP.GE.AND P4, PT, R5, UR4, PT ;  /* 0x0000000405007c0c */ /* 0x000fe2000bf86270 */
[C---:B------:R-:W-:Y:S01]  /*0130*/  VIADD R5, R9.reuse, 0x4 ;  /* 0x0000000409057836 */ /* 0x040fe20000000000 */
[----:B------:R-:W-:Y:S01]  /*0140*/  ISETP.GE.AND P0, PT, R10, UR4, PT ;  /* 0x000000040a007c0c */ /* 0x000fe2000bf06270 */
[----:B------:R-:W-:Y:S01]  /*0150*/  VIADD R29, R9, 0x9 ;  /* 0x00000009091d7836 */ /* 0x000fe20000000000 */
[----:B------:R-:W-:Y:S01]  /*0160*/  ISETP.GE.AND P3, PT, R4, UR4, PT ;  /* 0x0000000404007c0c */ /* 0x000fe2000bf66270 */
[----:B---3--:R-:W2:Y:S01]  /*0170*/  @!P5 LDG.E R8, desc[UR8][R6.64+0x4] ;  /* 0x000004080608d981 */ /* 0x008ea2000c1e1900 */
[----:B------:R-:W-:Y:S01]  /*0180*/  ISETP.GE.AND P2, PT, R5, UR4, PT ;  /* 0x0000000405007c0c */ /* 0x000fe2000bf46270 */
[C---:B------:R-:W-:Y:S01]  /*0190*/  VIADD R4, R9.reuse, 0x7 ;  /* 0x0000000709047836 */ /* 0x040fe20000000000 */
[----:B------:R-:W-:Y:S01]  /*01a0*/  P2R R50, PR, RZ, 0x1 ;  /* 0x00000001ff327803 */ /* 0x000fe20000000000 */
[----:B------:R-:W3:Y:S01]  /*01b0*/  @!P1 LDG.E R35, desc[UR8][R6.64+0x14] ;  /* 0x0000140806239981 */ /* 0x000ee2000c1e1900 */
[C---:B------:R-:W-:Y:S01]  /*01c0*/  VIADD R5, R9.reuse, 0x8 ;  /* 0x0000000809057836 */ /* 0x040fe20000000000 */
[----:B------:R-:W-:Y:S01]  /*01d0*/  P2R R47, PR, RZ, 0x8 ;  /* 0x00000008ff2f7803 */ /* 0x000fe20000000000 */
[C---:B------:R-:W-:Y:S01]  /*01e0*/  VIADD R30, R9.reuse, 0xa ;  /* 0x0000000a091e7836 */ /* 0x040fe20000000000 */
[----:B------:R-:W4:Y:S01]  /*01f0*/  @!P4 LDG.E R10, desc[UR8][R6.64+0x8] ;  /* 0x00000808060ac981 */ /* 0x000f22000c1e1900 */
[C---:B------:R-:W-:Y:S01]  /*0200*/  VIADD R31, R9.reuse, 0xb ;  /* 0x0000000b091f7836 */ /* 0x040fe20000000000 */
[----:B------:R-:W-:Y:S01]  /*0210*/  P2R R48, PR, RZ, 0x4 ;  /* 0x00000004ff307803 */ /* 0x000fe20000000000 */
[C---:B------:R-:W-:Y:S01]  /*0220*/  VIADD R32, R9.reuse, 0xc ;  /* 0x0000000c09207836 */ /* 0x040fe20000000000 */
[----:B------:R-:W3:Y:S01]  /*0230*/  @!P3 LDG.E R11, desc[UR8][R6.64+0xc] ;  /* 0x00000c08060bb981 */ /* 0x000ee2000c1e1900 */
[----:B------:R-:W-:Y:S01]  /*0240*/  VIADD R33, R9, 0x10 ;  /* 0x0000001009217836 */ /* 0x000fe20000000000 */
[----:B------:R-:W-:-:S02]  /*0250*/  P2R R45, PR, RZ, 0x10 ;  /* 0x00000010ff2d7803 */ /* 0x000fc40000000000 */
[----:B------:R-:W3:Y:S04]  /*0260*/  @!P2 LDG.E R34, desc[UR8][R6.64+0x10] ;  /* 0x000010080622a981 */ /* 0x000ee8000c1e1900 */
[----:B------:R-:W3:Y:S01]  /*0270*/  @!P0 LDG.E R36, desc[UR8][R6.64+0x18] ;  /* 0x0000180806248981 */ /* 0x000ee2000c1e1900 */
[----:B------:R-:W-:-:S03]  /*0280*/  ISETP.GE.AND P0, PT, R4, UR4, PT ;  /* 0x0000000404007c0c */ /* 0x000fc6000bf06270 */
[----:B------:R-:W3:Y:S01]  /*0290*/  @!P6 LDG.E R61, desc[UR8][R6.64] ;  /* 0x00000008063de981 */ /* 0x000ee2000c1e1900 */
[----:B------:R-:W-:-:S09]  /*02a0*/  P2R R51, PR, RZ, 0x1 ;  /* 0x00000001ff337803 */ /* 0x000fd20000000000 */
[----:B------:R-:W3:Y:S01]  /*02b0*/  @!P0 LDG.E R37, desc[UR8][R6.64+0x1c] ;  /* 0x00001c0806258981 */ /* 0x000ee2000c1e1900 */
[----:B------:R-:W-:Y:S02]  /*02c0*/  ISETP.GE.AND P0, PT, R5, UR4, PT ;  /* 0x0000000405007c0c */ /* 0x000fe4000bf06270 */
[----:B------:R-:W0:Y:S02]  /*02d0*/  LDC.64 R4, c[0x0][0x390] ;  /* 0x0000e400ff047b82 */ /* 0x000e240000000a00 */
[----:B------:R-:W-:-:S09]  /*02e0*/  P2R R52, PR, RZ, 0x1 ;  /* 0x00000001ff347803 */ /* 0x000fd20000000000 */
[----:B------:R-:W3:Y:S01]  /*02f0*/  @!P0 LDG.E R38, desc[UR8][R6.64+0x20] ;  /* 0x0000200806268981 */ /* 0x000ee2000c1e1900 */
[----:B------:R-:W-:-:S04]  /*0300*/  ISETP.GE.AND P0, PT, R29, UR4, PT ;  /* 0x000000041d007c0c */ /* 0x000fc8000bf06270 */
[----:B------:R-:W-:-:S09]  /*0310*/  P2R R53, PR, RZ, 0x1 ;  /* 0x00000001ff357803 */ /* 0x000fd20000000000 */
[----:B------:R-:W3:Y:S01]  /*0320*/  @!P0 LDG.E R39, desc[UR8][R6.64+0x24] ;  /* 0x0000240806278981 */ /* 0x000ee2000c1e1900 */
[----:B------:R-:W-:Y:S01]  /*0330*/  ISETP.GE.AND P0, PT, R30, UR4, PT ;  /* 0x000000041e007c0c */ /* 0x000fe2000bf06270 */
[----:B------:R-:W-:-:S05]  /*0340*/  VIADD R30, R9, 0xd ;  /* 0x0000000d091e7836 */ /* 0x000fca0000000000 */
[----:B------:R-:W-:Y:S02]  /*0350*/  ISETP.GE.AND P1, PT, R30, UR4, PT ;  /* 0x000000041e007c0c */ /* 0x000fe4000bf26270 */
[----:B------:R-:W-:Y:S02]  /*0360*/  P2R R54, PR, RZ, 0x1 ;  /* 0x00000001ff367803 */ /* 0x000fe40000000000 */
[----:B------:R-:W-:-:S03]  /*0370*/  P2R R58, PR, RZ, 0x2 ;  /* 0x00000002ff3a7803 */ /* 0x000fc60000000000 */
[----:B------:R-:W3:Y:S01]  /*0380*/  @!P0 LDG.E R40, desc[UR8][R6.64+0x28] ;  /* 0x0000280806288981 */ /* 0x000ee2000c1e1900 */
[----:B------:R-:W-:-:S05]  /*0390*/  ISETP.GE.AND P0, PT, R31, UR4, PT ;  /* 0x000000041f007c0c */ /* 0x000fca000bf06270 */
[----:B------:R-:W3:Y:S01]  /*03a0*/  @!P1 LDG.E R62, desc[UR8][R6.64+0x34] ;  /* 0x00003408063e9981 */ /* 0x000ee2000c1e1900 */
[----:B------:R-:W-:-:S04]  /*03b0*/  ISETP.NE.AND P1, PT, R54, RZ, PT ;  /* 0x000000ff3600720c */ /* 0x000fc80003f25270 */
[----:B------:R-:W-:Y:S02]  /*03c0*/  P2R R57, PR, RZ, 0x2 ;  /* 0x00000002ff397803 */ /* 0x000fe40000000000 */
[----:B------:R-:W-:Y:S01]  /*03d0*/  ISETP.NE.AND P1, PT, R53, RZ, PT ;  /* 0x000000ff3500720c */ /* 0x000fe20003f25270 */
[----:B------:R-:W3:Y:S03]  /*03e0*/  @!P0 LDG.E R41, desc[UR8][R6.64+0x2c] ;  /* 0x00002c0806298981 */ /* 0x000ee6000c1e1900 */
[----:B------:R-:W-:Y:S02]  /*03f0*/  P2R R56, PR, RZ, 0x2 ;  /* 0x00000002ff387803 */ /* 0x000fe40000000000 */
[----:B------:R-:W-:Y:S02]  /*0400*/  ISETP.NE.AND P1, PT, R52, RZ, PT ;  /* 0x000000ff3400720c */ /* 0x000fe40003f25270 */
[----:B------:R-:W-:-:S02]  /*0410*/  P2R R60, PR, RZ, 0x1 ;  /* 0x00000001ff3c7803 */ /* 0x000fc40000000000 */
[----:B------:R-:W-:Y:S02]  /*0420*/  P2R R55, PR, RZ, 0x2 ;  /* 0x00000002ff377803 */ /* 0x000fe40000000000 */
[----:B------:R-:W-:Y:S02]  /*0430*/  ISETP.GE.AND P0, PT, R32, UR4, PT ;  /* 0x0000000420007c0c */ /* 0x000fe4000bf06270 */
[----:B------:R-:W-:Y:S01]  /*0440*/  ISETP.NE.AND P1, PT, R51, RZ, PT ;  /* 0x000000ff3300720c */ /* 0x000fe20003f25270 */
[----:B------:R-:W-:-:S03]  /*0450*/  VIADD R32, R9, 0xf ;  /* 0x0000000f09207836 */ /* 0x000fc60000000000 */
[----:B------:R-:W-:Y:S02]  /*0460*/  P2R R54, PR, RZ, 0x2 ;  /* 0x00000002ff367803 */ /* 0x000fe40000000000 */
[----:B------:R-:W-:Y:S02]  /*0470*/  ISETP.NE.AND P1, PT, R50, RZ, PT ;  /* 0x000000ff3200720c */ /* 0x000fe40003f25270 */
[----:B------:R-:W-:Y:S02]  /*0480*/  ISETP.GE.AND P3, PT, R32, UR4, PT ;  /* 0x0000000420007c0c */ /* 0x000fe4000bf66270 */
[----:B------:R-:W-:Y:S01]  /*0490*/  P2R R53, PR, RZ, 0x2 ;  /* 0x00000002ff357803 */ /* 0x000fe20000000000 */
[----:B------:R-:W3:Y:S01]  /*04a0*/  @!P0 LDG.E R42, desc[UR8][R6.64+0x30] ;  /* 0x00003008062a8981 */ /* 0x000ee2000c1e1900 */
[----:B------:R-:W-:Y:S01]  /*04b0*/  ISETP.NE.AND P1, PT, R49, RZ, PT ;  /* 0x000000ff3100720c */ /* 0x000fe20003f25270 */
[----:B------:R-:W-:-:S03]  /*04c0*/  VIADD R31, R9, 0xe ;  /* 0x0000000e091f7836 */ /* 0x000fc60000000000 */
[----:B------:R-:W-:Y:S01]  /*04d0*/  P2R R51, PR, RZ, 0x2 ;  /* 0x00000002ff337803 */ /* 0x000fe20000000000 */
[C---:B------:R-:W-:Y:S01]  /*04e0*/  VIADD R43, R9.reuse, 0x11 ;  /* 0x00000011092b7836 */ /* 0x040fe20000000000 */
[----:B------:R-:W-:Y:S01]  /*04f0*/  ISETP.NE.AND P1, PT, R48, RZ, PT ;  /* 0x000000ff3000720c */ /* 0x000fe20003f25270 */
[----:B------:R-:W-:Y:S01]  /*0500*/  VIADD R44, R9, 0x12 ;  /* 0x00000012092c7836 */ /* 0x000fe20000000000 */
[----:B------:R-:W-:Y:S02]  /*0510*/  ISETP.GE.AND P2, PT, R31, UR4, PT ;  /* 0x000000041f007c0c */ /* 0x000fe4000bf46270 */
[----:B------:R-:W-:Y:S02]  /*0520*/  P2R R49, PR, RZ, 0x2 ;  /* 0x00000002ff317803 */ /* 0x000fe40000000000 */
[----:B------:R-:W-:Y:S02]  /*0530*/  ISETP.NE.AND P1, PT, R47, RZ, PT ;  /* 0x000000ff2f00720c */ /* 0x000fe40003f25270 */
[----:B------:R-:W-:Y:S01]  /*0540*/  ISETP.GE.AND P4, PT, R33, UR4, PT ;  /* 0x0000000421007c0c */ /* 0x000fe2000bf86270 */
[----:B------:R-:W3:Y:S01]  /*0550*/  @!P3 LDG.E R47, desc[UR8][R6.64+0x3c] ;  /* 0x00003c08062fb981 */ /* 0x000ee2000c1e1900 */
[----:B------:R-:W-:-:S02]  /*0560*/  ISETP.GE.AND P5, PT, R43, UR4, PT ;  /* 0x000000042b007c0c */ /* 0x000fc4000bfa6270 */
[----:B------:R-:W-:Y:S02]  /*0570*/  ISETP.GE.AND P6, PT, R44, UR4, PT ;  /* 0x000000042c007c0c */ /* 0x000fe4000bfc6270 */
[----:B------:R-:W-:Y:S02]  /*0580*/  P2R R48, PR, RZ, 0x2 ;  /* 0x00000002ff307803 */ /* 0x000fe40000000000 */
[----:B------:R-:W-:-:S04]  /*0590*/  ISETP.NE.AND P1, PT, R45, RZ, PT ;  /* 0x000000ff2d00720c */ /* 0x000fc80003f25270 */
[----:B------:R-:W-:Y:S01]  /*05a0*/  P2R R45, PR, RZ, 0x2 ;  /* 0x00000002ff2d7803 */ /* 0x000fe20000000000 */
[----:B0-----:R-:W-:Y:S01]  /*05b0*/  IMAD.WIDE.U32 R4, R9, 0x4, R4 ;  /* 0x0000000409047825 */ /* 0x001fe200078e0004 */
[----:B------:R-:W-:Y:S01]  /*05c0*/  ISETP.NE.AND P1, PT, R46, RZ, PT ;  /* 0x000000ff2e00720c */ /* 0x000fe20003f25270 */
[----:B------:R-:W3:Y:S01]  /*05d0*/  @!P4 LDG.E R50, desc[UR8][R6.64+0x40] ;  /* 0x000040080632c981 */ /* 0x000ee2000c1e1900 */
[----:B------:R-:W-:-:S03]  /*05e0*/  P2R R59, PR, RZ, 0x1 ;  /* 0x00000001ff3b7803 */ /* 0x000fc60000000000 */
[----:B------:R-:W3:Y:S01]  /*05f0*/  @!P2 LDG.E R46, desc[UR8][R6.64+0x38] ;  /* 0x00003808062ea981 */ /* 0x000ee2000c1e1900 */
[----:B------:R-:W-:Y:S01]  /*0600*/  ISETP.GE.AND P0, PT, R9, UR4, PT ;  /* 0x0000000409007c0c */ /* 0x000fe2000bf06270 */
[----:B------:R-:W-:Y:S01]  /*0610*/  IMAD.MOV.U32 R30, RZ, RZ, -0x1 ;  /* 0xffffffffff1e7424 */ /* 0x000fe200078e00ff */
[----:B------:R-:W0:Y:S01]  /*0620*/  S2UR UR6, SR_CgaCtaId ;  /* 0x00000000000679c3 */ /* 0x000e220000008800 */
[----:B------:R-:W3:Y:S01]  /*0630*/  @!P5 LDG.E R9, desc[UR8][R6.64+0x44] ;  /* 0x000044080609d981 */ /* 0x000ee2000c1e1900 */
[----:B------:R-:W-:Y:S01]  /*0640*/  IMAD.MOV.U32 R31, RZ, RZ, -0x1 ;  /* 0xffffffffff1f7424 */ /* 0x000fe200078e00ff */
[----:B------:R-:W1:Y:S02]  /*0650*/  LDCU.64 UR4, c[0x0][0x3a8] ;  /* 0x00007500ff0477ac */ /* 0x000e640008000a00 */
[----:B------:R-:W3:Y:S03]  /*0660*/  @!P6 LDG.E R52, desc[UR8][R6.64+0x48] ;  /* 0x000048080634e981 */ /* 0x000ee6000c1e1900 */
[----:B------:R-:W-:Y:S06]  /*0670*/  BAR.SYNC.DEFER_BLOCKING 0x0 ;  /* 0x0000000000007b1d */ /* 0x000fec0000010000 */
[----:B------:R0:W5:Y:S01]  /*0680*/  @!P1 LDG.E R3, desc[UR8][R4.64+0x4] ;  /* 0x0000040804039981 */ /* 0x000162000c1e1900 */
[----:B------:R-:W-:-:S02]  /*0690*/  IMAD.MOV.U32 R32, RZ, RZ, -0x1 ;  /* 0xffffffffff207424 */ /* 0x000fc400078e00ff */
[----:B------:R-:W-:Y:S01]  /*06a0*/  IMAD.MOV.U32 R33, RZ, RZ, -0x1 ;  /* 0xffffffffff217424 */ /* 0x000fe200078e00ff */
[----:B------:R0:W5:Y:S01]  /*06b0*/  @!P0 LDG.E R2, desc[UR8][R4.64] ;  /* 0x0000000804028981 */ /* 0x000162000c1e1900 */
[----:B--2---:R-:W-:Y:S01]  /*06c0*/  @!P1 LOP3.LUT R30, R8, 0x80000000, RZ, 0x3c, !PT ;  /* 0x80000000081e9812 */ /* 0x004fe200078e3cff */
[----:B------:R-:W-:Y:S01]  /*06d0*/  IMAD.MOV.U32 R29, RZ, RZ, -0x1 ;  /* 0xffffffffff1d7424 */ /* 0x000fe200078e00ff */
[----:B------:R-:W-:Y:S01]  /*06e0*/  ISETP.NE.AND P1, PT, R45, RZ, PT ;  /* 0x000000ff2d00720c */ /* 0x000fe20003f25270 */
[----:B------:R2:W5:Y:S01]  /*06f0*/  @!P2 LDG.E R24, desc[UR8][R4.64+0x38] ;  /* 0x000038080418a981 */ /* 0x000562000c1e1900 */
[----:B-1----:R-:W-:-:S03]  /*0700*/  UIADD3 UR7, UPT, UPT, UR4, 0x6, URZ ;  /* 0x0000000604077890 */ /* 0x002fc6000fffe0ff */
[----:B------:R2:W5:Y:S01]  /*0710*/  @!P3 LDG.E R25, desc[UR8][R4.64+0x3c] ;  /* 0x00003c080419b981 */ /* 0x000562000c1e1900 */
[----:B------:R-:W-:-:S03]  /*0720*/  UIADD3 UR5, UPT, UPT, -UR4, UR5, URZ ;  /* 0x0000000504057290 */ /* 0x000fc6000fffe1ff */
[----:B------:R2:W5:Y:S04]  /*0730*/  @!P4 LDG.E R26, desc[UR8][R4.64+0x40] ;  /* 0x00004008041ac981 */ /* 0x000568000c1e1900 */
[----:B----4-:R-:W-:Y:S01]  /*0740*/  @!P1 LOP3.LUT R31, R10, 0x80000000, RZ, 0x3c, !PT ;  /* 0x800000000a1f9812 */ /* 0x010fe200078e3cff */
[----:B------:R2:W5:Y:S01]  /*0750*/  @!P1 LDG.E R12, desc[UR8][R4.64+0x8] ;  /* 0x00000808040c9981 */ /* 0x000562000c1e1900 */
[----:B------:R-:W-:-:S03]  /*0760*/  ISETP.NE.AND P1, PT, R48, RZ, PT ;  /* 0x000000ff3000720c */ /* 0x000fc60003f25270 */
[----:B------:R2:W5:Y:S04]  /*0770*/  @!P5 LDG.E R27, desc[UR8][R4.64+0x44] ;  /* 0x00004408041bd981 */ /* 0x000568000c1e1900 */
[----:B------:R2:W5:Y:S06]  /*0780*/  @!P6 LDG.E R28, desc[UR8][R4.64+0x48] ;  /* 0x00004808041ce981 */ /* 0x00056c000c1e1900 */
[----:B---3--:R-:W-:Y:S01]  /*0790*/  @!P1 LOP3.LUT R32, R11, 0x80000000, RZ, 0x3c, !PT ;  /* 0x800000000b209812 */ /* 0x008fe200078e3cff */
[----:B------:R2:W5:Y:S01]  /*07a0*/  @!P1 LDG.E R13, desc[UR8][R4.64+0xc] ;  /* 0x00000c08040d9981 */ /* 0x000562000c1e1900 */
[----:B------:R-:W-:-:S13]  /*07b0*/  ISETP.NE.AND P1, PT, R49, RZ, PT ;  /* 0x000000ff3100720c */ /* 0x000fda0003f25270 */
[----:B------:R-:W-:Y:S01]  /*07c0*/  @!P1 LOP3.LUT R33, R34, 0x80000000, RZ, 0x3c, !PT ;  /* 0x8000000022219812 */ /* 0x000fe200078e3cff */
[----:B------:R2:W5:Y:S01]  /*07d0*/  @!P1 LDG.E R14, desc[UR8][R4.64+0x10] ;  /* 0x00001008040e9981 */ /* 0x000562000c1e1900 */
[----:B------:R-:W-:Y:S01]  /*07e0*/  ISETP.NE.AND P1, PT, R51, RZ, PT ;  /* 0x000000ff3300720c */ /* 0x000fe20003f25270 */
[----:B------:R-:W-:-:S12]  /*07f0*/  IMAD.MOV.U32 R34, RZ, RZ, -0x1 ;  /* 0xffffffffff227424 */ /* 0x000fd800078e00ff */
        /* <DEDUP_REMOVED lines=15> */
[----:B------:R-:W-:Y:S01]  /*08f0*/  IMAD.MOV.U32 R38, RZ, RZ, -0x1 ;  /* 0xffffffffff267424 */ /* 0x000fe200078e00ff */
[----:B------:R-:W-:Y:S02]  /*0900*/  @!P0 LOP3.LUT R29, R61, 0x80000000, RZ, 0x3c, !PT ;  /* 0x800000003d1d8812 */ /* 0x000fe400078e3cff */
[----:B------:R-:W-:-:S09]  /*0910*/  ISETP.NE.AND P0, PT, R60, RZ, PT ;  /* 0x000000ff3c00720c */ /* 0x000fd20003f05270 */
[----:B------:R-:W-:Y:S01]  /*0920*/  @!P1 LOP3.LUT R38, R39, 0x80000000, RZ, 0x3c, !PT ;  /* 0x8000000027269812 */ /* 0x000fe200078e3cff */
[----:B------:R2:W5:Y:S01]  /*0930*/  @!P1 LDG.E R19, desc[UR8][R4.64+0x24] ;  /* 0x0000240804139981 */ /* 0x000562000c1e1900 */
[----:B------:R-:W-:Y:S01]  /*0940*/  ISETP.NE.AND P1, PT, R57, RZ, PT ;  /* 0x000000ff3900720c */ /* 0x000fe20003f25270 */
[----:B------:R-:W-:Y:S02]  /*0950*/  IMAD.MOV.U32 R39, RZ, RZ, -0x1 ;  /* 0xffffffffff277424 */ /* 0x000fe400078e00ff */
[----:B------:R2:W5:Y:S10]  /*0960*/  @!P0 LDG.E R21, desc[UR8][R4.64+0x2c] ;  /* 0x00002c0804158981 */ /* 0x000574000c1e1900 */
[----:B------:R-:W-:Y:S01]  /*0970*/  @!P1 LOP3.LUT R39, R40, 0x80000000, RZ, 0x3c, !PT ;  /* 0x8000000028279812 */ /* 0x000fe200078e3cff */
[----:B------:R-:W-:Y:S01]  /*0980*/  IMAD.MOV.U32 R40, RZ, RZ, -0x1 ;  /* 0xffffffffff287424 */ /* 0x000fe200078e00ff */
[----:B------:R2:W5:Y:S01]  /*0990*/  @!P1 LDG.E R20, desc[UR8][R4.64+0x28] ;  /* 0x0000280804149981 */ /* 0x000562000c1e1900 */
[----:B------:R-:W-:-:S02]  /*09a0*/  @!P0 LOP3.LUT R40, R41, 0x80000000, RZ, 0x3c, !PT ;  /* 0x8000000029288812 */ /* 0x000fc400078e3cff */
[----:B------:R-:W-:Y:S02]  /*09b0*/  ISETP.NE.AND P1, PT, R58, RZ, PT ;  /* 0x000000ff3a00720c */ /* 0x000fe40003f25270 */
[----:B------:R-:W-:Y:S01]  /*09c0*/  ISETP.NE.AND P0, PT, R59, RZ, PT ;  /* 0x000000ff3b00720c */ /* 0x000fe20003f05270 */
[----:B------:R-:W-:Y:S01]  /*09d0*/  IMAD.MOV.U32 R41, RZ, RZ, -0x1 ;  /* 0xffffffffff297424 */ /* 0x000fe200078e00ff */
[----:B------:R-:W-:Y:S02]  /*09e0*/  UMOV UR4, 0x400 ;  /* 0x0000040000047882 */ /* 0x000fe40000000000 */
[----:B0-----:R-:W-:-:S07]  /*09f0*/  ULEA UR4, UR6, UR4, 0x18 ;  /* 0x0000000406047291 */ /* 0x001fce000f8ec0ff */
[----:B------:R2:W5:Y:S02]  /*0a00*/  @!P1 LDG.E R23, desc[UR8][R4.64+0x34] ;  /* 0x0000340804179981 */ /* 0x000564000c1e1900 */
[----:B------:R-:W-:Y:S02]  /*0a10*/  @!P0 LOP3.LUT R41, R42, 0x80000000, RZ, 0x3c, !PT ;  /* 0x800000002a298812 */ /* 0x000fe400078e3cff */
[----:B------:R2:W5:Y:S01]  /*0a20*/  @!P0 LDG.E R22, desc[UR8][R4.64+0x30] ;  /* 0x0000300804168981 */ /* 0x000562000c1e1900 */
[----:B------:R-:W0:Y:S01]  /*0a30*/  S2R R42, SR_LANEID ;  /* 0x00000000002a7919 */ /* 0x000e220000000000 */
[----:B------:R-:W-:Y:S01]  /*0a40*/  IMAD.MOV.U32 R45, RZ, RZ, -0x1 ;  /* 0xffffffffff2d7424 */ /* 0x000fe200078e00ff */
[----:B------:R-:W-:Y:S02]  /*0a50*/  @!P3 LOP3.LUT R45, R47, 0x80000000, RZ, 0x3c, !PT ;  /* 0x800000002f2db812 */ /* 0x000fe400078e3cff */
[----:B------:R-:W-:Y:S01]  /*0a60*/  LEA R47, R0, UR4, 0x2 ;  /* 0x00000004002f7c11 */ /* 0x000fe2000f8e10ff */
[----:B------:R-:W-:Y:S01]  /*0a70*/  IMAD.MOV.U32 R44, RZ, RZ, -0x1 ;  /* 0xffffffffff2c7424 */ /* 0x000fe200078e00ff */
[----:B------:R-:W-:-:S02]  /*0a80*/  SHF.R.U32.HI R124, RZ, 0x5, R0 ;  /* 0x00000005ff7c7819 */ /* 0x000fc40000011600 */
[----:B------:R-:W-:Y:S01]  /*0a90*/  @!P2 LOP3.LUT R44, R46, 0x80000000, RZ, 0x3c, !PT ;  /* 0x800000002e2ca812 */ /* 0x000fe200078e3cff */
[----:B------:R-:W-:Y:S02]  /*0aa0*/  IMAD R51, R0, 0x80, R47 ;  /* 0x0000008000337824 */ /* 0x000fe400078e022f */
[----:B------:R-:W-:Y:S01]  /*0ab0*/  IMAD.MOV.U32 R46, RZ, RZ, -0x1 ;  /* 0xffffffffff2e7424 */ /* 0x000fe200078e00ff */
[----:B------:R-:W-:Y:S01]  /*0ac0*/  @!P4 LOP3.LUT R46, R50, 0x80000000, RZ, 0x3c, !PT ;  /* 0x80000000322ec812 */ /* 0x000fe200078e3cff */
[----:B------:R-:W-:Y:S01]  /*0ad0*/  IMAD.MOV.U32 R43, RZ, RZ, -0x1 ;  /* 0xffffffffff2b7424 */ /* 0x000fe200078e00ff */
[----:B------:R-:W-:Y:S01]  /*0ae0*/  @!P1 LOP3.LUT R43, R62, 0x80000000, RZ, 0x3c, !PT ;  /* 0x800000003e2b9812 */ /* 0x000fe200078e3cff */
[----:B------:R-:W-:Y:S01]  /*0af0*/  IMAD.MOV.U32 R48, RZ, RZ, -0x1 ;  /* 0xffffffffff307424 */ /* 0x000fe200078e00ff */
[----:B------:R-:W-:Y:S01]  /*0b00*/  @!P5 LOP3.LUT R48, R9, 0x80000000, RZ, 0x3c, !PT ;  /* 0x800000000930d812 */ /* 0x000fe200078e3cff */
[----:B------:R-:W-:Y:S01]  /*0b10*/  IMAD.MOV.U32 R49, RZ, RZ, -0x1 ;  /* 0xffffffffff317424 */ /* 0x000fe200078e00ff */
[----:B------:R-:W-:Y:S01]  /*0b20*/  @!P6 LOP3.LUT R49, R52, 0x80000000, RZ, 0x3c, !PT ;  /* 0x800000003431e812 */ /* 0x000fe200078e3cff */
[----:B------:R-:W-:Y:S01]  /*0b30*/  IMAD R53, R0, -0x38, R51 ;  /* 0xffffffc800357824 */ /* 0x000fe200078e0233 */
[----:B------:R-:W-:Y:S01]  /*0b40*/  LEA R50, R124, UR4, 0x2 ;  /* 0x000000047c327c11 */ /* 0x000fe2000f8e10ff */
[----:B--2---:R-:W-:Y:S06]  /*0b50*/  BAR.SYNC.DEFER_BLOCKING 0x0 ;  /* 0x0000000000007b1d */ /* 0x004fec0000010000 */
.L_x_222:
[----:B------:R-:W-:Y:S01]  /*0b60*/  UISETP.LT.AND UP0, UPT, UR5, 0x6, UPT ;  /* 0x000000060500788c */ /* 0x000fe2000bf01270 */
[----:B------:R-:W-:Y:S01]  /*0b70*/  STS [R47], RZ ;  /* 0x000000ff2f007388 */ /* 0x000fe20000000800 */
[----:B------:R-:W-:Y:S01]  /*0b80*/  UIADD3 UR6, UPT, UPT, UR7, -0x6, URZ ;  /* 0xfffffffa07067890 */ /* 0x000fe2000fffe0ff */
[----:B0-----:R-:W-:Y:S01]  /*0b90*/  ISETP.NE.AND P1, PT, R42, 0x1f, PT ;  /* 0x0000001f2a00780c */ /* 0x001fe20003f25270 */
[----:B------:R-:W-:Y:S01]  /*0ba0*/  USEL UR4, UR5, 0x6, UP0 ;  /* 0x0000000605047887 */ /* 0x000fe20008000000 */
[----:B------:R-:W-:Y:S01]  /*0bb0*/  STS [R47+0x400], RZ ;  /* 0x000400ff2f007388 */ /* 0x000fe20000000800 */
[C---:B------:R-:W-:Y:S01]  /*0bc0*/  ISETP.NE.AND P2, PT, R124.reuse, 0x6, PT ;  /* 0x000000067c00780c */ /* 0x040fe20003f45270 */
[----:B------:R-:W-:Y:S01]  /*0bd0*/  UISETP.GE.AND UP0, UPT, UR7, UR10, UPT ;  /* 0x0000000a0700728c */ /* 0x000fe2000bf06270 */
[----:B-1----:R-:W-:Y:S01]  /*0be0*/  SHF.R.U32.HI R4, RZ, UR6, R29 ;  /* 0x00000006ff047c19 */ /* 0x002fe2000801161d */
[----:B------:R-:W-:Y:S01]  /*0bf0*/  UBMSK UR4, URZ, UR4 ;  /* 0x00000004ff04729b */ /* 0x000fe20008000000 */
[----:B------:R-:W-:Y:S01]  /*0c00*/  STS [R47+0x800], RZ ;  /* 0x000800ff2f007388 */ /* 0x000fe20000000800 */
[----:B------:R-:W-:-:S03]  /*0c10*/  ISETP.NE.AND P3, PT, R124, 0x7, PT ;  /* 0x000000077c00780c */ /* 0x000fc60003f65270 */
[----:B------:R-:W-:Y:S01]  /*0c20*/  STS [R47+0xc00], RZ ;  /* 0x000c00ff2f007388 */ /* 0x000fe20000000800 */
[----:B------:R-:W-:-:S03]  /*0c30*/  LOP3.LUT R4, R4, UR4, RZ, 0xc0, !PT ;  /* 0x0000000404047c12 */ /* 0x000fc6000f8ec0ff */
[----:B------:R-:W-:Y:S02]  /*0c40*/  STS [R47+0x1000], RZ ;  /* 0x001000ff2f007388 */ /* 0x000fe40000000800 */
[----:B------:R-:W-:Y:S01]  /*0c50*/  IMAD.SHL.U32 R5, R4, 0x400, RZ ;  /* 0x0000040004057824 */ /* 0x000fe200078e00ff */
[----:B------:R-:W-:Y:S01]  /*0c60*/  SHF.R.U32.HI R4, RZ, 0x4, R4 ;  /* 0x00000004ff047819 */ /* 0x000fe20000011604 */
[----:B------:R-:W-:Y:S03]  /*0c70*/  STS [R47+0x1400], RZ ;  /* 0x001400ff2f007388 */ /* 0x000fe60000000800 */
[----:B------:R-:W-:Y:S01]  /*0c80*/  LOP3.LUT R54, R5, 0x7c00, RZ, 0xc0, !PT ;  /* 0x00007c0005367812 */ /* 0x000fe200078ec0ff */
[----:B------:R-:W-:Y:S01]  /*0c90*/  STS [R47+0x1800], RZ ;  /* 0x001800ff2f007388 */ /* 0x000fe20000000800 */
[----:B------:R-:W-:-:S03]  /*0ca0*/  LOP3.LUT R4, R4, 0xffffffe, RZ, 0xc0, !PT ;  /* 0x0ffffffe04047812 */ /* 0x000fc600078ec0ff */
[----:B------:R-:W-:Y:S01]  /*0cb0*/  STS [R47+0x1c00], RZ ;  /* 0x001c00ff2f007388 */ /* 0x000fe20000000800 */
[----:B------:R-:W-:Y:S02]  /*0cc0*/  IADD3 R54, PT, PT, R4, R47, R54 ;  /* 0x0000002f04367210 */ /* 0x000fe40007ffe036 */
[----:B------:R-:W-:Y:S01]  /*0cd0*/  SHF.R.U32.HI R4, RZ, UR6, R30 ;  /* 0x00000006ff047c19 */ /* 0x000fe2000801161e */
[----:B------:R-:W-:Y:S03]  /*0ce0*/  STS [R47+0x2000], RZ ;  /* 0x002000ff2f007388 */ /* 0x000fe60000000800 */
[----:B------:R-:W-:Y:S01]  /*0cf0*/  LOP3.LUT R4, R4, UR4, RZ, 0xc0, !PT ;  /* 0x0000000404047c12 */ /* 0x000fe2000f8ec0ff */
[----:B------:R-:W-:Y:S04]  /*0d00*/  STS [R47+0x2400], RZ ;  /* 0x002400ff2f007388 */ /* 0x000fe80000000800 */
[----:B------:R-:W-:Y:S01]  /*0d10*/  STS [R47+0x2800], RZ ;  /* 0x002800ff2f007388 */ /* 0x000fe20000000800 */
[----:B------:R-:W-:Y:S01]  /*0d20*/  IMAD.SHL.U32 R5, R4, 0x400, RZ ;  /* 0x0000040004057824 */ /* 0x000fe200078e00ff */
[----:B------:R-:W-:-:S02]  /*0d30*/  SHF.R.U32.HI R4, RZ, 0x4, R4 ;  /* 0x00000004ff047819 */ /* 0x000fc40000011604 */
[----:B------:R-:W-:Y:S02]  /*0d40*/  STS [R47+0x2c00], RZ ;  /* 0x002c00ff2f007388 */ /* 0x000fe40000000800 */
[----:B------:R-:W-:Y:S02]  /*0d50*/  LOP3.LUT R56, R5, 0x7c00, RZ, 0xc0, !PT ;  /* 0x00007c0005387812 */ /* 0x000fe400078ec0ff */
        /* <DEDUP_REMOVED lines=32> */
[----:B------:R-:W0:Y:S02]  /*0f60*/  LDS.U16 R52, [R54] ;  /* 0x0000000036347984 */ /* 0x000e240000000400 */
[----:B0-----:R-:W-:-:S05]  /*0f70*/  VIADD R5, R52, 0x1 ;  /* 0x0000000134057836 */ /* 0x001fca0000000000 */
[----:B------:R0:W-:Y:S04]  /*0f80*/  STS.U16 [R54], R5 ;  /* 0x0000000536007388 */ /* 0x0001e80000000400 */
[----:B------:R-:W1:Y:S01]  /*0f90*/  LDS.U16 R57, [R56] ;  /* 0x0000000038397984 */ /* 0x000e620000000400 */
[----:B0-----:R-:W-:Y:S01]  /*0fa0*/  IMAD.SHL.U32 R5, R4, 0x400, RZ ;  /* 0x0000040004057824 */ /* 0x001fe200078e00ff */
[----:B------:R-:W-:-:S04]  /*0fb0*/  SHF.R.U32.HI R4, RZ, 0x4, R4 ;  /* 0x00000004ff047819 */ /* 0x000fc80000011604 */
[----:B------:R-:W-:Y:S02]  /*0fc0*/  LOP3.LUT R60, R5, 0x7c00, RZ, 0xc0, !PT ;  /* 0x00007c00053c7812 */ /* 0x000fe400078ec0ff */
[----:B------:R-:W-:-:S04]  /*0fd0*/  LOP3.LUT R4, R4, 0xffffffe, RZ, 0xc0, !PT ;  /* 0x0ffffffe04047812 */ /* 0x000fc800078ec0ff */
[----:B------:R-:W-:Y:S02]  /*0fe0*/  IADD3 R60, PT, PT, R4, R47, R60 ;  /* 0x0000002f043c7210 */ /* 0x000fe40007ffe03c */
[----:B------:R-:W-:-:S04]  /*0ff0*/  SHF.R.U32.HI R4, RZ, UR6, R33 ;  /* 0x00000006ff047c19 */ /* 0x000fc80008011621 */
[----:B------:R-:W-:-:S05]  /*1000*/  LOP3.LUT R4, R4, UR4, RZ, 0xc0, !PT ;  /* 0x0000000404047c12 */ /* 0x000fca000f8ec0ff */
[----:B------:R-:W-:Y:S01]  /*1010*/  IMAD.SHL.U32 R6, R4, 0x400, RZ ;  /* 0x0000040004067824 */ /* 0x000fe200078e00ff */
[----:B------:R-:W-:-:S04]  /*1020*/  SHF.R.U32.HI R4, RZ, 0x4, R4 ;  /* 0x00000004ff047819 */ /* 0x000fc80000011604 */
[----:B------:R-:W-:Y:S02]  /*1030*/  LOP3.LUT R6, R6, 0x7c00, RZ, 0xc0, !PT ;  /* 0x00007c0006067812 */ /* 0x000fe400078ec0ff */
[----:B------:R-:W-:-:S04]  /*1040*/  LOP3.LUT R4, R4, 0xffffffe, RZ, 0xc0, !PT ;  /* 0x0ffffffe04047812 */ /* 0x000fc800078ec0ff */
[----:B------:R-:W-:Y:S01]  /*1050*/  IADD3 R62, PT, PT, R4, R47, R6 ;  /* 0x0000002f043e7210 */ /* 0x000fe20007ffe006 */
[----:B-1----:R-:W-:Y:S01]  /*1060*/  VIADD R7, R57, 0x1 ;  /* 0x0000000139077836 */ /* 0x002fe20000000000 */
[----:B------:R-:W-:-:S04]  /*1070*/  SHF.R.U32.HI R4, RZ, UR6, R34 ;  /* 0x00000006ff047c19 */ /* 0x000fc80008011622 */
[----:B------:R-:W-:Y:S01]  /*1080*/  STS.U16 [R56], R7 ;  /* 0x0000000738007388 */ /* 0x000fe20000000400 */
[----:B------:R-:W-:-:S03]  /*1090*/  LOP3.LUT R4, R4, UR4, RZ, 0xc0, !PT ;  /* 0x0000000404047c12 */ /* 0x000fc6000f8ec0ff */
        /* <DEDUP_REMOVED lines=129> */
[----:B------:R-:W-:Y:S01]  /*18b0*/  SHF.R.U32.HI R4, RZ, UR6, R49 ;  /* 0x00000006ff047c19 */ /* 0x000fe20008011631 */
[----:B------:R-:W0:Y:S03]  /*18c0*/  S2UR UR6, SR_CgaCtaId ;  /* 0x00000000000679c3 */ /* 0x000e260000008800 */
[----:B------:R-:W-:Y:S01]  /*18d0*/  LOP3.LUT R4, R4, UR4, RZ, 0xc0, !PT ;  /* 0x0000000404047c12 */ /* 0x000fe2000f8ec0ff */
[----:B------:R-:W-:-:S04]  /*18e0*/  UMOV UR4, 0x400 ;  /* 0x0000040000047882 */ /* 0x000fc80000000000 */
[----:B------:R-:W-:Y:S01]  /*18f0*/  IMAD.SHL.U32 R6, R4, 0x400, RZ ;  /* 0x0000040004067824 */ /* 0x000fe200078e00ff */
[----:B------:R-:W-:-:S04]  /*1900*/  SHF.R.U32.HI R4, RZ, 0x4, R4 ;  /* 0x00000004ff047819 */ /* 0x000fc80000011604 */
[----:B------:R-:W-:Y:S02]  /*1910*/  LOP3.LUT R6, R6, 0x7c00, RZ, 0xc0, !PT ;  /* 0x00007c0006067812 */ /* 0x000fe400078ec0ff */
[----:B------:R-:W-:-:S04]  /*1920*/  LOP3.LUT R4, R4, 0xffffffe, RZ, 0xc0, !PT ;  /* 0x0ffffffe04047812 */ /* 0x000fc800078ec0ff */
[----:B------:R-:W-:Y:S01]  /*1930*/  IADD3 R90, PT, PT, R4, R47, R6 ;  /* 0x0000002f045a7210 */ /* 0x000fe20007ffe006 */
[----:B-1----:R-:W-:Y:S01]  /*1940*/  VIADD R7, R85, 0x1 ;  /* 0x0000000155077836 */ /* 0x002fe20000000000 */
[----:B0-----:R-:W-:-:S04]  /*1950*/  ULEA UR4, UR6, UR4, 0x18 ;  /* 0x0000000406047291 */ /* 0x001fc8000f8ec0ff */
[----:B------:R-:W-:Y:S04]  /*1960*/  STS.U16 [R84], R7 ;  /* 0x0000000754007388 */ /* 0x000fe80000000400 */
[----:B------:R-:W0:Y:S02]  /*1970*/  LDS.U16 R87, [R86] ;  /* 0x0000000056577984 */ /* 0x000e240000000400 */
[----:B0-----:R-:W-:-:S05]  /*1980*/  VIADD R5, R87, 0x1 ;  /* 0x0000000157057836 */ /* 0x001fca0000000000 */
[----:B------:R-:W-:Y:S04]  /*1990*/  STS.U16 [R86], R5 ;  /* 0x0000000556007388 */ /* 0x000fe80000000400 */
[----:B------:R-:W0:Y:S02]  /*19a0*/  LDS.U16 R89, [R88] ;  /* 0x0000000058597984 */ /* 0x000e240000000400 */
[----:B0-----:R-:W-:-:S05]  /*19b0*/  VIADD R7, R89, 0x1 ;  /* 0x0000000159077836 */ /* 0x001fca0000000000 */
[----:B------:R-:W-:Y:S04]  /*19c0*/  STS.U16 [R88], R7 ;  /* 0x0000000758007388 */ /* 0x000fe80000000400 */
[----:B------:R-:W0:Y:S02]  /*19d0*/  LDS.U16 R91, [R90] ;  /* 0x000000005a5b7984 */ /* 0x000e240000000400 */
[----:B0-----:R-:W-:-:S05]  /*19e0*/  VIADD R5, R91, 0x1 ;  /* 0x000000015b057836 */ /* 0x001fca0000000000 */
[----:B------:R-:W-:Y:S01]  /*19f0*/  STS.U16 [R90], R5 ;  /* 0x000000055a007388 */ /* 0x000fe20000000400 */
[----:B------:R-:W-:Y:S06]  /*1a00*/  BAR.SYNC.DEFER_BLOCKING 0x0 ;  /* 0x0000000000007b1d */ /* 0x000fec0000010000 */
[----:B------:R-:W-:Y:S04]  /*1a10*/  LDS R92, [R51] ;  /* 0x00000000335c7984 */ /* 0x000fe80000000800 */
[----:B------:R-:W0:Y:S04]  /*1a20*/  LDS R93, [R51+0x4] ;  /* 0x00000400335d7984 */ /* 0x000e280000000800 */
[----:B------:R-:W1:Y:S04]  /*1a30*/  LDS R94, [R51+0x8] ;  /* 0x00000800335e7984 */ /* 0x000e680000000800 */
[----:B------:R-:W2:Y:S04]  /*1a40*/  LDS R95, [R51+0xc] ;  /* 0x00000c00335f7984 */ /* 0x000ea80000000800 */
[----:B------:R-:W3:Y:S04]  /*1a50*/  LDS R96, [R51+0x10] ;  /* 0x0000100033607984 */ /* 0x000ee80000000800 */
[----:B------:R-:W4:Y:S04]  /*1a60*/  LDS R97, [R51+0x14] ;  /* 0x0000140033617984 */ /* 0x000f280000000800 */
[----:B------:R-:W4:Y:S04]  /*1a70*/  LDS R98, [R51+0x18] ;  /* 0x0000180033627984 */ /* 0x000f280000000800 */
[----:B------:R-:W4:Y:S04]  /*1a80*/  LDS R99, [R51+0x1c] ;  /* 0x00001c0033637984 */ /* 0x000f280000000800 */
[----:B------:R-:W4:Y:S04]  /*1a90*/  LDS R100, [R51+0x20] ;  /* 0x0000200033647984 */ /* 0x000f280000000800 */
[----:B------:R-:W4:Y:S04]  /*1aa0*/  LDS R101, [R51+0x24] ;  /* 0x0000240033657984 */ /* 0x000f280000000800 */
[----:B------:R-:W4:Y:S04]  /*1ab0*/  LDS R102, [R51+0x28] ;  /* 0x0000280033667984 */ /* 0x000f280000000800 */
[----:B------:R-:W4:Y:S01]  /*1ac0*/  LDS R103, [R51+0x2c] ;  /* 0x00002c0033677984 */ /* 0x000f220000000800 */
[----:B0-----:R-:W-:-:S03]  /*1ad0*/  IMAD.IADD R93, R92, 0x1, R93 ;  /* 0x000000015c5d7824 */ /* 0x001fc600078e025d */
[----:B------:R-:W0:Y:S01]  /*1ae0*/  LDS R104, [R51+0x30] ;  /* 0x0000300033687984 */ /* 0x000e220000000800 */
[----:B-1----:R-:W-:-:S03]  /*1af0*/  IMAD.IADD R94, R94, 0x1, R93 ;  /* 0x000000015e5e7824 */ /* 0x002fc600078e025d */
[----:B------:R-:W1:Y:S01]  /*1b00*/  LDS R105, [R51+0x34] ;  /* 0x0000340033697984 */ /* 0x000e620000000800 */
[----:B--2---:R-:W-:-:S03]  /*1b10*/  IMAD.IADD R95, R95, 0x1, R94 ;  /* 0x000000015f5f7824 */ /* 0x004fc600078e025e */
[----:B------:R-:W2:Y:S01]  /*1b20*/  LDS R106, [R51+0x38] ;  /* 0x00003800336a7984 */ /* 0x000ea20000000800 */
[----:B---3--:R-:W-:-:S03]  /*1b30*/  IMAD.IADD R96, R96, 0x1, R95 ;  /* 0x0000000160607824 */ /* 0x008fc600078e025f */
[----:B------:R-:W3:Y:S01]  /*1b40*/  LDS R107, [R51+0x3c] ;  /* 0x00003c00336b7984 */ /* 0x000ee20000000800 */
[----:B----4-:R-:W-:-:S03]  /*1b50*/  IMAD.IADD R97, R97, 0x1, R96 ;  /* 0x0000000161617824 */ /* 0x010fc600078e0260 */
[----:B------:R-:W4:Y:S01]  /*1b60*/  LDS R108, [R51+0x40] ;  /* 0x00004000336c7984 */ /* 0x000f220000000800 */
[----:B------:R-:W-:-:S03]  /*1b70*/  IMAD.IADD R98, R98, 0x1, R97 ;  /* 0x0000000162627824 */ /* 0x000fc600078e0261 */
        /* <DEDUP_REMOVED lines=31> */
[----:B------:R-:W-:-:S04]  /*1d70*/  IMAD.IADD R114, R114, 0x1, R113 ;  /* 0x0000000172727824 */ /* 0x000fc800078e0271 */
[----:B0-----:R-:W-:-:S04]  /*1d80*/  IMAD.IADD R115, R115, 0x1, R114 ;  /* 0x0000000173737824 */ /* 0x001fc800078e0272 */
[----:B-1----:R-:W-:-:S04]  /*1d90*/  IMAD.IADD R116, R116, 0x1, R115 ;  /* 0x0000000174747824 */ /* 0x002fc800078e0273 */
[----:B--2---:R-:W-:-:S04]  /*1da0*/  IMAD.IADD R117, R117, 0x1, R116 ;  /* 0x0000000175757824 */ /* 0x004fc800078e0274 */
[----:B---3--:R-:W-:-:S04]  /*1db0*/  IMAD.IADD R118, R118, 0x1, R117 ;  /* 0x0000000176767824 */ /* 0x008fc800078e0275 */
[----:B----4-:R-:W-:-:S04]  /*1dc0*/  IMAD.IADD R119, R119, 0x1, R118 ;  /* 0x0000000177777824 */ /* 0x010fc800078e0276 */
[----:B------:R-:W-:-:S04]  /*1dd0*/  IMAD.IADD R120, R120, 0x1, R119 ;  /* 0x0000000178787824 */ /* 0x000fc800078e0277 */
[----:B------:R-:W-:-:S04]  /*1de0*/  IMAD.IADD R121, R121, 0x1, R120 ;  /* 0x0000000179797824 */ /* 0x000fc800078e0278 */
[----:B------:R-:W-:-:S04]  /*1df0*/  IMAD.IADD R122, R122, 0x1, R121 ;  /* 0x000000017a7a7824 */ /* 0x000fc800078e0279 */
[----:B------:R-:W-:-:S04]  /*1e00*/  IMAD.IADD R123, R123, 0x1, R122 ;  /* 0x000000017b7b7824 */ /* 0x000fc800078e027a */
[----:B------:R-:W-:-:S05]  /*1e10*/  IMAD.IADD R125, R4, 0x1, R123 ;  /* 0x00000001047d7824 */ /* 0x000fca00078e027b */
        /* <DEDUP_REMOVED lines=8> */
[----:B------:R-:W0:Y:S02]  /*1ea0*/  SHFL.UP P0, R126, R127, 0x10, RZ ;  /* 0x060000007f7e7989 */ /* 0x000e2400000000ff */
[----:B0-----:R-:W-:Y:S01]  /*1eb0*/  @P0 IMAD.IADD R126, R127, 0x1, R126 ;  /* 0x000000017f7e0824 */ /* 0x001fe200078e027e */
[----:B------:R-:W-:-:S03]  /*1ec0*/  ISETP.NE.AND P0, PT, R124, 0x1, PT ;  /* 0x000000017c00780c */ /* 0x000fc60003f05270 */
[----:B------:R-:W-:Y:S01]  /*1ed0*/  IMAD.IADD R125, R126, 0x1, -R125 ;  /* 0x000000017e7d7824 */ /* 0x000fe200078e0a7d */
[----:B------:R-:W-:Y:S01]  /*1ee0*/  @!P1 STS [R50+0x8400], R126 ;  /* 0x0084007e32009388 */ /* 0x000fe20000000800 */
[----:B------:R-:W-:Y:S01]  /*1ef0*/  BAR.SYNC.DEFER_BLOCKING 0x0 ;  /* 0x0000000000007b1d */ /* 0x000fe20000010000 */
[----:B------:R-:W-:-:S05]  /*1f00*/  ISETP.NE.AND P1, PT, R124, 0x4, PT ;  /* 0x000000047c00780c */ /* 0x000fca0003f25270 */
[----:B------:R-:W0:Y:S04]  /*1f10*/  LDS.128 R4, [UR4+0x8400] ;  /* 0x00840004ff047984 */ /* 0x000e280008000c00 */
[----:B------:R-:W1:Y:S01]  /*1f20*/  LDS.128 R8, [UR4+0x8410] ;  /* 0x00841004ff087984 */ /* 0x000e620008000c00 */
[C---:B0-----:R-:W-:Y:S01]  /*1f30*/  SEL R55, R4.reuse, R55, !P0 ;  /* 0x0000003704377207 */ /* 0x041fe20004000000 */
[----:B------:R-:W-:Y:S01]  /*1f40*/  IMAD.IADD R5, R4, 0x1, R5 ;  /* 0x0000000104057824 */ /* 0x000fe200078e0205 */
[----:B------:R-:W-:-:S03]  /*1f50*/  ISETP.NE.AND P0, PT, R124, 0x2, PT ;  /* 0x000000027c00780c */ /* 0x000fc60003f05270 */
[----:B------:R-:W-:Y:S01]  /*1f60*/  IMAD.IADD R6, R6, 0x1, R5 ;  /* 0x0000000106067824 */ /* 0x000fe200078e0205 */
[----:B------:R-:W-:Y:S02]  /*1f70*/  SEL R55, R5, R55, !P0 ;  /* 0x0000003705377207 */ /* 0x000fe40004000000 */
[----:B------:R-:W-:Y:S01]  /*1f80*/  ISETP.NE.AND P0, PT, R124, 0x3, PT ;  /* 0x000000037c00780c */ /* 0x000fe20003f05270 */
[----:B------:R-:W-:-:S03]  /*1f90*/  IMAD.IADD R7, R7, 0x1, R6 ;  /* 0x0000000107077824 */ /* 0x000fc600078e0206 */
[----:B------:R-:W-:Y:S01]  /*1fa0*/  SEL R55, R6, R55, !P0 ;  /* 0x0000003706377207 */ /* 0x000fe20004000000 */
[C---:B-1----:R-:W-:Y:S01]  /*1fb0*/  IMAD.IADD R8, R7.reuse, 0x1, R8 ;  /* 0x0000000107087824 */ /* 0x042fe200078e0208 */
[----:B------:R-:W-:Y:S02]  /*1fc0*/  ISETP.NE.AND P0, PT, R124, 0x5, PT ;  /* 0x000000057c00780c */ /* 0x000fe40003f05270 */
[----:B------:R-:W-:Y:S01]  /*1fd0*/  SEL R55, R7, R55, !P1 ;  /* 0x0000003707377207 */ /* 0x000fe20004800000 */
[----:B------:R-:W-:Y:S01]  /*1fe0*/  IMAD.IADD R9, R9, 0x1, R8 ;  /* 0x0000000109097824 */ /* 0x000fe200078e0208 */
[----:B------:R-:W-:Y:S02]  /*1ff0*/  ISETP.NE.AND P1, PT, R42, RZ, PT ;  /* 0x000000ff2a00720c */ /* 0x000fe40003f25270 */
[----:B------:R-:W-:Y:S01]  /*2000*/  SEL R55, R8, R55, !P0 ;  /* 0x0000003708377207 */ /* 0x000fe20004000000 */
[----:B------:R-:W-:Y:S01]  /*2010*/  IMAD.IADD R10, R10, 0x1, R9 ;  /* 0x000000010a0a7824 */ /* 0x000fe200078e0209 */
[----:B------:R-:W-:-:S02]  /*2020*/  ISETP.GT.U32.AND P0, PT, R0, 0x1f, PT ;  /* 0x0000001f0000780c */ /* 0x000fc40003f04070 */
[----:B------:R-:W-:Y:S01]  /*2030*/  SEL R55, R9, R55, !P2 ;  /* 0x0000003709377207 */ /* 0x000fe20005000000 */
[----:B------:R-:W-:Y:S01]  /*2040*/  IMAD.IADD R11, R11, 0x1, R10 ;  /* 0x000000010b0b7824 */ /* 0x000fe200078e020a */
[----:B------:R-:W-:Y:S02]  /*2050*/  ISETP.GT.U32.OR P2, PT, R0, 0x1f, P1 ;  /* 0x0000001f0000780c */ /* 0x000fe40000f44470 */
[----:B------:R-:W-:Y:S02]  /*2060*/  SEL R4, R125, RZ, P1 ;  /* 0x000000ff7d047207 */ /* 0x000fe40000800000 */
[----:B------:R-:W-:-:S05]  /*2070*/  SEL R55, R10, R55, !P3 ;  /* 0x000000370a377207 */ /* 0x000fca0005800000 */
[----:B------:R-:W-:Y:S01]  /*2080*/  @P0 IMAD.IADD R125, R55, 0x1, R4 ;  /* 0x00000001377d0824 */ /* 0x000fe200078e0204 */
[----:B------:R-:W-:-:S03]  /*2090*/  ISETP.NE.AND P0, PT, R0, RZ, PT ;  /* 0x000000ff0000720c */ /* 0x000fc60003f05270 */
[----:B------:R-:W-:-:S05]  /*20a0*/  @!P2 IMAD.U32 R125, R11, 0x10000, RZ ;  /* 0x000100000b7da824 */ /* 0x000fca00078e00ff */
[----:B------:R-:W-:Y:S01]  /*20b0*/  @!P2 STS [UR4+0x8428], R125 ;  /* 0x0084287dff00a988 */ /* 0x000fe20008000804 */
[----:B------:R-:W-:Y:S06]  /*20c0*/  BAR.SYNC.DEFER_BLOCKING 0x0 ;  /* 0x0000000000007b1d */ /* 0x000fec0000010000 */
[----:B------:R-:W0:Y:S02]  /*20d0*/  LDS R4, [UR4+0x8428] ;  /* 0x00842804ff047984 */ /* 0x000e240008000800 */
[----:B0-----:R-:W-:-:S05]  /*20e0*/  SEL R4, R4, RZ, P0 ;  /* 0x000000ff04047207 */ /* 0x001fca0000000000 */
[----:B------:R-:W-:-:S04]  /*20f0*/  IMAD.IADD R4, R4, 0x1, R125 ;  /* 0x0000000104047824 */ /* 0x000fc800078e027d */
[--C-:B------:R-:W-:Y:S01]  /*2100*/  IMAD.IADD R92, R92, 0x1, R4.reuse ;  /* 0x000000015c5c7824 */ /* 0x100fe200078e0204 */
[----:B------:R-:W-:Y:S01]  /*2110*/  STS [R51], R4 ;  /* 0x0000000433007388 */ /* 0x000fe20000000800 */
[--C-:B------:R-:W-:Y:S02]  /*2120*/  IMAD.IADD R6, R93, 0x1, R4.reuse ;  /* 0x000000015d067824 */ /* 0x100fe400078e0204 */
[--C-:B------:R-:W-:Y:S01]  /*2130*/  IMAD.IADD R94, R94, 0x1, R4.reuse ;  /* 0x000000015e5e7824 */ /* 0x100fe200078e0204 */
[----:B------:R-:W-:Y:S01]  /*2140*/  STS [R51+0x4], R92 ;  /* 0x0000045c33007388 */ /* 0x000fe20000000800 */
[--C-:B------:R-:W-:Y:S02]  /*2150*/  IMAD.IADD R8, R95, 0x1, R4.reuse ;  /* 0x000000015f087824 */ /* 0x100fe400078e0204 */
[--C-:B------:R-:W-:Y:S01]  /*2160*/  IMAD.IADD R96, R96, 0x1, R4.reuse ;  /* 0x0000000160607824 */ /* 0x100fe200078e0204 */
[----:B------:R-:W-:Y:S01]  /*2170*/  STS [R51+0x8], R6 ;  /* 0x0000080633007388 */ /* 0x000fe20000000800 */
[----:B------:R-:W-:-:S02]  /*2180*/  IMAD.IADD R10, R97, 0x1, R4 ;  /* 0x00000001610a7824 */ /* 0x000fc400078e0204 */
[--C-:B------:R-:W-:Y:S01]  /*2190*/  IMAD.IADD R98, R98, 0x1, R4.reuse ;  /* 0x0000000162627824 */ /* 0x100fe200078e0204 */
[----:B------:R-:W-:Y:S01]  /*21a0*/  STS [R51+0xc], R94 ;  /* 0x00000c5e33007388 */ /* 0x000fe20000000800 */
        /* <DEDUP_REMOVED lines=36> */
[----:B------:R-:W-:-:S03]  /*23f0*/  IMAD.IADD R150, R123, 0x1, R4 ;  /* 0x000000017b967824 */ /* 0x000fc600078e0204 */
[----:B------:R-:W-:Y:S04]  /*2400*/  STS [R51+0x40], R134 ;  /* 0x0000408633007388 */ /* 0x000fe80000000800 */
        /* <DEDUP_REMOVED lines=15> */
[----:B------:R-:W-:Y:S01]  /*2500*/  STS [R51+0x80], R150 ;  /* 0x0000809633007388 */ /* 0x000fe20000000800 */
[----:B------:R-:W-:Y:S06]  /*2510*/  BAR.SYNC.DEFER_BLOCKING 0x0 ;  /* 0x0000000000007b1d */ /* 0x000fec0000010000 */
[----:B------:R-:W0:Y:S04]  /*2520*/  LDS.U16 R5, [R54] ;  /* 0x0000000036057984 */ /* 0x000e280000000400 */
[----:B------:R-:W1:Y:S04]  /*2530*/  LDS.U16 R56, [R56] ;  /* 0x0000000038387984 */ /* 0x000e680000000400 */
[----:B------:R-:W2:Y:S04]  /*2540*/  LDS.U16 R58, [R58] ;  /* 0x000000003a3a7984 */ /* 0x000ea80000000400 */
[----:B------:R-:W3:Y:S04]  /*2550*/  LDS.U16 R60, [R60] ;  /* 0x000000003c3c7984 */ /* 0x000ee80000000400 */
[----:B------:R-:W4:Y:S04]  /*2560*/  LDS.U16 R62, [R62] ;  /* 0x000000003e3e7984 */ /* 0x000f280000000400 */
[----:B------:R-:W4:Y:S04]  /*2570*/  LDS.U16 R64, [R64] ;  /* 0x0000000040407984 */ /* 0x000f280000000400 */
[----:B------:R-:W4:Y:S04]  /*2580*/  LDS.U16 R66, [R66] ;  /* 0x0000000042427984 */ /* 0x000f280000000400 */
[----:B------:R-:W4:Y:S04]  /*2590*/  LDS.U16 R68, [R68] ;  /* 0x0000000044447984 */ /* 0x000f280000000400 */
[----:B------:R-:W4:Y:S04]  /*25a0*/  LDS.U16 R70, [R70] ;  /* 0x0000000046467984 */ /* 0x000f280000000400 */
[----:B------:R-:W4:Y:S04]  /*25b0*/  LDS.U16 R72, [R72] ;  /* 0x0000000048487984 */ /* 0x000f280000000400 */
[----:B------:R-:W4:Y:S01]  /*25c0*/  LDS.U16 R74, [R74] ;  /* 0x000000004a4a7984 */ /* 0x000f220000000400 */
[----:B0-----:R-:W-:-:S03]  /*25d0*/  IMAD.IADD R5, R52, 0x1, R5 ;  /* 0x0000000134057824 */ /* 0x001fc600078e0205 */
[----:B------:R-:W0:Y:S01]  /*25e0*/  LDS.U16 R76, [R76] ;  /* 0x000000004c4c7984 */ /* 0x000e220000000400 */
[----:B-1----:R-:W-:-:S03]  /*25f0*/  IMAD.IADD R56, R57, 0x1, R56 ;  /* 0x0000000139387824 */ /* 0x002fc600078e0238 */
[----:B------:R-:W1:Y:S01]  /*2600*/  LDS.U16 R78, [R78] ;  /* 0x000000004e4e7984 */ /* 0x000e620000000400 */
[----:B--2---:R-:W-:-:S03]  /*2610*/  IMAD.IADD R58, R59, 0x1, R58 ;  /* 0x000000013b3a7824 */ /* 0x004fc600078e023a */
[----:B------:R-:W2:Y:S01]  /*2620*/  LDS.U16 R80, [R80] ;  /* 0x0000000050507984 */ /* 0x000ea20000000400 */
[----:B---3--:R-:W-:-:S03]  /*2630*/  IMAD.IADD R60, R61, 0x1, R60 ;  /* 0x000000013d3c7824 */ /* 0x008fc600078e023c */
[----:B------:R-:W3:Y:S01]  /*2640*/  LDS.U16 R82, [R82] ;  /* 0x0000000052527984 */ /* 0x000ee20000000400 */
[----:B----4-:R-:W-:-:S03]  /*2650*/  IMAD.IADD R62, R63, 0x1, R62 ;  /* 0x000000013f3e7824 */ /* 0x010fc600078e023e */
[----:B------:R-:W4:Y:S01]  /*2660*/  LDS.U16 R84, [R84] ;  /* 0x0000000054547984 */ /* 0x000f220000000400 */
[----:B------:R-:W-:-:S03]  /*2670*/  IMAD.IADD R64, R65, 0x1, R64 ;  /* 0x0000000141407824 */ /* 0x000fc600078e0240 */
[----:B------:R-:W4:Y:S01]  /*2680*/  LDS.U16 R86, [R86] ;  /* 0x0000000056567984 */ /* 0x000f220000000400 */
[----:B------:R-:W-:-:S03]  /*2690*/  IMAD.IADD R66, R67, 0x1, R66 ;  /* 0x0000000143427824 */ /* 0x000fc600078e0242 */
[----:B------:R-:W4:Y:S01]  /*26a0*/  LDS.U16 R88, [R88] ;  /* 0x0000000058587984 */ /* 0x000f220000000400 */
[----:B------:R-:W-:-:S03]  /*26b0*/  IMAD.IADD R68, R69, 0x1, R68 ;  /* 0x0000000145447824 */ /* 0x000fc600078e0244 */
[----:B------:R-:W4:Y:S01]  /*26c0*/  LDS.U16 R90, [R90] ;  /* 0x000000005a5a7984 */ /* 0x000f220000000400 */
[----:B------:R-:W-:Y:S02]  /*26d0*/  IMAD.IADD R70, R71, 0x1, R70 ;  /* 0x0000000147467824 */ /* 0x000fe400078e0246 */
[----:B------:R-:W-:Y:S02]  /*26e0*/  IMAD.IADD R72, R73, 0x1, R72 ;  /* 0x0000000149487824 */ /* 0x000fe400078e0248 */
[----:B------:R-:W-:Y:S02]  /*26f0*/  IMAD.IADD R74, R75, 0x1, R74 ;  /* 0x000000014b4a7824 */ /* 0x000fe400078e024a */
[----:B0-----:R-:W-:Y:S02]  /*2700*/  IMAD.IADD R76, R77, 0x1, R76 ;  /* 0x000000014d4c7824 */ /* 0x001fe400078e024c */
[----:B-1----:R-:W-:Y:S02]  /*2710*/  IMAD.IADD R78, R79, 0x1, R78 ;  /* 0x000000014f4e7824 */ /* 0x002fe400078e024e */
[----:B--2---:R-:W-:-:S02]  /*2720*/  IMAD.IADD R80, R81, 0x1, R80 ;  /* 0x0000000151507824 */ /* 0x004fc400078e0250 */
[----:B---3--:R-:W-:Y:S02]  /*2730*/  IMAD.IADD R82, R83, 0x1, R82 ;  /* 0x0000000153527824 */ /* 0x008fe400078e0252 */
[----:B----4-:R-:W-:Y:S02]  /*2740*/  IMAD.IADD R84, R85, 0x1, R84 ;  /* 0x0000000155547824 */ /* 0x010fe400078e0254 */
[----:B------:R-:W-:Y:S02]  /*2750*/  IMAD.IADD R86, R87, 0x1, R86 ;  /* 0x0000000157567824 */ /* 0x000fe400078e0256 */
[----:B------:R-:W-:Y:S02]  /*2760*/  IMAD.IADD R88, R89, 0x1, R88 ;  /* 0x0000000159587824 */ /* 0x000fe400078e0258 */
[----:B------:R-:W-:Y:S01]  /*2770*/  IMAD.IADD R90, R91, 0x1, R90 ;  /* 0x000000015b5a7824 */ /* 0x000fe200078e025a */
[----:B------:R-:W-:Y:S06]  /*2780*/  BAR.SYNC.DEFER_BLOCKING 0x0 ;  /* 0x0000000000007b1d */ /* 0x000fec0000010000 */
[----:B------:R-:W-:Y:S05]  /*2790*/  BRA.U UP0, `(.L_x_221) ;  /* 0x0000000500987547 */ /* 0x000fea000b800000 */
[----:B------:R-:W-:Y:S01]  /*27a0*/  LEA R4, R5, UR4, 0x2 ;  /* 0x0000000405047c11 */ /* 0x000fe2000f8e10ff */
[----:B------:R-:W-:Y:S01]  /*27b0*/  UIADD3 UR7, UPT, UPT, UR7, 0x6, URZ ;  /* 0x0000000607077890 */ /* 0x000fe2000fffe0ff */
[----:B------:R-:W-:Y:S01]  /*27c0*/  LEA R5, R56, UR4, 0x2 ;  /* 0x0000000438057c11 */ /* 0x000fe2000f8e10ff */
[----:B------:R-:W-:Y:S01]  /*27d0*/  UIADD3 UR5, UPT, UPT, UR5, -0x6, URZ ;  /* 0xfffffffa05057890 */ /* 0x000fe2000fffe0ff */
[----:B------:R-:W-:Y:S01]  /*27e0*/  LEA R6, R58, UR4, 0x2 ;  /* 0x000000043a067c11 */ /* 0x000fe2000f8e10ff */
[----:B------:R1:W-:Y:S01]  /*27f0*/  STS [R4], R29 ;  /* 0x0000001d04007388 */ /* 0x0003e20000000800 */
[----:B------:R-:W-:Y:S02]  /*2800*/  LEA R7, R60, UR4, 0x2 ;  /* 0x000000043c077c11 */ /* 0x000fe4000f8e10ff */
[----:B------:R-:W-:Y:S01]  /*2810*/  LEA R8, R62, UR4, 0x2 ;  /* 0x000000043e087c11 */ /* 0x000fe2000f8e10ff */
[----:B------:R1:W-:Y:S01]  /*2820*/  STS [R5], R30 ;  /* 0x0000001e05007388 */ /* 0x0003e20000000800 */
[----:B------:R-:W-:-:S02]  /*2830*/  LEA R9, R64, UR4, 0x2 ;  /* 0x0000000440097c11 */ /* 0x000fc4000f8e10ff */
[----:B------:R-:W-:Y:S01]  /*2840*/  LEA R10, R66, UR4, 0x2 ;  /* 0x00000004420a7c11 */ /* 0x000fe2000f8e10ff */
[----:B------:R1:W-:Y:S01]  /*2850*/  STS [R6], R31 ;  /* 0x0000001f06007388 */ /* 0x0003e20000000800 */
[----:B------:R-:W-:Y:S02]  /*2860*/  LEA R11, R68, UR4, 0x2 ;  /* 0x00000004440b7c11 */ /* 0x000fe4000f8e10ff */
        /* <DEDUP_REMOVED lines=16> */
[----:B------:R1:W-:Y:S04]  /*2970*/  STS [R52], R37 ;  /* 0x0000002534007388 */ /* 0x0003e80000000800 */
        /* <DEDUP_REMOVED lines=9> */
[----:B------:R1:W-:Y:S01]  /*2a10*/  STS [R64], R49 ;  /* 0x0000003140007388 */ /* 0x0003e20000000800 */
[----:B------:R-:W-:Y:S06]  /*2a20*/  BAR.SYNC.DEFER_BLOCKING 0x0 ;  /* 0x0000000000007b1d */ /* 0x000fec0000010000 */
[----:B------:R1:W2:Y:S04]  /*2a30*/  LDS R29, [R53] ;  /* 0x00000000351d7984 */ /* 0x0002a80000000800 */
[----:B------:R1:W3:Y:S04]  /*2a40*/  LDS R30, [R53+0x4] ;  /* 0x00000400351e7984 */ /* 0x0002e80000000800 */
[----:B------:R1:W4:Y:S04]  /*2a50*/  LDS R31, [R53+0x8] ;  /* 0x00000800351f7984 */ /* 0x0003280000000800 */
[----:B------:R1:W0:Y:S04]  /*2a60*/  LDS R32, [R53+0xc] ;  /* 0x00000c0035207984 */ /* 0x0002280000000800 */
        /* <DEDUP_REMOVED lines=14> */
[----:B------:R1:W0:Y:S01]  /*2b50*/  LDS R49, [R53+0x48] ;  /* 0x0000480035317984 */ /* 0x0002220000000800 */
[----:B------:R-:W-:Y:S06]  /*2b60*/  BAR.SYNC.DEFER_BLOCKING 0x0 ;  /* 0x0000000000007b1d */ /* 0x000fec0000010000 */
[----:B-----5:R1:W-:Y:S04]  /*2b70*/  STS [R4], R2 ;  /* 0x0000000204007388 */ /* 0x0203e80000000800 */
        /* <DEDUP_REMOVED lines=19> */
[----:B------:R1:W0:Y:S04]  /*2cb0*/  LDS R2, [R53] ;  /* 0x0000000035027984 */ /* 0x0002280000000800 */
        /* <DEDUP_REMOVED lines=19> */
[----:B--234-:R-:W-:Y:S05]  /*2df0*/  BRA `(.L_x_222) ;  /* 0xffffffdc00587947 */ /* 0x01cfea000383ffff */
.L_x_221:
[----:B------:R-:W-:Y:S01]  /*2e00*/  LEA R5, R5, UR4, 0x2 ;  /* 0x0000000405057c11 */ /* 0x000fe2000f8e10ff */
[----:B------:R-:W-:Y:S01]  /*2e10*/  IMAD R53, R0, -0x48, R53 ;  /* 0xffffffb800357824 */ /* 0x000fe200078e0235 */
[----:B------:R-:W-:Y:S01]  /*2e20*/  LEA R56, R56, UR4, 0x2 ;  /* 0x0000000438387c11 */ /* 0x000fe2000f8e10ff */
[----:B------:R-:W0:Y:S01]  /*2e30*/  LDCU.64 UR6, c[0x0][0x3a0] ;  /* 0x00007400ff0677ac */ /* 0x000e220008000a00 */
[----:B------:R-:W-:Y:S01]  /*2e40*/  LEA R58, R58, UR4, 0x2 ;  /* 0x000000043a3a7c11 */ /* 0x000fe2000f8e10ff */
[----:B------:R-:W-:Y:S01]  /*2e50*/  STS [R5], R29 ;  /* 0x0000001d05007388 */ /* 0x000fe20000000800 */
[----:B------:R-:W-:Y:S02]  /*2e60*/  LEA R60, R60, UR4, 0x2 ;  /* 0x000000043c3c7c11 */ /* 0x000fe4000f8e10ff */
[----:B------:R-:W-:Y:S01]  /*2e70*/  LEA R62, R62, UR4, 0x2 ;  /* 0x000000043e3e7c11 */ /* 0x000fe2000f8e10ff */
[----:B------:R-:W-:Y:S01]  /*2e80*/  STS [R56], R30 ;  /* 0x0000001e38007388 */ /* 0x000fe20000000800 */
[----:B------:R-:W-:-:S02]  /*2e90*/  LEA R64, R64, UR4, 0x2 ;  /* 0x0000000440407c11 */ /* 0x000fc4000f8e10ff */
[----:B------:R-:W-:Y:S01]  /*2ea0*/  LEA R66, R66, UR4, 0x2 ;  /* 0x0000000442427c11 */ /* 0x000fe2000f8e10ff */
[----:B------:R-:W-:Y:S01]  /*2eb0*/  STS [R58], R31 ;  /* 0x0000001f3a007388 */ /* 0x000fe20000000800 */
[----:B------:R-:W-:Y:S02]  /*2ec0*/  LEA R68, R68, UR4, 0x2 ;  /* 0x0000000444447c11 */ /* 0x000fe4000f8e10ff */
[----:B------:R-:W-:Y:S01]  /*2ed0*/  LEA R70, R70, UR4, 0x2 ;  /* 0x0000000446467c11 */ /* 0x000fe2000f8e10ff */
[----:B------:R-:W-:Y:S01]  /*2ee0*/  STS [R60], R32 ;  /* 0x000000203c007388 */ /* 0x000fe20000000800 */
[----:B------:R-:W-:Y:S02]  /*2ef0*/  LEA R72, R72, UR4, 0x2 ;  /* 0x0000000448487c11 */ /* 0x000fe4000f8e10ff */
[----:B------:R-:W-:Y:S01]  /*2f00*/  LEA R74, R74, UR4, 0x2 ;  /* 0x000000044a4a7c11 */ /* 0x000fe2000f8e10ff */
[----:B------:R-:W-:Y:S01]  /*2f10*/  STS [R62], R33 ;  /* 0x000000213e007388 */ /* 0x000fe20000000800 */
[----:B------:R-:W-:Y:S01]  /*2f20*/  LEA R76, R76, UR4, 0x2 ;  /* 0x000000044c4c7c11 */ /* 0x000fe2000f8e10ff */
[----:B0-----:R-:W-:Y:S01]  /*2f30*/  IMAD.U32 R4, RZ, RZ, UR7 ;  /* 0x00000007ff047e24 */ /* 0x001fe2000f8e00ff */
        /* <DEDUP_REMOVED lines=11> */
[----:B------:R-:W-:-:S03]  /*2ff0*/  ISETP.LT.U32.AND P2, PT, R0, UR6, PT ;  /* 0x0000000600007c0c */ /* 0x000fc6000bf41070 */
[----:B------:R-:W-:Y:S01]  /*3000*/  STS [R72], R38 ;  /* 0x0000002648007388 */ /* 0x000fe20000000800 */
[----:B------:R-:W-:-:S03]  /*3010*/  ISETP.GT.U32.AND.EX P2, PT, R4, RZ, PT, P2 ;  /* 0x000000ff0400720c */ /* 0x000fc60003f44120 */
[----:B------:R-:W-:Y:S04]  /*3020*/  STS [R74], R39 ;  /* 0x000000274a007388 */ /* 0x000fe80000000800 */
[----:B------:R-:W-:Y:S04]  /*3030*/  STS [R76], R40 ;  /* 0x000000284c007388 */ /* 0x000fe80000000800 */
[----:B------:R-:W-:Y:S04]  /*3040*/  STS [R78], R41 ;  /* 0x000000294e007388 */ /* 0x000fe80000000800 */
[----:B------:R-:W-:Y:S04]  /*3050*/  STS [R80], R43 ;  /* 0x0000002b50007388 */ /* 0x000fe80000000800 */
[----:B------:R-:W-:Y:S04]  /*3060*/  STS [R47], R44 ;  /* 0x0000002c2f007388 */ /* 0x000fe80000000800 */
[----:B------:R-:W-:Y:S04]  /*3070*/  STS [R84], R45 ;  /* 0x0000002d54007388 */ /* 0x000fe80000000800 */
[----:B------:R-:W-:Y:S04]  /*3080*/  STS [R51], R46 ;  /* 0x0000002e33007388 */ /* 0x000fe80000000800 */
[----:B------:R-:W-:Y:S04]  /*3090*/  STS [R88], R48 ;  /* 0x0000003058007388 */ /* 0x000fe80000000800 */
[----:B------:R-:W-:Y:S01]  /*30a0*/  STS [R90], R49 ;  /* 0x000000315a007388 */ /* 0x000fe20000000800 */
[----:B------:R-:W-:Y:S06]  /*30b0*/  BAR.SYNC.DEFER_BLOCKING 0x0 ;  /* 0x0000000000007b1d */ /* 0x000fec0000010000 */
[----:B------:R-:W0:Y:S04]  /*30c0*/  LDS R6, [R53] ;  /* 0x0000000035067984 */ /* 0x000e280000000800 */
[----:B------:R-:W1:Y:S04]  /*30d0*/  LDS R7, [R53+0x400] ;  /* 0x0004000035077984 */ /* 0x000e680000000800 */
[----:B------:R-:W2:Y:S04]  /*30e0*/  LDS R8, [R53+0x800] ;  /* 0x0008000035087984 */ /* 0x000ea80000000800 */
[----:B------:R-:W-:Y:S04]  /*30f0*/  LDS R9, [R53+0xc00] ;  /* 0x000c000035097984 */ /* 0x000fe80000000800 */
[----:B------:R-:W-:Y:S04]  /*3100*/  LDS R10, [R53+0x1000] ;  /* 0x00100000350a7984 */ /* 0x000fe80000000800 */
[----:B------:R-:W-:Y:S04]  /*3110*/  LDS R11, [R53+0x1400] ;  /* 0x00140000350b7984 */ /* 0x000fe80000000800 */
[----:B------:R-:W3:Y:S04]  /*3120*/  LDS R29, [R53+0x1800] ;  /* 0x00180000351d7984 */ /* 0x000ee80000000800 */
[----:B------:R-:W-:Y:S04]  /*3130*/  LDS R30, [R53+0x1c00] ;  /* 0x001c0000351e7984 */ /* 0x000fe80000000800 */
        /* <DEDUP_REMOVED lines=10> */
[----:B------:R-:W-:Y:S01]  /*31e0*/  LDS R41, [R53+0x4800] ;  /* 0x0048000035297984 */ /* 0x000fe20000000800 */
[----:B------:R-:W-:Y:S06]  /*31f0*/  BAR.SYNC.DEFER_BLOCKING 0x0 ;  /* 0x0000000000007b1d */ /* 0x000fec0000010000 */
[----:B-----5:R4:W-:Y:S04]  /*3200*/  STS [R5], R2 ;  /* 0x0000000205007388 */ /* 0x0209e80000000800 */
[----:B------:R0:W-:Y:S04]  /*3210*/  STS [R56], R3 ;  /* 0x0000000338007388 */ /* 0x0001e80000000800 */
[----:B------:R1:W-:Y:S01]  /*3220*/  STS [R58], R12 ;  /* 0x0000000c3a007388 */ /* 0x0003e20000000800 */
[----:B----4-:R-:W4:Y:S03]  /*3230*/  LDC.64 R4, c[0x0][0x398] ;  /* 0x0000e600ff047b82 */ /* 0x010f260000000a00 */
[----:B------:R-:W-:Y:S04]  /*3240*/  STS [R60], R13 ;  /* 0x0000000d3c007388 */ /* 0x000fe80000000800 */
[----:B------:R2:W-:Y:S01]  /*3250*/  STS [R62], R14 ;  /* 0x0000000e3e007388 */ /* 0x0005e20000000800 */
[----:B0-----:R-:W0:Y:S01]  /*3260*/  LDC.64 R2, c[0x0][0x388] ;  /* 0x0000e200ff027b82 */ /* 0x001e220000000a00 */
[----:B-1----:R-:W-:-:S02]  /*3270*/  VIADD R12, R0, 0x100 ;  /* 0x00000100000c7836 */ /* 0x002fc40000000000 */
[----:B------:R-:W-:Y:S04]  /*3280*/  STS [R64], R15 ;  /* 0x0000000f40007388 */ /* 0x000fe80000000800 */
[----:B------:R1:W-:Y:S01]  /*3290*/  STS [R66], R16 ;  /* 0x0000001042007388 */ /* 0x0003e20000000800 */
[----:B------:R-:W-:Y:S01]  /*32a0*/  ISETP.LT.U32.AND P4, PT, R12, UR6, PT ;  /* 0x000000060c007c0c */ /* 0x000fe2000bf81070 */
[C---:B--2---:R-:W-:Y:S01]  /*32b0*/  VIADD R14, R0.reuse, 0x200 ;  /* 0x00000200000e7836 */ /* 0x044fe20000000000 */
[----:B------:R-:W-:Y:S01]  /*32c0*/  LOP3.LUT R12, R0, 0x400, RZ, 0xfc, !PT ;  /* 0x00000400000c7812 */ /* 0x000fe200078efcff */
[----:B------:R-:W-:Y:S03]  /*32d0*/  STS [R68], R17 ;  /* 0x0000001144007388 */ /* 0x000fe60000000800 */
[----:B------:R-:W-:Y:S01]  /*32e0*/  ISETP.LT.U32.AND P3, PT, R14, UR6, PT ;  /* 0x000000060e007c0c */ /* 0x000fe2000bf61070 */
[----:B------:R-:W-:Y:S01]  /*32f0*/  STS [R70], R18 ;  /* 0x0000001246007388 */ /* 0x000fe20000000800 */
[----:B------:R-:W-:Y:S01]  /*3300*/  VIADD R14, R0, 0x500 ;  /* 0x00000500000e7836 */ /* 0x000fe20000000000 */
[----:B------:R-:W-:Y:S01]  /*3310*/  ISETP.LT.U32.AND P0, PT, R12, UR6, PT ;  /* 0x000000060c007c0c */ /* 0x000fe2000bf01070 */
[C---:B-1----:R-:W-:Y:S01]  /*3320*/  VIADD R16, R0.reuse, 0x300 ;  /* 0x0000030000107836 */ /* 0x042fe20000000000 */
[----:B------:R-:W-:Y:S01]  /*3330*/  STS [R72], R19 ;  /* 0x0000001348007388 */ /* 0x000fe20000000800 */
[----:B------:R-:W-:Y:S01]  /*3340*/  VIADD R12, R0, 0x600 ;  /* 0x00000600000c7836 */ /* 0x000fe20000000000 */
[----:B------:R-:W-:Y:S01]  /*3350*/  ISETP.LT.U32.AND P1, PT, R14, UR6, PT ;  /* 0x000000060e007c0c */ /* 0x000fe2000bf21070 */
[----:B------:R-:W-:Y:S01]  /*3360*/  IMAD.U32 R14, RZ, RZ, UR7 ;  /* 0x00000007ff0e7e24 */ /* 0x000fe2000f8e00ff */
[----:B------:R-:W-:Y:S01]  /*3370*/  STS [R74], R20 ;  /* 0x000000144a007388 */ /* 0x000fe20000000800 */
[----:B------:R-:W-:Y:S01]  /*3380*/  ISETP.LT.U32.AND P5, PT, R16, UR6, PT ;  /* 0x0000000610007c0c */ /* 0x000fe2000bfa1070 */
[----:B------:R-:W-:Y:S01]  /*3390*/  IMAD.U32 R16, RZ, RZ, UR7 ;  /* 0x00000007ff107e24 */ /* 0x000fe2000f8e00ff */
[----:B------:R-:W-:Y:S01]  /*33a0*/  ISETP.LT.U32.AND P6, PT, R12, UR6, PT ;  /* 0x000000060c007c0c */ /* 0x000fe2000bfc1070 */
[----:B------:R-:W-:Y:S01]  /*33b0*/  STS [R76], R21 ;  /* 0x000000154c007388 */ /* 0x000fe20000000800 */
[----:B0-----:R-:W-:Y:S01]  /*33c0*/  IMAD.WIDE.U32 R2, R0, 0x4, R2 ;  /* 0x0000000400027825 */ /* 0x001fe200078e0002 */
[----:B------:R-:W-:-:S02]  /*33d0*/  ISETP.GT.U32.AND.EX P3, PT, R14, RZ, PT, P3 ;  /* 0x000000ff0e00720c */ /* 0x000fc40003f64130 */
[----:B------:R-:W-:Y:S01]  /*33e0*/  STS [R78], R22 ;  /* 0x000000164e007388 */ /* 0x000fe20000000800 */
[----:B------:R-:W-:Y:S01]  /*33f0*/  ISETP.GT.U32.AND.EX P4, PT, R16, RZ, PT, P4 ;  /* 0x000000ff1000720c */ /* 0x000fe20003f84140 */
[----:B----4-:R-:W-:Y:S02]  /*3400*/  IMAD.WIDE.U32 R4, R0, 0x4, R4 ;  /* 0x0000000400047825 */ /* 0x010fe400078e0004 */
[----:B------:R0:W-:Y:S02]  /*3410*/  STS [R80], R23 ;  /* 0x0000001750007388 */ /* 0x0001e40000000800 */
[----:B------:R-:W-:Y:S02]  /*3420*/  IMAD.U32 R12, RZ, RZ, UR7 ;  /* 0x00000007ff0c7e24 */ /* 0x000fe4000f8e00ff */
[----:B------:R-:W-:Y:S03]  /*3430*/  STS [R47], R24 ;  /* 0x000000182f007388 */ /* 0x000fe60000000800 */
[----:B------:R-:W-:Y:S01]  /*3440*/  ISETP.GT.U32.AND.EX P5, PT, R12, RZ, PT, P5 ;  /* 0x000000ff0c00720c */ /* 0x000fe20003fa4150 */
[----:B------:R1:W-:Y:S01]  /*3450*/  STS [R84], R25 ;  /* 0x0000001954007388 */ /* 0x0003e20000000800 */
[----:B0-----:R-:W-:Y:S01]  /*3460*/  @P2 LOP3.LUT R23, R6, 0x80000000, RZ, 0x3c, !PT ;  /* 0x8000000006172812 */ /* 0x001fe200078e3cff */
[----:B------:R-:W-:-:S02]  /*3470*/  VIADD R6, R0, 0x700 ;  /* 0x0000070000067836 */ /* 0x000fc40000000000 */
[----:B------:R-:W-:Y:S04]  /*3480*/  STS [R51], R26 ;  /* 0x0000001a33007388 */ /* 0x000fe80000000800 */
[----:B------:R0:W-:Y:S01]  /*3490*/  STS [R88], R27 ;  /* 0x0000001b58007388 */ /* 0x0001e20000000800 */
[----:B-1----:R-:W-:-:S03]  /*34a0*/  @P4 LOP3.LUT R25, R7, 0x80000000, RZ, 0x3c, !PT ;  /* 0x8000000007194812 */ /* 0x002fc600078e3cff */
[----:B------:R-:W-:Y:S01]  /*34b0*/  STS [R90], R28 ;  /* 0x0000001c5a007388 */ /* 0x000fe20000000800 */
[----:B------:R-:W-:Y:S01]  /*34c0*/  BAR.SYNC.DEFER_BLOCKING 0x0 ;  /* 0x0000000000007b1d */ /* 0x000fe20000010000 */
[----:B0-----:R-:W-:Y:S01]  /*34d0*/  @P3 LOP3.LUT R27, R8, 0x80000000, RZ, 0x3c, !PT ;  /* 0x80000000081b3812 */ /* 0x001fe200078e3cff */
[----:B------:R-:W-:-:S05]  /*34e0*/  IMAD.U32 R8, RZ, RZ, UR7 ;  /* 0x00000007ff087e24 */ /* 0x000fca000f8e00ff */
[C---:B------:R-:W-:Y:S02]  /*34f0*/  ISETP.GT.U32.AND.EX P1, PT, R8.reuse, RZ, PT, P1 ;  /* 0x000000ff0800720c */ /* 0x040fe40003f24110 */
[----:B------:R-:W-:-:S13]  /*3500*/  ISETP.GT.U32.AND.EX P6, PT, R8, RZ, PT, P6 ;  /* 0x000000ff0800720c */ /* 0x000fda0003fc4160 */
[----:B---3--:R-:W-:Y:S01]  /*3510*/  @P6 LOP3.LUT R29, R29, 0x80000000, RZ, 0x3c, !PT ;  /* 0x800000001d1d6812 */ /* 0x008fe200078e3cff */
[----:B------:R-:W0:Y:S04]  /*3520*/  @P2 LDS R43, [R53] ;  /* 0x00000000352b2984 */ /* 0x000e280000000800 */
[----:B------:R-:W1:Y:S04]  /*3530*/  LDS R13, [R53+0x400] ;  /* 0x00040000350d7984 */ /* 0x000e680000000800 */
[----:B------:R-:W2:Y:S04]  /*3540*/  LDS R15, [R53+0x800] ;  /* 0x00080000350f7984 */ /* 0x000ea80000000800 */
[----:B------:R-:W3:Y:S04]  /*3550*/  LDS R17, [R53+0xc00] ;  /* 0x000c000035117984 */ /* 0x000ee80000000800 */
[----:B------:R-:W4:Y:S04]  /*3560*/  LDS R19, [R53+0x1000] ;  /* 0x0010000035137984 */ /* 0x000f280000000800 */
[----:B------:R-:W-:Y:S04]  /*3570*/  @P2 STG.E desc[UR8][R2.64], R23 ;  /* 0x0000001702002986 */ /* 0x000fe8000c101908 */
[----:B------:R-:W4:Y:S04]  /*3580*/  LDS R21, [R53+0x1400] ;  /* 0x0014000035157984 */ /* 0x000f280000000800 */
[----:B------:R-:W4:Y:S04]  /*3590*/  LDS R7, [R53+0x1800] ;  /* 0x0018000035077984 */ /* 0x000f280000000800 */
[----:B------:R-:W4:Y:S04]  /*35a0*/  LDS R23, [R53+0x1c00] ;  /* 0x001c000035177984 */ /* 0x000f280000000800 */
[----:B0-----:R0:W-:Y:S01]  /*35b0*/  @P2 STG.E desc[UR8][R4.64], R43 ;  /* 0x0000002b04002986 */ /* 0x0011e2000c101908 */
[----:B------:R-:W-:Y:S01]  /*35c0*/  ISETP.LT.U32.AND P2, PT, R6, UR6, PT ;  /* 0x0000000606007c0c */ /* 0x000fe2000bf41070 */
[----:B------:R-:W-:-:S02]  /*35d0*/  IMAD.U32 R6, RZ, RZ, UR7 ;  /* 0x00000007ff067e24 */ /* 0x000fc4000f8e00ff */
[----:B------:R2:W-:Y:S01]  /*35e0*/  @P4 STG.E desc[UR8][R2.64+0x400], R25 ;  /* 0x0004001902004986 */ /* 0x0005e2000c101908 */
[----:B------:R-:W-:Y:S02]  /*35f0*/  ISETP.GT.U32.AND.EX P2, PT, R8, RZ, PT, P2 ;  /* 0x000000ff0800720c */ /* 0x000fe40003f44120 */
[----:B------:R-:W-:Y:S01]  /*3600*/  ISETP.GT.U32.AND.EX P0, PT, R6, RZ, PT, P0 ;  /* 0x000000ff0600720c */ /* 0x000fe20003f04100 */
[----:B-1----:R-:W-:Y:S01]  /*3610*/  @P4 STG.E desc[UR8][R4.64+0x400], R13 ;  /* 0x0004000d04004986 */ /* 0x002fe2000c101908 */
[----:B------:R-:W-:Y:S02]  /*3620*/  LOP3.LUT R6, R0, 0x800, RZ, 0xfc, !PT ;  /* 0x0000080000067812 */ /* 0x000fe400078efcff */
[----:B0-----:R-:W-:Y:S01]  /*3630*/  @P5 LOP3.LUT R43, R9, 0x80000000, RZ, 0x3c, !PT ;  /* 0x80000000092b5812 */ /* 0x001fe200078e3cff */
[----:B------:R-:W-:Y:S01]  /*3640*/  @P3 STG.E desc[UR8][R2.64+0x800], R27 ;  /* 0x0008001b02003986 */ /* 0x000fe2000c101908 */
[----:B------:R-:W-:Y:S01]  /*3650*/  ISETP.LT.U32.AND P4, PT, R6, UR6, PT ;  /* 0x0000000606007c0c */ /* 0x000fe2000bf81070 */
[----:B------:R-:W-:-:S02]  /*3660*/  VIADD R6, R0, 0x900 ;  /* 0x0000090000067836 */ /* 0x000fc40000000000 */
[----:B------:R-:W0:Y:S04]  /*3670*/  LDS R9, [R53+0x2000] ;  /* 0x0020000035097984 */ /* 0x000e280000000800 */
[----:B--2---:R-:W-:Y:S01]  /*3680*/  @P0 LOP3.LUT R25, R10, 0x80000000, RZ, 0x3c, !PT ;  /* 0x800000000a190812 */ /* 0x004fe200078e3cff */
[----:B------:R-:W-:Y:S01]  /*3690*/  @P3 STG.E desc[UR8][R4.64+0x800], R15 ;  /* 0x0008000f04003986 */ /* 0x000fe2000c101908 */
[----:B------:R-:W-:Y:S01]  /*36a0*/  ISETP.LT.U32.AND P3, PT, R6, UR6, PT ;  /* 0x0000000606007c0c */ /* 0x000fe2000bf61070 */
[----:B------:R-:W-:Y:S02]  /*36b0*/  VIADD R6, R0, 0xa00 ;  /* 0x00000a0000067836 */ /* 0x000fe40000000000 */
[----:B------:R-:W-:Y:S01]  /*36c0*/  @P5 STG.E desc[UR8][R2.64+0xc00], R43 ;  /* 0x000c002b02005986 */ /* 0x000fe2000c101908 */
[----:B------:R-:W-:Y:S01]  /*36d0*/  ISETP.GT.U32.AND.EX P3, PT, R8, RZ, PT, P3 ;  /* 0x000000ff0800720c */ /* 0x000fe20003f64130 */
[----:B------:R-:W-:-:S02]  /*36e0*/  IMAD.U32 R10, RZ, RZ, UR7 ;  /* 0x00000007ff0a7e24 */ /* 0x000fc4000f8e00ff */
[----:B---3--:R1:W-:Y:S01]  /*36f0*/  @P5 STG.E desc[UR8][R4.64+0xc00], R17 ;  /* 0x000c001104005986 */ /* 0x0083e2000c101908 */
[----:B------:R-:W-:Y:S01]  /*3700*/  ISETP.LT.U32.AND P5, PT, R6, UR6, PT ;  /* 0x0000000606007c0c */ /* 0x000fe2000bfa1070 */
[----:B------:R-:W-:Y:S02]  /*3710*/  VIADD R6, R0, 0xb00 ;  /* 0x00000b0000067836 */ /* 0x000fe40000000000 */
[----:B------:R-:W2:Y:S01]  /*3720*/  LDS R13, [R53+0x2400] ;  /* 0x00240000350d7984 */ /* 0x000ea20000000800 */
[----:B------:R-:W-:-:S03]  /*3730*/  ISETP.GT.U32.AND.EX P5, PT, R8, RZ, PT, P5 ;  /* 0x000000ff0800720c */ /* 0x000fc60003fa4150 */
[----:B------:R-:W-:Y:S04]  /*3740*/  @P0 STG.E desc[UR8][R2.64+0x1000], R25 ;  /* 0x0010001902000986 */ /* 0x000fe8000c101908 */
[----:B----4-:R3:W-:Y:S01]  /*3750*/  @P0 STG.E desc[UR8][R4.64+0x1000], R19 ;  /* 0x0010001304000986 */ /* 0x0107e2000c101908 */
[----:B-1----:R-:W-:Y:S02]  /*3760*/  @P1 LOP3.LUT R17, R11, 0x80000000, RZ, 0x3c, !PT ;  /* 0x800000000b111812 */ /* 0x002fe400078e3cff */
[----:B------:R-:W-:Y:S01]  /*3770*/  ISETP.LT.U32.AND P0, PT, R6, UR6, PT ;  /* 0x0000000606007c0c */ /* 0x000fe2000bf01070 */
[----:B------:R-:W1:Y:S01]  /*3780*/  LDS R11, [R53+0x2800] ;  /* 0x00280000350b7984 */ /* 0x000e620000000800 */
[----:B------:R-:W-:Y:S01]  /*3790*/  IMAD.U32 R6, RZ, RZ, UR7 ;  /* 0x00000007ff067e24 */ /* 0x000fe2000f8e00ff */
[----:B------:R-:W-:-:S02]  /*37a0*/  @P5 LOP3.LUT R33, R33, 0x80000000, RZ, 0x3c, !PT ;  /* 0x8000000021215812 */ /* 0x000fc400078e3cff */
[----:B------:R-:W4:Y:S01]  /*37b0*/  LDS R15, [R53+0x2c00] ;  /* 0x002c0000350f7984 */ /* 0x000f220000000800 */
[----:B------:R-:W-:Y:S02]  /*37c0*/  ISETP.GT.U32.AND.EX P0, PT, R8, RZ, PT, P0 ;  /* 0x000000ff0800720c */ /* 0x000fe40003f04100 */
[----:B------:R-:W-:Y:S01]  /*37d0*/  ISETP.GT.U32.AND.EX P4, PT, R6, RZ, PT, P4 ;  /* 0x000000ff0600720c */ /* 0x000fe20003f84140 */
[----:B------:R-:W-:Y:S01]  /*37e0*/  @P1 STG.E desc[UR8][R2.64+0x1400], R17 ;  /* 0x0014001102001986 */ /* 0x000fe2000c101908 */
[----:B------:R-:W-:Y:S02]  /*37f0*/  LOP3.LUT R6, R0, 0xc00, RZ, 0xfc, !PT ;  /* 0x00000c0000067812 */ /* 0x000fe400078efcff */
[----:B---3--:R-:W-:Y:S01]  /*3800*/  @P2 LOP3.LUT R19, R30, 0x80000000, RZ, 0x3c, !PT ;  /* 0x800000001e132812 */ /* 0x008fe200078e3cff */
[----:B------:R-:W-:Y:S01]  /*3810*/  @P1 STG.E desc[UR8][R4.64+0x1400], R21 ;  /* 0x0014001504001986 */ /* 0x000fe2000c101908 */
[----:B------:R-:W-:Y:S01]  /*3820*/  ISETP.LT.U32.AND P1, PT, R6, UR6, PT ;  /* 0x0000000606007c0c */ /* 0x000fe2000bf21070 */
[----:B------:R-:W-:Y:S01]  /*3830*/  VIADD R6, R0, 0xd00 ;  /* 0x00000d0000067836 */ /* 0x000fe20000000000 */
[----:B------:R-:W-:Y:S01]  /*3840*/  @P3 LOP3.LUT R25, R32, 0x80000000, RZ, 0x3c, !PT ;  /* 0x8000000020193812 */ /* 0x000fe200078e3cff */
[----:B------:R-:W-:Y:S01]  /*3850*/  @P6 STG.E desc[UR8][R2.64+0x1800], R29 ;  /* 0x0018001d02006986 */ /* 0x000fe2000c101908 */
[----:B------:R-:W-:-:S03]  /*3860*/  ISETP.GT.U32.AND.EX P1, PT, R8, RZ, PT, P1 ;  /* 0x000000ff0800720c */ /* 0x000fc60003f24110 */
[----:B------:R-:W-:Y:S01]  /*3870*/  @P6 STG.E desc[UR8][R4.64+0x1800], R7 ;  /* 0x0018000704006986 */ /* 0x000fe2000c101908 */
[----:B------:R-:W-:Y:S01]  /*3880*/  ISETP.LT.U32.AND P6, PT, R6, UR6, PT ;  /* 0x0000000606007c0c */ /* 0x000fe2000bfc1070 */
[----:B------:R-:W-:Y:S01]  /*3890*/  VIADD R6, R0, 0xe00 ;  /* 0x00000e0000067836 */ /* 0x000fe20000000000 */
[----:B------:R-:W-:Y:S01]  /*38a0*/  @P4 LOP3.LUT R31, R31, 0x80000000, RZ, 0x3c, !PT ;  /* 0x800000001f1f4812 */ /* 0x000fe200078e3cff */
[----:B------:R-:W3:Y:S01]  /*38b0*/  LDS R7, [R53+0x3000] ;  /* 0x0030000035077984 */ /* 0x000ee20000000800 */
[----:B------:R-:W-:-:S03]  /*38c0*/  ISETP.GT.U32.AND.EX P6, PT, R10, RZ, PT, P6 ;  /* 0x000000ff0a00720c */ /* 0x000fc60003fc4160 */
[----:B------:R-:W-:Y:S02]  /*38d0*/  @P2 STG.E desc[UR8][R2.64+0x1c00], R19 ;  /* 0x001c001302002986 */ /* 0x000fe4000c101908 */
[----:B------:R-:W-:Y:S02]  /*38e0*/  @P1 LOP3.LUT R35, R35, 0x80000000, RZ, 0x3c, !PT ;  /* 0x8000000023231812 */ /* 0x000fe400078e3cff */
[----:B------:R-:W3:Y:S04]  /*38f0*/  LDS R17, [R53+0x3400] ;  /* 0x0034000035117984 */ /* 0x000ee80000000800 */
[----:B------:R-:W-:Y:S01]  /*3900*/  @P2 STG.E desc[UR8][R4.64+0x1c00], R23 ;  /* 0x001c001704002986 */ /* 0x000fe2000c101908 */
[----:B------:R-:W-:Y:S01]  /*3910*/  ISETP.LT.U32.AND P2, PT, R6, UR6, PT ;  /* 0x0000000606007c0c */ /* 0x000fe2000bf41070 */
[----:B------:R-:W-:-:S02]  /*3920*/  VIADD R6, R0, 0xf00 ;  /* 0x00000f0000067836 */ /* 0x000fc40000000000 */
[----:B------:R-:W-:Y:S01]  /*3930*/  @P4 STG.E desc[UR8][R2.64+0x2000], R31 ;  /* 0x0020001f02004986 */ /* 0x000fe2000c101908 */
[----:B------:R-:W-:-:S03]  /*3940*/  ISETP.GT.U32.AND.EX P2, PT, R12, RZ, PT, P2 ;  /* 0x000000ff0c00720c */ /* 0x000fc60003f44120 */
[----:B------:R-:W3:Y:S04]  /*3950*/  LDS R19, [R53+0x3800] ;  /* 0x0038000035137984 */ /* 0x000ee80000000800 */
[----:B0-----:R-:W-:Y:S01]  /*3960*/  @P4 STG.E desc[UR8][R4.64+0x2000], R9 ;  /* 0x0020000904004986 */ /* 0x001fe2000c101908 */
[----:B------:R-:W-:Y:S02]  /*3970*/  ISETP.LT.U32.AND P4, PT, R6, UR6, PT ;  /* 0x0000000606007c0c */ /* 0x000fe4000bf81070 */
[----:B------:R-:W-:Y:S01]  /*3980*/  LOP3.LUT R6, R0, 0x1000, RZ, 0xfc, !PT ;  /* 0x0000100000067812 */ /* 0x000fe200078efcff */
[----:B------:R-:W0:Y:S02]  /*3990*/  LDS R9, [R53+0x3c00] ;  /* 0x003c000035097984 */ /* 0x000e240000000800 */
[----:B------:R-:W-:-:S02]  /*39a0*/  @P2 LOP3.LUT R37, R37, 0x80000000, RZ, 0x3c, !PT ;  /* 0x8000000025252812 */ /* 0x000fc400078e3cff */
[----:B------:R-:W0:Y:S04]  /*39b0*/  LDS R21, [R53+0x4000] ;  /* 0x0040000035157984 */ /* 0x000e280000000800 */
[----:B------:R-:W0:Y:S04]  /*39c0*/  LDS R23, [R53+0x4400] ;  /* 0x0044000035177984 */ /* 0x000e280000000800 */
[----:B------:R-:W-:Y:S04]  /*39d0*/  @P3 STG.E desc[UR8][R2.64+0x2400], R25 ;  /* 0x0024001902003986 */ /* 0x000fe8000c101908 */
[----:B--2---:R2:W-:Y:S01]  /*39e0*/  @P3 STG.E desc[UR8][R4.64+0x2400], R13 ;  /* 0x0024000d04003986 */ /* 0x0045e2000c101908 */
[----:B------:R-:W-:Y:S01]  /*39f0*/  ISETP.LT.U32.AND P3, PT, R6, UR6, PT ;  /* 0x0000000606007c0c */ /* 0x000fe2000bf61070 */
[----:B------:R-:W-:-:S02]  /*3a00*/  VIADD R6, R0, 0x1100 ;  /* 0x0000110000067836 */ /* 0x000fc40000000000 */
[----:B------:R-:W-:Y:S01]  /*3a10*/  @P5 STG.E desc[UR8][R2.64+0x2800], R33 ;  /* 0x0028002102005986 */ /* 0x000fe2000c101908 */
[----:B------:R-:W-:Y:S01]  /*3a20*/  VIADD R0, R0, 0x1200 ;  /* 0x0000120000007836 */ /* 0x000fe20000000000 */
[----:B------:R-:W-:Y:S02]  /*3a30*/  ISETP.GT.U32.AND.EX P3, PT, R8, RZ, PT, P3 ;  /* 0x000000ff0800720c */ /* 0x000fe40003f64130 */
[----:B-1----:R1:W-:Y:S01]  /*3a40*/  @P5 STG.E desc[UR8][R4.64+0x2800], R11 ;  /* 0x0028000b04005986 */ /* 0x0023e2000c101908 */
[----:B------:R-:W-:Y:S01]  /*3a50*/  ISETP.LT.U32.AND P5, PT, R6, UR6, PT ;  /* 0x0000000606007c0c */ /* 0x000fe2000bfa1070 */
[----:B------:R-:W-:Y:S01]  /*3a60*/  IMAD.U32 R6, RZ, RZ, UR7 ;  /* 0x00000007ff067e24 */ /* 0x000fe2000f8e00ff */
[----:B--2---:R-:W-:-:S04]  /*3a70*/  @P0 LOP3.LUT R13, R34, 0x80000000, RZ, 0x3c, !PT ;  /* 0x80000000220d0812 */ /* 0x004fc800078e3cff */
[----:B------:R-:W-:Y:S01]  /*3a80*/  ISETP.GT.U32.AND.EX P4, PT, R6, RZ, PT, P4 ;  /* 0x000000ff0600720c */ /* 0x000fe20003f84140 */
[----:B------:R2:W-:Y:S03]  /*3a90*/  @P0 STG.E desc[UR8][R2.64+0x2c00], R13 ;  /* 0x002c000d02000986 */ /* 0x0005e6000c101908 */
[----:B------:R-:W-:Y:S01]  /*3aa0*/  @P3 LOP3.LUT R39, R39, 0x80000000, RZ, 0x3c, !PT ;  /* 0x8000000027273812 */ /* 0x000fe200078e3cff */
[----:B----4-:R4:W-:Y:S01]  /*3ab0*/  @P0 STG.E desc[UR8][R4.64+0x2c00], R15 ;  /* 0x002c000f04000986 */ /* 0x0109e2000c101908 */
[----:B------:R-:W-:Y:S01]  /*3ac0*/  ISETP.LT.U32.AND P0, PT, R0, UR6, PT ;  /* 0x0000000600007c0c */ /* 0x000fe2000bf01070 */
[----:B------:R-:W-:Y:S01]  /*3ad0*/  IMAD.U32 R0, RZ, RZ, UR7 ;  /* 0x00000007ff007e24 */ /* 0x000fe2000f8e00ff */
[----:B-1----:R-:W-:Y:S01]  /*3ae0*/  @P6 LOP3.LUT R11, R36, 0x80000000, RZ, 0x3c, !PT ;  /* 0x80000000240b6812 */ /* 0x002fe200078e3cff */
[----:B------:R1:W-:Y:S01]  /*3af0*/  @P1 STG.E desc[UR8][R2.64+0x3000], R35 ;  /* 0x0030002302001986 */ /* 0x0003e2000c101908 */
[----:B------:R-:W-:-:S02]  /*3b00*/  ISETP.GT.U32.AND.EX P0, PT, R6, RZ, PT, P0 ;  /* 0x000000ff0600720c */ /* 0x000fc40003f04100 */
[----:B------:R-:W-:Y:S01]  /*3b10*/  ISETP.GT.U32.AND.EX P5, PT, R0, RZ, PT, P5 ;  /* 0x000000ff0000720c */ /* 0x000fe20003fa4150 */
[----:B---3--:R1:W-:Y:S01]  /*3b20*/  @P1 STG.E desc[UR8][R4.64+0x3000], R7 ;  /* 0x0030000704001986 */ /* 0x0083e2000c101908 */
[----:B--2---:R-:W-:-:S03]  /*3b30*/  @P4 LOP3.LUT R13, R38, 0x80000000, RZ, 0x3c, !PT ;  /* 0x80000000260d4812 */ /* 0x004fc600078e3cff */
[----:B------:R1:W-:Y:S04]  /*3b40*/  @P6 STG.E desc[UR8][R2.64+0x3400], R11 ;  /* 0x0034000b02006986 */ /* 0x0003e8000c101908 */
[----:B------:R1:W-:Y:S04]  /*3b50*/  @P6 STG.E desc[UR8][R4.64+0x3400], R17 ;  /* 0x0034001104006986 */ /* 0x0003e8000c101908 */
[----:B------:R1:W-:Y:S01]  /*3b60*/  @P2 STG.E desc[UR8][R2.64+0x3800], R37 ;  /* 0x0038002502002986 */ /* 0x0003e2000c101908 */
[----:B----4-:R-:W-:-:S03]  /*3b70*/  @P5 LOP3.LUT R15, R40, 0x80000000, RZ, 0x3c, !PT ;  /* 0x80000000280f5812 */ /* 0x010fc600078e3cff */
[----:B------:R1:W-:Y:S04]  /*3b80*/  @P2 STG.E desc[UR8][R4.64+0x3800], R19 ;  /* 0x0038001304002986 */ /* 0x0003e8000c101908 */
[----:B------:R1:W-:Y:S04]  /*3b90*/  @P4 STG.E desc[UR8][R2.64+0x3c00], R13 ;  /* 0x003c000d02004986 */ /* 0x0003e8000c101908 */
[----:B0-----:R1:W-:Y:S04]  /*3ba0*/  @P4 STG.E desc[UR8][R4.64+0x3c00], R9 ;  /* 0x003c000904004986 */ /* 0x0013e8000c101908 */
[----:B------:R1:W-:Y:S04]  /*3bb0*/  @P3 STG.E desc[UR8][R2.64+0x4000], R39 ;  /* 0x0040002702003986 */ /* 0x0003e8000c101908 */
[----:B------:R1:W-:Y:S04]  /*3bc0*/  @P3 STG.E desc[UR8][R4.64+0x4000], R21 ;  /* 0x0040001504003986 */ /* 0x0003e8000c101908 */
[----:B------:R1:W-:Y:S04]  /*3bd0*/  @P5 STG.E desc[UR8][R2.64+0x4400], R15 ;  /* 0x0044000f02005986 */ /* 0x0003e8000c101908 */
[----:B------:R1:W-:Y:S01]  /*3be0*/  @P5 STG.E desc[UR8][R4.64+0x4400], R23 ;  /* 0x0044001704005986 */ /* 0x0003e2000c101908 */
[----:B------:R-:W-:Y:S05]  /*3bf0*/  @!P0 EXIT ;  /* 0x000000000000894d */ /* 0x000fea0003800000 */
[----:B------:R-:W0:Y:S01]  /*3c00*/  LDS R53, [R53+0x4800] ;  /* 0x0048000035357984 */ /* 0x000e220000000800 */
[----:B------:R-:W-:-:S05]  /*3c10*/  LOP3.LUT R41, R41, 0x80000000, RZ, 0x3c, !PT ;  /* 0x8000000029297812 */ /* 0x000fca00078e3cff */
[----:B------:R-:W-:Y:S04]  /*3c20*/  STG.E desc[UR8][R2.64+0x4800], R41 ;  /* 0x0048002902007986 */ /* 0x000fe8000c101908 */
[----:B0-----:R-:W-:Y:S01]  /*3c30*/  STG.E desc[UR8][R4.64+0x4800], R53 ;  /* 0x0048003504007986 */ /* 0x001fe2000c101908 */
[----:B------:R-:W-:Y:S05]  /*3c40*/  EXIT ;  /* 0x000000000000794d */ /* 0x000fea0003800000 */
.L_x_223:
        /* <DEDUP_REMOVED lines=11> */
.L_x_2722:


//--------------------- .text._ZN3cub18CUB_300001_SM_10006detail4scan16DeviceScanKernelINS2_10policy_hubIiiimN4cuda3std3__44plusIvEEE10Policy1000EN6thrust24THRUST_300001_SM_1000_NS10device_ptrIiEESF_NS0_13ScanTileStateIiLb1EEES9_NS1_10InputValueIiPiEEmiLb0EiEEvT0_T1_T2_iT3_T4_T5_ --------------------------
	.section	.text._ZN3cub18CUB_300001_SM_10006detail4scan16DeviceScanKernelINS2_10policy_hubIiiimN4cuda3std3__44plusIvEEE10Policy1000EN6thrust24THRUST_300001_SM_1000_NS10device_ptrIiEESF_NS0_13ScanTileStateIiLb1EEES9_NS1_10InputValueIiPiEEmiLb0EiEEvT0_T1_T2_iT3_T4_T5_,"ax",@progbits
	.align	128
        .global         _ZN3cub18CUB_300001_SM_10006detail4scan16DeviceScanKernelINS2_10policy_hubIiiimN4cuda3std3__44plusIvEEE10Policy1000EN6thrust24THRUST_300001_SM_1000_NS10device_ptrIiEESF_NS0_13ScanTileStateIiLb1EEES9_NS1_10InputValueIiPiEEmiLb0EiEEvT0_T1_T2_iT3_T4_T5_
        .type           _ZN3cub18CUB_300001_SM_10006detail4scan16DeviceScanKernelINS2_10policy_hubIiiimN4cuda3std3__44plusIvEEE10Policy1000EN6thrust24THRUST_300001_SM_1000_NS10device_ptrIiEESF_NS0_13ScanTileStateIiLb1EEES9_NS1_10InputValueIiPiEEmiLb0EiEEvT0_T1_T2_iT3_T4_T5_,@function
        .size           _ZN3cub18CUB_300001_SM_10006detail4scan16DeviceScanKernelINS2_10policy_hubIiiimN4cuda3std3__44plusIvEEE10Policy1000EN6thrust24THRUST_300001_SM_1000_NS10device_ptrIiEESF_NS0_13ScanTileStateIiLb1EEES9_NS1_10InputValueIiPiEEmiLb0EiEEvT0_T1_T2_iT3_T4_T5_,(.L_x_2723 - _ZN3cub18CUB_300001_SM_10006detail4scan16DeviceScanKernelINS2_10policy_hubIiiimN4cuda3std3__44plusIvEEE10Policy1000EN6thrust24THRUST_300001_SM_1000_NS10device_ptrIiEESF_NS0_13ScanTileStateIiLb1EEES9_NS1_10InputValueIiPiEEmiLb0EiEEvT0_T1_T2_iT3_T4_T5_)
        .other          _ZN3cub18CUB_300001_SM_10006detail4scan16DeviceScanKernelINS2_10policy_hubIiiimN4cuda3std3__44plusIvEEE10Policy1000EN6thrust24THRUST_300001_SM_1000_NS10device_ptrIiEESF_NS0_13ScanTileStateIiLb1EEES9_NS1_10InputValueIiPiEEmiLb0EiEEvT0_T1_T2_iT3_T4_T5_,@"STO_CUDA_ENTRY STV_DEFAULT"
_ZN3cub18CUB_300001_SM_10006detail4scan16DeviceScanKernelINS2_10policy_hubIiiimN4cuda3std3__44plusIvEEE10Policy1000EN6thrust24THRUST_300001_SM_1000_NS10device_ptrIiEESF_NS0_13ScanTileStateIiLb1EEES9_NS1_10InputValueIiPiEEmiLb0EiEEvT0_T1_T2_iT3_T4_T5_:
.text._ZN3cub18CUB_300001_SM_10006detail4scan16DeviceScanKernelINS2_10policy_hubIiiimN4cuda3std3__44plusIvEEE10Policy1000EN6thrust24THRUST_300001_SM_1000_NS10device_ptrIiEESF_NS0_13ScanTileStateIiLb1EEES9_NS1_10InputValueIiPiEEmiLb0EiEEvT0_T1_T2_iT3_T4_T5_:
[----:B------:R-:W-:Y:S01]  /*0000*/  LDC R1, c[0x0][0x37c] ;  /* 0x0000df00ff017b82 */ /* 0x000fe20000000800 */
[----:B------:R-:W0:Y:S01]  /*0010*/  LDCU UR4, c[0x0][0x3a0] ;  /* 0x00007400ff0477ac */ /* 0x000e220008000800 */
[----:B------:R-:W1:Y:S06]  /*0020*/  LDCU.64 UR12, c[0x0][0x358] ;  /* 0x00006b00ff0c77ac */ /* 0x000e6c0008000a00 */
[----:B------:R-:W2:Y:S01]  /*0030*/  S2UR UR6, SR_CTAID.X ;  /* 0x00000000000679c3 */ /* 0x000ea20000002500 */
[----:B------:R-:W3:Y:S01]  /*0040*/  LDCU.64 UR8, c[0x0][0x3b0] ;  /* 0x00007600ff0877ac */ /* 0x000ee20008000a00 */
[----:B0-----:R-:W-:-:S06]  /*0050*/  UPRMT UR4, UR4, 0x7770, URZ ;  /* 0x0000777004047896 */ /* 0x001fcc00080000ff */
[----:B------:R-:W-:-:S05]  /*0060*/  ISETP.NE.AND P0, PT, RZ, UR4, PT ;  /* 0x00000004ff007c0c */ /* 0x000fca000bf05270 */
[----:B------:R-:W2:Y:S08]  /*0070*/  LDCU UR4, c[0x0][0x398] ;  /* 0x00007300ff0477ac */ /* 0x000eb00008000800 */
[----:B------:R-:W1:Y:S02]  /*0080*/  @P0 LDC.64 R2, c[0x0][0x3a8] ;  /* 0x0000ea00ff020b82 */ /* 0x000e640000000a00 */
[----:B-1----:R0:W5:Y:S01]  /*0090*/  @P0 LDG.E R39, desc[UR12][R2.64] ;  /* 0x0000000c02270981 */ /* 0x002162000c1e1900 */
[----:B--2---:R-:W-:-:S04]  /*00a0*/  UIADD3 UR6, UPT, UPT, UR6, UR4, URZ ;  /* 0x0000000406067290 */ /* 0x004fc8000fffe0ff */
[----:B------:R-:W-:-:S04]  /*00b0*/  UIMAD.WIDE UR10, UR6, 0x1ee0, URZ ;  /* 0x00001ee0060a78a5 */ /* 0x000fc8000f8e02ff */
[----:B---3--:R-:W-:-:S04]  /*00c0*/  UIADD3 UR7, UP0, UPT, -UR10, UR8, URZ ;  /* 0x000000080a077290 */ /* 0x008fc8000ff1e1ff */
[----:B------:R-:W-:Y:S02]  /*00d0*/  UIADD3.X UR4, UPT, UPT, ~UR11, UR9, URZ, UP0, !UPT ;  /* 0x000000090b047290 */ /* 0x000fe400087fe5ff */
[----:B------:R-:W-:-:S04]  /*00e0*/  UISETP.GE.U32.AND UP0, UPT, UR7, 0x1ee1, UPT ;  /* 0x00001ee10700788c */ /* 0x000fc8000bf06070 */
[----:B------:R-:W-:Y:S01]  /*00f0*/  UISETP.GE.U32.AND.EX UP0, UPT, UR4, URZ, UPT, UP0 ;  /* 0x000000ff0400728c */ /* 0x000fe2000bf06100 */
[----:B------:R-:W1:Y:S08]  /*0100*/  @!P0 LDC R39, c[0x0][0x3a8] ;  /* 0x0000ea00ff278b82 */ /* 0x000e700000000800 */
[----:B0-----:R-:W-:Y:S05]  /*0110*/  BRA.U !UP0, `(.L_x_224) ;  /* 0x0000001908f47547 */ /* 0x001fea000b800000 */
[----:B------:R-:W0:Y:S01]  /*0120*/  S2R R35, SR_TID.X ;  /* 0x0000000000237919 */ /* 0x000e220000002100 */
[----:B------:R-:W2:Y:S01]  /*0130*/  LDCU.64 UR4, c[0x0][0x380] ;  /* 0x00007000ff0477ac */ /* 0x000ea20008000a00 */
[C---:B0-----:R-:W-:Y:S02]  /*0140*/  LOP3.LUT R0, R35.reuse, 0x1f, RZ, 0xc0, !PT ;  /* 0x0000001f23007812 */ /* 0x041fe400078ec0ff */
[----:B------:R-:W-:-:S05]  /*0150*/  LOP3.LUT R3, R35, 0x3e0, RZ, 0xc0, !PT ;  /* 0x000003e023037812 */ /* 0x000fca00078ec0ff */
[----:B------:R-:W-:-:S05]  /*0160*/  IMAD R0, R3, 0x13, R0 ;  /* 0x0000001303007824 */ /* 0x000fca00078e0200 */
[----:B------:R-:W-:-:S05]  /*0170*/  IADD3 R0, P0, PT, R0, UR10, RZ ;  /* 0x0000000a00007c10 */ /* 0x000fca000ff1e0ff */
[----:B------:R-:W-:Y:S02]  /*0180*/  IMAD.X R3, RZ, RZ, UR11, P0 ;  /* 0x0000000bff037e24 */ /* 0x000fe400080e06ff */
[----:B------:R-:W-:-:S03]  /*0190*/  IMAD.SHL.U32 R31, R0, 0x4, RZ ;  /* 0x00000004001f7824 */ /* 0x000fc600078e00ff */
[----:B------:R-:W-:Y:S02]  /*01a0*/  SHF.L.U64.HI R30, R0, 0x2, R3 ;  /* 0x00000002001e7819 */ /* 0x000fe40000010203 */
[----:B--2---:R-:W-:-:S04]  /*01b0*/  IADD3 R2, P0, PT, R31, UR4, RZ ;  /* 0x000000041f027c10 */ /* 0x004fc8000ff1e0ff */
[----:B------:R-:W-:-:S05]  /*01c0*/  IADD3.X R3, PT, PT, R30, UR5, RZ, P0, !PT ;  /* 0x000000051e037c10 */ /* 0x000fca00087fe4ff */
[----:B------:R-:W2:Y:S04]  /*01d0*/  LDG.E R5, desc[UR12][R2.64] ;  /* 0x0000000c02057981 */ /* 0x000ea8000c1e1900 */
[----:B------:R-:W3:Y:S04]  /*01e0*/  LDG.E R7, desc[UR12][R2.64+0x80] ;  /* 0x0000800c02077981 */ /* 0x000ee8000c1e1900 */
[----:B------:R-:W4:Y:S04]  /*01f0*/  LDG.E R9, desc[UR12][R2.64+0x100] ;  /* 0x0001000c02097981 */ /* 0x000f28000c1e1900 */
        /* <DEDUP_REMOVED lines=15> */
[----:B------:R-:W4:Y:S01]  /*02f0*/  LDG.E R8, desc[UR12][R2.64+0x900] ;  /* 0x0009000c02087981 */ /* 0x000f22000c1e1900 */
[----:B------:R-:W0:Y:S01]  /*0300*/  S2UR UR5, SR_CgaCtaId ;  /* 0x00000000000579c3 */ /* 0x000e220000008800 */
[----:B------:R-:W-:Y:S01]  /*0310*/  SHF.R.U32.HI R36, RZ, 0x5, R35 ;  /* 0x00000005ff247819 */ /* 0x000fe20000011623 */
[----:B------:R-:W-:Y:S01]  /*0320*/  UMOV UR4, 0x400 ;  /* 0x0000040000047882 */ /* 0x000fe20000000000 */
[----:B------:R-:W1:Y:S01]  /*0330*/  S2R R37, SR_LANEID ;  /* 0x0000000000257919 */ /* 0x000e620000000000 */
[----:B------:R-:W-:Y:S01]  /*0340*/  UISETP.NE.AND UP0, UPT, UR6, URZ, UPT ;  /* 0x000000ff0600728c */ /* 0x000fe2000bf05270 */
[----:B------:R-:W-:Y:S01]  /*0350*/  BSSY.RECONVERGENT B0, `(.L_x_225) ;  /* 0x0000148000007945 */ /* 0x000fe20003800200 */
[----:B0-----:R-:W-:Y:S01]  /*0360*/  ULEA UR4, UR5, UR4, 0x18 ;  /* 0x0000000405047291 */ /* 0x001fe2000f8ec0ff */
[----:B-1----:R-:W-:-:S05]  /*0370*/  IMAD R34, R36, 0x260, R37 ;  /* 0x0000026024227824 */ /* 0x002fca00078e0225 */
[----:B------:R-:W-:-:S05]  /*0380*/  LEA R34, R34, UR4, 0x2 ;  /* 0x0000000422227c11 */ /* 0x000fca000f8e10ff */
[----:B------:R-:W-:Y:S01]  /*0390*/  IMAD R33, R37, 0x48, R34 ;  /* 0x0000004825217824 */ /* 0x000fe200078e0222 */
[----:B--2---:R0:W-:Y:S04]  /*03a0*/  STS [R34], R5 ;  /* 0x0000000522007388 */ /* 0x0041e80000000800 */
[----:B---3--:R0:W-:Y:S04]  /*03b0*/  STS [R34+0x80], R7 ;  /* 0x0000800722007388 */ /* 0x0081e80000000800 */
[----:B----4-:R0:W-:Y:S04]  /*03c0*/  STS [R34+0x100], R9 ;  /* 0x0001000922007388 */ /* 0x0101e80000000800 */
[----:B------:R0:W-:Y:S04]  /*03d0*/  STS [R34+0x180], R11 ;  /* 0x0001800b22007388 */ /* 0x0001e80000000800 */
        /* <DEDUP_REMOVED lines=14> */
[----:B------:R0:W-:Y:S01]  /*04c0*/  STS [R34+0x900], R8 ;  /* 0x0009000822007388 */ /* 0x0001e20000000800 */
[----:B------:R-:W-:-:S03]  /*04d0*/  NOP ;  /* 0x0000000000007918 */ /* 0x000fc60000000000 */
[----:B------:R0:W1:Y:S04]  /*04e0*/  LDS R32, [R33] ;  /* 0x0000000021207984 */ /* 0x0000680000000800 */
[----:B------:R0:W2:Y:S04]  /*04f0*/  LDS R29, [R33+0x4] ;  /* 0x00000400211d7984 */ /* 0x0000a80000000800 */
        /* <DEDUP_REMOVED lines=18> */
[----:B-1234-:R-:W-:Y:S05]  /*0620*/  BRA.U UP0, `(.L_x_226) ;  /* 0x0000000500247547 */ /* 0x01efea000b800000 */
[----:B0-----:R-:W-:Y:S02]  /*0630*/  IADD3 R8, PT, PT, R28, R29, R32 ;  /* 0x0000001d1c087210 */ /* 0x001fe40007ffe020 */
[C---:B------:R-:W-:Y:S02]  /*0640*/  ISETP.NE.AND P1, PT, R37.reuse, 0x1f, PT ;  /* 0x0000001f2500780c */ /* 0x040fe40003f25270 */
[----:B------:R-:W-:Y:S02]  /*0650*/  IADD3 R8, PT, PT, R26, R27, R8 ;  /* 0x0000001b1a087210 */ /* 0x000fe40007ffe008 */
[----:B------:R-:W-:Y:S02]  /*0660*/  ISETP.NE.AND P2, PT, R37, RZ, PT ;  /* 0x000000ff2500720c */ /* 0x000fe40003f45270 */
[----:B------:R-:W-:-:S04]  /*0670*/  IADD3 R8, PT, PT, R24, R25, R8 ;  /* 0x0000001918087210 */ /* 0x000fc80007ffe008 */
[----:B------:R-:W-:-:S03]  /*0680*/  IADD3 R8, PT, PT, R22, R23, R8 ;  /* 0x0000001716087210 */ /* 0x000fc60007ffe008 */
[----:B------:R-:W-:Y:S02]  /*0690*/  @!P1 LEA R42, R36, UR4, 0x2 ;  /* 0x00000004242a9c11 */ /* 0x000fe4000f8e10ff */
[----:B------:R-:W-:-:S04]  /*06a0*/  IADD3 R8, PT, PT, R20, R21, R8 ;  /* 0x0000001514087210 */ /* 0x000fc80007ffe008 */
[----:B------:R-:W-:-:S04]  /*06b0*/  IADD3 R8, PT, PT, R6, R7, R8 ;  /* 0x0000000706087210 */ /* 0x000fc80007ffe008 */
[----:B------:R-:W-:-:S04]  /*06c0*/  IADD3 R8, PT, PT, R4, R5, R8 ;  /* 0x0000000504087210 */ /* 0x000fc80007ffe008 */
[----:B------:R-:W-:-:S04]  /*06d0*/  IADD3 R8, PT, PT, R2, R3, R8 ;  /* 0x0000000302087210 */ /* 0x000fc80007ffe008 */
[----:B------:R-:W-:-:S05]  /*06e0*/  IADD3 R38, PT, PT, R9, R0, R8 ;  /* 0x0000000009267210 */ /* 0x000fca0007ffe008 */
        /* <DEDUP_REMOVED lines=14> */
[----:B------:R-:W-:Y:S02]  /*07d0*/  ISETP.NE.AND P1, PT, R36, 0xc, PT ;  /* 0x0000000c2400780c */ /* 0x000fe40003f25270 */
[----:B------:R-:W-:-:S03]  /*07e0*/  SEL R38, R38, RZ, P2 ;  /* 0x000000ff26267207 */ /* 0x000fc60001000000 */
[----:B------:R-:W0:Y:S04]  /*07f0*/  LDS.128 R8, [UR4+0x10] ;  /* 0x00001004ff087984 */ /* 0x000e280008000c00 */
[----:B------:R-:W1:Y:S04]  /*0800*/  LDS.128 R12, [UR4+0x20] ;  /* 0x00002004ff0c7984 */ /* 0x000e680008000c00 */
[----:B------:R-:W2:Y:S01]  /*0810*/  LDS.128 R16, [UR4+0x30] ;  /* 0x00003004ff107984 */ /* 0x000ea20008000c00 */
[----:B0-----:R-:W-:-:S04]  /*0820*/  IMAD.IADD R9, R8, 0x1, R9 ;  /* 0x0000000108097824 */ /* 0x001fc800078e0209 */
[----:B------:R-:W-:Y:S01]  /*0830*/  IMAD.IADD R10, R10, 0x1, R9 ;  /* 0x000000010a0a7824 */ /* 0x000fe200078e0209 */
[----:B------:R-:W-:Y:S02]  /*0840*/  SEL R8, R9, R8, !P0 ;  /* 0x0000000809087207 */ /* 0x000fe40004000000 */
[----:B------:R-:W-:Y:S01]  /*0850*/  ISETP.NE.AND P0, PT, R36, 0x3, PT ;  /* 0x000000032400780c */ /* 0x000fe20003f05270 */
[----:B------:R-:W-:-:S03]  /*0860*/  IMAD.IADD R11, R11, 0x1, R10 ;  /* 0x000000010b0b7824 */ /* 0x000fc600078e020a */
[----:B------:R-:W-:Y:S01]  /*0870*/  SEL R8, R10, R8, !P0 ;  /* 0x000000080a087207 */ /* 0x000fe20004000000 */
[----:B-1----:R-:W-:Y:S01]  /*0880*/  IMAD.IADD R12, R11, 0x1, R12 ;  /* 0x000000010b0c7824 */ /* 0x002fe200078e020c */
[----:B------:R-:W-:-:S03]  /*0890*/  ISETP.NE.AND P0, PT, R36, 0x4, PT ;  /* 0x000000042400780c */ /* 0x000fc60003f05270 */
[----:B------:R-:W-:Y:S01]  /*08a0*/  IMAD.IADD R13, R13, 0x1, R12 ;  /* 0x000000010d0d7824 */ /* 0x000fe200078e020c */
[----:B------:R-:W-:Y:S02]  /*08b0*/  SEL R8, R11, R8, !P0 ;  /* 0x000000080b087207 */ /* 0x000fe40004000000 */
[----:B------:R-:W-:Y:S01]  /*08c0*/  ISETP.NE.AND P0, PT, R36, 0x5, PT ;  /* 0x000000052400780c */ /* 0x000fe20003f05270 */
[----:B------:R-:W-:-:S03]  /*08d0*/  IMAD.IADD R14, R14, 0x1, R13 ;  /* 0x000000010e0e7824 */ /* 0x000fc600078e020d */
[----:B------:R-:W-:Y:S01]  /*08e0*/  SEL R8, R12, R8, !P0 ;  /* 0x000000080c087207 */ /* 0x000fe20004000000 */
[----:B------:R-:W-:Y:S01]  /*08f0*/  IMAD.IADD R15, R15, 0x1, R14 ;  /* 0x000000010f0f7824 */ /* 0x000fe200078e020e */
[----:B------:R-:W-:-:S03]  /*0900*/  ISETP.NE.AND P0, PT, R36, 0x6, PT ;  /* 0x000000062400780c */ /* 0x000fc60003f05270 */
[----:B--2---:R-:W-:Y:S01]  /*0910*/  IMAD.IADD R16, R15, 0x1, R16 ;  /* 0x000000010f107824 */ /* 0x004fe200078e0210 */
[----:B------:R-:W-:Y:S02]  /*0920*/  SEL R9, R13, R8, !P0 ;  /* 0x000000080d097207 */ /* 0x000fe40004000000 */
[----:B------:R-:W-:Y:S01]  /*0930*/  ISETP.NE.AND P0, PT, R36, 0x7, PT ;  /* 0x000000072400780c */ /* 0x000fe20003f05270 */
[----:B------:R-:W0:Y:S01]  /*0940*/  LDS R8, [UR4+0x40] ;  /* 0x00004004ff087984 */ /* 0x000e220008000800 */
[----:B------:R-:W-:Y:S02]  /*0950*/  IMAD.IADD R17, R17, 0x1, R16 ;  /* 0x0000000111117824 */ /* 0x000fe400078e0210 */
[----:B------:R-:W-:Y:S02]  /*0960*/  SEL R9, R14, R9, !P0 ;  /* 0x000000090e097207 */ /* 0x000fe40004000000 */
[----:B------:R-:W-:Y:S01]  /*0970*/  ISETP.NE.AND P0, PT, R36, 0x8, PT ;  /* 0x000000082400780c */ /* 0x000fe20003f05270 */
[----:B------:R-:W-:-:S03]  /*0980*/  IMAD.IADD R18, R18, 0x1, R17 ;  /* 0x0000000112127824 */ /* 0x000fc600078e0211 */
[----:B------:R-:W-:Y:S02]  /*0990*/  SEL R9, R15, R9, !P0 ;  /* 0x000000090f097207 */ /* 0x000fe40004000000 */
[----:B------:R-:W-:-:S04]  /*09a0*/  ISETP.NE.AND P0, PT, R36, 0x9, PT ;  /* 0x000000092400780c */ /* 0x000fc80003f05270 */
[----:B------:R-:W-:Y:S02]  /*09b0*/  SEL R9, R16, R9, !P0 ;  /* 0x0000000910097207 */ /* 0x000fe40004000000 */
[----:B------:R-:W-:-:S04]  /*09c0*/  ISETP.NE.AND P0, PT, R36, 0xa, PT ;  /* 0x0000000a2400780c */ /* 0x000fc80003f05270 */
[----:B------:R-:W-:Y:S02]  /*09d0*/  SEL R9, R17, R9, !P0 ;  /* 0x0000000911097207 */ /* 0x000fe40004000000 */
[----:B------:R-:W-:-:S04]  /*09e0*/  ISETP.NE.AND P0, PT, R36, 0xb, PT ;  /* 0x0000000b2400780c */ /* 0x000fc80003f05270 */
[----:B------:R-:W-:Y:S01]  /*09f0*/  SEL R9, R18, R9, !P0 ;  /* 0x0000000912097207 */ /* 0x000fe20004000000 */
[----:B------:R-:W-:Y:S01]  /*0a00*/  IMAD.IADD R18, R19, 0x1, R18 ;  /* 0x0000000113127824 */ /* 0x000fe200078e0212 */
[----:B------:R-:W-:-:S04]  /*0a10*/  ISETP.GE.U32.AND P0, PT, R35, 0x20, PT ;  /* 0x000000202300780c */ /* 0x000fc80003f06070 */
[C---:B------:R-:W-:Y:S02]  /*0a20*/  SEL R9, R18.reuse, R9, !P1 ;  /* 0x0000000912097207 */ /* 0x040fe40004800000 */
[----:B------:R-:W-:Y:S02]  /*0a30*/  ISETP.NE.AND P1, PT, R35, RZ, PT ;  /* 0x000000ff2300720c */ /* 0x000fe40003f25270 */
[----:B------:R-:W-:Y:S02]  /*0a40*/  SEL R10, R9, RZ, P0 ;  /* 0x000000ff090a7207 */ /* 0x000fe40000000000 */
[--C-:B0----5:R-:W-:Y:S02]  /*0a50*/  IADD3 R9, PT, PT, R18, R8, R39.reuse ;  /* 0x0000000812097210 */ /* 0x121fe40007ffe027 */
[----:B------:R-:W-:-:S07]  /*0a60*/  IADD3 R38, PT, PT, R10, R38, R39 ;  /* 0x000000260a267210 */ /* 0x000fce0007ffe027 */
[----:B------:R-:W-:Y:S05]  /*0a70*/  @P1 BRA `(.L_x_227) ;  /* 0x0000000c00541947 */ /* 0x000fea0003800000 */
[----:B------:R-:W0:Y:S01]  /*0a80*/  LDC.64 R10, c[0x0][0x390] ;  /* 0x0000e400ff0a7b82 */ /* 0x000e220000000a00 */
[----:B------:R-:W-:-:S05]  /*0a90*/  IMAD.MOV.U32 R8, RZ, RZ, 0x65 ;  /* 0x00000065ff087424 */ /* 0x000fca00078e00ff */
[----:B0-----:R0:W-:Y:S01]  /*0aa0*/  ST.E.64.STRONG.GPU desc[UR12][R10.64+0x100], R8 ;  /* 0x000100080a007985 */ /* 0x0011e2000c10fb0c */
[----:B------:R-:W-:Y:S05]  /*0ab0*/  BRA `(.L_x_227) ;  /* 0x0000000c00447947 */ /* 0x000fea0003800000 */
.L_x_226:
        /* <DEDUP_REMOVED lines=20> */
[----:B-----5:R-:W0:Y:S02]  /*0c00*/  SHFL.UP P0, R39, R40, 0x10, RZ ;  /* 0x0600000028277989 */ /* 0x020e2400000000ff */
[----:B0-----:R-:W-:Y:S01]  /*0c10*/  @P0 IMAD.IADD R39, R40, 0x1, R39 ;  /* 0x0000000128270824 */ /* 0x001fe200078e0227 */
[----:B------:R-:W-:-:S04]  /*0c20*/  ISETP.NE.AND P0, PT, R36, 0x2, PT ;  /* 0x000000022400780c */ /* 0x000fc80003f05270 */
[----:B------:R-:W-:Y:S01]  /*0c30*/  @!P1 STS [R42+0x10], R39 ;  /* 0x000010272a009388 */ /* 0x000fe20000000800 */
[----:B------:R-:W-:Y:S01]  /*0c40*/  BAR.SYNC.DEFER_BLOCKING 0x0 ;  /* 0x0000000000007b1d */ /* 0x000fe20000010000 */
[----:B------:R-:W-:-:S05]  /*0c50*/  ISETP.NE.AND P1, PT, R36, 0xc, PT ;  /* 0x0000000c2400780c */ /* 0x000fca0003f25270 */
[----:B------:R-:W0:Y:S04]  /*0c60*/  LDS.128 R8, [UR4+0x10] ;  /* 0x00001004ff087984 */ /* 0x000e280008000c00 */
[----:B------:R-:W1:Y:S04]  /*0c70*/  LDS.128 R12, [UR4+0x20] ;  /* 0x00002004ff0c7984 */ /* 0x000e680008000c00 */
[----:B------:R-:W2:Y:S01]  /*0c80*/  LDS.128 R16, [UR4+0x30] ;  /* 0x00003004ff107984 */ /* 0x000ea20008000c00 */
[----:B0-----:R-:W-:-:S04]  /*0c90*/  IMAD.IADD R9, R8, 0x1, R9 ;  /* 0x0000000108097824 */ /* 0x001fc800078e0209 */
[----:B------:R-:W-:Y:S01]  /*0ca0*/  IMAD.IADD R10, R10, 0x1, R9 ;  /* 0x000000010a0a7824 */ /* 0x000fe200078e0209 */
[----:B------:R-:W-:Y:S02]  /*0cb0*/  SEL R8, R9, R8, !P0 ;  /* 0x0000000809087207 */ /* 0x000fe40004000000 */
[----:B------:R-:W-:Y:S01]  /*0cc0*/  ISETP.NE.AND P0, PT, R36, 0x3, PT ;  /* 0x000000032400780c */ /* 0x000fe20003f05270 */
[----:B------:R-:W-:Y:S01]  /*0cd0*/  IMAD.IADD R11, R11, 0x1, R10 ;  /* 0x000000010b0b7824 */ /* 0x000fe200078e020a */
[----:B------:R-:W0:Y:S02]  /*0ce0*/  LDS R9, [UR4+0x40] ;  /* 0x00004004ff097984 */ /* 0x000e240008000800 */
        /* <DEDUP_REMOVED lines=13> */
[----:B------:R-:W-:-:S03]  /*0dc0*/  IMAD.IADD R17, R17, 0x1, R16 ;  /* 0x0000000111117824 */ /* 0x000fc600078e0210 */
[----:B------:R-:W-:Y:S01]  /*0dd0*/  SEL R8, R14, R8, !P0 ;  /* 0x000000080e087207 */ /* 0x000fe20004000000 */
[----:B------:R-:W-:Y:S01]  /*0de0*/  IMAD.IADD R18, R18, 0x1, R17 ;  /* 0x0000000112127824 */ /* 0x000fe200078e0211 */
[----:B------:R-:W-:-:S03]  /*0df0*/  ISETP.NE.AND P0, PT, R36, 0x8, PT ;  /* 0x000000082400780c */ /* 0x000fc60003f05270 */
[----:B------:R-:W-:Y:S01]  /*0e00*/  IMAD.IADD R19, R19, 0x1, R18 ;  /* 0x0000000113137824 */ /* 0x000fe200078e0212 */
[----:B------:R-:W-:Y:S02]  /*0e10*/  SEL R8, R15, R8, !P0 ;  /* 0x000000080f087207 */ /* 0x000fe40004000000 */
[----:B------:R-:W-:-:S04]  /*0e20*/  ISETP.NE.AND P0, PT, R36, 0x9, PT ;  /* 0x000000092400780c */ /* 0x000fc80003f05270 */
[----:B------:R-:W-:Y:S02]  /*0e30*/  SEL R8, R16, R8, !P0 ;  /* 0x0000000810087207 */ /* 0x000fe40004000000 */
[----:B------:R-:W-:Y:S01]  /*0e40*/  ISETP.NE.AND P0, PT, R36, 0xa, PT ;  /* 0x0000000a2400780c */ /* 0x000fe20003f05270 */
[----:B0-----:R-:W-:-:S03]  /*0e50*/  IMAD.IADD R9, R19, 0x1, R9 ;  /* 0x0000000113097824 */ /* 0x001fc600078e0209 */
[----:B------:R-:W-:Y:S01]  /*0e60*/  SEL R8, R17, R8, !P0 ;  /* 0x0000000811087207 */ /* 0x000fe20004000000 */
[----:B------:R-:W-:Y:S01]  /*0e70*/  IMAD.IADD R17, R39, 0x1, -R38 ;  /* 0x0000000127117824 */ /* 0x000fe200078e0a26 */
[----:B------:R-:W-:-:S04]  /*0e80*/  ISETP.NE.AND P0, PT, R36, 0xb, PT ;  /* 0x0000000b2400780c */ /* 0x000fc80003f05270 */
[----:B------:R-:W-:Y:S02]  /*0e90*/  SEL R8, R18, R8, !P0 ;  /* 0x0000000812087207 */ /* 0x000fe40004000000 */
[----:B------:R-:W-:Y:S02]  /*0ea0*/  ISETP.GT.U32.AND P0, PT, R35, 0x1f, PT ;  /* 0x0000001f2300780c */ /* 0x000fe40003f04070 */
[----:B------:R-:W-:Y:S02]  /*0eb0*/  SEL R11, R17, RZ, P2 ;  /* 0x000000ff110b7207 */ /* 0x000fe40001000000 */
[----:B------:R-:W-:Y:S02]  /*0ec0*/  SEL R8, R19, R8, !P1 ;  /* 0x0000000813087207 */ /* 0x000fe40004800000 */
[----:B------:R-:W-:-:S03]  /*0ed0*/  ISETP.GE.U32.AND P1, PT, R35, 0x20, PT ;  /* 0x000000202300780c */ /* 0x000fc60003f26070 */
[----:B------:R-:W-:-:S05]  /*0ee0*/  IMAD.IADD R38, R8, 0x1, R11 ;  /* 0x0000000108267824 */ /* 0x000fca00078e020b */
[----:B------:R-:W-:Y:S01]  /*0ef0*/  SEL R17, R17, R38, !P1 ;  /* 0x0000002611117207 */ /* 0x000fe20004800000 */
[----:B------:R-:W-:Y:S06]  /*0f00*/  @P0 BRA `(.L_x_228) ;  /* 0x00000008000c0947 */ /* 0x000fec0003800000 */
[----:B------:R-:W0:Y:S01]  /*0f10*/  LDC.64 R14, c[0x0][0x390] ;  /* 0x0000e400ff0e7b82 */ /* 0x000e220000000a00 */
[----:B------:R-:W-:Y:S01]  /*0f20*/  ISETP.NE.AND P1, PT, R35, RZ, PT ;  /* 0x000000ff2300720c */ /* 0x000fe20003f25270 */
[----:B------:R-:W-:Y:S01]  /*0f30*/  IMAD.U32 R45, RZ, RZ, UR6 ;  /* 0x00000006ff2d7e24 */ /* 0x000fe2000f8e00ff */
[----:B------:R-:W-:-:S05]  /*0f40*/  LOP3.LUT R18, RZ, R35, RZ, 0x33, !PT ;  /* 0x00000023ff127212 */ /* 0x000fca00078e33ff */
[----:B------:R-:W-:-:S06]  /*0f50*/  VIADD R18, R18, UR6 ;  /* 0x0000000612127c36 */ /* 0x000fcc0008000000 */
[----:B------:R-:W-:Y:S01]  /*0f60*/  @!P1 IMAD.MOV.U32 R8, RZ, RZ, 0x64 ;  /* 0x00000064ff089424 */ /* 0x000fe200078e00ff */
[----:B------:R1:W-:Y:S01]  /*0f70*/  @!P1 STS [UR4+0xc], R9 ;  /* 0x00000c09ff009988 */ /* 0x0003e20008000804 */
[----:B0-----:R-:W-:-:S04]  /*0f80*/  IMAD.WIDE R44, R45, 0x8, R14 ;  /* 0x000000082d2c7825 */ /* 0x001fc800078e020e */
[----:B------:R-:W-:Y:S01]  /*0f90*/  IMAD.WIDE R14, R18, 0x8, R14 ;  /* 0x00000008120e7825 */ /* 0x000fe200078e020e */
[----:B------:R1:W-:Y:S01]  /*0fa0*/  @!P1 ST.E.64.STRONG.GPU desc[UR12][R44.64+0x100], R8 ;  /* 0x000100082c009985 */ /* 0x0003e2000c10fb0c */
[----:B------:R-:W-:Y:S05]  /*0fb0*/  NANOSLEEP 0x226 ;  /* 0x000002260000795d */ /* 0x000fea0003800000 */
[----:B------:R-:W2:Y:S01]  /*0fc0*/  LD.E.64.STRONG.GPU R12, desc[UR12][R14.64+0x100] ;  /* 0x0001000c0e0c7980 */ /* 0x000ea2000c10fb00 */
[----:B------:R-:W-:Y:S01]  /*0fd0*/  UMOV UR5, 0xffffffff ;  /* 0xffffffff00057882 */ /* 0x000fe20000000000 */
[----:B--2---:R-:W-:Y:S02]  /*0fe0*/  ISETP.NE.AND P0, PT, R12, 0x63, PT ;  /* 0x000000630c00780c */ /* 0x004fe40003f05270 */
[----:B-1----:R-:W-:Y:S11]  /*0ff0*/  BRA.DIV UR5, `(.L_x_229) ;  /* 0x0000002e05bc7947 */ /* 0x002ff6000b800000 */
[----:B------:R-:W-:-:S13]  /*1000*/  VOTE.ANY P0, !P0 ;  /* 0x0000000000ff7806 */ /* 0x000fda0004000100 */
.L_x_258:
[----:B------:R-:W-:Y:S05]  /*1010*/  @!P0 BRA `(.L_x_230) ;  /* 0x0000000000248947 */ /* 0x000fea0003800000 */
[----:B------:R-:W-:-:S07]  /*1020*/  IMAD.MOV.U32 R8, RZ, RZ, 0x1de ;  /* 0x000001deff087424 */ /* 0x000fce00078e00ff */
.L_x_232:
[----:B------:R-:W-:Y:S05]  /*1030*/  NANOSLEEP R8 ;  /* 0x000000080000735d */ /* 0x000fea0003800000 */
[----:B------:R-:W2:Y:S01]  /*1040*/  LD.E.64.STRONG.GPU R12, desc[UR12][R14.64+0x100] ;  /* 0x0001000c0e0c7980 */ /* 0x000ea2000c10fb00 */
[----:B------:R-:W-:Y:S01]  /*1050*/  UMOV UR5, 0xffffffff ;  /* 0xffffffff00057882 */ /* 0x000fe20000000000 */
[----:B------:R-:W-:Y:S02]  /*1060*/  SHF.R.U32.HI R8, RZ, 0x1, R8 ;  /* 0x00000001ff087819 */ /* 0x000fe40000011608 */
[----:B--2---:R-:W-:Y:S01]  /*1070*/  ISETP.NE.AND P0, PT, R12, 0x63, PT ;  /* 0x000000630c00780c */ /* 0x004fe20003f05270 */
[----:B------:R-:W-:-:S12]  /*1080*/  BRA.DIV UR5, `(.L_x_231) ;  /* 0x0000002e05b87947 */ /* 0x000fd8000b800000 */
[----:B------:R-:W-:-:S13]  /*1090*/  VOTE.ANY P0, !P0 ;  /* 0x0000000000ff7806 */ /* 0x000fda0004000100 */
.L_x_261:
[----:B------:R-:W-:Y:S05]  /*10a0*/  @P0 BRA `(.L_x_232) ;  /* 0xfffffffc00e00947 */ /* 0x000fea000383ffff */
.L_x_230:
[----:B------:R-:W-:Y:S01]  /*10b0*/  UMOV UR5, 0xffffffff ;  /* 0xffffffff00057882 */ /* 0x000fe20000000000 */
[----:B------:R-:W-:Y:S02]  /*10c0*/  ISETP.NE.AND P0, PT, R12, 0x65, PT ;  /* 0x000000650c00780c */ /* 0x000fe40003f05270 */
[----:B------:R-:W-:Y:S11]  /*10d0*/  BRA.DIV UR5, `(.L_x_233) ;  /* 0x0000002e05c47947 */ /* 0x000ff6000b800000 */
[----:B------:R-:W0:Y:S01]  /*10e0*/  S2R R8, SR_GEMASK ;  /* 0x0000000000087919 */ /* 0x000e220000003c00 */
[----:B------:R-:W-:Y:S01]  /*10f0*/  VOTE.ANY R10, PT, !P0 ;  /* 0x00000000000a7806 */ /* 0x000fe200040e0100 */
[C---:B------:R-:W-:Y:S02]  /*1100*/  VIADD R38, R37.reuse, 0x2 ;  /* 0x0000000225267836 */ /* 0x040fe40000000000 */
[----:B------:R-:W-:Y:S01]  /*1110*/  VIADD R39, R37, 0x10 ;  /* 0x0000001025277836 */ /* 0x000fe20000000000 */
[----:B0-----:R-:W-:-:S05]  /*1120*/  LOP3.LUT R10, R10, 0x80000000, R8, 0xec, !PT ;  /* 0x800000000a0a7812 */ /* 0x001fca00078eec08 */
[----:B------:R-:W-:-:S05]  /*1130*/  VIADD R11, R10, 0xffffffff ;  /* 0xffffffff0a0b7836 */ /* 0x000fca0000000000 */
[----:B------:R-:W-:-:S04]  /*1140*/  LOP3.LUT R11, R10, R11, RZ, 0xc, !PT ;  /* 0x0000000b0a0b7212 */ /* 0x000fc800078e0cff */
[----:B------:R-:W0:Y:S02]  /*1150*/  POPC R15, R11 ;  /* 0x0000000b000f7309 */ /* 0x000e240000000000 */
[----:B0-----:R-:W0:Y:S01]  /*1160*/  SHFL.DOWN PT, R16, R13, 0x1, R15 ;  /* 0x082000000d107989 */ /* 0x001e2200000e000f */
[-C--:B------:R-:W-:Y:S02]  /*1170*/  ISETP.GE.AND P0, PT, R37, R15.reuse, PT ;  /* 0x0000000f2500720c */ /* 0x080fe40003f06270 */
[-C--:B------:R-:W-:Y:S02]  /*1180*/  ISETP.GT.AND P2, PT, R39, R15.reuse, PT ;  /* 0x0000000f2700720c */ /* 0x080fe40003f44270 */
[----:B0-----:R-:W-:Y:S02]  /*1190*/  SEL R16, R16, RZ, !P0 ;  /* 0x000000ff10107207 */ /* 0x001fe40004000000 */
[----:B------:R-:W-:-:S03]  /*11a0*/  ISETP.GT.AND P0, PT, R38, R15, PT ;  /* 0x0000000f2600720c */ /* 0x000fc60003f04270 */
[----:B------:R-:W-:-:S05]  /*11b0*/  IMAD.IADD R36, R16, 0x1, R13 ;  /* 0x0000000110247824 */ /* 0x000fca00078e020d */
[----:B------:R-:W0:Y:S02]  /*11c0*/  SHFL.DOWN PT, R16, R36, 0x2, R15 ;  /* 0x0840000024107989 */ /* 0x000e2400000e000f */
[----:B0-----:R-:W-:-:S05]  /*11d0*/  SEL R19, R16, RZ, !P0 ;  /* 0x000000ff10137207 */ /* 0x001fca0004000000 */
[----:B------:R-:W-:Y:S02]  /*11e0*/  IMAD.IADD R40, R36, 0x1, R19 ;  /* 0x0000000124287824 */ /* 0x000fe400078e0213 */
[C---:B------:R-:W-:Y:S02]  /*11f0*/  VIADD R19, R37.reuse, 0x4 ;  /* 0x0000000425137836 */ /* 0x040fe40000000000 */
[----:B------:R-:W-:Y:S01]  /*1200*/  VIADD R36, R37, 0x8 ;  /* 0x0000000825247836 */ /* 0x000fe20000000000 */
[----:B------:R-:W0:Y:S02]  /*1210*/  SHFL.DOWN PT, R16, R40, 0x4, R15 ;  /* 0x0880000028107989 */ /* 0x000e2400000e000f */
[----:B------:R-:W-:-:S04]  /*1220*/  ISETP.GT.AND P0, PT, R19, R15, PT ;  /* 0x0000000f1300720c */ /* 0x000fc80003f04270 */
[----:B0-----:R-:W-:Y:S02]  /*1230*/  SEL R11, R16, RZ, !P0 ;  /* 0x000000ff100b7207 */ /* 0x001fe40004000000 */
[----:B------:R-:W-:-:S03]  /*1240*/  ISETP.GT.AND P0, PT, R36, R15, PT ;  /* 0x0000000f2400720c */ /* 0x000fc60003f04270 */
[----:B------:R-:W-:Y:S02]  /*1250*/  IMAD.IADD R42, R40, 0x1, R11 ;  /* 0x00000001282a7824 */ /* 0x000fe400078e020b */
[----:B------:R-:W0:Y:S03]  /*1260*/  LDC.64 R10, c[0x0][0x390] ;  /* 0x0000e400ff0a7b82 */ /* 0x000e260000000a00 */
[----:B------:R-:W1:Y:S02]  /*1270*/  SHFL.DOWN PT, R16, R42, 0x8, R15 ;  /* 0x090000002a107989 */ /* 0x000e6400000e000f */
[----:B-1----:R-:W-:Y:S02]  /*1280*/  SEL R41, R16, RZ, !P0 ;  /* 0x000000ff10297207 */ /* 0x002fe40004000000 */
[----:B------:R-:W-:-:S03]  /*1290*/  ISETP.NE.AND P0, PT, R12, 0x65, PT ;  /* 0x000000650c00780c */ /* 0x000fc60003f05270 */
[----:B------:R-:W-:Y:S01]  /*12a0*/  IMAD.IADD R41, R42, 0x1, R41 ;  /* 0x000000012a297824 */ /* 0x000fe200078e0229 */
[----:B0-----:R-:W-:-:S04]  /*12b0*/  IADD3 R42, P3, PT, R10, 0x100, RZ ;  /* 0x000001000a2a7810 */ /* 0x001fc80007f7e0ff */
[----:B------:R-:W0:Y:S01]  /*12c0*/  SHFL.DOWN PT, R16, R41, 0x10, R15 ;  /* 0x0a00000029107989 */ /* 0x000e2200000e000f */
[----:B------:R-:W-:-:S04]  /*12d0*/  IMAD.X R43, RZ, RZ, R11, P3 ;  /* 0x000000ffff2b7224 */ /* 0x000fc800018e060b */
[----:B------:R-:W-:Y:S02]  /*12e0*/  VOTE.ALL P0, P0 ;  /* 0x0000000000ff7806 */ /* 0x000fe40000000000 */
[----:B0-----:R-:W-:-:S05]  /*12f0*/  SEL R16, R16, RZ, !P2 ;  /* 0x000000ff10107207 */ /* 0x001fca0005000000 */
[----:B------:R-:W-:-:S07]  /*1300*/  IMAD.IADD R40, R41, 0x1, R16 ;  /* 0x0000000129287824 */ /* 0x000fce00078e0210 */
.L_x_270:
[----:B------:R-:W-:Y:S05]  /*1310*/  @!P0 BRA `(.L_x_234) ;  /* 0x0000000000cc8947 */ /* 0x000fea0003800000 */
[----:B------:R-:W-:-:S07]  /*1320*/  IMAD.MOV.U32 R11, RZ, RZ, 0x1de ;  /* 0x000001deff0b7424 */ /* 0x000fce00078e00ff */
.L_x_240:
[----:B------:R-:W-:-:S05]  /*1330*/  IMAD.WIDE R14, R18, 0x8, R42 ;  /* 0x00000008120e7825 */ /* 0x000fca00078e022a */
[----:B------:R-:W2:Y:S01]  /*1340*/  LD.E.64.STRONG.GPU R12, desc[UR12][R14.64+-0x100] ;  /* 0xffff000c0e0c7980 */ /* 0x000ea2000c10fb00 */
[----:B------:R-:W-:Y:S05]  /*1350*/  YIELD ;  /* 0x0000000000007946 */ /* 0x000fea0003800000 */
[----:B------:R-:W-:Y:S01]  /*1360*/  UMOV UR5, 0xffffffff ;  /* 0xffffffff00057882 */ /* 0x000fe20000000000 */
[----:B------:R-:W-:Y:S02]  /*1370*/  SHF.R.U32.HI R11, RZ, 0x1, R11 ;  /* 0x00000001ff0b7819 */ /* 0x000fe4000001160b */
[----:B--2---:R-:W-:Y:S01]  /*1380*/  ISETP.NE.AND P0, PT, R12, 0x63, PT ;  /* 0x000000630c00780c */ /* 0x004fe20003f05270 */
[----:B------:R-:W-:-:S12]  /*1390*/  BRA.DIV UR5, `(.L_x_235) ;  /* 0x0000003205147947 */ /* 0x000fd8000b800000 */
[----:B------:R-:W-:-:S13]  /*13a0*/  VOTE.ANY P0, !P0 ;  /* 0x0000000000ff7806 */ /* 0x000fda0004000100 */
.L_x_273:
[----:B------:R-:W-:Y:S05]  /*13b0*/  @!P0 BRA `(.L_x_236) ;  /* 0x0000000000248947 */ /* 0x000fea0003800000 */
[----:B------:R-:W-:-:S07]  /*13c0*/  IMAD.MOV.U32 R16, RZ, RZ, R11 ;  /* 0x000000ffff107224 */ /* 0x000fce00078e000b */
.L_x_238:
[----:B------:R-:W-:Y:S05]  /*13d0*/  NANOSLEEP R16 ;  /* 0x000000100000735d */ /* 0x000fea0003800000 */
[----:B------:R-:W2:Y:S01]  /*13e0*/  LD.E.64.STRONG.GPU R12, desc[UR12][R14.64+-0x100] ;  /* 0xffff000c0e0c7980 */ /* 0x000ea2000c10fb00 */
[----:B------:R-:W-:Y:S01]  /*13f0*/  UMOV UR5, 0xffffffff ;  /* 0xffffffff00057882 */ /* 0x000fe20000000000 */
[----:B------:R-:W-:Y:S02]  /*1400*/  SHF.R.U32.HI R16, RZ, 0x1, R16 ;  /* 0x00000001ff107819 */ /* 0x000fe40000011610 */
[----:B--2---:R-:W-:Y:S01]  /*1410*/  ISETP.NE.AND P0, PT, R12, 0x63, PT ;  /* 0x000000630c00780c */ /* 0x004fe20003f05270 */
[----:B------:R-:W-:-:S12]  /*1420*/  BRA.DIV UR5, `(.L_x_237) ;  /* 0x0000003205107947 */ /* 0x000fd8000b800000 */
[----:B------:R-:W-:-:S13]  /*1430*/  VOTE.ANY P0, !P0 ;  /* 0x0000000000ff7806 */ /* 0x000fda0004000100 */
.L_x_276:
[----:B------:R-:W-:Y:S05]  /*1440*/  @P0 BRA `(.L_x_238) ;  /* 0xfffffffc00e00947 */ /* 0x000fea000383ffff */
.L_x_236:
[----:B------:R-:W-:Y:S01]  /*1450*/  UMOV UR5, 0xffffffff ;  /* 0xffffffff00057882 */ /* 0x000fe20000000000 */
[----:B------:R-:W-:Y:S02]  /*1460*/  ISETP.NE.AND P0, PT, R12, 0x65, PT ;  /* 0x000000650c00780c */ /* 0x000fe40003f05270 */
[----:B------:R-:W-:Y:S11]  /*1470*/  BRA.DIV UR5, `(.L_x_239) ;  /* 0x00000032051c7947 */ /* 0x000ff6000b800000 */
[----:B------:R-:W-:Y:S01]  /*1480*/  VOTE.ANY R10, PT, !P0 ;  /* 0x00000000000a7806 */ /* 0x000fe200040e0100 */
[----:B------:R-:W-:-:S03]  /*1490*/  VIADD R18, R18, 0xffffffe0 ;  /* 0xffffffe012127836 */ /* 0x000fc60000000000 */
[----:B------:R-:W-:-:S05]  /*14a0*/  LOP3.LUT R10, R10, 0x80000000, R8, 0xec, !PT ;  /* 0x800000000a0a7812 */ /* 0x000fca00078eec08 */
[----:B------:R-:W-:-:S05]  /*14b0*/  VIADD R15, R10, 0xffffffff ;  /* 0xffffffff0a0f7836 */ /* 0x000fca0000000000 */
[----:B------:R-:W-:-:S06]  /*14c0*/  LOP3.LUT R15, R10, R15, RZ, 0xc, !PT ;  /* 0x0000000f0a0f7212 */ /* 0x000fcc00078e0cff */
        /* <DEDUP_REMOVED lines=17> */
[----:B------:R-:W-:-:S03]  /*15e0*/  ISETP.NE.AND P0, PT, R12, 0x65, PT ;  /* 0x000000650c00780c */ /* 0x000fc60003f05270 */
[----:B------:R-:W-:-:S05]  /*15f0*/  IMAD.IADD R41, R13, 0x1, R16 ;  /* 0x000000010d297824 */ /* 0x000fca00078e0210 */
[----:B------:R-:W0:Y:S05]  /*1600*/  SHFL.DOWN PT, R16, R41, 0x10, R15 ;  /* 0x0a00000029107989 */ /* 0x000e2a00000e000f */
[----:B------:R-:W-:Y:S02]  /*1610*/  VOTE.ALL P0, P0 ;  /* 0x0000000000ff7806 */ /* 0x000fe40000000000 */
[----:B0-----:R-:W-:-:S04]  /*1620*/  SEL R16, R16, RZ, !P2 ;  /* 0x000000ff10107207 */ /* 0x001fc80005000000 */
[----:B------:R-:W-:-:S07]  /*1630*/  IADD3 R40, PT, PT, R41, R16, R40 ;  /* 0x0000001029287210 */ /* 0x000fce0007ffe028 */
.L_x_285:
[----:B------:R-:W-:Y:S05]  /*1640*/  @P0 BRA `(.L_x_240) ;  /* 0xfffffffc00380947 */ /* 0x000fea000383ffff */
.L_x_234:
[----:B------:R-:W-:Y:S01]  /*1650*/  ISETP.NE.AND P0, PT, R37, RZ, PT ;  /* 0x000000ff2500720c */ /* 0x000fe20003f05270 */
[----:B------:R-:W0:Y:S01]  /*1660*/  @!P1 S2R R11, SR_CgaCtaId ;  /* 0x00000000000b9919 */ /* 0x000e220000008800 */
[----:B------:R-:W-:Y:S01]  /*1670*/  @!P1 MOV R10, 0x400 ;  /* 0x00000400000a9802 */ /* 0x000fe20000000f00 */
[----:B------:R-:W-:Y:S02]  /*1680*/  @!P1 IMAD.IADD R9, R9, 0x1, R40 ;  /* 0x0000000109099824 */ /* 0x000fe400078e0228 */
[----:B------:R-:W-:Y:S02]  /*1690*/  @!P1 IMAD.MOV.U32 R8, RZ, RZ, 0x65 ;  /* 0x00000065ff089424 */ /* 0x000fe400078e00ff */
[----:B------:R-:W-:-:S03]  /*16a0*/  IMAD.MOV.U32 R38, RZ, RZ, R17 ;  /* 0x000000ffff267224 */ /* 0x000fc600078e0011 */
[----:B------:R1:W-:Y:S03]  /*16b0*/  @!P1 ST.E.64.STRONG.GPU desc[UR12][R44.64+0x100], R8 ;  /* 0x000100082c009985 */ /* 0x0003e6000c10fb0c */
[----:B------:R-:W-:Y:S01]  /*16c0*/  @!P0 MOV R12, 0x400 ;  /* 0x00000400000c8802 */ /* 0x000fe20000000f00 */
[----:B------:R-:W2:Y:S01]  /*16d0*/  @!P0 S2R R13, SR_CgaCtaId ;  /* 0x00000000000d8919 */ /* 0x000ea20000008800 */
[----:B------:R-:W-:Y:S01]  /*16e0*/  @!P0 IMAD.MOV.U32 R38, RZ, RZ, R40 ;  /* 0x000000ffff268224 */ /* 0x000fe200078e0028 */
[----:B0-----:R-:W-:-:S05]  /*16f0*/  @!P1 LEA R10, R11, R10, 0x18 ;  /* 0x0000000a0b0a9211 */ /* 0x001fca00078ec0ff */
[----:B------:R1:W-:Y:S04]  /*1700*/  @!P1 STS [R10+0x8], R9 ;  /* 0x000008090a009388 */ /* 0x0003e80000000800 */
[----:B------:R1:W-:Y:S01]  /*1710*/  @!P1 STS [R10+0x4], R40 ;  /* 0x000004280a009388 */ /* 0x0003e20000000800 */
[----:B--2---:R-:W-:-:S05]  /*1720*/  @!P0 LEA R13, R13, R12, 0x18 ;  /* 0x0000000c0d0d8211 */ /* 0x004fca00078ec0ff */
[----:B------:R1:W-:Y:S02]  /*1730*/  @!P0 STS [R13+0x54], R40 ;  /* 0x000054280d008388 */ /* 0x0003e40000000800 */
.L_x_228:
[----:B------:R-:W-:Y:S05]  /*1740*/  WARPSYNC.ALL ;  /* 0x0000000000007948 */ /* 0x000fea0003800000 */
[----:B------:R-:W0:Y:S08]  /*1750*/  S2UR UR7, SR_CgaCtaId ;  /* 0x00000000000779c3 */ /* 0x000e300000008800 */
[----:B------:R-:W-:Y:S01]  /*1760*/  BAR.SYNC.DEFER_BLOCKING 0x0 ;  /* 0x0000000000007b1d */ /* 0x000fe20000010000 */
[----:B------:R-:W-:-:S05]  /*1770*/  ISETP.NE.AND P0, PT, R35, RZ, PT ;  /* 0x000000ff2300720c */ /* 0x000fca0003f05270 */
[----:B------:R-:W-:Y:S02]  /*1780*/  UMOV UR5, 0x400 ;  /* 0x0000040000057882 */ /* 0x000fe40000000000 */
[----:B0-----:R-:W-:-:S09]  /*1790*/  ULEA UR5, UR7, UR5, 0x18 ;  /* 0x0000000507057291 */ /* 0x001fd2000f8ec0ff */
[----:B-1----:R-:W0:Y:S02]  /*17a0*/  LDS R8, [UR5+0x54] ;  /* 0x00005405ff087984 */ /* 0x002e240008000800 */
[----:B0-----:R-:W-:-:S05]  /*17b0*/  SEL R9, R8, RZ, P0 ;  /* 0x000000ff08097207 */ /* 0x001fca0000000000 */
[----:B------:R-:W-:-:S07]  /*17c0*/  IMAD.IADD R38, R9, 0x1, R38 ;  /* 0x0000000109267824 */ /* 0x000fce00078e0226 */
.L_x_227:
[----:B------:R-:W-:Y:S05]  /*17d0*/  BSYNC.RECONVERGENT B0 ;  /* 0x0000000000007941 */ /* 0x000fea0003800200 */
.L_x_225:
[----:B------:R-:W-:Y:S01]  /*17e0*/  IMAD.IADD R32, R32, 0x1, R38 ;  /* 0x0000000120207824 */ /* 0x000fe200078e0226 */
[----:B------:R-:W-:Y:S03]  /*17f0*/  BAR.SYNC.DEFER_BLOCKING 0x0 ;  /* 0x0000000000007b1d */ /* 0x000fe60000010000 */
[----:B------:R-:W-:-:S03]  /*1800*/  IMAD.IADD R29, R29, 0x1, R32 ;  /* 0x000000011d1d7824 */ /* 0x000fc600078e0220 */
[----:B------:R-:W1:Y:S01]  /*1810*/  LDCU.64 UR8, c[0x0][0x388] ;  /* 0x00007100ff0877ac */ /* 0x000e620008000a00 */
[----:B------:R-:W-:-:S04]  /*1820*/  IMAD.IADD R28, R28, 0x1, R29 ;  /* 0x000000011c1c7824 */ /* 0x000fc800078e021d */
[----:B------:R-:W-:-:S04]  /*1830*/  IMAD.IADD R27, R27, 0x1, R28 ;  /* 0x000000011b1b7824 */ /* 0x000fc800078e021c */
[----:B------:R-:W-:-:S04]  /*1840*/  IMAD.IADD R26, R26, 0x1, R27 ;  /* 0x000000011a1a7824 */ /* 0x000fc800078e021b */
[----:B------:R-:W-:-:S04]  /*1850*/  IMAD.IADD R25, R25, 0x1, R26 ;  /* 0x0000000119197824 */ /* 0x000fc800078e021a */
[----:B------:R-:W-:Y:S01]  /*1860*/  IMAD.IADD R24, R24, 0x1, R25 ;  /* 0x0000000118187824 */ /* 0x000fe200078e0219 */
[----:B------:R-:W-:Y:S03]  /*1870*/  STS [R33], R38 ;  /* 0x0000002621007388 */ /* 0x000fe60000000800 */
[----:B------:R-:W-:Y:S01]  /*1880*/  IMAD.IADD R23, R23, 0x1, R24 ;  /* 0x0000000117177824 */ /* 0x000fe200078e0218 */
[----:B------:R-:W-:Y:S03]  /*1890*/  STS [R33+0x4], R32 ;  /* 0x0000042021007388 */ /* 0x000fe60000000800 */
        /* <DEDUP_REMOVED lines=19> */
[----:B------:R-:W-:Y:S04]  /*19d0*/  STS [R33+0x2c], R20 ;  /* 0x00002c1421007388 */ /* 0x000fe80000000800 */
[----:B------:R-:W-:Y:S04]  /*19e0*/  STS [R33+0x30], R7 ;  /* 0x0000300721007388 */ /* 0x000fe80000000800 */
[----:B------:R-:W-:Y:S04]  /*19f0*/  STS [R33+0x34], R6 ;  /* 0x0000340621007388 */ /* 0x000fe80000000800 */
[----:B------:R-:W-:Y:S04]  /*1a00*/  STS [R33+0x38], R5 ;  /* 0x0000380521007388 */ /* 0x000fe80000000800 */
[----:B------:R-:W-:Y:S04]  /*1a10*/  STS [R33+0x3c], R4 ;  /* 0x00003c0421007388 */ /* 0x000fe80000000800 */
[----:B------:R-:W-:Y:S04]  /*1a20*/  STS [R33+0x40], R3 ;  /* 0x0000400321007388 */ /* 0x000fe80000000800 */
[----:B------:R1:W-:Y:S04]  /*1a30*/  STS [R33+0x44], R2 ;  /* 0x0000440221007388 */ /* 0x0003e80000000800 */
[----:B------:R-:W-:Y:S01]  /*1a40*/  STS [R33+0x48], R0 ;  /* 0x0000480021007388 */ /* 0x000fe20000000800 */
[----:B------:R-:W-:-:S03]  /*1a50*/  NOP ;  /* 0x0000000000007918 */ /* 0x000fc60000000000 */
[----:B0-----:R-:W0:Y:S01]  /*1a60*/  LDS R9, [R34] ;  /* 0x0000000022097984 */ /* 0x001e220000000800 */
[----:B-1----:R-:W-:-:S03]  /*1a70*/  IADD3 R2, P0, PT, R31, UR8, RZ ;  /* 0x000000081f027c10 */ /* 0x002fc6000ff1e0ff */
[----:B------:R-:W1:Y:S01]  /*1a80*/  LDS R7, [R34+0x80] ;  /* 0x0000800022077984 */ /* 0x000e620000000800 */
[----:B------:R-:W-:-:S03]  /*1a90*/  IADD3.X R3, PT, PT, R30, UR9, RZ, P0, !PT ;  /* 0x000000091e037c10 */ /* 0x000fc600087fe4ff */
        /* <DEDUP_REMOVED lines=17> */
[----:B0-----:R-:W-:Y:S04]  /*1bb0*/  STG.E desc[UR12][R2.64], R9 ;  /* 0x0000000902007986 */ /* 0x001fe8000c10190c */
[----:B-1----:R-:W-:Y:S04]  /*1bc0*/  STG.E desc[UR12][R2.64+0x80], R7 ;  /* 0x0000800702007986 */ /* 0x002fe8000c10190c */
[----:B--2---:R-:W-:Y:S04]  /*1bd0*/  STG.E desc[UR12][R2.64+0x100], R11 ;  /* 0x0001000b02007986 */ /* 0x004fe8000c10190c */
[----:B---3--:R-:W-:Y:S04]  /*1be0*/  STG.E desc[UR12][R2.64+0x180], R13 ;  /* 0x0001800d02007986 */ /* 0x008fe8000c10190c */
[----:B----4-:R-:W-:Y:S04]  /*1bf0*/  STG.E desc[UR12][R2.64+0x200], R5 ;  /* 0x0002000502007986 */ /* 0x010fe8000c10190c */
        /* <DEDUP_REMOVED lines=15> */
.L_x_224:
[----:B------:R-:W-:-:S04]  /*1cf0*/  ISETP.NE.U32.AND P0, PT, RZ, UR7, PT ;  /* 0x00000007ff007c0c */ /* 0x000fc8000bf05070 */
[----:B------:R-:W-:-:S13]  /*1d00*/  ISETP.NE.AND.EX P0, PT, RZ, UR4, PT, P0 ;  /* 0x00000004ff007c0c */ /* 0x000fda000bf05300 */
[----:B------:R-:W-:Y:S05]  /*1d10*/  @!P0 EXIT ;  /* 0x000000000000894d */ /* 0x000fea0003800000 */
[----:B------:R-:W0:Y:S02]  /*1d20*/  LDCU.64 UR4, c[0x0][0x380] ;  /* 0x00007000ff0477ac */ /* 0x000e240008000a00 */
[----:B0-----:R-:W-:-:S06]  /*1d30*/  UIMAD.WIDE UR4, UR6, 0x7b80, UR4 ;  /* 0x00007b80060478a5 */ /* 0x001fcc000f8e0204 */
[----:B------:R-:W-:Y:S02]  /*1d40*/  IMAD.U32 R2, RZ, RZ, UR4 ;  /* 0x00000004ff027e24 */ /* 0x000fe4000f8e00ff */
[----:B------:R-:W-:-:S05]  /*1d50*/  IMAD.U32 R3, RZ, RZ, UR5 ;  /* 0x00000005ff037e24 */ /* 0x000fca000f8e00ff */
[----:B------:R0:W2:Y:S01]  /*1d60*/  LDG.E R0, desc[UR12][R2.64] ;  /* 0x0000000c02007981 */ /* 0x0000a2000c1e1900 */
[----:B------:R-:W3:Y:S02]  /*1d70*/  S2R R31, SR_TID.X ;  /* 0x00000000001f7919 */ /* 0x000ee40000002100 */
[C---:B---3--:R-:W-:Y:S02]  /*1d80*/  LOP3.LUT R30, R31.reuse, 0x1f, RZ, 0xc0, !PT ;  /* 0x0000001f1f1e7812 */ /* 0x048fe400078ec0ff */
[----:B------:R-:W-:-:S05]  /*1d90*/  LOP3.LUT R5, R31, 0x3e0, RZ, 0xc0, !PT ;  /* 0x000003e01f057812 */ /* 0x000fca00078ec0ff */
[----:B------:R-:W-:-:S04]  /*1da0*/  IMAD R30, R5, 0x13, R30 ;  /* 0x00000013051e7824 */ /* 0x000fc800078e021e */
[C---:B------:R-:W-:Y:S01]  /*1db0*/  VIADD R4, R30.reuse, 0x20 ;  /* 0x000000201e047836 */ /* 0x040fe20000000000 */
[C---:B------:R-:W-:Y:S01]  /*1dc0*/  ISETP.GE.U32.AND P1, PT, R30.reuse, UR7, PT ;  /* 0x000000071e007c0c */ /* 0x040fe2000bf26070 */
[C---:B------:R-:W-:Y:S01]  /*1dd0*/  VIADD R5, R30.reuse, 0x40 ;  /* 0x000000401e057836 */ /* 0x040fe20000000000 */
[C---:B0-----:R-:W-:Y:S01]  /*1de0*/  LEA R2, P0, R30.reuse, UR4, 0x2 ;  /* 0x000000041e027c11 */ /* 0x041fe2000f8010ff */
[----:B------:R-:W-:Y:S01]  /*1df0*/  VIADD R3, R30, 0x80 ;  /* 0x000000801e037836 */ /* 0x000fe20000000000 */
[----:B------:R-:W-:Y:S01]  /*1e00*/  ISETP.GE.U32.AND P2, PT, R4, UR7, PT ;  /* 0x0000000704007c0c */ /* 0x000fe2000bf46070 */
[C---:B------:R-:W-:Y:S01]  /*1e10*/  VIADD R4, R30.reuse, 0xa0 ;  /* 0x000000a01e047836 */ /* 0x040fe20000000000 */
[----:B------:R-:W-:Y:S01]  /*1e20*/  ISETP.GE.U32.AND P3, PT, R5, UR7, PT ;  /* 0x0000000705007c0c */ /* 0x000fe2000bf66070 */
[----:B------:R-:W-:Y:S01]  /*1e30*/  VIADD R5, R30, 0xc0 ;  /* 0x000000c01e057836 */ /* 0x000fe20000000000 */
[----:B------:R-:W-:Y:S01]  /*1e40*/  ISETP.GE.U32.AND P5, PT, R3, UR7, PT ;  /* 0x0000000703007c0c */ /* 0x000fe2000bfa6070 */
[----:B------:R-:W-:Y:S01]  /*1e50*/  IMAD.X R3, RZ, RZ, UR5, P0 ;  /* 0x00000005ff037e24 */ /* 0x000fe200080e06ff */
[----:B------:R-:W-:Y:S01]  /*1e60*/  ISETP.GE.U32.AND P6, PT, R4, UR7, PT ;  /* 0x0000000704007c0c */ /* 0x000fe2000bfc6070 */
[C---:B------:R-:W-:Y:S01]  /*1e70*/  VIADD R6, R30.reuse, 0x60 ;  /* 0x000000601e067836 */ /* 0x040fe20000000000 */
[----:B------:R-:W-:Y:S01]  /*1e80*/  ISETP.GE.U32.AND P0, PT, R5, UR7, PT ;  /* 0x0000000705007c0c */ /* 0x000fe2000bf06070 */
[----:B------:R-:W-:-:S02]  /*1e90*/  VIADD R5, R30, 0xe0 ;  /* 0x000000e01e057836 */ /* 0x000fc40000000000 */
[----:B------:R-:W-:Y:S01]  /*1ea0*/  VIADD R37, R30, 0x100 ;  /* 0x000001001e257836 */ /* 0x000fe20000000000 */
[----:B------:R-:W-:Y:S01]  /*1eb0*/  ISETP.GE.U32.AND P4, PT, R6, UR7, PT ;  /* 0x0000000706007c0c */ /* 0x000fe2000bf86070 */
[C---:B------:R-:W-:Y:S02]  /*1ec0*/  VIADD R7, R30.reuse, 0x140 ;  /* 0x000001401e077836 */ /* 0x040fe40000000000 */
[C---:B------:R-:W-:Y:S02]  /*1ed0*/  VIADD R36, R30.reuse, 0x120 ;  /* 0x000001201e247836 */ /* 0x040fe40000000000 */
[C---:B------:R-:W-:Y:S02]  /*1ee0*/  VIADD R35, R30.reuse, 0x220 ;  /* 0x000002201e237836 */ /* 0x040fe40000000000 */
[----:B------:R-:W-:Y:S02]  /*1ef0*/  VIADD R34, R30, 0x240 ;  /* 0x000002401e227836 */ /* 0x000fe40000000000 */
[----:B--2---:R-:W-:-:S02]  /*1f00*/  IMAD.MOV.U32 R4, RZ, RZ, R0 ;  /* 0x000000ffff047224 */ /* 0x004fc400078e0000 */
[----:B------:R-:W2:Y:S02]  /*1f10*/  @!P1 LDG.E R0, desc[UR12][R2.64] ;  /* 0x0000000c02009981 */ /* 0x000ea4000c1e1900 */
[--C-:B------:R-:W-:Y:S01]  /*1f20*/  IMAD.MOV.U32 R12, RZ, RZ, R4.reuse ;  /* 0x000000ffff0c7224 */ /* 0x100fe200078e0004 */
[----:B------:R-:W-:Y:S01]  /*1f30*/  ISETP.GE.U32.AND P1, PT, R5, UR7, PT ;  /* 0x0000000705007c0c */ /* 0x000fe2000bf26070 */
[--C-:B------:R-:W-:Y:S02]  /*1f40*/  IMAD.MOV.U32 R8, RZ, RZ, R4.reuse ;  /* 0x000000ffff087224 */ /* 0x100fe400078e0004 */
[C---:B------:R-:W-:Y:S02]  /*1f50*/  VIADD R5, R30.reuse, 0x160 ;  /* 0x000001601e057836 */ /* 0x040fe40000000000 */
[--C-:B------:R-:W-:Y:S01]  /*1f60*/  IMAD.MOV.U32 R6, RZ, RZ, R4.reuse ;  /* 0x000000ffff067224 */ /* 0x100fe200078e0004 */
[----:B------:R-:W3:Y:S01]  /*1f70*/  @!P5 LDG.E R12, desc[UR12][R2.64+0x200] ;  /* 0x0002000c020cd981 */ /* 0x000ee2000c1e1900 */
[--C-:B------:R-:W-:Y:S01]  /*1f80*/  IMAD.MOV.U32 R14, RZ, RZ, R4.reuse ;  /* 0x000000ffff0e7224 */ /* 0x100fe200078e0004 */
[----:B------:R-:W-:Y:S01]  /*1f90*/  ISETP.GE.U32.AND P5, PT, R37, UR7, PT ;  /* 0x0000000725007c0c */ /* 0x000fe2000bfa6070 */
[----:B------:R-:W-:Y:S01]  /*1fa0*/  IMAD.MOV.U32 R16, RZ, RZ, R4 ;  /* 0x000000ffff107224 */ /* 0x000fe200078e0004 */
[----:B------:R-:W4:Y:S01]  /*1fb0*/  @!P3 LDG.E R8, desc[UR12][R2.64+0x100] ;  /* 0x0001000c0208b981 */ /* 0x000f22000c1e1900 */
[----:B------:R-:W-:Y:S01]  /*1fc0*/  ISETP.GE.U32.AND P3, PT, R5, UR7, PT ;  /* 0x0000000705007c0c */ /* 0x000fe2000bf66070 */
[----:B------:R-:W-:-:S02]  /*1fd0*/  VIADD R5, R30, 0x1a0 ;  /* 0x000001a01e057836 */ /* 0x000fc40000000000 */
[----:B------:R-:W4:Y:S01]  /*1fe0*/  @!P2 LDG.E R6, desc[UR12][R2.64+0x80] ;  /* 0x0000800c0206a981 */ /* 0x000f22000c1e1900 */
[----:B------:R-:W-:Y:S01]  /*1ff0*/  ISETP.GE.U32.AND P2, PT, R7, UR7, PT ;  /* 0x0000000707007c0c */ /* 0x000fe2000bf46070 */
[--C-:B------:R-:W-:Y:S02]  /*2000*/  IMAD.MOV.U32 R10, RZ, RZ, R4.reuse ;  /* 0x000000ffff0a7224 */ /* 0x100fe400078e0004 */
[----:B------:R-:W4:Y:S01]  /*2010*/  @!P6 LDG.E R14, desc[UR12][R2.64+0x280] ;  /* 0x0002800c020ee981 */ /* 0x000f22000c1e1900 */
[----:B------:R-:W-:Y:S01]  /*2020*/  ISETP.GE.U32.AND P6, PT, R36, UR7, PT ;  /* 0x0000000724007c0c */ /* 0x000fe2000bfc6070 */
[----:B------:R-:W-:Y:S02]  /*2030*/  IMAD.MOV.U32 R20, RZ, RZ, R4 ;  /* 0x000000ffff147224 */ /* 0x000fe400078e0004 */
[----:B------:R-:W4:Y:S01]  /*2040*/  @!P0 LDG.E R16, desc[UR12][R2.64+0x300] ;  /* 0x0003000c02108981 */ /* 0x000f22000c1e1900 */
[----:B------:R-:W-:Y:S01]  /*2050*/  ISETP.GE.U32.AND P0, PT, R5, UR7, PT ;  /* 0x0000000705007c0c */ /* 0x000fe2000bf06070 */
[----:B------:R-:W-:-:S02]  /*2060*/  VIADD R7, R30, 0x180 ;  /* 0x000001801e077836 */ /* 0x000fc40000000000 */
[C---:B------:R-:W-:Y:S01]  /*2070*/  VIADD R5, R30.reuse, 0x1e0 ;  /* 0x000001e01e057836 */ /* 0x040fe20000000000 */
[----:B------:R-:W4:Y:S01]  /*2080*/  @!P4 LDG.E R10, desc[UR12][R2.64+0x180] ;  /* 0x0001800c020ac981 */ /* 0x000f22000c1e1900 */
[--C-:B------:R-:W-:Y:S01]  /*2090*/  IMAD.MOV.U32 R18, RZ, RZ, R4.reuse ;  /* 0x000000ffff127224 */ /* 0x100fe200078e0004 */
[----:B------:R-:W-:Y:S01]  /*20a0*/  ISETP.GE.U32.AND P4, PT, R7, UR7, PT ;  /* 0x0000000707007c0c */ /* 0x000fe2000bf86070 */
[--C-:B------:R-:W-:Y:S01]  /*20b0*/  IMAD.MOV.U32 R22, RZ, RZ, R4.reuse ;  /* 0x000000ffff167224 */ /* 0x100fe200078e0004 */
[----:B------:R-:W4:Y:S01]  /*20c0*/  @!P5 LDG.E R20, desc[UR12][R2.64+0x400] ;  /* 0x0004000c0214d981 */ /* 0x000f22000c1e1900 */
[--C-:B------:R-:W-:Y:S01]  /*20d0*/  IMAD.MOV.U32 R24, RZ, RZ, R4.reuse ;  /* 0x000000ffff187224 */ /* 0x100fe200078e0004 */
[----:B------:R-:W-:Y:S01]  /*20e0*/  ISETP.GE.U32.AND P5, PT, R5, UR7, PT ;  /* 0x0000000705007c0c */ /* 0x000fe2000bfa6070 */
[----:B------:R-:W-:Y:S01]  /*20f0*/  IMAD.MOV.U32 R26, RZ, RZ, R4 ;  /* 0x000000ffff1a7224 */ /* 0x000fe200078e0004 */
[----:B------:R-:W4:Y:S01]  /*2100*/  @!P1 LDG.E R18, desc[UR12][R2.64+0x380] ;  /* 0x0003800c02129981 */ /* 0x000f22000c1e1900 */
[----:B------:R-:W-:-:S02]  /*2110*/  VIADD R7, R30, 0x1c0 ;  /* 0x000001c01e077836 */ /* 0x000fc40000000000 */
[----:B------:R-:W-:Y:S01]  /*2120*/  VIADD R5, R30, 0x200 ;  /* 0x000002001e057836 */ /* 0x000fe20000000000 */
[----:B------:R-:W4:Y:S02]  /*2130*/  @!P6 LDG.E R22, desc[UR12][R2.64+0x480] ;  /* 0x0004800c0216e981 */ /* 0x000f24000c1e1900 */
[----:B------:R-:W-:Y:S02]  /*2140*/  ISETP.GE.U32.AND P1, PT, R7, UR7, PT ;  /* 0x0000000707007c0c */ /* 0x000fe4000bf26070 */
[----:B------:R-:W4:Y:S01]  /*2150*/  @!P2 LDG.E R24, desc[UR12][R2.64+0x500] ;  /* 0x0005000c0218a981 */ /* 0x000f22000c1e1900 */
[----:B------:R-:W-:Y:S02]  /*2160*/  ISETP.GE.U32.AND P6, PT, R5, UR7, PT ;  /* 0x0000000705007c0c */ /* 0x000fe4000bfc6070 */
[----:B------:R-:W-:Y:S01]  /*2170*/  ISETP.GE.U32.AND P2, PT, R35, UR7, PT ;  /* 0x0000000723007c0c */ /* 0x000fe2000bf46070 */
[----:B------:R-:W4:Y:S01]  /*2180*/  @!P3 LDG.E R26, desc[UR12][R2.64+0x580] ;  /* 0x0005800c021ab981 */ /* 0x000f22000c1e1900 */
[----:B------:R-:W-:Y:S01]  /*2190*/  ISETP.GE.U32.AND P3, PT, R34, UR7, PT ;  /* 0x0000000722007c0c */ /* 0x000fe2000bf66070 */
[----:B------:R-:W-:-:S02]  /*21a0*/  IMAD.MOV.U32 R28, RZ, RZ, R4 ;  /* 0x000000ffff1c7224 */ /* 0x000fc400078e0004 */
[--C-:B------:R-:W-:Y:S02]  /*21b0*/  IMAD.MOV.U32 R40, RZ, RZ, R4.reuse ;  /* 0x000000ffff287224 */ /* 0x100fe400078e0004 */
[--C-:B------:R-:W-:Y:S02]  /*21c0*/  IMAD.MOV.U32 R42, RZ, RZ, R4.reuse ;  /* 0x000000ffff2a7224 */ /* 0x100fe400078e0004 */
[--C-:B------:R-:W-:Y:S01]  /*21d0*/  IMAD.MOV.U32 R44, RZ, RZ, R4.reuse ;  /* 0x000000ffff2c7224 */ /* 0x100fe200078e0004 */
[----:B------:R-:W4:Y:S01]  /*21e0*/  @!P4 LDG.E R28, desc[UR12][R2.64+0x600] ;  /* 0x0006000c021cc981 */ /* 0x000f22000c1e1900 */
[--C-:B------:R-:W-:Y:S02]  /*21f0*/  IMAD.MOV.U32 R5, RZ, RZ, R4.reuse ;  /* 0x000000ffff057224 */ /* 0x100fe400078e0004 */
[----:B------:R-:W-:Y:S01]  /*2200*/  IMAD.MOV.U32 R7, RZ, RZ, R4 ;  /* 0x000000ffff077224 */ /* 0x000fe200078e0004 */
[----:B------:R-:W4:Y:S04]  /*2210*/  @!P0 LDG.E R40, desc[UR12][R2.64+0x680] ;  /* 0x0006800c02288981 */ /* 0x000f28000c1e1900 */
[----:B------:R-:W4:Y:S04]  /*2220*/  @!P1 LDG.E R42, desc[UR12][R2.64+0x700] ;  /* 0x0007000c022a9981 */ /* 0x000f28000c1e1900 */
[----:B------:R-:W4:Y:S04]  /*2230*/  @!P5 LDG.E R44, desc[UR12][R2.64+0x780] ;  /* 0x0007800c022cd981 */ /* 0x000f28000c1e1900 */
[----:B------:R-:W4:Y:S04]  /*2240*/  @!P6 LDG.E R5, desc[UR12][R2.64+0x800] ;  /* 0x0008000c0205e981 */ /* 0x000f28000c1e1900 */
[----:B------:R-:W4:Y:S04]  /*2250*/  @!P2 LDG.E R7, desc[UR12][R2.64+0x880] ;  /* 0x0008800c0207a981 */ /* 0x000f28000c1e1900 */
[----:B------:R-:W4:Y:S01]  /*2260*/  @!P3 LDG.E R4, desc[UR12][R2.64+0x900] ;  /* 0x0009000c0204b981 */ /* 0x000f22000c1e1900 */
[----:B------:R-:W0:Y:S01]  /*2270*/  S2R R38, SR_LANEID ;  /* 0x0000000000267919 */ /* 0x000e220000000000 */
[----:B------:R-:W1:Y:S01]  /*2280*/  S2UR UR5, SR_CgaCtaId ;  /* 0x00000000000579c3 */ /* 0x000e620000008800 */
[----:B------:R-:W-:Y:S01]  /*2290*/  SHF.R.U32.HI R41, RZ, 0x5, R31 ;  /* 0x00000005ff297819 */ /* 0x000fe2000001161f */
[----:B------:R-:W-:-:S02]  /*22a0*/  UMOV UR4, 0x400 ;  /* 0x0000040000047882 */ /* 0x000fc40000000000 */
[----:B-1----:R-:W-:Y:S02]  /*22b0*/  ULEA UR4, UR5, UR4, 0x18 ;  /* 0x0000000405047291 */ /* 0x002fe4000f8ec0ff */
[----:B0-----:R-:W-:-:S05]  /*22c0*/  IMAD R29, R41, 0x260, R38 ;  /* 0x00000260291d7824 */ /* 0x001fca00078e0226 */
[----:B------:R-:W-:Y:S01]  /*22d0*/  LEA R29, R29, UR4, 0x2 ;  /* 0x000000041d1d7c11 */ /* 0x000fe2000f8e10ff */
[----:B------:R-:W-:-:S04]  /*22e0*/  UISETP.NE.AND UP0, UPT, UR6, URZ, UPT ;  /* 0x000000ff0600728c */ /* 0x000fc8000bf05270 */
[----:B--2---:R-:W-:Y:S04]  /*22f0*/  STS [R29], R0 ;  /* 0x000000001d007388 */ /* 0x004fe80000000800 */
[----:B---3--:R-:W-:Y:S04]  /*2300*/  STS [R29+0x200], R12 ;  /* 0x0002000c1d007388 */ /* 0x008fe80000000800 */
[----:B----4-:R0:W-:Y:S04]  /*2310*/  STS [R29+0x100], R8 ;  /* 0x000100081d007388 */ /* 0x0101e80000000800 */
[----:B------:R1:W-:Y:S01]  /*2320*/  STS [R29+0x80], R6 ;  /* 0x000080061d007388 */ /* 0x0003e20000000800 */
[----:B0-----:R-:W-:-:S03]  /*2330*/  IMAD R8, R38, 0x48, R29 ;  /* 0x0000004826087824 */ /* 0x001fc600078e021d */
        /* <DEDUP_REMOVED lines=16> */
[----:B------:R1:W0:Y:S04]  /*2440*/  LDS R32, [R8] ;  /* 0x0000000008207984 */ /* 0x0002280000000800 */
        /* <DEDUP_REMOVED lines=19> */
[----:B--234-:R-:W-:Y:S05]  /*2580*/  BRA.U UP0, `(.L_x_241) ;  /* 0x0000000500047547 */ /* 0x01cfea000b800000 */
[----:B01----:R-:W-:Y:S02]  /*2590*/  IADD3 R8, PT, PT, R28, R33, R32 ;  /* 0x000000211c087210 */ /* 0x003fe40007ffe020 */
[----:B------:R-:W-:Y:S02]  /*25a0*/  ISETP.NE.AND P1, PT, R38, 0x1f, PT ;  /* 0x0000001f2600780c */ /* 0x000fe40003f25270 */
[----:B------:R-:W-:Y:S02]  /*25b0*/  IADD3 R8, PT, PT, R26, R27, R8 ;  /* 0x0000001b1a087210 */ /* 0x000fe40007ffe008 */
[----:B------:R-:W-:Y:S02]  /*25c0*/  ISETP.NE.AND P2, PT, R41, 0xc, PT ;  /* 0x0000000c2900780c */ /* 0x000fe40003f45270 */
        /* <DEDUP_REMOVED lines=47> */
[----:B------:R-:W-:-:S04]  /*28c0*/  ISETP.NE.AND P0, PT, R41, 0x8, PT ;  /* 0x000000082900780c */ /* 0x000fc80003f05270 */
[----:B------:R-:W-:Y:S02]  /*28d0*/  SEL R8, R15, R8, !P0 ;  /* 0x000000080f087207 */ /* 0x000fe40004000000 */
[C---:B------:R-:W-:Y:S02]  /*28e0*/  ISETP.NE.AND P0, PT, R41.reuse, 0xa, PT ;  /* 0x0000000a2900780c */ /* 0x040fe40003f05270 */
[----:B------:R-:W-:Y:S02]  /*28f0*/  SEL R8, R16, R8, !P1 ;  /* 0x0000000810087207 */ /* 0x000fe40004800000 */
[----:B------:R-:W-:Y:S02]  /*2900*/  ISETP.NE.AND P1, PT, R41, 0xb, PT ;  /* 0x0000000b2900780c */ /* 0x000fe40003f25270 */
[----:B------:R-:W-:Y:S02]  /*2910*/  SEL R8, R17, R8, !P0 ;  /* 0x0000000811087207 */ /* 0x000fe40004000000 */
[----:B------:R-:W-:-:S02]  /*2920*/  ISETP.GE.U32.AND P0, PT, R31, 0x20, PT ;  /* 0x000000201f00780c */ /* 0x000fc40003f06070 */
[----:B------:R-:W-:Y:S01]  /*2930*/  SEL R8, R18, R8, !P1 ;  /* 0x0000000812087207 */ /* 0x000fe20004800000 */
[----:B------:R-:W-:Y:S01]  /*2940*/  @!P2 IMAD.IADD R8, R19, 0x1, R18 ;  /* 0x000000011308a824 */ /* 0x000fe200078e0212 */
[----:B------:R-:W-:-:S04]  /*2950*/  ISETP.NE.AND P1, PT, R38, RZ, PT ;  /* 0x000000ff2600720c */ /* 0x000fc80003f25270 */
[----:B------:R-:W-:Y:S02]  /*2960*/  SEL R40, R40, RZ, P1 ;  /* 0x000000ff28287207 */ /* 0x000fe40000800000 */
[----:B------:R-:W-:-:S04]  /*2970*/  SEL R8, R8, RZ, P0 ;  /* 0x000000ff08087207 */ /* 0x000fc80000000000 */
[----:B-----5:R-:W-:Y:S01]  /*2980*/  IADD3 R39, PT, PT, R8, R40, R39 ;  /* 0x0000002808277210 */ /* 0x020fe20007ffe027 */
[----:B------:R-:W-:Y:S06]  /*2990*/  BRA `(.L_x_242) ;  /* 0x0000000c00547947 */ /* 0x000fec0003800000 */
.L_x_241:
[----:B01----:R-:W-:Y:S02]  /*29a0*/  IADD3 R8, PT, PT, R28, R33, R32 ;  /* 0x000000211c087210 */ /* 0x003fe40007ffe020 */
[----:B------:R-:W-:Y:S02]  /*29b0*/  ISETP.NE.AND P1, PT, R38, 0x1f, PT ;  /* 0x0000001f2600780c */ /* 0x000fe40003f25270 */
        /* <DEDUP_REMOVED lines=9> */
[----:B-----5:R-:W-:-:S05]  /*2a50*/  IADD3 R39, PT, PT, R9, R0, R8 ;  /* 0x0000000009277210 */ /* 0x020fca0007ffe008 */
        /* <DEDUP_REMOVED lines=28> */
[----:B------:R-:W-:Y:S01]  /*2c20*/  IMAD.IADD R14, R14, 0x1, R13 ;  /* 0x000000010e0e7824 */ /* 0x000fe200078e020d */
[----:B------:R-:W0:Y:S02]  /*2c30*/  LDS R11, [UR4+0x40] ;  /* 0x00004004ff0b7984 */ /* 0x000e240008000800 */
        /* <DEDUP_REMOVED lines=14> */
[----:B------:R-:W-:-:S04]  /*2d20*/  ISETP.NE.AND P0, PT, R41, 0xa, PT ;  /* 0x0000000a2900780c */ /* 0x000fc80003f05270 */
[----:B------:R-:W-:Y:S01]  /*2d30*/  SEL R8, R17, R8, !P0 ;  /* 0x0000000811087207 */ /* 0x000fe20004000000 */
[----:B------:R-:W-:Y:S01]  /*2d40*/  IMAD.IADD R17, R40, 0x1, -R39 ;  /* 0x0000000128117824 */ /* 0x000fe200078e0a27 */
[----:B------:R-:W-:-:S04]  /*2d50*/  ISETP.NE.AND P0, PT, R41, 0xb, PT ;  /* 0x0000000b2900780c */ /* 0x000fc80003f05270 */
[----:B------:R-:W-:Y:S02]  /*2d60*/  SEL R8, R18, R8, !P0 ;  /* 0x0000000812087207 */ /* 0x000fe40004000000 */
[----:B------:R-:W-:Y:S01]  /*2d70*/  ISETP.GT.U32.AND P0, PT, R31, 0x1f, PT ;  /* 0x0000001f1f00780c */ /* 0x000fe20003f04070 */
[----:B0-----:R-:W-:Y:S01]  /*2d80*/  IMAD.IADD R11, R19, 0x1, R11 ;  /* 0x00000001130b7824 */ /* 0x001fe200078e020b */
        /* <DEDUP_REMOVED lines=22> */
.L_x_288:
[----:B------:R-:W-:Y:S05]  /*2ef0*/  @!P0 BRA `(.L_x_245) ;  /* 0x0000000000248947 */ /* 0x000fea0003800000 */
[----:B------:R-:W-:-:S07]  /*2f00*/  IMAD.MOV.U32 R14, RZ, RZ, 0x1de ;  /* 0x000001deff0e7424 */ /* 0x000fce00078e00ff */
.L_x_247:
[----:B------:R-:W-:Y:S05]  /*2f10*/  NANOSLEEP R14 ;  /* 0x0000000e0000735d */ /* 0x000fea0003800000 */
[----:B------:R-:W2:Y:S01]  /*2f20*/  LD.E.64.STRONG.GPU R8, desc[UR12][R12.64+0x100] ;  /* 0x0001000c0c087980 */ /* 0x000ea2000c10fb00 */
[----:B------:R-:W-:Y:S01]  /*2f30*/  UMOV UR5, 0xffffffff ;  /* 0xffffffff00057882 */ /* 0x000fe20000000000 */
[----:B------:R-:W-:Y:S02]  /*2f40*/  SHF.R.U32.HI R14, RZ, 0x1, R14 ;  /* 0x00000001ff0e7819 */ /* 0x000fe4000001160e */
[----:B--2---:R-:W-:Y:S01]  /*2f50*/  ISETP.NE.AND P0, PT, R8, 0x63, PT ;  /* 0x000000630800780c */ /* 0x004fe20003f05270 */
[----:B------:R-:W-:-:S12]  /*2f60*/  BRA.DIV UR5, `(.L_x_246) ;  /* 0x0000001a05607947 */ /* 0x000fd8000b800000 */
[----:B------:R-:W-:-:S13]  /*2f70*/  VOTE.ANY P0, !P0 ;  /* 0x0000000000ff7806 */ /* 0x000fda0004000100 */
.L_x_291:
[----:B------:R-:W-:Y:S05]  /*2f80*/  @P0 BRA `(.L_x_247) ;  /* 0xfffffffc00e00947 */ /* 0x000fea000383ffff */
.L_x_245:
[----:B------:R-:W-:Y:S01]  /*2f90*/  UMOV UR5, 0xffffffff ;  /* 0xffffffff00057882 */ /* 0x000fe20000000000 */
[----:B------:R-:W-:Y:S02]  /*2fa0*/  ISETP.NE.AND P2, PT, R8, 0x65, PT ;  /* 0x000000650800780c */ /* 0x000fe40003f45270 */
[----:B------:R-:W-:Y:S11]  /*2fb0*/  BRA.DIV UR5, `(.L_x_248) ;  /* 0x0000001a056c7947 */ /* 0x000ff6000b800000 */
[----:B------:R-:W0:Y:S01]  /*2fc0*/  S2R R19, SR_GEMASK ;  /* 0x0000000000137919 */ /* 0x000e220000003c00 */
[----:B------:R-:W-:-:S04]  /*2fd0*/  VOTE.ANY R10, PT, !P2 ;  /* 0x00000000000a7806 */ /* 0x000fc800050e0100 */
[----:B0-----:R-:W-:-:S05]  /*2fe0*/  LOP3.LUT R10, R10, 0x80000000, R19, 0xec, !PT ;  /* 0x800000000a0a7812 */ /* 0x001fca00078eec13 */
[----:B------:R-:W-:-:S05]  /*2ff0*/  VIADD R13, R10, 0xffffffff ;  /* 0xffffffff0a0d7836 */ /* 0x000fca0000000000 */
[----:B------:R-:W-:Y:S01]  /*3000*/  LOP3.LUT R13, R10, R13, RZ, 0xc, !PT ;  /* 0x0000000d0a0d7212 */ /* 0x000fe200078e0cff */
[----:B------:R-:W-:-:S03]  /*3010*/  VIADD R10, R38, 0x2 ;  /* 0x00000002260a7836 */ /* 0x000fc60000000000 */
[----:B------:R-:W0:Y:S02]  /*3020*/  POPC R15, R13 ;  /* 0x0000000d000f7309 */ /* 0x000e240000000000 */
[----:B0-----:R-:W0:Y:S01]  /*3030*/  SHFL.DOWN PT, R16, R9, 0x1, R15 ;  /* 0x0820000009107989 */ /* 0x001e2200000e000f */
[----:B------:R-:W-:-:S04]  /*3040*/  ISETP.GE.AND P0, PT, R38, R15, PT ;  /* 0x0000000f2600720c */ /* 0x000fc80003f06270 */
[----:B0-----:R-:W-:Y:S02]  /*3050*/  SEL R16, R16, RZ, !P0 ;  /* 0x000000ff10107207 */ /* 0x001fe40004000000 */
[----:B------:R-:W-:Y:S01]  /*3060*/  ISETP.GT.AND P0, PT, R10, R15, PT ;  /* 0x0000000f0a00720c */ /* 0x000fe20003f04270 */
[----:B------:R-:W-:Y:S02]  /*3070*/  VIADD R10, R38, 0x4 ;  /* 0x00000004260a7836 */ /* 0x000fe40000000000 */
[----:B------:R-:W-:-:S05]  /*3080*/  IMAD.IADD R12, R16, 0x1, R9 ;  /* 0x00000001100c7824 */ /* 0x000fca00078e0209 */
[----:B------:R-:W0:Y:S02]  /*3090*/  SHFL.DOWN PT, R16, R12, 0x2, R15 ;  /* 0x084000000c107989 */ /* 0x000e2400000e000f */
[----:B0-----:R-:W-:Y:S02]  /*30a0*/  SEL R39, R16, RZ, !P0 ;  /* 0x000000ff10277207 */ /* 0x001fe40004000000 */
[----:B------:R-:W-:Y:S01]  /*30b0*/  ISETP.GT.AND P0, PT, R10, R15, PT ;  /* 0x0000000f0a00720c */ /* 0x000fe20003f04270 */
[----:B------:R-:W-:Y:S02]  /*30c0*/  VIADD R10, R38, 0x8 ;  /* 0x00000008260a7836 */ /* 0x000fe40000000000 */
[----:B------:R-:W-:Y:S02]  /*30d0*/  IMAD.IADD R40, R12, 0x1, R39 ;  /* 0x000000010c287824 */ /* 0x000fe400078e0227 */
[----:B------:R-:W0:Y:S03]  /*30e0*/  LDC.64 R12, c[0x0][0x390] ;  /* 0x0000e400ff0c7b82 */ /* 0x000e260000000a00 */
[----:B------:R-:W1:Y:S02]  /*30f0*/  SHFL.DOWN PT, R16, R40, 0x4, R15 ;  /* 0x0880000028107989 */ /* 0x000e6400000e000f */
[----:B-1----:R-:W-:-:S02]  /*3100*/  SEL R9, R16, RZ, !P0 ;  /* 0x000000ff10097207 */ /* 0x002fc40004000000 */
[----:B------:R-:W-:-:S03]  /*3110*/  ISETP.GT.AND P0, PT, R10, R15, PT ;  /* 0x0000000f0a00720c */ /* 0x000fc60003f04270 */
[----:B------:R-:W-:Y:S01]  /*3120*/  IMAD.IADD R9, R40, 0x1, R9 ;  /* 0x0000000128097824 */ /* 0x000fe200078e0209 */
[----:B0-----:R-:W-:-:S04]  /*3130*/  IADD3 R40, P3, PT, R12, 0x100, RZ ;  /* 0x000001000c287810 */ /* 0x001fc80007f7e0ff */
[----:B------:R-:W0:Y:S01]  /*3140*/  SHFL.DOWN PT, R16, R9, 0x8, R15 ;  /* 0x0900000009107989 */ /* 0x000e2200000e000f */
[----:B------:R-:W-:Y:S01]  /*3150*/  IMAD.X R41, RZ, RZ, R13, P3 ;  /* 0x000000ffff297224 */ /* 0x000fe200018e060d */
[----:B0-----:R-:W-:Y:S02]  /*3160*/  SEL R16, R16, RZ, !P0 ;  /* 0x000000ff10107207 */ /* 0x001fe40004000000 */
[----:B------:R-:W-:Y:S01]  /*3170*/  ISETP.NE.AND P0, PT, R8, 0x65, PT ;  /* 0x000000650800780c */ /* 0x000fe20003f05270 */
[----:B------:R-:W-:Y:S02]  /*3180*/  VIADD R8, R38, 0x10 ;  /* 0x0000001026087836 */ /* 0x000fe40000000000 */
[----:B------:R-:W-:-:S03]  /*3190*/  IMAD.IADD R44, R9, 0x1, R16 ;  /* 0x00000001092c7824 */ /* 0x000fc600078e0210 */
[----:B------:R-:W-:Y:S02]  /*31a0*/  ISETP.GT.AND P2, PT, R8, R15, PT ;  /* 0x0000000f0800720c */ /* 0x000fe40003f44270 */
[----:B------:R-:W0:Y:S05]  /*31b0*/  SHFL.DOWN PT, R16, R44, 0x10, R15 ;  /* 0x0a0000002c107989 */ /* 0x000e2a00000e000f */
[----:B------:R-:W-:Y:S02]  /*31c0*/  VOTE.ALL P0, P0 ;  /* 0x0000000000ff7806 */ /* 0x000fe40000000000 */
[----:B0-----:R-:W-:-:S05]  /*31d0*/  SEL R9, R16, RZ, !P2 ;  /* 0x000000ff10097207 */ /* 0x001fca0005000000 */
[----:B------:R-:W-:-:S07]  /*31e0*/  IMAD.IADD R12, R44, 0x1, R9 ;  /* 0x000000012c0c7824 */ /* 0x000fce00078e0209 */
.L_x_300:
[----:B------:R-:W-:Y:S05]  /*31f0*/  @!P0 BRA `(.L_x_249) ;  /* 0x0000000000dc8947 */ /* 0x000fea0003800000 */
[----:B------:R-:W-:-:S07]  /*3200*/  IMAD.MOV.U32 R39, RZ, RZ, 0x1de ;  /* 0x000001deff277424 */ /* 0x000fce00078e00ff */
.L_x_255:
        /* <DEDUP_REMOVED lines=8> */
.L_x_303:
[----:B------:R-:W-:Y:S05]  /*3290*/  @!P0 BRA `(.L_x_251) ;  /* 0x0000000000248947 */ /* 0x000fea0003800000 */
[----:B------:R-:W-:-:S07]  /*32a0*/  IMAD.MOV.U32 R13, RZ, RZ, R39 ;  /* 0x000000ffff0d7224 */ /* 0x000fce00078e0027 */
.L_x_253:
[----:B------:R-:W-:Y:S05]  /*32b0*/  NANOSLEEP R13 ;  /* 0x0000000d0000735d */ /* 0x000fea0003800000 */
[----:B------:R-:W2:Y:S01]  /*32c0*/  LD.E.64.STRONG.GPU R8, desc[UR12][R14.64+-0x100] ;  /* 0xffff000c0e087980 */ /* 0x000ea2000c10fb00 */
[----:B------:R-:W-:Y:S01]  /*32d0*/  UMOV UR5, 0xffffffff ;  /* 0xffffffff00057882 */ /* 0x000fe20000000000 */
[----:B------:R-:W-:Y:S02]  /*32e0*/  SHF.R.U32.HI R13, RZ, 0x1, R13 ;  /* 0x00000001ff0d7819 */ /* 0x000fe4000001160d */
[----:B--2---:R-:W-:Y:S01]  /*32f0*/  ISETP.NE.AND P0, PT, R8, 0x63, PT ;  /* 0x000000630800780c */ /* 0x004fe20003f05270 */
[----:B------:R-:W-:-:S12]  /*3300*/  BRA.DIV UR5, `(.L_x_252) ;  /* 0x0000001a05bc7947 */ /* 0x000fd8000b800000 */
[----:B------:R-:W-:-:S13]  /*3310*/  VOTE.ANY P0, !P0 ;  /* 0x0000000000ff7806 */ /* 0x000fda0004000100 */
.L_x_306:
[----:B------:R-:W-:Y:S05]  /*3320*/  @P0 BRA `(.L_x_253) ;  /* 0xfffffffc00e00947 */ /* 0x000fea000383ffff */
.L_x_251:
[----:B------:R-:W-:Y:S01]  /*3330*/  UMOV UR5, 0xffffffff ;  /* 0xffffffff00057882 */ /* 0x000fe20000000000 */
[----:B------:R-:W-:Y:S02]  /*3340*/  ISETP.NE.AND P0, PT, R8, 0x65, PT ;  /* 0x000000650800780c */ /* 0x000fe40003f05270 */
[----:B------:R-:W-:Y:S11]  /*3350*/  BRA.DIV UR5, `(.L_x_254) ;  /* 0x0000001a05c87947 */ /* 0x000ff6000b800000 */
[----:B------:R-:W-:Y:S01]  /*3360*/  VOTE.ANY R10, PT, !P0 ;  /* 0x00000000000a7806 */ /* 0x000fe200040e0100 */
[----:B------:R-:W-:-:S03]  /*3370*/  VIADD R18, R18, 0xffffffe0 ;  /* 0xffffffe012127836 */ /* 0x000fc60000000000 */
[----:B------:R-:W-:-:S05]  /*3380*/  LOP3.LUT R10, R10, 0x80000000, R19, 0xec, !PT ;  /* 0x800000000a0a7812 */ /* 0x000fca00078eec13 */
        /* <DEDUP_REMOVED lines=14> */
[----:B------:R-:W-:-:S05]  /*3470*/  IMAD.IADD R45, R44, 0x1, R45 ;  /* 0x000000012c2d7824 */ /* 0x000fca00078e022d */
[----:B------:R-:W0:Y:S02]  /*3480*/  SHFL.DOWN PT, R16, R45, 0x4, R15 ;  /* 0x088000002d107989 */ /* 0x000e2400000e000f */
[----:B0-----:R-:W-:Y:S02]  /*3490*/  SEL R16, R16, RZ, !P0 ;  /* 0x000000ff10107207 */ /* 0x001fe40004000000 */
[----:B------:R-:W-:-:S03]  /*34a0*/  ISETP.GT.AND P0, PT, R10, R15, PT ;  /* 0x0000000f0a00720c */ /* 0x000fc60003f04270 */
[----:B------:R-:W-:-:S05]  /*34b0*/  IMAD.IADD R9, R45, 0x1, R16 ;  /* 0x000000012d097824 */ /* 0x000fca00078e0210 */
[----:B------:R-:W0:Y:S02]  /*34c0*/  SHFL.DOWN PT, R16, R9, 0x8, R15 ;  /* 0x0900000009107989 */ /* 0x000e2400000e000f */
[----:B0-----:R-:W-:Y:S02]  /*34d0*/  SEL R16, R16, RZ, !P0 ;  /* 0x000000ff10107207 */ /* 0x001fe40004000000 */
[----:B------:R-:W-:Y:S01]  /*34e0*/  ISETP.NE.AND P0, PT, R8, 0x65, PT ;  /* 0x000000650800780c */ /* 0x000fe20003f05270 */
[----:B------:R-:W-:Y:S02]  /*34f0*/  VIADD R8, R38, 0x10 ;  /* 0x0000001026087836 */ /* 0x000fe40000000000 */
[----:B------:R-:W-:-:S03]  /*3500*/  IMAD.IADD R44, R9, 0x1, R16 ;  /* 0x00000001092c7824 */ /* 0x000fc600078e0210 */
[----:B------:R-:W-:Y:S02]  /*3510*/  ISETP.GT.AND P2, PT, R8, R15, PT ;  /* 0x0000000f0800720c */ /* 0x000fe40003f44270 */
[----:B------:R-:W0:Y:S05]  /*3520*/  SHFL.DOWN PT, R16, R44, 0x10, R15 ;  /* 0x0a0000002c107989 */ /* 0x000e2a00000e000f */
[----:B------:R-:W-:Y:S02]  /*3530*/  VOTE.ALL P0, P0 ;  /* 0x0000000000ff7806 */ /* 0x000fe40000000000 */
[----:B0-----:R-:W-:-:S04]  /*3540*/  SEL R13, R16, RZ, !P2 ;  /* 0x000000ff100d7207 */ /* 0x001fc80005000000 */
[----:B------:R-:W-:-:S07]  /*3550*/  IADD3 R12, PT, PT, R44, R13, R12 ;  /* 0x0000000d2c0c7210 */ /* 0x000fce0007ffe00c */
.L_x_315:
[----:B------:R-:W-:Y:S05]  /*3560*/  @P0 BRA `(.L_x_255) ;  /* 0xfffffffc00280947 */ /* 0x000fea000383ffff */
.L_x_249:
[----:B------:R-:W-:Y:S01]  /*3570*/  ISETP.NE.AND P0, PT, R38, RZ, PT ;  /* 0x000000ff2600720c */ /* 0x000fe20003f05270 */
[----:B------:R-:W0:Y:S01]  /*3580*/  @!P1 S2R R9, SR_CgaCtaId ;  /* 0x0000000000099919 */ /* 0x000e220000008800 */
[----:B------:R-:W-:Y:S01]  /*3590*/  @!P1 MOV R8, 0x400 ;  /* 0x0000040000089802 */ /* 0x000fe20000000f00 */
[----:B------:R-:W-:Y:S02]  /*35a0*/  @!P1 IMAD.IADD R11, R11, 0x1, R12 ;  /* 0x000000010b0b9824 */ /* 0x000fe400078e020c */
[----:B------:R-:W-:-:S05]  /*35b0*/  @!P1 IMAD.MOV.U32 R10, RZ, RZ, 0x65 ;  /* 0x00000065ff0a9424 */ /* 0x000fca00078e00ff */
[----:B------:R1:W-:Y:S03]  /*35c0*/  @!P1 ST.E.64.STRONG.GPU desc[UR12][R42.64+0x100], R10 ;  /* 0x0001000a2a009985 */ /* 0x0003e6000c10fb0c */
[----:B------:R-:W-:Y:S01]  /*35d0*/  @!P0 MOV R13, 0x400 ;  /* 0x00000400000d8802 */ /* 0x000fe20000000f00 */
[----:B------:R-:W2:Y:S01]  /*35e0*/  @!P0 S2R R14, SR_CgaCtaId ;  /* 0x00000000000e8919 */ /* 0x000ea20000008800 */
[----:B0-----:R-:W-:Y:S01]  /*35f0*/  @!P1 LEA R9, R9, R8, 0x18 ;  /* 0x0000000809099211 */ /* 0x001fe200078ec0ff */
[----:B------:R-:W-:Y:S02]  /*3600*/  IMAD.MOV.U32 R8, RZ, RZ, R17 ;  /* 0x000000ffff087224 */ /* 0x000fe400078e0011 */
[----:B------:R-:W-:Y:S02]  /*3610*/  @!P0 IMAD.MOV.U32 R8, RZ, RZ, R12 ;  /* 0x000000ffff088224 */ /* 0x000fe400078e000c */
[----:B------:R1:W-:Y:S04]  /*3620*/  @!P1 STS [R9+0x8], R11 ;  /* 0x0000080b09009388 */ /* 0x0003e80000000800 */
[----:B------:R1:W-:Y:S01]  /*3630*/  @!P1 STS [R9+0x4], R12 ;  /* 0x0000040c09009388 */ /* 0x0003e20000000800 */
[----:B--2---:R-:W-:-:S05]  /*3640*/  @!P0 LEA R13, R14, R13, 0x18 ;  /* 0x0000000d0e0d8211 */ /* 0x004fca00078ec0ff */
[----:B------:R1:W-:Y:S02]  /*3650*/  @!P0 STS [R13+0x54], R12 ;  /* 0x0000540c0d008388 */ /* 0x0003e40000000800 */
.L_x_243:
        /* <DEDUP_REMOVED lines=9> */
.L_x_242:
[----:B------:R-:W-:Y:S01]  /*36f0*/  IMAD.IADD R32, R32, 0x1, R39 ;  /* 0x0000000120207824 */ /* 0x000fe200078e0227 */
[----:B------:R-:W0:Y:S01]  /*3700*/  S2R R8, SR_LANEID ;  /* 0x0000000000087919 */ /* 0x000e220000000000 */
[----:B------:R-:W-:Y:S02]  /*3710*/  BAR.SYNC.DEFER_BLOCKING 0x0 ;  /* 0x0000000000007b1d */ /* 0x000fe40000010000 */
[----:B------:R-:W-:Y:S01]  /*3720*/  IMAD.IADD R33, R33, 0x1, R32 ;  /* 0x0000000121217824 */ /* 0x000fe200078e0220 */
[----:B------:R-:W-:Y:S01]  /*3730*/  ISETP.NE.AND P0, PT, R31, RZ, PT ;  /* 0x000000ff1f00720c */ /* 0x000fe20003f05270 */
[----:B------:R-:W-:Y:S02]  /*3740*/  IMAD.U32 R12, RZ, RZ, UR7 ;  /* 0x00000007ff0c7e24 */ /* 0x000fe4000f8e00ff */
[----:B------:R-:W-:Y:S01]  /*3750*/  IMAD.IADD R28, R28, 0x1, R33 ;  /* 0x000000011c1c7824 */ /* 0x000fe200078e0221 */
[----:B------:R-:W1:Y:S03]  /*3760*/  LDCU.64 UR8, c[0x0][0x388] ;  /* 0x00007100ff0877ac */ /* 0x000e660008000a00 */
[----:B------:R-:W-:-:S04]  /*3770*/  IMAD.IADD R27, R27, 0x1, R28 ;  /* 0x000000011b1b7824 */ /* 0x000fc800078e021c */
[----:B------:R-:W-:-:S04]  /*3780*/  IMAD.IADD R26, R26, 0x1, R27 ;  /* 0x000000011a1a7824 */ /* 0x000fc800078e021b */
[----:B------:R-:W-:-:S04]  /*3790*/  IMAD.IADD R25, R25, 0x1, R26 ;  /* 0x0000000119197824 */ /* 0x000fc800078e021a */
[----:B------:R-:W-:-:S04]  /*37a0*/  IMAD.IADD R24, R24, 0x1, R25 ;  /* 0x0000000118187824 */ /* 0x000fc800078e0219 */
[----:B------:R-:W-:Y:S02]  /*37b0*/  IMAD.IADD R23, R23, 0x1, R24 ;  /* 0x0000000117177824 */ /* 0x000fe400078e0218 */
[----:B0-----:R-:W-:Y:S02]  /*37c0*/  IMAD R8, R8, 0x48, R29 ;  /* 0x0000004808087824 */ /* 0x001fe400078e021d */
[----:B------:R-:W-:-:S03]  /*37d0*/  IMAD.IADD R22, R22, 0x1, R23 ;  /* 0x0000000116167824 */ /* 0x000fc600078e0217 */
[----:B------:R-:W-:Y:S01]  /*37e0*/  STS [R8], R39 ;  /* 0x0000002708007388 */ /* 0x000fe20000000800 */
[----:B------:R-:W-:-:S03]  /*37f0*/  IMAD.IADD R21, R21, 0x1, R22 ;  /* 0x0000000115157824 */ /* 0x000fc600078e0216 */
[----:B------:R-:W-:Y:S01]  /*3800*/  STS [R8+0x4], R32 ;  /* 0x0000042008007388 */ /* 0x000fe20000000800 */
        /* <DEDUP_REMOVED lines=24> */
[----:B------:R0:W-:Y:S01]  /*3990*/  STS [R8+0x48], R0 ;  /* 0x0000480008007388 */ /* 0x0001e20000000800 */
[----:B------:R-:W-:-:S03]  /*39a0*/  NOP ;  /* 0x0000000000007918 */ /* 0x000fc60000000000 */
[----:B------:R-:W-:Y:S04]  /*39b0*/  LDS R39, [R29] ;  /* 0x000000001d277984 */ /* 0x000fe80000000800 */
        /* <DEDUP_REMOVED lines=18> */
[----:B------:R2:W-:Y:S01]  /*3ae0*/  @!P0 STS [UR4+0x7b80], R12 ;  /* 0x007b800cff008988 */ /* 0x0005e20008000804 */
[----:B------:R-:W-:Y:S01]  /*3af0*/  BAR.SYNC.DEFER_BLOCKING 0x0 ;  /* 0x0000000000007b1d */ /* 0x000fe20000010000 */
[----:B0-----:R-:W-:-:S05]  /*3b00*/  IADD3 R0, P0, PT, R30, UR10, RZ ;  /* 0x0000000a1e007c10 */ /* 0x001fca000ff1e0ff */
[----:B------:R-:W0:Y:S01]  /*3b10*/  S2R R2, SR_TID.X ;  /* 0x0000000000027919 */ /* 0x000e220000002100 */
[----:B------:R-:W3:Y:S01]  /*3b20*/  LDS R31, [UR4+0x7b80] ;  /* 0x007b8004ff1f7984 */ /* 0x000ee20008000800 */
[C---:B0-----:R-:W-:Y:S02]  /*3b30*/  LOP3.LUT R3, R2.reuse, 0x3e0, RZ, 0xc0, !PT ;  /* 0x000003e002037812 */ /* 0x041fe400078ec0ff */
[----:B------:R-:W-:-:S05]  /*3b40*/  LOP3.LUT R2, R2, 0x1f, RZ, 0xc0, !PT ;  /* 0x0000001f02027812 */ /* 0x000fca00078ec0ff */
[----:B------:R-:W-:Y:S02]  /*3b50*/  IMAD R8, R3, 0x13, R2 ;  /* 0x0000001303087824 */ /* 0x000fe400078e0202 */
[----:B------:R-:W-:Y:S01]  /*3b60*/  IMAD.X R3, RZ, RZ, UR11, P0 ;  /* 0x0000000bff037e24 */ /* 0x000fe200080e06ff */
[----:B-1----:R-:W-:Y:S01]  /*3b70*/  LEA R2, P0, R0, UR8, 0x2 ;  /* 0x0000000800027c11 */ /* 0x002fe2000f8010ff */
[C---:B------:R-:W-:Y:S02]  /*3b80*/  VIADD R10, R8.reuse, 0x20 ;  /* 0x00000020080a7836 */ /* 0x040fe40000000000 */
[----:B--2---:R-:W-:Y:S01]  /*3b90*/  VIADD R12, R8, 0xa0 ;  /* 0x000000a0080c7836 */ /* 0x004fe20000000000 */
[----:B------:R-:W-:Y:S01]  /*3ba0*/  LEA.HI.X R3, R0, UR9, R3, 0x2, P0 ;  /* 0x0000000900037c11 */ /* 0x000fe200080f1403 */
[----:B------:R-:W-:Y:S01]  /*3bb0*/  VIADD R0, R8, 0x40 ;  /* 0x0000004008007836 */ /* 0x000fe20000000000 */
[-C--:B---3--:R-:W-:Y:S02]  /*3bc0*/  ISETP.GE.AND P1, PT, R30, R31.reuse, PT ;  /* 0x0000001f1e00720c */ /* 0x088fe40003f26270 */
        /* <DEDUP_REMOVED lines=9> */
[----:B------:R0:W-:Y:S01]  /*3c60*/  @!P1 STG.E desc[UR12][R2.64], R39 ;  /* 0x0000002702009986 */ /* 0x0001e2000c10190c */
[-C--:B------:R-:W-:Y:S01]  /*3c70*/  ISETP.GE.AND P0, PT, R10, R31.reuse, PT ;  /* 0x0000001f0a00720c */ /* 0x080fe20003f06270 */
[----:B------:R-:W-:Y:S01]  /*3c80*/  VIADD R10, R8, 0x160 ;  /* 0x00000160080a7836 */ /* 0x000fe20000000000 */
[-C--:B------:R-:W-:Y:S01]  /*3c90*/  ISETP.GE.AND P1, PT, R0, R31.reuse, PT ;  /* 0x0000001f0000720c */ /* 0x080fe20003f26270 */
[----:B------:R-:W-:Y:S01]  /*3ca0*/  VIADD R0, R8, 0x140 ;  /* 0x0000014008007836 */ /* 0x000fe20000000000 */
[----:B------:R0:W-:Y:S01]  /*3cb0*/  @!P2 STG.E desc[UR12][R2.64+0x80], R41 ;  /* 0x000080290200a986 */ /* 0x0001e2000c10190c */
[----:B------:R-:W-:-:S03]  /*3cc0*/  ISETP.GE.AND P2, PT, R37, R31, PT ;  /* 0x0000001f2500720c */ /* 0x000fc60003f46270 */
[----:B------:R0:W-:Y:S01]  /*3cd0*/  @!P3 STG.E desc[UR12][R2.64+0x100], R43 ;  /* 0x0001002b0200b986 */ /* 0x0001e2000c10190c */
[----:B------:R-:W-:-:S03]  /*3ce0*/  ISETP.GE.AND P3, PT, R36, R31, PT ;  /* 0x0000001f2400720c */ /* 0x000fc60003f66270 */
        /* <DEDUP_REMOVED lines=32> */
.L_x_229:
[----:B------:R-:W-:Y:S01]  /*3ef0*/  BSSY B1, `(.L_x_256) ;  /* 0x0000006000017945 */ /* 0x000fe20003800000 */
[----:B------:R-:W-:Y:S01]  /*3f00*/  PLOP3.LUT P0, PT, P0, PT, PT, 0x8, 0x80 ;  /* 0x000000000080781c */ /* 0x000fe2000070e170 */
[----:B------:R-:W-:-:S12]  /*3f10*/  IMAD.MOV.U32 R10, RZ, RZ, -0x1 ;  /* 0xffffffffff0a7424 */ /* 0x000fd800078e00ff */
[----:B------:R-:W-:Y:S05]  /*3f20*/  WARPSYNC.COLLECTIVE R10, `(.L_x_257) ;  /* 0x000000000a087348 */ /* 0x000fea0003c00000 */
[----:B------:R-:W-:Y:S01]  /*3f30*/  VOTE.ANY P0, P0 ;  /* 0x0000000000ff7806 */ /* 0x000fe20000000100 */
[----:B------:R-:W-:-:S12]  /*3f40*/  ENDCOLLECTIVE ;  /* 0x000000000000791b */ /* 0x000fd80003800000 */
.L_x_257:
[----:B------:R-:W-:Y:S05]  /*3f50*/  BSYNC B1 ;  /* 0x0000000000017941 */ /* 0x000fea0003800000 */
.L_x_256:
[----:B------:R-:W-:Y:S05]  /*3f60*/  BRA `(.L_x_258) ;  /* 0xffffffd000287947 */ /* 0x000fea000383ffff */
.L_x_231:
[----:B------:R-:W-:Y:S01]  /*3f70*/  BSSY B1, `(.L_x_259) ;  /* 0x0000006000017945 */ /* 0x000fe20003800000 */
[----:B------:R-:W-:Y:S01]  /*3f80*/  PLOP3.LUT P0, PT, P0, PT, PT, 0x8, 0x80 ;  /* 0x000000000080781c */ /* 0x000fe2000070e170 */
[----:B------:R-:W-:-:S12]  /*3f90*/  IMAD.MOV.U32 R10, RZ, RZ, -0x1 ;  /* 0xffffffffff0a7424 */ /* 0x000fd800078e00ff */
[----:B------:R-:W-:Y:S05]  /*3fa0*/  WARPSYNC.COLLECTIVE R10, `(.L_x_260) ;  /* 0x000000000a087348 */ /* 0x000fea0003c00000 */
[----:B------:R-:W-:Y:S01]  /*3fb0*/  VOTE.ANY P0, P0 ;  /* 0x0000000000ff7806 */ /* 0x000fe20000000100 */
[----:B------:R-:W-:-:S12]  /*3fc0*/  ENDCOLLECTIVE ;  /* 0x000000000000791b */ /* 0x000fd80003800000 */
.L_x_260:
[----:B------:R-:W-:Y:S05]  /*3fd0*/  BSYNC B1 ;  /* 0x0000000000017941 */ /* 0x000fea0003800000 */
.L_x_259:
[----:B------:R-:W-:Y:S05]  /*3fe0*/  BRA `(.L_x_261) ;  /* 0xffffffd0002c7947 */ /* 0x000fea000383ffff */
.L_x_233:
[----:B------:R-:W0:Y:S01]  /*3ff0*/  S2R R8, SR_GEMASK ;  /* 0x0000000000087919 */ /* 0x000e220000003c00 */
[----:B------:R-:W-:Y:S01]  /*4000*/  BSSY B1, `(.L_x_262) ;  /* 0x0000006000017945 */ /* 0x000fe20003800000 */
[----:B------:R-:W-:Y:S01]  /*4010*/  PLOP3.LUT P2, PT, P0, PT, PT, 0x8, 0x80 ;  /* 0x000000000080781c */ /* 0x000fe2000074e170 */
[----:B------:R-:W-:-:S12]  /*4020*/  IMAD.MOV.U32 R10, RZ, RZ, -0x1 ;  /* 0xffffffffff0a7424 */ /* 0x000fd800078e00ff */
[----:B0-----:R-:W-:Y:S05]  /*4030*/  WARPSYNC.COLLECTIVE R10, `(.L_x_263) ;  /* 0x000000000a087348 */ /* 0x001fea0003c00000 */
[----:B------:R-:W-:Y:S01]  /*4040*/  VOTE.ANY R10, PT, P2 ;  /* 0x00000000000a7806 */ /* 0x000fe200010e0100 */
[----:B0-----:R-:W-:Y:S06]  /*4050*/  ENDCOLLECTIVE ;  /* 0x000000000000791b */ /* 0x001fec0003800000 */
.L_x_263:
[----:B------:R-:W-:Y:S05]  /*4060*/  BSYNC B1 ;  /* 0x0000000000017941 */ /* 0x000fea0003800000 */
.L_x_262:
[----:B------:R-:W-:Y:S01]  /*4070*/  LOP3.LUT R10, R10, 0x80000000, R8, 0xec, !PT ;  /* 0x800000000a0a7812 */ /* 0x000fe200078eec08 */
[----:B------:R-:W-:Y:S01]  /*4080*/  IMAD.MOV.U32 R14, RZ, RZ, 0x1 ;  /* 0x00000001ff0e7424 */ /* 0x000fe200078e00ff */
[----:B------:R-:W-:Y:S01]  /*4090*/  ISETP.NE.AND P0, PT, R12, 0x65, PT ;  /* 0x000000650c00780c */ /* 0x000fe20003f05270 */
[C---:B------:R-:W-:Y:S02]  /*40a0*/  VIADD R38, R37.reuse, 0x2 ;  /* 0x0000000225267836 */ /* 0x040fe40000000000 */
[C---:B------:R-:W-:Y:S02]  /*40b0*/  VIADD R11, R10.reuse, 0xffffffff ;  /* 0xffffffff0a0b7836 */ /* 0x040fe40000000000 */
[C---:B------:R-:W-:Y:S02]  /*40c0*/  VIADD R19, R37.reuse, 0x4 ;  /* 0x0000000425137836 */ /* 0x040fe40000000000 */
[----:B------:R-:W-:Y:S01]  /*40d0*/  VIADD R39, R37, 0x10 ;  /* 0x0000001025277836 */ /* 0x000fe20000000000 */
[----:B------:R-:W-:Y:S01]  /*40e0*/  LOP3.LUT R11, R10, R11, RZ, 0xc, !PT ;  /* 0x0000000b0a0b7212 */ /* 0x000fe200078e0cff */
[----:B------:R-:W-:-:S03]  /*40f0*/  IMAD.MOV.U32 R10, RZ, RZ, -0x1 ;  /* 0xffffffffff0a7424 */ /* 0x000fc600078e00ff */
[----:B------:R0:W1:Y:S04]  /*4100*/  POPC R15, R11 ;  /* 0x0000000b000f7309 */ /* 0x0000680000000000 */
[----:B01----:R-:W-:Y:S05]  /*4110*/  WARPSYNC.COLLECTIVE R10, `(.L_x_264) ;  /* 0x000000000a087348 */ /* 0x003fea0003c00000 */
[----:B-1----:R1:W2:Y:S02]  /*4120*/  SHFL.DOWN P2, R16, R13, R14, R15 ;  /* 0x0800000e0d107389 */ /* 0x0022a4000004000f */
[----:B012---:R-:W-:Y:S05]  /*4130*/  ENDCOLLECTIVE ;  /* 0x000000000000791b */ /* 0x007fea0003800000 */
.L_x_264:
[----:B------:R-:W-:Y:S01]  /*4140*/  IMAD.MOV.U32 R14, RZ, RZ, 0x2 ;  /* 0x00000002ff0e7424 */ /* 0x000fe200078e00ff */
[----:B------:R-:W-:-:S04]  /*4150*/  ISETP.GE.AND P2, PT, R37, R15, PT ;  /* 0x0000000f2500720c */ /* 0x000fc80003f46270 */
[----:B------:R-:W-:-:S05]  /*4160*/  SEL R16, R16, RZ, !P2 ;  /* 0x000000ff10107207 */ /* 0x000fca0005000000 */
[----:B------:R-:W-:-:S04]  /*4170*/  IMAD.IADD R36, R16, 0x1, R13 ;  /* 0x0000000110247824 */ /* 0x000fc800078e020d */
[----:B------:R-:W-:-:S07]  /*4180*/  IMAD.MOV.U32 R13, RZ, RZ, R36 ;  /* 0x000000ffff0d7224 */ /* 0x000fce00078e0024 */
[----:B------:R-:W-:Y:S05]  /*4190*/  WARPSYNC.COLLECTIVE R10, `(.L_x_265) ;  /* 0x000000000a087348 */ /* 0x000fea0003c00000 */
[----:B------:R0:W1:Y:S02]  /*41a0*/  SHFL.DOWN P2, R16, R13, R14, R15 ;  /* 0x0800000e0d107389 */ /* 0x000064000004000f */
[----:B01----:R-:W-:Y:S05]  /*41b0*/  ENDCOLLECTIVE ;  /* 0x000000000000791b */ /* 0x003fea0003800000 */
.L_x_265:
[----:B------:R-:W-:Y:S01]  /*41c0*/  IMAD.MOV.U32 R14, RZ, RZ, 0x4 ;  /* 0x00000004ff0e7424 */ /* 0x000fe200078e00ff */
[----:B------:R-:W-:-:S04]  /*41d0*/  ISETP.GT.AND P2, PT, R38, R15, PT ;  /* 0x0000000f2600720c */ /* 0x000fc80003f44270 */
[----:B------:R-:W-:-:S05]  /*41e0*/  SEL R11, R16, RZ, !P2 ;  /* 0x000000ff100b7207 */ /* 0x000fca0005000000 */
[----:B------:R-:W-:Y:S02]  /*41f0*/  IMAD.IADD R40, R36, 0x1, R11 ;  /* 0x0000000124287824 */ /* 0x000fe400078e020b */
[----:B------:R-:W-:Y:S02]  /*4200*/  VIADD R36, R37, 0x8 ;  /* 0x0000000825247836 */ /* 0x000fe40000000000 */
[----:B------:R-:W-:-:S07]  /*4210*/  IMAD.MOV.U32 R13, RZ, RZ, R40 ;  /* 0x000000ffff0d7224 */ /* 0x000fce00078e0028 */
[----:B------:R-:W-:Y:S05]  /*4220*/  WARPSYNC.COLLECTIVE R10, `(.L_x_266) ;  /* 0x000000000a087348 */ /* 0x000fea0003c00000 */
[----:B------:R0:W1:Y:S02]  /*4230*/  SHFL.DOWN P2, R16, R13, R14, R15 ;  /* 0x0800000e0d107389 */ /* 0x000064000004000f */
[----:B01----:R-:W-:Y:S05]  /*4240*/  ENDCOLLECTIVE ;  /* 0x000000000000791b */ /* 0x003fea0003800000 */
.L_x_266:
[----:B------:R-:W-:Y:S01]  /*4250*/  IMAD.MOV.U32 R14, RZ, RZ, 0x8 ;  /* 0x00000008ff0e7424 */ /* 0x000fe200078e00ff */
[----:B------:R-:W-:-:S04]  /*4260*/  ISETP.GT.AND P2, PT, R19, R15, PT ;  /* 0x0000000f1300720c */ /* 0x000fc80003f44270 */
[----:B------:R-:W-:-:S05]  /*4270*/  SEL R11, R16, RZ, !P2 ;  /* 0x000000ff100b7207 */ /* 0x000fca0005000000 */
[----:B------:R-:W-:-:S04]  /*4280*/  IMAD.IADD R42, R40, 0x1, R11 ;  /* 0x00000001282a7824 */ /* 0x000fc800078e020b */
[----:B------:R-:W-:-:S07]  /*4290*/  IMAD.MOV.U32 R13, RZ, RZ, R42 ;  /* 0x000000ffff0d7224 */ /* 0x000fce00078e002a */
[----:B------:R-:W-:Y:S05]  /*42a0*/  WARPSYNC.COLLECTIVE R10, `(.L_x_267) ;  /* 0x000000000a087348 */ /* 0x000fea0003c00000 */
[----:B------:R0:W1:Y:S02]  /*42b0*/  SHFL.DOWN P2, R16, R13, R14, R15 ;  /* 0x0800000e0d107389 */ /* 0x000064000004000f */
[----:B01----:R-:W-:Y:S05]  /*42c0*/  ENDCOLLECTIVE ;  /* 0x000000000000791b */ /* 0x003fea0003800000 */
.L_x_267:
        /* <DEDUP_REMOVED lines=8> */
.L_x_268:
[----:B------:R-:W-:Y:S05]  /*4350*/  WARPSYNC.COLLECTIVE R10, `(.L_x_269) ;  /* 0x000000000a087348 */ /* 0x000fea0003c00000 */
[----:B------:R-:W-:Y:S01]  /*4360*/  VOTE.ALL P0, P0 ;  /* 0x0000000000ff7806 */ /* 0x000fe20000000000 */
[----:B------:R-:W-:-:S12]  /*4370*/  ENDCOLLECTIVE ;  /* 0x000000000000791b */ /* 0x000fd80003800000 */
.L_x_269:
[----:B------:R-:W0:Y:S01]  /*4380*/  LDC.64 R12, c[0x0][0x390] ;  /* 0x0000e400ff0c7b82 */ /* 0x000e220000000a00 */
[----:B------:R-:W-:-:S04]  /*4390*/  ISETP.GT.AND P2, PT, R39, R15, PT ;  /* 0x0000000f2700720c */ /* 0x000fc80003f44270 */
[----:B------:R-:W-:-:S05]  /*43a0*/  SEL R16, R16, RZ, !P2 ;  /* 0x000000ff10107207 */ /* 0x000fca0005000000 */
[----:B------:R-:W-:Y:S01]  /*43b0*/  IMAD.IADD R40, R41, 0x1, R16 ;  /* 0x0000000129287824 */ /* 0x000fe200078e0210 */
[----:B0-----:R-:W-:-:S05]  /*43c0*/  IADD3 R42, P2, PT, R12, 0x100, RZ ;  /* 0x000001000c2a7810 */ /* 0x001fca0007f5e0ff */
[----:B------:R-:W-:Y:S01]  /*43d0*/  IMAD.X R43, RZ, RZ, R13, P2 ;  /* 0x000000ffff2b7224 */ /* 0x000fe200010e060d */
[----:B------:R-:W-:Y:S07]  /*43e0*/  BRA `(.L_x_270) ;  /* 0xffffffcc00c87947 */ /* 0x000fee000383ffff */
.L_x_235:
[----:B------:R-:W-:Y:S01]  /*43f0*/  BSSY B1, `(.L_x_271) ;  /* 0x0000006000017945 */ /* 0x000fe20003800000 */
[----:B------:R-:W-:Y:S01]  /*4400*/  PLOP3.LUT P0, PT, P0, PT, PT, 0x8, 0x80 ;  /* 0x000000000080781c */ /* 0x000fe2000070e170 */
[----:B------:R-:W-:-:S12]  /*4410*/  IMAD.MOV.U32 R10, RZ, RZ, -0x1 ;  /* 0xffffffffff0a7424 */ /* 0x000fd800078e00ff */
[----:B------:R-:W-:Y:S05]  /*4420*/  WARPSYNC.COLLECTIVE R10, `(.L_x_272) ;  /* 0x000000000a087348 */ /* 0x000fea0003c00000 */
[----:B------:R-:W-:Y:S01]  /*4430*/  VOTE.ANY P0, P0 ;  /* 0x0000000000ff7806 */ /* 0x000fe20000000100 */
[----:B------:R-:W-:-:S12]  /*4440*/  ENDCOLLECTIVE ;  /* 0x000000000000791b */ /* 0x000fd80003800000 */
.L_x_272:
[----:B------:R-:W-:Y:S05]  /*4450*/  BSYNC B1 ;  /* 0x0000000000017941 */ /* 0x000fea0003800000 */
.L_x_271:
[----:B------:R-:W-:Y:S05]  /*4460*/  BRA `(.L_x_273) ;  /* 0xffffffcc00d07947 */ /* 0x000fea000383ffff */
.L_x_237:
[----:B------:R-:W-:Y:S01]  /*4470*/  BSSY B1, `(.L_x_274) ;  /* 0x0000006000017945 */ /* 0x000fe20003800000 */
[----:B------:R-:W-:Y:S01]  /*4480*/  PLOP3.LUT P0, PT, P0, PT, PT, 0x8, 0x80 ;  /* 0x000000000080781c */ /* 0x000fe2000070e170 */
[----:B------:R-:W-:-:S12]  /*4490*/  IMAD.MOV.U32 R10, RZ, RZ, -0x1 ;  /* 0xffffffffff0a7424 */ /* 0x000fd800078e00ff */
[----:B------:R-:W-:Y:S05]  /*44a0*/  WARPSYNC.COLLECTIVE R10, `(.L_x_275) ;  /* 0x000000000a087348 */ /* 0x000fea0003c00000 */
[----:B------:R-:W-:Y:S01]  /*44b0*/  VOTE.ANY P0, P0 ;  /* 0x0000000000ff7806 */ /* 0x000fe20000000100 */
[----:B------:R-:W-:-:S12]  /*44c0*/  ENDCOLLECTIVE ;  /* 0x000000000000791b */ /* 0x000fd80003800000 */
.L_x_275:
[----:B------:R-:W-:Y:S05]  /*44d0*/  BSYNC B1 ;  /* 0x0000000000017941 */ /* 0x000fea0003800000 */
.L_x_274:
[----:B------:R-:W-:Y:S05]  /*44e0*/  BRA `(.L_x_276) ;  /* 0xffffffcc00d47947 */ /* 0x000fea000383ffff */
.L_x_239:
[----:B------:R-:W-:Y:S01]  /*44f0*/  BSSY B1, `(.L_x_277) ;  /* 0x0000006000017945 */ /* 0x000fe20003800000 */
[----:B------:R-:W-:Y:S01]  /*4500*/  PLOP3.LUT P2, PT, P0, PT, PT, 0x8, 0x80 ;  /* 0x000000000080781c */ /* 0x000fe2000074e170 */
[----:B------:R-:W-:-:S12]  /*4510*/  IMAD.MOV.U32 R10, RZ, RZ, -0x1 ;  /* 0xffffffffff0a7424 */ /* 0x000fd800078e00ff */
[----:B------:R-:W-:Y:S05]  /*4520*/  WARPSYNC.COLLECTIVE R10, `(.L_x_278) ;  /* 0x000000000a087348 */ /* 0x000fea0003c00000 */
[----:B------:R-:W-:Y:S01]  /*4530*/  VOTE.ANY R10, PT, P2 ;  /* 0x00000000000a7806 */ /* 0x000fe200010e0100 */
[----:B------:R-:W-:Y:S06]  /*4540*/  ENDCOLLECTIVE ;  /* 0x000000000000791b */ /* 0x000fec0003800000 */
.L_x_278:
[----:B------:R-:W-:Y:S05]  /*4550*/  BSYNC B1 ;  /* 0x0000000000017941 */ /* 0x000fea0003800000 */
.L_x_277:
[----:B------:R-:W-:Y:S01]  /*4560*/  LOP3.LUT R10, R10, 0x80000000, R8, 0xec, !PT ;  /* 0x800000000a0a7812 */ /* 0x000fe200078eec08 */
[----:B------:R-:W-:Y:S02]  /*4570*/  IMAD.MOV.U32 R14, RZ, RZ, 0x1 ;  /* 0x00000001ff0e7424 */ /* 0x000fe400078e00ff */
[----:B------:R-:W-:Y:S02]  /*4580*/  VIADD R18, R18, 0xffffffe0 ;  /* 0xffffffe012127836 */ /* 0x000fe40000000000 */
[----:B------:R-:W-:-:S05]  /*4590*/  VIADD R15, R10, 0xffffffff ;  /* 0xffffffff0a0f7836 */ /* 0x000fca0000000000 */
[----:B------:R-:W-:Y:S01]  /*45a0*/  LOP3.LUT R15, R10, R15, RZ, 0xc, !PT ;  /* 0x0000000f0a0f7212 */ /* 0x000fe200078e0cff */
[----:B------:R-:W-:-:S05]  /*45b0*/  IMAD.MOV.U32 R10, RZ, RZ, -0x1 ;  /* 0xffffffffff0a7424 */ /* 0x000fca00078e00ff */
[----:B------:R-:W0:Y:S02]  /*45c0*/  POPC R15, R15 ;  /* 0x0000000f000f7309 */ /* 0x000e240000000000 */
[----:B0-----:R-:W-:Y:S05]  /*45d0*/  WARPSYNC.COLLECTIVE R10, `(.L_x_279) ;  /* 0x000000000a087348 */ /* 0x001fea0003c00000 */
[----:B0-----:R0:W1:Y:S02]  /*45e0*/  SHFL.DOWN P2, R16, R13, R14, R15 ;  /* 0x0800000e0d107389 */ /* 0x001064000004000f */
[----:B01----:R-:W-:Y:S05]  /*45f0*/  ENDCOLLECTIVE ;  /* 0x000000000000791b */ /* 0x003fea0003800000 */
.L_x_279:
[----:B------:R-:W-:Y:S01]  /*4600*/  ISETP.GE.AND P0, PT, R37, R15, PT ;  /* 0x0000000f2500720c */ /* 0x000fe20003f06270 */
[----:B------:R-:W-:-:S03]  /*4610*/  IMAD.MOV.U32 R14, RZ, RZ, 0x2 ;  /* 0x00000002ff0e7424 */ /* 0x000fc600078e00ff */
[----:B------:R-:W-:Y:S02]  /*4620*/  SEL R16, R16, RZ, !P0 ;  /* 0x000000ff10107207 */ /* 0x000fe40004000000 */
[----:B------:R-:W-:-:S03]  /*4630*/  ISETP.GT.AND P0, PT, R38, R15, PT ;  /* 0x0000000f2600720c */ /* 0x000fc60003f04270 */
[----:B------:R-:W-:-:S04]  /*4640*/  IMAD.IADD R41, R16, 0x1, R13 ;  /* 0x0000000110297824 */ /* 0x000fc800078e020d */
[----:B------:R-:W-:-:S07]  /*4650*/  IMAD.MOV.U32 R13, RZ, RZ, R41 ;  /* 0x000000ffff0d7224 */ /* 0x000fce00078e0029 */
[----:B------:R-:W-:Y:S05]  /*4660*/  WARPSYNC.COLLECTIVE R10, `(.L_x_280) ;  /* 0x000000000a087348 */ /* 0x000fea0003c00000 */
[----:B------:R0:W1:Y:S02]  /*4670*/  SHFL.DOWN P2, R16, R13, R14, R15 ;  /* 0x0800000e0d107389 */ /* 0x000064000004000f */
[----:B01----:R-:W-:Y:S05]  /*4680*/  ENDCOLLECTIVE ;  /* 0x000000000000791b */ /* 0x003fea0003800000 */
.L_x_280:
[----:B------:R-:W-:Y:S01]  /*4690*/  IMAD.MOV.U32 R14, RZ, RZ, 0x4 ;  /* 0x00000004ff0e7424 */ /* 0x000fe200078e00ff */
[----:B------:R-:W-:Y:S02]  /*46a0*/  SEL R16, R16, RZ, !P0 ;  /* 0x000000ff10107207 */ /* 0x000fe40004000000 */
[----:B------:R-:W-:-:S03]  /*46b0*/  ISETP.GT.AND P0, PT, R19, R15, PT ;  /* 0x0000000f1300720c */ /* 0x000fc60003f04270 */
[----:B------:R-:W-:-:S04]  /*46c0*/  IMAD.IADD R41, R41, 0x1, R16 ;  /* 0x0000000129297824 */ /* 0x000fc800078e0210 */
[----:B------:R-:W-:-:S07]  /*46d0*/  IMAD.MOV.U32 R13, RZ, RZ, R41 ;  /* 0x000000ffff0d7224 */ /* 0x000fce00078e0029 */
[----:B------:R-:W-:Y:S05]  /*46e0*/  WARPSYNC.COLLECTIVE R10, `(.L_x_281) ;  /* 0x000000000a087348 */ /* 0x000fea0003c00000 */
[----:B------:R0:W1:Y:S02]  /*46f0*/  SHFL.DOWN P2, R16, R13, R14, R15 ;  /* 0x0800000e0d107389 */ /* 0x000064000004000f */
[----:B01----:R-:W-:Y:S05]  /*4700*/  ENDCOLLECTIVE ;  /* 0x000000000000791b */ /* 0x003fea0003800000 */
.L_x_281:
[----:B------:R-:W-:Y:S01]  /*4710*/  IMAD.MOV.U32 R14, RZ, RZ, 0x8 ;  /* 0x00000008ff0e7424 */ /* 0x000fe200078e00ff */
[----:B------:R-:W-:Y:S02]  /*4720*/  SEL R16, R16, RZ, !P0 ;  /* 0x000000ff10107207 */ /* 0x000fe40004000000 */
[----:B------:R-:W-:-:S03]  /*4730*/  ISETP.GT.AND P0, PT, R36, R15, PT ;  /* 0x0000000f2400720c */ /* 0x000fc60003f04270 */
[----:B------:R-:W-:-:S10]  /*4740*/  IMAD.IADD R13, R41, 0x1, R16 ;  /* 0x00000001290d7824 */ /* 0x000fd400078e0210 */
[----:B------:R-:W-:Y:S05]  /*4750*/  WARPSYNC.COLLECTIVE R10, `(.L_x_282) ;  /* 0x000000000a087348 */ /* 0x000fea0003c00000 */
[----:B------:R0:W1:Y:S02]  /*4760*/  SHFL.DOWN P2, R16, R13, R14, R15 ;  /* 0x0800000e0d107389 */ /* 0x000064000004000f */
[----:B01----:R-:W-:Y:S05]  /*4770*/  ENDCOLLECTIVE ;  /* 0x000000000000791b */ /* 0x003fea0003800000 */
.L_x_282:
        /* <DEDUP_REMOVED lines=8> */
.L_x_283:
[----:B------:R-:W-:Y:S02]  /*4800*/  SEL R16, R16, RZ, !P0 ;  /* 0x000000ff10107207 */ /* 0x000fe40004000000 */
[----:B------:R-:W-:Y:S02]  /*4810*/  ISETP.NE.AND P0, PT, R12, 0x65, PT ;  /* 0x000000650c00780c */ /* 0x000fe40003f05270 */
[----:B------:R-:W-:-:S11]  /*4820*/  IADD3 R40, PT, PT, R41, R16, R40 ;  /* 0x0000001029287210 */ /* 0x000fd60007ffe028 */
[----:B------:R-:W-:Y:S05]  /*4830*/  WARPSYNC.COLLECTIVE R10, `(.L_x_284) ;  /* 0x000000000a087348 */ /* 0x000fea0003c00000 */
[----:B------:R-:W-:Y:S01]  /*4840*/  VOTE.ALL P0, P0 ;  /* 0x0000000000ff7806 */ /* 0x000fe20000000000 */
[----:B------:R-:W-:-:S12]  /*4850*/  ENDCOLLECTIVE ;  /* 0x000000000000791b */ /* 0x000fd80003800000 */
.L_x_284:
[----:B------:R-:W-:Y:S05]  /*4860*/  BRA `(.L_x_285) ;  /* 0xffffffcc00747947 */ /* 0x000fea000383ffff */
.L_x_244:
[----:B------:R-:W-:Y:S01]  /*4870*/  BSSY B0, `(.L_x_286) ;  /* 0x0000006000007945 */ /* 0x000fe20003800000 */
[----:B------:R-:W-:Y:S01]  /*4880*/  PLOP3.LUT P0, PT, P0, PT, PT, 0x8, 0x80 ;  /* 0x000000000080781c */ /* 0x000fe2000070e170 */
[----:B------:R-:W-:-:S12]  /*4890*/  IMAD.MOV.U32 R10, RZ, RZ, -0x1 ;  /* 0xffffffffff0a7424 */ /* 0x000fd800078e00ff */
[----:B------:R-:W-:Y:S05]  /*48a0*/  WARPSYNC.COLLECTIVE R10, `(.L_x_287) ;  /* 0x000000000a087348 */ /* 0x000fea0003c00000 */
[----:B------:R-:W-:Y:S01]  /*48b0*/  VOTE.ANY P0, P0 ;  /* 0x0000000000ff7806 */ /* 0x000fe20000000100 */
[----:B------:R-:W-:-:S12]  /*48c0*/  ENDCOLLECTIVE ;  /* 0x000000000000791b */ /* 0x000fd80003800000 */
.L_x_287:
[----:B------:R-:W-:Y:S05]  /*48d0*/  BSYNC B0 ;  /* 0x0000000000007941 */ /* 0x000fea0003800000 */
.L_x_286:
[----:B------:R-:W-:Y:S05]  /*48e0*/  BRA `(.L_x_288) ;  /* 0xffffffe400807947 */ /* 0x000fea000383ffff */
.L_x_246:
[----:B------:R-:W-:Y:S01]  /*48f0*/  BSSY B0, `(.L_x_289) ;  /* 0x0000006000007945 */ /* 0x000fe20003800000 */
[----:B------:R-:W-:Y:S01]  /*4900*/  PLOP3.LUT P0, PT, P0, PT, PT, 0x8, 0x80 ;  /* 0x000000000080781c */ /* 0x000fe2000070e170 */
[----:B------:R-:W-:-:S12]  /*4910*/  IMAD.MOV.U32 R10, RZ, RZ, -0x1 ;  /* 0xffffffffff0a7424 */ /* 0x000fd800078e00ff */
[----:B------:R-:W-:Y:S05]  /*4920*/  WARPSYNC.COLLECTIVE R10, `(.L_x_290) ;  /* 0x000000000a087348 */ /* 0x000fea0003c00000 */
[----:B------:R-:W-:Y:S01]  /*4930*/  VOTE.ANY P0, P0 ;  /* 0x0000000000ff7806 */ /* 0x000fe20000000100 */
[----:B------:R-:W-:-:S12]  /*4940*/  ENDCOLLECTIVE ;  /* 0x000000000000791b */ /* 0x000fd80003800000 */
.L_x_290:
[----:B------:R-:W-:Y:S05]  /*4950*/  BSYNC B0 ;  /* 0x0000000000007941 */ /* 0x000fea0003800000 */
.L_x_289:
[----:B------:R-:W-:Y:S05]  /*4960*/  BRA `(.L_x_291) ;  /* 0xffffffe400847947 */ /* 0x000fea000383ffff */
.L_x_248:
[----:B------:R-:W0:Y:S01]  /*4970*/  S2R R19, SR_GEMASK ;  /* 0x0000000000137919 */ /* 0x000e220000003c00 */
[----:B------:R-:W-:Y:S01]  /*4980*/  BSSY B0, `(.L_x_292) ;  /* 0x0000007000007945 */ /* 0x000fe20003800000 */
[----:B------:R-:W-:Y:S01]  /*4990*/  ISETP.NE.AND P0, PT, R8, 0x65, PT ;  /* 0x000000650800780c */ /* 0x000fe20003f05270 */
[----:B------:R-:W-:Y:S01]  /*49a0*/  IMAD.MOV.U32 R10, RZ, RZ, -0x1 ;  /* 0xffffffffff0a7424 */ /* 0x000fe200078e00ff */
[----:B------:R-:W-:-:S13]  /*49b0*/  PLOP3.LUT P2, PT, P2, PT, PT, 0x8, 0x80 ;  /* 0x000000000080781c */ /* 0x000fda000174e170 */
[----:B0-----:R-:W-:Y:S05]  /*49c0*/  WARPSYNC.COLLECTIVE R10, `(.L_x_293) ;  /* 0x000000000a087348 */ /* 0x001fea0003c00000 */
[----:B------:R-:W-:Y:S01]  /*49d0*/  VOTE.ANY R10, PT, P2 ;  /* 0x00000000000a7806 */ /* 0x000fe200010e0100 */
[----:B0-----:R-:W-:Y:S06]  /*49e0*/  ENDCOLLECTIVE ;  /* 0x000000000000791b */ /* 0x001fec0003800000 */
.L_x_293:
[----:B------:R-:W-:Y:S05]  /*49f0*/  BSYNC B0 ;  /* 0x0000000000007941 */ /* 0x000fea0003800000 */
.L_x_292:
[----:B------:R-:W-:Y:S01]  /*4a00*/  LOP3.LUT R10, R10, 0x80000000, R19, 0xec, !PT ;  /* 0x800000000a0a7812 */ /* 0x000fe200078eec13 */
[----:B------:R-:W-:-:S04]  /*4a10*/  IMAD.MOV.U32 R14, RZ, RZ, 0x1 ;  /* 0x00000001ff0e7424 */ /* 0x000fc800078e00ff */
[----:B------:R-:W-:-:S05]  /*4a20*/  VIADD R13, R10, 0xffffffff ;  /* 0xffffffff0a0d7836 */ /* 0x000fca0000000000 */
[----:B------:R-:W-:Y:S01]  /*4a30*/  LOP3.LUT R8, R10, R13, RZ, 0xc, !PT ;  /* 0x0000000d0a087212 */ /* 0x000fe200078e0cff */
[----:B------:R-:W-:Y:S02]  /*4a40*/  IMAD.MOV.U32 R13, RZ, RZ, R9 ;  /* 0x000000ffff0d7224 */ /* 0x000fe400078e0009 */
[----:B------:R-:W-:Y:S01]  /*4a50*/  IMAD.MOV.U32 R10, RZ, RZ, -0x1 ;  /* 0xffffffffff0a7424 */ /* 0x000fe200078e00ff */
[----:B------:R0:W1:Y:S02]  /*4a60*/  POPC R15, R8 ;  /* 0x00000008000f7309 */ /* 0x0000640000000000 */
[----:B0-----:R-:W-:-:S07]  /*4a70*/  VIADD R8, R38, 0x4 ;  /* 0x0000000426087836 */ /* 0x001fce0000000000 */
[----:B-1----:R-:W-:Y:S05]  /*4a80*/  WARPSYNC.COLLECTIVE R10, `(.L_x_294) ;  /* 0x000000000a087348 */ /* 0x002fea0003c00000 */
[----:B-1----:R0:W1:Y:S02]  /*4a90*/  SHFL.DOWN P2, R16, R13, R14, R15 ;  /* 0x0800000e0d107389 */ /* 0x002064000004000f */
[----:B01----:R-:W-:Y:S05]  /*4aa0*/  ENDCOLLECTIVE ;  /* 0x000000000000791b */ /* 0x003fea0003800000 */
.L_x_294:
[----:B------:R-:W-:Y:S01]  /*4ab0*/  IMAD.MOV.U32 R14, RZ, RZ, 0x2 ;  /* 0x00000002ff0e7424 */ /* 0x000fe200078e00ff */
[----:B------:R-:W-:-:S04]  /*4ac0*/  ISETP.GE.AND P2, PT, R38, R15, PT ;  /* 0x0000000f2600720c */ /* 0x000fc80003f46270 */
[----:B------:R-:W-:Y:S01]  /*4ad0*/  SEL R12, R16, RZ, !P2 ;  /* 0x000000ff100c7207 */ /* 0x000fe20005000000 */
[----:B------:R-:W-:-:S04]  /*4ae0*/  VIADD R16, R38, 0x2 ;  /* 0x0000000226107836 */ /* 0x000fc80000000000 */
[----:B------:R-:W-:Y:S01]  /*4af0*/  IMAD.IADD R12, R12, 0x1, R9 ;  /* 0x000000010c0c7824 */ /* 0x000fe200078e0209 */
[----:B------:R-:W-:-:S03]  /*4b00*/  ISETP.GT.AND P3, PT, R16, R15, PT ;  /* 0x0000000f1000720c */ /* 0x000fc60003f64270 */
[----:B------:R-:W-:-:S10]  /*4b10*/  IMAD.MOV.U32 R13, RZ, RZ, R12 ;  /* 0x000000ffff0d7224 */ /* 0x000fd400078e000c */
[----:B------:R-:W-:Y:S05]  /*4b20*/  WARPSYNC.COLLECTIVE R10, `(.L_x_295) ;  /* 0x000000000a087348 */ /* 0x000fea0003c00000 */
[----:B------:R0:W1:Y:S02]  /*4b30*/  SHFL.DOWN P2, R16, R13, R14, R15 ;  /* 0x0800000e0d107389 */ /* 0x000064000004000f */
[----:B01----:R-:W-:Y:S05]  /*4b40*/  ENDCOLLECTIVE ;  /* 0x000000000000791b */ /* 0x003fea0003800000 */
.L_x_295:
[----:B------:R-:W-:Y:S01]  /*4b50*/  IMAD.MOV.U32 R14, RZ, RZ, 0x4 ;  /* 0x00000004ff0e7424 */ /* 0x000fe200078e00ff */
[----:B------:R-:W-:Y:S02]  /*4b60*/  SEL R9, R16, RZ, !P3 ;  /* 0x000000ff10097207 */ /* 0x000fe40005800000 */
[----:B------:R-:W-:Y:S01]  /*4b70*/  ISETP.GT.AND P3, PT, R8, R15, PT ;  /* 0x0000000f0800720c */ /* 0x000fe20003f64270 */
[----:B------:R-:W-:Y:S02]  /*4b80*/  VIADD R8, R38, 0x8 ;  /* 0x0000000826087836 */ /* 0x000fe40000000000 */
[----:B------:R-:W-:-:S04]  /*4b90*/  IMAD.IADD R40, R12, 0x1, R9 ;  /* 0x000000010c287824 */ /* 0x000fc800078e0209 */
[----:B------:R-:W-:-:S07]  /*4ba0*/  IMAD.MOV.U32 R13, RZ, RZ, R40 ;  /* 0x000000ffff0d7224 */ /* 0x000fce00078e0028 */
[----:B------:R-:W-:Y:S05]  /*4bb0*/  WARPSYNC.COLLECTIVE R10, `(.L_x_296) ;  /* 0x000000000a087348 */ /* 0x000fea0003c00000 */
[----:B------:R0:W1:Y:S02]  /*4bc0*/  SHFL.DOWN P2, R16, R13, R14, R15 ;  /* 0x0800000e0d107389 */ /* 0x000064000004000f */
[----:B01----:R-:W-:Y:S05]  /*4bd0*/  ENDCOLLECTIVE ;  /* 0x000000000000791b */ /* 0x003fea0003800000 */
.L_x_296:
        /* <DEDUP_REMOVED lines=9> */
.L_x_297:
[----:B------:R-:W-:Y:S01]  /*4c70*/  IMAD.MOV.U32 R14, RZ, RZ, 0x10 ;  /* 0x00000010ff0e7424 */ /* 0x000fe200078e00ff */
[----:B------:R-:W-:-:S05]  /*4c80*/  SEL R16, R16, RZ, !P3 ;  /* 0x000000ff10107207 */ /* 0x000fca0005800000 */
[----:B------:R-:W-:-:S04]  /*4c90*/  IMAD.IADD R44, R9, 0x1, R16 ;  /* 0x00000001092c7824 */ /* 0x000fc800078e0210 */
[----:B------:R-:W-:-:S07]  /*4ca0*/  IMAD.MOV.U32 R13, RZ, RZ, R44 ;  /* 0x000000ffff0d7224 */ /* 0x000fce00078e002c */
[----:B------:R-:W-:Y:S05]  /*4cb0*/  WARPSYNC.COLLECTIVE R10, `(.L_x_298) ;  /* 0x000000000a087348 */ /* 0x000fea0003c00000 */
[----:B------:R0:W1:Y:S02]  /*4cc0*/  SHFL.DOWN P2, R16, R13, R14, R15 ;  /* 0x0800000e0d107389 */ /* 0x000064000004000f */
[----:B01----:R-:W-:Y:S05]  /*4cd0*/  ENDCOLLECTIVE ;  /* 0x000000000000791b */ /* 0x003fea0003800000 */
.L_x_298:
[----:B------:R-:W-:Y:S05]  /*4ce0*/  WARPSYNC.COLLECTIVE R10, `(.L_x_299) ;  /* 0x000000000a087348 */ /* 0x000fea0003c00000 */
[----:B------:R-:W-:Y:S01]  /*4cf0*/  VOTE.ALL P0, P0 ;  /* 0x0000000000ff7806 */ /* 0x000fe20000000000 */
[----:B------:R-:W-:-:S12]  /*4d00*/  ENDCOLLECTIVE ;  /* 0x000000000000791b */ /* 0x000fd80003800000 */
.L_x_299:
[----:B------:R-:W-:-:S04]  /*4d10*/  ISETP.GT.AND P2, PT, R8, R15, PT ;  /* 0x0000000f0800720c */ /* 0x000fc80003f44270 */
[----:B------:R-:W-:-:S05]  /*4d20*/  SEL R9, R16, RZ, !P2 ;  /* 0x000000ff10097207 */ /* 0x000fca0005000000 */
[----:B------:R-:W-:Y:S02]  /*4d30*/  IMAD.IADD R12, R44, 0x1, R9 ;  /* 0x000000012c0c7824 */ /* 0x000fe400078e0209 */
[----:B------:R-:W0:Y:S02]  /*4d40*/  LDC.64 R8, c[0x0][0x390] ;  /* 0x0000e400ff087b82 */ /* 0x000e240000000a00 */
[----:B0-----:R-:W-:-:S05]  /*4d50*/  IADD3 R40, P2, PT, R8, 0x100, RZ ;  /* 0x0000010008287810 */ /* 0x001fca0007f5e0ff */
[----:B------:R-:W-:Y:S01]  /*4d60*/  IMAD.X R41, RZ, RZ, R9, P2 ;  /* 0x000000ffff297224 */ /* 0x000fe200010e0609 */
[----:B------:R-:W-:Y:S07]  /*4d70*/  BRA `(.L_x_300) ;  /* 0xffffffe4001c7947 */ /* 0x000fee000383ffff */
.L_x_250:
[----:B------:R-:W-:Y:S01]  /*4d80*/  BSSY B0, `(.L_x_301) ;  /* 0x0000006000007945 */ /* 0x000fe20003800000 */
[----:B------:R-:W-:Y:S01]  /*4d90*/  PLOP3.LUT P0, PT, P0, PT, PT, 0x8, 0x80 ;  /* 0x000000000080781c */ /* 0x000fe2000070e170 */
[----:B------:R-:W-:-:S12]  /*4da0*/  IMAD.MOV.U32 R10, RZ, RZ, -0x1 ;  /* 0xffffffffff0a7424 */ /* 0x000fd800078e00ff */
[----:B------:R-:W-:Y:S05]  /*4db0*/  WARPSYNC.COLLECTIVE R10, `(.L_x_302) ;  /* 0x000000000a087348 */ /* 0x000fea0003c00000 */
[----:B------:R-:W-:Y:S01]  /*4dc0*/  VOTE.ANY P0, P0 ;  /* 0x0000000000ff7806 */ /* 0x000fe20000000100 */
[----:B------:R-:W-:-:S12]  /*4dd0*/  ENDCOLLECTIVE ;  /* 0x000000000000791b */ /* 0x000fd80003800000 */
.L_x_302:
[----:B------:R-:W-:Y:S05]  /*4de0*/  BSYNC B0 ;  /* 0x0000000000007941 */ /* 0x000fea0003800000 */
.L_x_301:
[----:B------:R-:W-:Y:S05]  /*4df0*/  BRA `(.L_x_303) ;  /* 0xffffffe400247947 */ /* 0x000fea000383ffff */
.L_x_252:
[----:B------:R-:W-:Y:S01]  /*4e00*/  BSSY B0, `(.L_x_304) ;  /* 0x0000006000007945 */ /* 0x000fe20003800000 */
[----:B------:R-:W-:Y:S01]  /*4e10*/  PLOP3.LUT P0, PT, P0, PT, PT, 0x8, 0x80 ;  /* 0x000000000080781c */ /* 0x000fe2000070e170 */
[----:B------:R-:W-:-:S12]  /*4e20*/  IMAD.MOV.U32 R10, RZ, RZ, -0x1 ;  /* 0xffffffffff0a7424 */ /* 0x000fd800078e00ff */
[----:B------:R-:W-:Y:S05]  /*4e30*/  WARPSYNC.COLLECTIVE R10, `(.L_x_305) ;  /* 0x000000000a087348 */ /* 0x000fea0003c00000 */
[----:B------:R-:W-:Y:S01]  /*4e40*/  VOTE.ANY P0, P0 ;  /* 0x0000000000ff7806 */ /* 0x000fe20000000100 */
[----:B------:R-:W-:-:S12]  /*4e50*/  ENDCOLLECTIVE ;  /* 0x000000000000791b */ /* 0x000fd80003800000 */
.L_x_305:
[----:B------:R-:W-:Y:S05]  /*4e60*/  BSYNC B0 ;  /* 0x0000000000007941 */ /* 0x000fea0003800000 */
.L_x_304:
[----:B------:R-:W-:Y:S05]  /*4e70*/  BRA `(.L_x_306) ;  /* 0xffffffe400287947 */ /* 0x000fea000383ffff */
.L_x_254:
[----:B------:R-:W-:Y:S01]  /*4e80*/  BSSY B0, `(.L_x_307) ;  /* 0x0000006000007945 */ /* 0x000fe20003800000 */
[----:B------:R-:W-:Y:S01]  /*4e90*/  PLOP3.LUT P2, PT, P0, PT, PT, 0x8, 0x80 ;  /* 0x000000000080781c */ /* 0x000fe2000074e170 */
[----:B------:R-:W-:-:S12]  /*4ea0*/  IMAD.MOV.U32 R10, RZ, RZ, -0x1 ;  /* 0xffffffffff0a7424 */ /* 0x000fd800078e00ff */
[----:B------:R-:W-:Y:S05]  /*4eb0*/  WARPSYNC.COLLECTIVE R10, `(.L_x_308) ;  /* 0x000000000a087348 */ /* 0x000fea0003c00000 */
[----:B------:R-:W-:Y:S01]  /*4ec0*/  VOTE.ANY R10, PT, P2 ;  /* 0x00000000000a7806 */ /* 0x000fe200010e0100 */
[----:B------:R-:W-:Y:S06]  /*4ed0*/  ENDCOLLECTIVE ;  /* 0x000000000000791b */ /* 0x000fec0003800000 */
.L_x_308:
[----:B------:R-:W-:Y:S05]  /*4ee0*/  BSYNC B0 ;  /* 0x0000000000007941 */ /* 0x000fea0003800000 */
.L_x_307:
[----:B------:R-:W-:Y:S01]  /*4ef0*/  LOP3.LUT R10, R10, 0x80000000, R19, 0xec, !PT ;  /* 0x800000000a0a7812 */ /* 0x000fe200078eec13 */
[----:B------:R-:W-:Y:S02]  /*4f00*/  IMAD.MOV.U32 R14, RZ, RZ, 0x1 ;  /* 0x00000001ff0e7424 */ /* 0x000fe400078e00ff */
[----:B------:R-:W-:Y:S02]  /*4f10*/  VIADD R18, R18, 0xffffffe0 ;  /* 0xffffffe012127836 */ /* 0x000fe40000000000 */
[----:B------:R-:W-:-:S05]  /*4f20*/  VIADD R13, R10, 0xffffffff ;  /* 0xffffffff0a0d7836 */ /* 0x000fca0000000000 */
[----:B------:R-:W-:Y:S01]  /*4f30*/  LOP3.LUT R45, R10, R13, RZ, 0xc, !PT ;  /* 0x0000000d0a2d7212 */ /* 0x000fe200078e0cff */
[----:B------:R-:W-:Y:S02]  /*4f40*/  IMAD.MOV.U32 R13, RZ, RZ, R9 ;  /* 0x000000ffff0d7224 */ /* 0x000fe400078e0009 */
[----:B------:R-:W-:Y:S01]  /*4f50*/  IMAD.MOV.U32 R10, RZ, RZ, -0x1 ;  /* 0xffffffffff0a7424 */ /* 0x000fe200078e00ff */
[----:B------:R0:W1:Y:S06]  /*4f60*/  POPC R15, R45 ;  /* 0x0000002d000f7309 */ /* 0x00006c0000000000 */
[----:B01----:R-:W-:Y:S05]  /*4f70*/  WARPSYNC.COLLECTIVE R10, `(.L_x_309) ;  /* 0x000000000a087348 */ /* 0x003fea0003c00000 */
[----:B-1----:R1:W2:Y:S02]  /*4f80*/  SHFL.DOWN P2, R16, R13, R14, R15 ;  /* 0x0800000e0d107389 */ /* 0x0022a4000004000f */
[----:B012---:R-:W-:Y:S05]  /*4f90*/  ENDCOLLECTIVE ;  /* 0x000000000000791b */ /* 0x007fea0003800000 */
.L_x_309:
[----:B------:R-:W-:Y:S01]  /*4fa0*/  ISETP.GE.AND P0, PT, R38, R15, PT ;  /* 0x0000000f2600720c */ /* 0x000fe20003f06270 */
[----:B------:R-:W-:-:S03]  /*4fb0*/  IMAD.MOV.U32 R14, RZ, RZ, 0x2 ;  /* 0x00000002ff0e7424 */ /* 0x000fc600078e00ff */
[----:B------:R-:W-:-:S05]  /*4fc0*/  SEL R16, R16, RZ, !P0 ;  /* 0x000000ff10107207 */ /* 0x000fca0004000000 */
[----:B------:R-:W-:Y:S02]  /*4fd0*/  IMAD.IADD R44, R16, 0x1, R9 ;  /* 0x00000001102c7824 */ /* 0x000fe400078e0209 */
[----:B------:R-:W-:Y:S02]  /*4fe0*/  VIADD R16, R38, 0x2 ;  /* 0x0000000226107836 */ /* 0x000fe40000000000 */
[----:B------:R-:W-:-:S03]  /*4ff0*/  IMAD.MOV.U32 R13, RZ, RZ, R44 ;  /* 0x000000ffff0d7224 */ /* 0x000fc600078e002c */
[----:B------:R-:W-:-:S13]  /*5000*/  ISETP.GT.AND P0, PT, R16, R15, PT ;  /* 0x0000000f1000720c */ /* 0x000fda0003f04270 */
[----:B------:R-:W-:Y:S05]  /*5010*/  WARPSYNC.COLLECTIVE R10, `(.L_x_310) ;  /* 0x000000000a087348 */ /* 0x000fea0003c00000 */
[----:B------:R0:W1:Y:S02]  /*5020*/  SHFL.DOWN P2, R16, R13, R14, R15 ;  /* 0x0800000e0d107389 */ /* 0x000064000004000f */
[----:B01----:R-:W-:Y:S05]  /*5030*/  ENDCOLLECTIVE ;  /* 0x000000000000791b */ /* 0x003fea0003800000 */
.L_x_310:
[----:B------:R-:W-:Y:S01]  /*5040*/  IMAD.MOV.U32 R14, RZ, RZ, 0x4 ;  /* 0x00000004ff0e7424 */ /* 0x000fe200078e00ff */
        /* <DEDUP_REMOVED lines=8> */
.L_x_311:
[----:B------:R-:W-:Y:S01]  /*50d0*/  IMAD.MOV.U32 R14, RZ, RZ, 0x8 ;  /* 0x00000008ff0e7424 */ /* 0x000fe200078e00ff */
        /* <DEDUP_REMOVED lines=8> */
.L_x_312:
        /* <DEDUP_REMOVED lines=9> */
.L_x_313:
[----:B------:R-:W-:Y:S02]  /*51f0*/  SEL R9, R16, RZ, !P0 ;  /* 0x000000ff10097207 */ /* 0x000fe40004000000 */
[----:B------:R-:W-:Y:S02]  /*5200*/  ISETP.NE.AND P0, PT, R8, 0x65, PT ;  /* 0x000000650800780c */ /* 0x000fe40003f05270 */
[----:B------:R-:W-:-:S11]  /*5210*/  IADD3 R12, PT, PT, R44, R9, R12 ;  /* 0x000000092c0c7210 */ /* 0x000fd60007ffe00c */
[----:B------:R-:W-:Y:S05]  /*5220*/  WARPSYNC.COLLECTIVE R10, `(.L_x_314) ;  /* 0x000000000a087348 */ /* 0x000fea0003c00000 */
[----:B------:R-:W-:Y:S01]  /*5230*/  VOTE.ALL P0, P0 ;  /* 0x0000000000ff7806 */ /* 0x000fe20000000000 */
[----:B------:R-:W-:-:S12]  /*5240*/  ENDCOLLECTIVE ;  /* 0x000000000000791b */ /* 0x000fd80003800000 */
.L_x_314:
[----:B------:R-:W-:Y:S05]  /*5250*/  BRA `(.L_x_315) ;  /* 0xffffffe000c07947 */ /* 0x000fea000383ffff */
.L_x_316:
        /* <DEDUP_REMOVED lines=10> */
.L_x_2723:


//--------------------- .text._ZN3cub18CUB_300001_SM_10006detail4scan16DeviceScanKernelINS2_10policy_hubIiiijN4cuda3std3__44plusIvEEE10Policy1000EN6thrust24THRUST_300001_SM_1000_NS10device_ptrIiEESF_NS0_13ScanTileStateIiLb1EEES9_NS1_10InputValueIiPiEEjiLb0EiEEvT0_T1_T2_iT3_T4_T5_ --------------------------
	.section	.text._ZN3cub18CUB_300001_SM_10006detail4scan16DeviceScanKernelINS2_10policy_hubIiiijN4cuda3std3__44plusIvEEE10Policy1000EN6thrust24THRUST_300001_SM_1000_NS10device_ptrIiEESF_NS0_13ScanTileStateIiLb1EEES9_NS1_10InputValueIiPiEEjiLb0EiEEvT0_T1_T2_iT3_T4_T5_,"ax",@progbits
	.align	128
        .global         _ZN3cub18CUB_300001_SM_10006detail4scan16DeviceScanKernelINS2_10policy_hubIiiijN4cuda3std3__44plusIvEEE10Policy1000EN6thrust24THRUST_300001_SM_1000_NS10device_ptrIiEESF_NS0_13ScanTileStateIiLb1EEES9_NS1_10InputValueIiPiEEjiLb0EiEEvT0_T1_T2_iT3_T4_T5_
        .type           _ZN3cub18CUB_300001_SM_10006detail4scan16DeviceScanKernelINS2_10policy_hubIiiijN4cuda3std3__44plusIvEEE10Policy1000EN6thrust24THRUST_300001_SM_1000_NS10device_ptrIiEESF_NS0_13ScanTileStateIiLb1EEES9_NS1_10InputValueIiPiEEjiLb0EiEEvT0_T1_T2_iT3_T4_T5_,@function
        .size           _ZN3cub18CUB_300001_SM_10006detail4scan16DeviceScanKernelINS2_10policy_hubIiiijN4cuda3std3__44plusIvEEE10Policy1000EN6thrust24THRUST_300001_SM_1000_NS10device_ptrIiEESF_NS0_13ScanTileStateIiLb1EEES9_NS1_10InputValueIiPiEEjiLb0EiEEvT0_T1_T2_iT3_T4_T5_,(.L_x_2724 - _ZN3cub18CUB_300001_SM_10006detail4scan16DeviceScanKernelINS2_10policy_hubIiiijN4cuda3std3__44plusIvEEE10Policy1000EN6thrust24THRUST_300001_SM_1000_NS10device_ptrIiEESF_NS0_13ScanTileStateIiLb1EEES9_NS1_10InputValueIiPiEEjiLb0EiEEvT0_T1_T2_iT3_T4_T5_)
        .other          _ZN3cub18CUB_300001_SM_10006detail4scan16DeviceScanKernelINS2_10policy_hubIiiijN4cuda3std3__44plusIvEEE10Policy1000EN6thrust24THRUST_300001_SM_1000_NS10device_ptrIiEESF_NS0_13ScanTileStateIiLb1EEES9_NS1_10InputValueIiPiEEjiLb0EiEEvT0_T1_T2_iT3_T4_T5_,@"STO_CUDA_ENTRY STV_DEFAULT"
_ZN3cub18CUB_300001_SM_10006detail4scan16DeviceScanKernelINS2_10policy_hubIiiijN4cuda3std3__44plusIvEEE10Policy1000EN6thrust24THRUST_300001_SM_1000_NS10device_ptrIiEESF_NS0_13ScanTileStateIiLb1EEES9_NS1_10InputValueIiPiEEjiLb0EiEEvT0_T1_T2_iT3_T4_T5_:
.text._ZN3cub18CUB_300001_SM_10006detail4scan16DeviceScanKernelINS2_10policy_hubIiiijN4cuda3std3__44plusIvEEE10Policy1000EN6thrust24THRUST_300001_SM_1000_NS10device_ptrIiEESF_NS0_13ScanTileStateIiLb1EEES9_NS1_10InputValueIiPiEEjiLb0EiEEvT0_T1_T2_iT3_T4_T5_:
[----:B------:R-:W-:Y:S01]  /*0000*/  LDC R1, c[0x0][0x37c] ;  /* 0x0000df00ff017b82 */ /* 0x000fe20000000800 */
[----:B------:R-:W0:Y:S07]  /*0010*/  LDCU UR4, c[0x0][0x3a0] ;  /* 0x00007400ff0477ac */ /* 0x000e2e0008000800 */
[----:B------:R-:W1:Y:S01]  /*0020*/  LDC R42, c[0x0][0x398] ;  /* 0x0000e600ff2a7b82 */ /* 0x000e620000000800 */
[----:B------:R-:W2:Y:S01]  /*0030*/  LDCU.64 UR8, c[0x0][0x358] ;  /* 0x00006b00ff0877ac */ /* 0x000ea20008000a00 */
[----:B------:R-:W3:Y:S01]  /*0040*/  LDCU UR5, c[0x0][0x3b0] ;  /* 0x00007600ff0577ac */ /* 0x000ee20008000800 */
[----:B0-----:R-:W-:-:S06]  /*0050*/  UPRMT UR4, UR4, 0x7770, URZ ;  /* 0x0000777004047896 */ /* 0x001fcc00080000ff */
[----:B------:R-:W-:-:S13]  /*0060*/  ISETP.NE.AND P0, PT, RZ, UR4, PT ;  /* 0x00000004ff007c0c */ /* 0x000fda000bf05270 */
[----:B------:R-:W2:Y:S02]  /*0070*/  @P0 LDC.64 R2, c[0x0][0x3a8] ;  /* 0x0000ea00ff020b82 */ /* 0x000ea40000000a00 */
[----:B--2---:R0:W5:Y:S06]  /*0080*/  @P0 LDG.E R44, desc[UR8][R2.64] ;  /* 0x00000008022c0981 */ /* 0x00416c000c1e1900 */
[----:B------:R-:W1:Y:S02]  /*0090*/  S2UR UR4, SR_CTAID.X ;  /* 0x00000000000479c3 */ /* 0x000e640000002500 */
[----:B-1----:R-:W-:-:S04]  /*00a0*/  VIADD R42, R42, UR4 ;  /* 0x000000042a2a7c36 */ /* 0x002fc80008000000 */
[----:B------:R-:W-:-:S05]  /*00b0*/  IMAD R7, R42, 0x2100, RZ ;  /* 0x000021002a077824 */ /* 0x000fca00078e02ff */
[----:B---3--:R-:W-:Y:S01]  /*00c0*/  IADD3 R0, PT, PT, -R7, UR5, RZ ;  /* 0x0000000507007c10 */ /* 0x008fe2000fffe1ff */
[----:B------:R-:W1:Y:S03]  /*00d0*/  @!P0 LDC R44, c[0x0][0x3a8] ;  /* 0x0000ea00ff2c8b82 */ /* 0x000e660000000800 */
[----:B------:R-:W-:-:S13]  /*00e0*/  ISETP.GE.U32.AND P0, PT, R0, 0x2101, PT ;  /* 0x000021010000780c */ /* 0x000fda0003f06070 */
[----:B0-----:R-:W-:Y:S05]  /*00f0*/  @!P0 BRA `(.L_x_317) ;  /* 0x0000001c00ac8947 */ /* 0x001fea0003800000 */
[----:B------:R-:W0:Y:S01]  /*0100*/  S2R R16, SR_TID.X ;  /* 0x0000000000107919 */ /* 0x000e220000002100 */
[----:B------:R-:W2:Y:S01]  /*0110*/  LDCU.64 UR4, c[0x0][0x380] ;  /* 0x00007000ff0477ac */ /* 0x000ea20008000a00 */
[C---:B0-----:R-:W-:Y:S02]  /*0120*/  LOP3.LUT R0, R16.reuse, 0x1f, RZ, 0xc0, !PT ;  /* 0x0000001f10007812 */ /* 0x041fe400078ec0ff */
[----:B------:R-:W-:-:S05]  /*0130*/  LOP3.LUT R3, R16, 0x3e0, RZ, 0xc0, !PT ;  /* 0x000003e010037812 */ /* 0x000fca00078ec0ff */
[----:B------:R-:W-:-:S05]  /*0140*/  IMAD R0, R3, 0x16, R0 ;  /* 0x0000001603007824 */ /* 0x000fca00078e0200 */
[----:B------:R-:W-:-:S05]  /*0150*/  IADD3 R0, P0, PT, R7, R0, RZ ;  /* 0x0000000007007210 */ /* 0x000fca0007f1e0ff */
[----:B------:R-:W-:Y:S02]  /*0160*/  IMAD.X R3, RZ, RZ, RZ, P0 ;  /* 0x000000ffff037224 */ /* 0x000fe400000e06ff */
        /* <DEDUP_REMOVED lines=30> */
[----:B------:R-:W-:Y:S01]  /*0350*/  ISETP.NE.AND P0, PT, R42, RZ, PT ;  /* 0x000000ff2a00720c */ /* 0x000fe20003f05270 */
        /* <DEDUP_REMOVED lines=28> */
[----:B------:R0:W1:Y:S04]  /*0520*/  LDS.64 R36, [R27] ;  /* 0x000000001b247984 */ /* 0x0000680000000a00 */
[----:B------:R0:W2:Y:S04]  /*0530*/  LDS.64 R34, [R27+0x8] ;  /* 0x000008001b227984 */ /* 0x0000a80000000a00 */
[----:B------:R0:W3:Y:S04]  /*0540*/  LDS.64 R32, [R27+0x10] ;  /* 0x000010001b207984 */ /* 0x0000e80000000a00 */
[----:B------:R0:W4:Y:S04]  /*0550*/  LDS.64 R18, [R27+0x18] ;  /* 0x000018001b127984 */ /* 0x0001280000000a00 */
[----:B------:R0:W0:Y:S04]  /*0560*/  LDS.64 R14, [R27+0x20] ;  /* 0x000020001b0e7984 */ /* 0x0000280000000a00 */
[----:B------:R0:W0:Y:S04]  /*0570*/  LDS.64 R12, [R27+0x28] ;  /* 0x000028001b0c7984 */ /* 0x0000280000000a00 */
[----:B------:R0:W0:Y:S04]  /*0580*/  LDS.64 R10, [R27+0x30] ;  /* 0x000030001b0a7984 */ /* 0x0000280000000a00 */
[----:B------:R0:W0:Y:S04]  /*0590*/  LDS.64 R8, [R27+0x38] ;  /* 0x000038001b087984 */ /* 0x0000280000000a00 */
[----:B------:R0:W0:Y:S04]  /*05a0*/  LDS.64 R6, [R27+0x40] ;  /* 0x000040001b067984 */ /* 0x0000280000000a00 */
[----:B------:R0:W0:Y:S04]  /*05b0*/  LDS.64 R4, [R27+0x48] ;  /* 0x000048001b047984 */ /* 0x0000280000000a00 */
[----:B------:R0:W0:Y:S01]  /*05c0*/  LDS.64 R2, [R27+0x50] ;  /* 0x000050001b027984 */ /* 0x0000220000000a00 */
[----:B------:R-:W-:Y:S06]  /*05d0*/  BAR.SYNC.DEFER_BLOCKING 0x0 ;  /* 0x0000000000007b1d */ /* 0x000fec0000010000 */
[----:B-1----:R-:W-:Y:S05]  /*05e0*/  @P0 BRA `(.L_x_319) ;  /* 0x00000004001c0947 */ /* 0x002fea0003800000 */
[----:B0-2---:R-:W-:Y:S02]  /*05f0*/  IADD3 R17, PT, PT, R34, R37, R36 ;  /* 0x0000002522117210 */ /* 0x005fe40007ffe024 */
[C---:B------:R-:W-:Y:S02]  /*0600*/  ISETP.NE.AND P1, PT, R39.reuse, 0x1f, PT ;  /* 0x0000001f2700780c */ /* 0x040fe40003f25270 */
[----:B---3--:R-:W-:Y:S02]  /*0610*/  IADD3 R17, PT, PT, R32, R35, R17 ;  /* 0x0000002320117210 */ /* 0x008fe40007ffe011 */
[----:B------:R-:W-:Y:S02]  /*0620*/  ISETP.NE.AND P2, PT, R39, RZ, PT ;  /* 0x000000ff2700720c */ /* 0x000fe40003f45270 */
[----:B----4-:R-:W-:-:S04]  /*0630*/  IADD3 R17, PT, PT, R18, R33, R17 ;  /* 0x0000002112117210 */ /* 0x010fc80007ffe011 */
[----:B------:R-:W-:-:S03]  /*0640*/  IADD3 R17, PT, PT, R14, R19, R17 ;  /* 0x000000130e117210 */ /* 0x000fc60007ffe011 */
[----:B------:R-:W-:Y:S02]  /*0650*/  @!P1 LEA R43, R40, UR4, 0x2 ;  /* 0x00000004282b9c11 */ /* 0x000fe4000f8e10ff */
[----:B------:R-:W-:-:S04]  /*0660*/  IADD3 R17, PT, PT, R12, R15, R17 ;  /* 0x0000000f0c117210 */ /* 0x000fc80007ffe011 */
[----:B------:R-:W-:-:S04]  /*0670*/  IADD3 R17, PT, PT, R10, R13, R17 ;  /* 0x0000000d0a117210 */ /* 0x000fc80007ffe011 */
[----:B------:R-:W-:-:S04]  /*0680*/  IADD3 R17, PT, PT, R8, R11, R17 ;  /* 0x0000000b08117210 */ /* 0x000fc80007ffe011 */
[----:B------:R-:W-:-:S04]  /*0690*/  IADD3 R17, PT, PT, R6, R9, R17 ;  /* 0x0000000906117210 */ /* 0x000fc80007ffe011 */
[----:B------:R-:W-:-:S04]  /*06a0*/  IADD3 R17, PT, PT, R4, R7, R17 ;  /* 0x0000000704117210 */ /* 0x000fc80007ffe011 */
[----:B------:R-:W-:-:S05]  /*06b0*/  IADD3 R20, PT, PT, R2, R5, R17 ;  /* 0x0000000502147210 */ /* 0x000fca0007ffe011 */
        /* <DEDUP_REMOVED lines=38> */
[----:B------:R-:W-:Y:S02]  /*0920*/  SEL R20, R26, R20, !P0 ;  /* 0x000000141a147207 */ /* 0x000fe40004000000 */
[----:B------:R-:W-:-:S04]  /*0930*/  ISETP.NE.AND P0, PT, R40, 0x8, PT ;  /* 0x000000082800780c */ /* 0x000fc80003f05270 */
[----:B------:R-:W-:Y:S02]  /*0940*/  SEL R20, R27, R20, !P0 ;  /* 0x000000141b147207 */ /* 0x000fe40004000000 */
[----:B------:R-:W-:Y:S02]  /*0950*/  ISETP.NE.AND P0, PT, R40, 0xa, PT ;  /* 0x0000000a2800780c */ /* 0x000fe40003f05270 */
[----:B------:R-:W-:Y:S02]  /*0960*/  SEL R20, R28, R20, !P1 ;  /* 0x000000141c147207 */ /* 0x000fe40004800000 */
[----:B------:R-:W-:Y:S02]  /*0970*/  ISETP.NE.AND P1, PT, R40, 0xb, PT ;  /* 0x0000000b2800780c */ /* 0x000fe40003f25270 */
[----:B------:R-:W-:Y:S01]  /*0980*/  SEL R20, R29, R20, !P0 ;  /* 0x000000141d147207 */ /* 0x000fe20004000000 */
[----:B------:R-:W-:Y:S01]  /*0990*/  IMAD.IADD R29, R30, 0x1, R29 ;  /* 0x000000011e1d7824 */ /* 0x000fe200078e021d */
[----:B------:R-:W-:-:S04]  /*09a0*/  ISETP.GE.U32.AND P0, PT, R16, 0x20, PT ;  /* 0x000000201000780c */ /* 0x000fc80003f06070 */
[----:B------:R-:W-:Y:S02]  /*09b0*/  SEL R20, R29, R20, !P1 ;  /* 0x000000141d147207 */ /* 0x000fe40004800000 */
[----:B------:R-:W-:Y:S02]  /*09c0*/  ISETP.NE.AND P1, PT, R16, RZ, PT ;  /* 0x000000ff1000720c */ /* 0x000fe40003f25270 */
[----:B------:R-:W-:Y:S02]  /*09d0*/  SEL R16, R3, RZ, P2 ;  /* 0x000000ff03107207 */ /* 0x000fe40001000000 */
[----:B------:R-:W-:Y:S02]  /*09e0*/  SEL R3, R20, RZ, P0 ;  /* 0x000000ff14037207 */ /* 0x000fe40000000000 */
[--C-:B-----5:R-:W-:Y:S02]  /*09f0*/  IADD3 R31, PT, PT, R29, R31, R44.reuse ;  /* 0x0000001f1d1f7210 */ /* 0x120fe40007ffe02c */
[----:B------:R-:W-:-:S05]  /*0a00*/  IADD3 R44, PT, PT, R3, R16, R44 ;  /* 0x00000010032c7210 */ /* 0x000fca0007ffe02c */
[----:B------:R-:W-:Y:S05]  /*0a10*/  @P1 BRA `(.L_x_320) ;  /* 0x0000000c00f41947 */ /* 0x000fea0003800000 */
[----:B------:R-:W0:Y:S01]  /*0a20*/  LDC.64 R16, c[0x0][0x390] ;  /* 0x0000e400ff107b82 */ /* 0x000e220000000a00 */
[----:B------:R-:W-:-:S05]  /*0a30*/  IMAD.MOV.U32 R30, RZ, RZ, 0x65 ;  /* 0x00000065ff1e7424 */ /* 0x000fca00078e00ff */
[----:B0-----:R0:W-:Y:S01]  /*0a40*/  ST.E.64.STRONG.GPU desc[UR8][R16.64+0x100], R30 ;  /* 0x0001001e10007985 */ /* 0x0011e2000c10fb08 */
[----:B------:R-:W-:Y:S05]  /*0a50*/  BRA `(.L_x_320) ;  /* 0x0000000c00e47947 */ /* 0x000fea0003800000 */
.L_x_319:
        /* <DEDUP_REMOVED lines=57> */
[----:B------:R-:W-:Y:S02]  /*0df0*/  ISETP.NE.AND P0, PT, R40, 0xa, PT ;  /* 0x0000000a2800780c */ /* 0x000fe40003f05270 */
[----:B------:R-:W-:Y:S02]  /*0e00*/  SEL R20, R28, R20, !P1 ;  /* 0x000000141c147207 */ /* 0x000fe40004800000 */
[----:B------:R-:W-:Y:S02]  /*0e10*/  ISETP.NE.AND P1, PT, R40, 0xb, PT ;  /* 0x0000000b2800780c */ /* 0x000fe40003f25270 */
[----:B------:R-:W-:Y:S02]  /*0e20*/  SEL R20, R29, R20, !P0 ;  /* 0x000000141d147207 */ /* 0x000fe40004000000 */
[----:B------:R-:W-:-:S02]  /*0e30*/  ISETP.GT.U32.AND P0, PT, R16, 0x1f, PT ;  /* 0x0000001f1000780c */ /* 0x000fc40003f04070 */
[----:B------:R-:W-:Y:S02]  /*0e40*/  SEL R20, R30, R20, !P1 ;  /* 0x000000141e147207 */ /* 0x000fe40004800000 */
[----:B------:R-:W-:-:S03]  /*0e50*/  ISETP.GE.U32.AND P1, PT, R16, 0x20, PT ;  /* 0x000000201000780c */ /* 0x000fc60003f26070 */
[----:B------:R-:W-:-:S05]  /*0e60*/  IMAD.IADD R20, R20, 0x1, R17 ;  /* 0x0000000114147824 */ /* 0x000fca00078e0211 */
[----:B------:R-:W-:Y:S01]  /*0e70*/  SEL R23, R3, R20, !P1 ;  /* 0x0000001403177207 */ /* 0x000fe20004800000 */
[----:B------:R-:W-:Y:S06]  /*0e80*/  @P0 BRA `(.L_x_321) ;  /* 0x0000000800b00947 */ /* 0x000fec0003800000 */
[----:B------:R-:W0:Y:S01]  /*0e90*/  LDC.64 R20, c[0x0][0x390] ;  /* 0x0000e400ff147b82 */ /* 0x000e220000000a00 */
[----:B------:R-:W-:Y:S02]  /*0ea0*/  ISETP.NE.AND P1, PT, R16, RZ, PT ;  /* 0x000000ff1000720c */ /* 0x000fe40003f25270 */
[----:B------:R-:W-:-:S05]  /*0eb0*/  LOP3.LUT R3, RZ, R16, RZ, 0x33, !PT ;  /* 0x00000010ff037212 */ /* 0x000fca00078e33ff */
[----:B------:R-:W-:-:S06]  /*0ec0*/  IMAD.IADD R40, R42, 0x1, R3 ;  /* 0x000000012a287824 */ /* 0x000fcc00078e0203 */
        /* <DEDUP_REMOVED lines=11> */
.L_x_351:
[----:B------:R-:W-:Y:S05]  /*0f80*/  @!P0 BRA `(.L_x_323) ;  /* 0x0000000000748947 */ /* 0x000fea0003800000 */
[----:B------:R-:W-:-:S07]  /*0f90*/  IMAD.MOV.U32 R3, RZ, RZ, 0x3b8 ;  /* 0x000003b8ff037424 */ /* 0x000fce00078e00ff */
.L_x_325:
[----:B------:R-:W-:Y:S02]  /*0fa0*/  VIADD R27, R3, 0x1 ;  /* 0x00000001031b7836 */ /* 0x000fe40000000000 */
[----:B------:R-:W-:Y:S02]  /*0fb0*/  IMAD R42, R42, 0x41a7, RZ ;  /* 0x000041a72a2a7824 */ /* 0x000fe400078e02ff */
[----:B------:R-:W0:Y:S01]  /*0fc0*/  I2F.U32.RP R22, R27 ;  /* 0x0000001b00167306 */ /* 0x000e220000209000 */
[----:B------:R-:W-:Y:S01]  /*0fd0*/  IMAD.MOV R29, RZ, RZ, -R27 ;  /* 0x000000ffff1d7224 */ /* 0x000fe200078e0a1b */
[----:B------:R-:W-:Y:S02]  /*0fe0*/  ISETP.NE.U32.AND P2, PT, R27, RZ, PT ;  /* 0x000000ff1b00720c */ /* 0x000fe40003f45070 */
[----:B------:R-:W-:-:S04]  /*0ff0*/  LOP3.LUT R42, R42, 0x7fffffff, RZ, 0xc0, !PT ;  /* 0x7fffffff2a2a7812 */ /* 0x000fc800078ec0ff */
[----:B0-----:R-:W0:Y:S02]  /*1000*/  MUFU.RCP R22, R22 ;  /* 0x0000001600167308 */ /* 0x001e240000001000 */
[----:B0-----:R-:W-:-:S06]  /*1010*/  VIADD R20, R22, 0xffffffe ;  /* 0x0ffffffe16147836 */ /* 0x001fcc0000000000 */
[----:B------:R0:W1:Y:S02]  /*1020*/  F2I.FTZ.U32.TRUNC.NTZ R21, R20 ;  /* 0x0000001400157305 */ /* 0x000064000021f000 */
[----:B0-----:R-:W-:Y:S02]  /*1030*/  IMAD.MOV.U32 R20, RZ, RZ, RZ ;  /* 0x000000ffff147224 */ /* 0x001fe400078e00ff */
[----:B-1----:R-:W-:-:S04]  /*1040*/  IMAD R29, R29, R21, RZ ;  /* 0x000000151d1d7224 */ /* 0x002fc800078e02ff */
[----:B------:R-:W-:-:S06]  /*1050*/  IMAD.HI.U32 R21, R21, R29, R20 ;  /* 0x0000001d15157227 */ /* 0x000fcc00078e0014 */
[----:B------:R-:W-:-:S04]  /*1060*/  IMAD.HI.U32 R21, R21, R42, RZ ;  /* 0x0000002a15157227 */ /* 0x000fc800078e00ff */
[----:B------:R-:W-:-:S04]  /*1070*/  IMAD.MOV R21, RZ, RZ, -R21 ;  /* 0x000000ffff157224 */ /* 0x000fc800078e0a15 */
[----:B------:R-:W-:-:S05]  /*1080*/  IMAD R22, R27, R21, R42 ;  /* 0x000000151b167224 */ /* 0x000fca00078e022a */
[----:B------:R-:W-:-:S13]  /*1090*/  ISETP.GE.U32.AND P0, PT, R22, R27, PT ;  /* 0x0000001b1600720c */ /* 0x000fda0003f06070 */
[----:B------:R-:W-:-:S05]  /*10a0*/  @P0 IMAD.IADD R22, R22, 0x1, -R27 ;  /* 0x0000000116160824 */ /* 0x000fca00078e0a1b */
[----:B------:R-:W-:-:S13]  /*10b0*/  ISETP.GE.U32.AND P0, PT, R22, R27, PT ;  /* 0x0000001b1600720c */ /* 0x000fda0003f06070 */
[----:B------:R-:W-:Y:S01]  /*10c0*/  @P0 IMAD.IADD R22, R22, 0x1, -R27 ;  /* 0x0000000116160824 */ /* 0x000fe200078e0a1b */
[----:B------:R-:W-:-:S04]  /*10d0*/  @!P2 LOP3.LUT R22, RZ, R27, RZ, 0x33, !PT ;  /* 0x0000001bff16a212 */ /* 0x000fc800078e33ff */
[----:B------:R-:W-:Y:S05]  /*10e0*/  NANOSLEEP R22 ;  /* 0x000000160000735d */ /* 0x000fea0003800000 */
[----:B------:R-:W2:Y:S01]  /*10f0*/  LD.E.64.STRONG.GPU R26, desc[UR8][R16.64+0x100] ;  /* 0x00010008101a7980 */ /* 0x000ea2000c10fb00 */
[----:B------:R-:W-:Y:S01]  /*1100*/  UMOV UR5, 0xffffffff ;  /* 0xffffffff00057882 */ /* 0x000fe20000000000 */
[----:B------:R-:W-:Y:S02]  /*1110*/  SHF.R.U32.HI R3, RZ, 0x1, R3 ;  /* 0x00000001ff037819 */ /* 0x000fe40000011603 */
[----:B--2---:R-:W-:Y:S01]  /*1120*/  ISETP.NE.AND P0, PT, R26, 0x63, PT ;  /* 0x000000631a00780c */ /* 0x004fe20003f05270 */
[----:B------:R-:W-:-:S12]  /*1130*/  BRA.DIV UR5, `(.L_x_324) ;  /* 0x0000003605187947 */ /* 0x000fd8000b800000 */
[----:B------:R-:W-:-:S13]  /*1140*/  VOTE.ANY P0, !P0 ;  /* 0x0000000000ff7806 */ /* 0x000fda0004000100 */
.L_x_354:
[----:B------:R-:W-:Y:S05]  /*1150*/  @P0 BRA `(.L_x_325) ;  /* 0xfffffffc00900947 */ /* 0x000fea000383ffff */
.L_x_323:
[----:B------:R-:W-:Y:S01]  /*1160*/  UMOV UR5, 0xffffffff ;  /* 0xffffffff00057882 */ /* 0x000fe20000000000 */
[----:B------:R-:W-:Y:S02]  /*1170*/  ISETP.NE.AND P0, PT, R26, 0x65, PT ;  /* 0x000000651a00780c */ /* 0x000fe40003f05270 */
[----:B------:R-:W-:Y:S11]  /*1180*/  BRA.DIV UR5, `(.L_x_326) ;  /* 0x0000003605247947 */ /* 0x000ff6000b800000 */
[----:B------:R-:W0:Y:S01]  /*1190*/  S2R R30, SR_GEMASK ;  /* 0x00000000001e7919 */ /* 0x000e220000003c00 */
[----:B------:R-:W-:Y:S01]  /*11a0*/  VOTE.ANY R21, PT, !P0 ;  /* 0x0000000000157806 */ /* 0x000fe200040e0100 */
[C---:B------:R-:W-:Y:S02]  /*11b0*/  VIADD R41, R39.reuse, 0x2 ;  /* 0x0000000227297836 */ /* 0x040fe40000000000 */
[C---:B------:R-:W-:Y:S02]  /*11c0*/  VIADD R43, R39.reuse, 0x4 ;  /* 0x00000004272b7836 */ /* 0x040fe40000000000 */
[C---:B------:R-:W-:Y:S02]  /*11d0*/  VIADD R44, R39.reuse, 0x8 ;  /* 0x00000008272c7836 */ /* 0x040fe40000000000 */
[----:B------:R-:W-:Y:S01]  /*11e0*/  VIADD R45, R39, 0x10 ;  /* 0x00000010272d7836 */ /* 0x000fe20000000000 */
[----:B0-----:R-:W-:-:S05]  /*11f0*/  LOP3.LUT R21, R21, 0x80000000, R30, 0xec, !PT ;  /* 0x8000000015157812 */ /* 0x001fca00078eec1e */
[----:B------:R-:W-:-:S05]  /*1200*/  VIADD R16, R21, 0xffffffff ;  /* 0xffffffff15107836 */ /* 0x000fca0000000000 */
[----:B------:R-:W-:-:S04]  /*1210*/  LOP3.LUT R16, R21, R16, RZ, 0xc, !PT ;  /* 0x0000001015107212 */ /* 0x000fc800078e0cff */
[----:B------:R0:W1:Y:S02]  /*1220*/  POPC R20, R16 ;  /* 0x0000001000147309 */ /* 0x0000640000000000 */
[----:B0-----:R-:W0:Y:S01]  /*1230*/  LDC.64 R16, c[0x0][0x390] ;  /* 0x0000e400ff107b82 */ /* 0x001e220000000a00 */
[----:B-1----:R-:W1:Y:S01]  /*1240*/  SHFL.DOWN PT, R22, R27, 0x1, R20 ;  /* 0x082000001b167989 */ /* 0x002e6200000e0014 */
[-C--:B------:R-:W-:Y:S02]  /*1250*/  ISETP.GE.AND P0, PT, R39, R20.reuse, PT ;  /* 0x000000142700720c */ /* 0x080fe40003f06270 */
[----:B------:R-:W-:Y:S02]  /*1260*/  ISETP.GT.AND P2, PT, R45, R20, PT ;  /* 0x000000142d00720c */ /* 0x000fe40003f44270 */
[----:B0-----:R-:W-:Y:S02]  /*1270*/  IADD3 R28, P3, PT, R16, 0x100, RZ ;  /* 0x00000100101c7810 */ /* 0x001fe40007f7e0ff */
[----:B-1----:R-:W-:-:S02]  /*1280*/  SEL R22, R22, RZ, !P0 ;  /* 0x000000ff16167207 */ /* 0x002fc40004000000 */
[----:B------:R-:W-:-:S03]  /*1290*/  ISETP.GT.AND P0, PT, R41, R20, PT ;  /* 0x000000142900720c */ /* 0x000fc60003f04270 */
[----:B------:R-:W-:-:S05]  /*12a0*/  IMAD.IADD R3, R22, 0x1, R27 ;  /* 0x0000000116037824 */ /* 0x000fca00078e021b */
[----:B------:R-:W0:Y:S02]  /*12b0*/  SHFL.DOWN PT, R22, R3, 0x2, R20 ;  /* 0x0840000003167989 */ /* 0x000e2400000e0014 */
[----:B0-----:R-:W-:Y:S02]  /*12c0*/  SEL R22, R22, RZ, !P0 ;  /* 0x000000ff16167207 */ /* 0x001fe40004000000 */
[----:B------:R-:W-:-:S03]  /*12d0*/  ISETP.GT.AND P0, PT, R43, R20, PT ;  /* 0x000000142b00720c */ /* 0x000fc60003f04270 */
[----:B------:R-:W-:Y:S02]  /*12e0*/  IMAD.IADD R29, R3, 0x1, R22 ;  /* 0x00000001031d7824 */ /* 0x000fe400078e0216 */
[----:B------:R-:W-:-:S03]  /*12f0*/  IMAD.X R3, RZ, RZ, R17, P3 ;  /* 0x000000ffff037224 */ /* 0x000fc600018e0611 */
        /* <DEDUP_REMOVED lines=10> */
[----:B0-----:R-:W-:-:S05]  /*13a0*/  SEL R22, R22, RZ, !P2 ;  /* 0x000000ff16167207 */ /* 0x001fca0005000000 */
[----:B------:R-:W-:-:S07]  /*13b0*/  IMAD.IADD R46, R47, 0x1, R22 ;  /* 0x000000012f2e7824 */ /* 0x000fce00078e0216 */
.L_x_363:
[----:B------:R-:W-:Y:S05]  /*13c0*/  @!P0 BRA `(.L_x_327) ;  /* 0x0000000400248947 */ /* 0x000fea0003800000 */
[----:B------:R-:W-:-:S07]  /*13d0*/  IMAD.MOV.U32 R29, RZ, RZ, 0x3b8 ;  /* 0x000003b8ff1d7424 */ /* 0x000fce00078e00ff */
.L_x_333:
[----:B------:R-:W-:Y:S02]  /*13e0*/  IMAD.MOV.U32 R16, RZ, RZ, R28 ;  /* 0x000000ffff107224 */ /* 0x000fe400078e001c */
[----:B------:R-:W-:Y:S02]  /*13f0*/  IMAD.MOV.U32 R17, RZ, RZ, R3 ;  /* 0x000000ffff117224 */ /* 0x000fe400078e0003 */
        /* <DEDUP_REMOVED lines=8> */
.L_x_366:
[----:B------:R-:W-:Y:S05]  /*1480*/  @!P0 BRA `(.L_x_329) ;  /* 0x0000000000748947 */ /* 0x000fea0003800000 */
[----:B------:R-:W-:-:S07]  /*1490*/  IMAD.MOV.U32 R22, RZ, RZ, R29 ;  /* 0x000000ffff167224 */ /* 0x000fce00078e001d */
.L_x_331:
        /* <DEDUP_REMOVED lines=27> */
.L_x_369:
[----:B------:R-:W-:Y:S05]  /*1650*/  @P0 BRA `(.L_x_331) ;  /* 0xfffffffc00900947 */ /* 0x000fea000383ffff */
.L_x_329:
[----:B------:R-:W-:Y:S01]  /*1660*/  UMOV UR5, 0xffffffff ;  /* 0xffffffff00057882 */ /* 0x000fe20000000000 */
[----:B------:R-:W-:Y:S02]  /*1670*/  ISETP.NE.AND P0, PT, R26, 0x65, PT ;  /* 0x000000651a00780c */ /* 0x000fe40003f05270 */
[----:B------:R-:W-:Y:S11]  /*1680*/  BRA.DIV UR5, `(.L_x_332) ;  /* 0x0000003605287947 */ /* 0x000ff6000b800000 */
[----:B------:R-:W-:Y:S01]  /*1690*/  VOTE.ANY R21, PT, !P0 ;  /* 0x0000000000157806 */ /* 0x000fe200040e0100 */
[----:B------:R-:W-:-:S03]  /*16a0*/  VIADD R40, R40, 0xffffffe0 ;  /* 0xffffffe028287836 */ /* 0x000fc60000000000 */
[----:B------:R-:W-:-:S05]  /*16b0*/  LOP3.LUT R21, R21, 0x80000000, R30, 0xec, !PT ;  /* 0x8000000015157812 */ /* 0x000fca00078eec1e */
        /* <DEDUP_REMOVED lines=25> */
.L_x_378:
[----:B------:R-:W-:Y:S05]  /*1850*/  @P0 BRA `(.L_x_333) ;  /* 0xfffffff800e00947 */ /* 0x000fea000383ffff */
.L_x_327:
        /* <DEDUP_REMOVED lines=8> */
[----:B0-----:R-:W-:-:S05]  /*18e0*/  @!P1 LEA R3, R16, R3, 0x18 ;  /* 0x0000000310039211 */ /* 0x001fca00078ec0ff */
[----:B------:R1:W-:Y:S04]  /*18f0*/  @!P1 STS [R3+0x8], R31 ;  /* 0x0000081f03009388 */ /* 0x0003e80000000800 */
[----:B------:R1:W-:Y:S01]  /*1900*/  @!P1 STS [R3+0x4], R46 ;  /* 0x0000042e03009388 */ /* 0x0003e20000000800 */
[----:B--2---:R-:W-:Y:S01]  /*1910*/  @!P0 LEA R17, R20, R17, 0x18 ;  /* 0x0000001114118211 */ /* 0x004fe200078ec0ff */
[----:B------:R-:W-:Y:S02]  /*1920*/  IMAD.MOV.U32 R20, RZ, RZ, R23 ;  /* 0x000000ffff147224 */ /* 0x000fe400078e0017 */
[----:B------:R-:W-:Y:S02]  /*1930*/  @!P0 IMAD.MOV.U32 R20, RZ, RZ, R46 ;  /* 0x000000ffff148224 */ /* 0x000fe400078e002e */
[----:B------:R1:W-:Y:S05]  /*1940*/  @!P0 STS [R17+0x4c], R46 ;  /* 0x00004c2e11008388 */ /* 0x0003ea0000000800 */
.L_x_321:
[----:B------:R-:W-:Y:S05]  /*1950*/  WARPSYNC.ALL ;  /* 0x0000000000007948 */ /* 0x000fea0003800000 */
[----:B------:R-:W0:Y:S08]  /*1960*/  S2UR UR6, SR_CgaCtaId ;  /* 0x00000000000679c3 */ /* 0x000e300000008800 */
[----:B------:R-:W-:Y:S06]  /*1970*/  BAR.SYNC.DEFER_BLOCKING 0x0 ;  /* 0x0000000000007b1d */ /* 0x000fec0000010000 */
[----:B------:R-:W-:Y:S01]  /*1980*/  UMOV UR5, 0x400 ;  /* 0x0000040000057882 */ /* 0x000fe20000000000 */
[----:B------:R-:W2:Y:S01]  /*1990*/  S2R R16, SR_TID.X ;  /* 0x0000000000107919 */ /* 0x000ea20000002100 */
[----:B0-----:R-:W-:-:S09]  /*19a0*/  ULEA UR5, UR6, UR5, 0x18 ;  /* 0x0000000506057291 */ /* 0x001fd2000f8ec0ff */
[----:B-1----:R-:W0:Y:S01]  /*19b0*/  LDS R3, [UR5+0x4c] ;  /* 0x00004c05ff037984 */ /* 0x002e220008000800 */
[----:B--2---:R-:W-:-:S04]  /*19c0*/  ISETP.NE.AND P0, PT, R16, RZ, PT ;  /* 0x000000ff1000720c */ /* 0x004fc80003f05270 */
[----:B0-----:R-:W-:-:S05]  /*19d0*/  SEL R3, R3, RZ, P0 ;  /* 0x000000ff03037207 */ /* 0x001fca0000000000 */
[----:B------:R-:W-:-:S07]  /*19e0*/  IMAD.IADD R44, R3, 0x1, R20 ;  /* 0x00000001032c7824 */ /* 0x000fce00078e0214 */
.L_x_320:
[----:B------:R-:W-:Y:S05]  /*19f0*/  BSYNC.RECONVERGENT B0 ;  /* 0x0000000000007941 */ /* 0x000fea0003800200 */
.L_x_318:
[----:B------:R-:W-:Y:S01]  /*1a00*/  IMAD.IADD R45, R36, 0x1, R44 ;  /* 0x00000001242d7824 */ /* 0x000fe200078e022c */
[----:B------:R-:W1:Y:S01]  /*1a10*/  S2R R3, SR_TID.X ;  /* 0x0000000000037919 */ /* 0x000e620000002100 */
[----:B------:R-:W2:Y:S01]  /*1a20*/  S2UR UR6, SR_CgaCtaId ;  /* 0x00000000000679c3 */ /* 0x000ea20000008800 */
[----:B------:R-:W-:Y:S01]  /*1a30*/  UMOV UR5, 0x400 ;  /* 0x0000040000057882 */ /* 0x000fe20000000000 */
[----:B0-----:R-:W-:Y:S01]  /*1a40*/  IMAD.IADD R16, R37, 0x1, R45 ;  /* 0x0000000125107824 */ /* 0x001fe200078e022d */
[----:B------:R-:W0:Y:S03]  /*1a50*/  S2R R24, SR_LANEID ;  /* 0x0000000000187919 */ /* 0x000e260000000000 */
[----:B------:R-:W-:Y:S02]  /*1a60*/  IMAD.IADD R17, R34, 0x1, R16 ;  /* 0x0000000122117824 */ /* 0x000fe400078e0210 */
[----:B------:R-:W-:Y:S02]  /*1a70*/  BAR.SYNC.DEFER_BLOCKING 0x0 ;  /* 0x0000000000007b1d */ /* 0x000fe40000010000 */
[----:B------:R-:W-:-:S04]  /*1a80*/  IMAD.IADD R22, R35, 0x1, R17 ;  /* 0x0000000123167824 */ /* 0x000fc800078e0211 */
[----:B------:R-:W-:-:S04]  /*1a90*/  IMAD.IADD R23, R32, 0x1, R22 ;  /* 0x0000000120177824 */ /* 0x000fc800078e0216 */
[----:B------:R-:W-:-:S04]  /*1aa0*/  IMAD.IADD R20, R33, 0x1, R23 ;  /* 0x0000000121147824 */ /* 0x000fc800078e0217 */
[----:B------:R-:W-:Y:S01]  /*1ab0*/  IMAD.IADD R21, R18, 0x1, R20 ;  /* 0x0000000112157824 */ /* 0x000fe200078e0214 */
[----:B--2---:R-:W-:-:S03]  /*1ac0*/  ULEA UR5, UR6, UR5, 0x18 ;  /* 0x0000000506057291 */ /* 0x004fc6000f8ec0ff */
[----:B------:R-:W-:Y:S01]  /*1ad0*/  IMAD.IADD R18, R19, 0x1, R21 ;  /* 0x0000000113127824 */ /* 0x000fe200078e0215 */
[----:B------:R-:W2:Y:S03]  /*1ae0*/  LDCU.64 UR6, c[0x0][0x388] ;  /* 0x00007100ff0677ac */ /* 0x000ea60008000a00 */
[----:B------:R-:W-:Y:S01]  /*1af0*/  IMAD.IADD R19, R14, 0x1, R18 ;  /* 0x000000010e137824 */ /* 0x000fe200078e0212 */
[----:B-1----:R-:W-:-:S03]  /*1b00*/  SHF.R.U32.HI R3, RZ, 0x5, R3 ;  /* 0x00000005ff037819 */ /* 0x002fc60000011603 */
[----:B------:R-:W-:Y:S02]  /*1b10*/  IMAD.IADD R14, R15, 0x1, R19 ;  /* 0x000000010f0e7824 */ /* 0x000fe400078e0213 */
[----:B0-----:R-:W-:Y:S02]  /*1b20*/  IMAD R3, R3, 0x2c0, R24 ;  /* 0x000002c003037824 */ /* 0x001fe400078e0218 */
[----:B------:R-:W-:-:S03]  /*1b30*/  IMAD.IADD R15, R12, 0x1, R14 ;  /* 0x000000010c0f7824 */ /* 0x000fc600078e020e */
[----:B------:R-:W-:Y:S01]  /*1b40*/  LEA R49, R3, UR5, 0x2 ;  /* 0x0000000503317c11 */ /* 0x000fe2000f8e10ff */
[----:B------:R-:W-:Y:S01]  /*1b50*/  IMAD.IADD R12, R13, 0x1, R15 ;  /* 0x000000010d0c7824 */ /* 0x000fe200078e020f */
[----:B--2---:R-:W-:-:S03]  /*1b60*/  IADD3 R38, P0, PT, R38, UR6, RZ ;  /* 0x0000000626267c10 */ /* 0x004fc6000ff1e0ff */
[----:B------:R-:W-:Y:S02]  /*1b70*/  IMAD.IADD R13, R10, 0x1, R12 ;  /* 0x000000010a0d7824 */ /* 0x000fe400078e020c */
[----:B------:R-:W-:Y:S01]  /*1b80*/  IMAD R24, R24, 0x54, R49 ;  /* 0x0000005418187824 */ /* 0x000fe200078e0231 */
[----:B------:R-:W-:Y:S01]  /*1b90*/  IADD3.X R39, PT, PT, R0, UR7, RZ, P0, !PT ;  /* 0x0000000700277c10 */ /* 0x000fe200087fe4ff */
[----:B------:R-:W-:-:S03]  /*1ba0*/  IMAD.IADD R10, R11, 0x1, R13 ;  /* 0x000000010b0a7824 */ /* 0x000fc600078e020d */
[----:B------:R-:W-:Y:S01]  /*1bb0*/  STS.64 [R24], R44 ;  /* 0x0000002c18007388 */ /* 0x000fe20000000a00 */
[----:B------:R-:W-:-:S03]  /*1bc0*/  IMAD.IADD R11, R8, 0x1, R10 ;  /* 0x00000001080b7824 */ /* 0x000fc600078e020a */
[----:B------:R-:W-:Y:S01]  /*1bd0*/  STS.64 [R24+0x8], R16 ;  /* 0x0000081018007388 */ /* 0x000fe20000000a00 */
        /* <DEDUP_REMOVED lines=11> */
[----:B------:R-:W-:Y:S04]  /*1c90*/  STS.64 [R24+0x38], R10 ;  /* 0x0000380a18007388 */ /* 0x000fe80000000a00 */
[----:B------:R-:W-:Y:S04]  /*1ca0*/  STS.64 [R24+0x40], R8 ;  /* 0x0000400818007388 */ /* 0x000fe80000000a00 */
[----:B------:R-:W-:Y:S04]  /*1cb0*/  STS.64 [R24+0x48], R6 ;  /* 0x0000480618007388 */ /* 0x000fe80000000a00 */
[----:B------:R-:W-:Y:S01]  /*1cc0*/  STS.64 [R24+0x50], R4 ;  /* 0x0000500418007388 */ /* 0x000fe20000000a00 */
[----:B------:R-:W-:-:S03]  /*1cd0*/  NOP ;  /* 0x0000000000007918 */ /* 0x000fc60000000000 */
        /* <DEDUP_REMOVED lines=45> */
.L_x_317:
[----:B------:R-:W-:-:S13]  /*1fb0*/  ISETP.NE.AND P0, PT, R0, RZ, PT ;  /* 0x000000ff0000720c */ /* 0x000fda0003f05270 */
[----:B------:R-:W-:Y:S05]  /*1fc0*/  @!P0 EXIT ;  /* 0x000000000000894d */ /* 0x000fea0003800000 */
[----:B------:R-:W0:Y:S02]  /*1fd0*/  LDC.64 R4, c[0x0][0x380] ;  /* 0x0000e000ff047b82 */ /* 0x000e240000000a00 */
[----:B0-----:R-:W-:-:S05]  /*1fe0*/  IMAD.WIDE.U32 R4, R7, 0x4, R4 ;  /* 0x0000000407047825 */ /* 0x001fca00078e0004 */
[----:B------:R0:W2:Y:S01]  /*1ff0*/  LDG.E R6, desc[UR8][R4.64] ;  /* 0x0000000804067981 */ /* 0x0000a2000c1e1900 */
[----:B------:R-:W3:Y:S02]  /*2000*/  S2R R2, SR_TID.X ;  /* 0x0000000000027919 */ /* 0x000ee40000002100 */
[C---:B---3--:R-:W-:Y:S02]  /*2010*/  LOP3.LUT R3, R2.reuse, 0x1f, RZ, 0xc0, !PT ;  /* 0x0000001f02037812 */ /* 0x048fe400078ec0ff */
[----:B------:R-:W-:-:S05]  /*2020*/  LOP3.LUT R8, R2, 0x3e0, RZ, 0xc0, !PT ;  /* 0x000003e002087812 */ /* 0x000fca00078ec0ff */
[----:B------:R-:W-:-:S04]  /*2030*/  IMAD R3, R8, 0x16, R3 ;  /* 0x0000001608037824 */ /* 0x000fc800078e0203 */
[C---:B------:R-:W-:Y:S01]  /*2040*/  VIADD R7, R3.reuse, 0x20 ;  /* 0x0000002003077836 */ /* 0x040fe20000000000 */
[C---:B------:R-:W-:Y:S01]  /*2050*/  ISETP.GE.U32.AND P6, PT, R3.reuse, R0, PT ;  /* 0x000000000300720c */ /* 0x040fe20003fc6070 */
[C---:B------:R-:W-:Y:S01]  /*2060*/  VIADD R9, R3.reuse, 0x40 ;  /* 0x0000004003097836 */ /* 0x040fe20000000000 */
[C---:B0-----:R-:W-:Y:S01]  /*2070*/  LEA R4, P1, R3.reuse, R4, 0x2 ;  /* 0x0000000403047211 */ /* 0x041fe200078210ff */
[----:B------:R-:W-:Y:S01]  /*2080*/  VIADD R11, R3, 0x60 ;  /* 0x00000060030b7836 */ /* 0x000fe20000000000 */
[-C--:B------:R-:W-:Y:S01]  /*2090*/  ISETP.GE.U32.AND P5, PT, R7, R0.reuse, PT ;  /* 0x000000000700720c */ /* 0x080fe20003fa6070 */
[----:B------:R-:W-:Y:S01]  /*20a0*/  VIADD R7, R3, 0x80 ;  /* 0x0000008003077836 */ /* 0x000fe20000000000 */
[-C--:B------:R-:W-:Y:S01]  /*20b0*/  ISETP.GE.U32.AND P0, PT, R9, R0.reuse, PT ;  /* 0x000000000900720c */ /* 0x080fe20003f06070 */
[----:B------:R-:W-:Y:S01]  /*20c0*/  IMAD.X R5, RZ, RZ, R5, P1 ;  /* 0x000000ffff057224 */ /* 0x000fe200008e0605 */
[-C--:B------:R-:W-:Y:S01]  /*20d0*/  ISETP.GE.U32.AND P4, PT, R11, R0.reuse, PT ;  /* 0x000000000b00720c */ /* 0x080fe20003f86070 */
[----:B------:R-:W-:Y:S01]  /*20e0*/  VIADD R9, R3, 0xa0 ;  /* 0x000000a003097836 */ /* 0x000fe20000000000 */
[----:B------:R-:W-:Y:S01]  /*20f0*/  ISETP.GE.U32.AND P3, PT, R7, R0, PT ;  /* 0x000000000700720c */ /* 0x000fe20003f66070 */
[----:B------:R-:W-:-:S03]  /*2100*/  VIADD R7, R3, 0xc0 ;  /* 0x000000c003077836 */ /* 0x000fc60000000000 */
[-C--:B------:R-:W-:Y:S01]  /*2110*/  ISETP.GE.U32.AND P2, PT, R9, R0.reuse, PT ;  /* 0x000000000900720c */ /* 0x080fe20003f46070 */
[----:B------:R-:W-:Y:S01]  /*2120*/  VIADD R9, R3, 0x100 ;  /* 0x0000010003097836 */ /* 0x000fe20000000000 */
[-C--:B------:R-:W-:Y:S01]  /*2130*/  ISETP.GE.U32.AND P1, PT, R7, R0.reuse, PT ;  /* 0x000000000700720c */ /* 0x080fe20003f26070 */
[C---:B------:R-:W-:Y:S02]  /*2140*/  VIADD R7, R3.reuse, 0xe0 ;  /* 0x000000e003077836 */ /* 0x040fe40000000000 */
[----:B------:R-:W-:Y:S02]  /*2150*/  VIADD R39, R3, 0x2a0 ;  /* 0x000002a003277836 */ /* 0x000fe40000000000 */
[----:B--2---:R-:W-:Y:S02]  /*2160*/  IMAD.MOV.U32 R16, RZ, RZ, R6 ;  /* 0x000000ffff107224 */ /* 0x004fe400078e0006 */
[----:B------:R-:W2:Y:S01]  /*2170*/  @!P6 LDG.E R6, desc[UR8][R4.64] ;  /* 0x000000080406e981 */ /* 0x000ea2000c1e1900 */
[----:B------:R-:W-:Y:S01]  /*2180*/  ISETP.GE.U32.AND P6, PT, R7, R0, PT ;  /* 0x000000000700720c */ /* 0x000fe20003fc6070 */
[----:B------:R-:W-:-:S02]  /*2190*/  IMAD.MOV.U32 R10, RZ, RZ, R16 ;  /* 0x000000ffff0a7224 */ /* 0x000fc400078e0010 */
[----:B------:R-:W-:Y:S02]  /*21a0*/  VIADD R7, R3, 0x120 ;  /* 0x0000012003077836 */ /* 0x000fe40000000000 */
[--C-:B------:R-:W-:Y:S02]  /*21b0*/  IMAD.MOV.U32 R12, RZ, RZ, R16.reuse ;  /* 0x000000ffff0c7224 */ /* 0x100fe400078e0010 */
[----:B------:R-:W3:Y:S01]  /*21c0*/  @!P0 LDG.E R10, desc[UR8][R4.64+0x100] ;  /* 0x00010008040a8981 */ /* 0x000ee2000c1e1900 */
[-C--:B------:R-:W-:Y:S01]  /*21d0*/  ISETP.GE.U32.AND P0, PT, R7, R0.reuse, PT ;  /* 0x000000000700720c */ /* 0x080fe20003f06070 */
[----:B------:R-:W-:Y:S02]  /*21e0*/  VIADD R7, R3, 0x140 ;  /* 0x0000014003077836 */ /* 0x000fe40000000000 */
[--C-:B------:R-:W-:Y:S01]  /*21f0*/  IMAD.MOV.U32 R8, RZ, RZ, R16.reuse ;  /* 0x000000ffff087224 */ /* 0x100fe200078e0010 */
[----:B------:R-:W4:Y:S01]  /*2200*/  @!P4 LDG.E R12, desc[UR8][R4.64+0x180] ;  /* 0x00018008040cc981 */ /* 0x000f22000c1e1900 */
[----:B------:R-:W-:Y:S01]  /*2210*/  IMAD.MOV.U32 R18, RZ, RZ, R16 ;  /* 0x000000ffff127224 */ /* 0x000fe200078e0010 */
[----:B------:R-:W-:Y:S01]  /*2220*/  ISETP.GE.U32.AND P4, PT, R7, R0, PT ;  /* 0x000000000700720c */ /* 0x000fe20003f86070 */
[----:B------:R-:W-:-:S02]  /*2230*/  VIADD R7, R3, 0x180 ;  /* 0x0000018003077836 */ /* 0x000fc40000000000 */
[----:B------:R-:W4:Y:S01]  /*2240*/  @!P5 LDG.E R8, desc[UR8][R4.64+0x80] ;  /* 0x000080080408d981 */ /* 0x000f22000c1e1900 */
[-C--:B------:R-:W-:Y:S01]  /*2250*/  ISETP.GE.U32.AND P5, PT, R9, R0.reuse, PT ;  /* 0x000000000900720c */ /* 0x080fe20003fa6070 */
[--C-:B------:R-:W-:Y:S02]  /*2260*/  IMAD.MOV.U32 R20, RZ, RZ, R16.reuse ;  /* 0x000000ffff147224 */ /* 0x100fe400078e0010 */
[----:B------:R-:W4:Y:S01]  /*2270*/  @!P2 LDG.E R18, desc[UR8][R4.64+0x280] ;  /* 0x000280080412a981 */ /* 0x000f22000c1e1900 */
[-C--:B------:R-:W-:Y:S01]  /*2280*/  ISETP.GE.U32.AND P2, PT, R7, R0.reuse, PT ;  /* 0x000000000700720c */ /* 0x080fe20003f46070 */
[C---:B------:R-:W-:Y:S02]  /*2290*/  VIADD R7, R3.reuse, 0x1a0 ;  /* 0x000001a003077836 */ /* 0x040fe40000000000 */
[--C-:B------:R-:W-:Y:S01]  /*22a0*/  IMAD.MOV.U32 R14, RZ, RZ, R16.reuse ;  /* 0x000000ffff0e7224 */ /* 0x100fe200078e0010 */
[----:B------:R-:W4:Y:S01]  /*22b0*/  @!P1 LDG.E R20, desc[UR8][R4.64+0x300] ;  /* 0x0003000804149981 */ /* 0x000f22000c1e1900 */
[----:B------:R-:W-:Y:S01]  /*22c0*/  VIADD R9, R3, 0x160 ;  /* 0x0000016003097836 */ /* 0x000fe20000000000 */
[----:B------:R-:W-:Y:S01]  /*22d0*/  ISETP.GE.U32.AND P1, PT, R7, R0, PT ;  /* 0x000000000700720c */ /* 0x000fe20003f26070 */
[----:B------:R-:W-:-:S02]  /*22e0*/  IMAD.MOV.U32 R24, RZ, RZ, R16 ;  /* 0x000000ffff187224 */ /* 0x000fc400078e0010 */
[----:B------:R-:W-:Y:S01]  /*22f0*/  VIADD R7, R3, 0x1e0 ;  /* 0x000001e003077836 */ /* 0x000fe20000000000 */
[----:B------:R-:W4:Y:S01]  /*2300*/  @!P3 LDG.E R14, desc[UR8][R4.64+0x200] ;  /* 0x00020008040eb981 */ /* 0x000f22000c1e1900 */
[--C-:B------:R-:W-:Y:S01]  /*2310*/  IMAD.MOV.U32 R22, RZ, RZ, R16.reuse ;  /* 0x000000ffff167224 */ /* 0x100fe200078e0010 */
[-C--:B------:R-:W-:Y:S01]  /*2320*/  ISETP.GE.U32.AND P3, PT, R9, R0.reuse, PT ;  /* 0x000000000900720c */ /* 0x080fe20003f66070 */
[----:B------:R-:W-:Y:S01]  /*2330*/  VIADD R9, R3, 0x1c0 ;  /* 0x000001c003097836 */ /* 0x000fe20000000000 */
[----:B------:R-:W4:Y:S01]  /*2340*/  @!P5 LDG.E R24, desc[UR8][R4.64+0x400] ;  /* 0x000400080418d981 */ /* 0x000f22000c1e1900 */
[--C-:B------:R-:W-:Y:S01]  /*2350*/  IMAD.MOV.U32 R26, RZ, RZ, R16.reuse ;  /* 0x000000ffff1a7224 */ /* 0x100fe200078e0010 */
[-C--:B------:R-:W-:Y:S01]  /*2360*/  ISETP.GE.U32.AND P5, PT, R7, R0.reuse, PT ;  /* 0x000000000700720c */ /* 0x080fe20003fa6070 */
[----:B------:R-:W-:Y:S01]  /*2370*/  VIADD R7, R3, 0x200 ;  /* 0x0000020003077836 */ /* 0x000fe20000000000 */
[----:B------:R-:W4:Y:S01]  /*2380*/  @!P6 LDG.E R22, desc[UR8][R4.64+0x380] ;  /* 0x000380080416e981 */ /* 0x000f22000c1e1900 */
[----:B------:R-:W-:Y:S01]  /*2390*/  ISETP.GE.U32.AND P6, PT, R9, R0, PT ;  /* 0x000000000900720c */ /* 0x000fe20003fc6070 */
[----:B------:R-:W-:-:S02]  /*23a0*/  IMAD.MOV.U32 R28, RZ, RZ, R16 ;  /* 0x000000ffff1c7224 */ /* 0x000fc400078e0010 */
[--C-:B------:R-:W-:Y:S01]  /*23b0*/  IMAD.MOV.U32 R30, RZ, RZ, R16.reuse ;  /* 0x000000ffff1e7224 */ /* 0x100fe200078e0010 */
[----:B------:R-:W4:Y:S01]  /*23c0*/  @!P0 LDG.E R26, desc[UR8][R4.64+0x480] ;  /* 0x00048008041a8981 */ /* 0x000f22000c1e1900 */
[-C--:B------:R-:W-:Y:S01]  /*23d0*/  ISETP.GE.U32.AND P0, PT, R7, R0.reuse, PT ;  /* 0x000000000700720c */ /* 0x080fe20003f06070 */
[C---:B------:R-:W-:Y:S02]  /*23e0*/  VIADD R9, R3.reuse, 0x220 ;  /* 0x0000022003097836 */ /* 0x040fe40000000000 */
[----:B------:R-:W-:Y:S01]  /*23f0*/  VIADD R7, R3, 0x240 ;  /* 0x0000024003077836 */ /* 0x000fe20000000000 */
[----:B------:R-:W4:Y:S01]  /*2400*/  @!P4 LDG.E R28, desc[UR8][R4.64+0x500] ;  /* 0x00050008041cc981 */ /* 0x000f22000c1e1900 */
[--C-:B------:R-:W-:Y:S01]  /*2410*/  IMAD.MOV.U32 R32, RZ, RZ, R16.reuse ;  /* 0x000000ffff207224 */ /* 0x100fe200078e0010 */
[-C--:B------:R-:W-:Y:S01]  /*2420*/  ISETP.GE.U32.AND P4, PT, R9, R0.reuse, PT ;  /* 0x000000000900720c */ /* 0x080fe20003f86070 */
[--C-:B------:R-:W-:Y:S01]  /*2430*/  IMAD.MOV.U32 R34, RZ, RZ, R16.reuse ;  /* 0x000000ffff227224 */ /* 0x100fe200078e0010 */
[----:B------:R-:W4:Y:S01]  /*2440*/  @!P3 LDG.E R30, desc[UR8][R4.64+0x580] ;  /* 0x00058008041eb981 */ /* 0x000f22000c1e1900 */
[----:B------:R-:W-:Y:S01]  /*2450*/  IMAD.MOV.U32 R36, RZ, RZ, R16 ;  /* 0x000000ffff247224 */ /* 0x000fe200078e0010 */
[----:B------:R-:W-:Y:S01]  /*2460*/  ISETP.GE.U32.AND P3, PT, R7, R0, PT ;  /* 0x000000000700720c */ /* 0x000fe20003f66070 */
[C---:B------:R-:W-:Y:S01]  /*2470*/  VIADD R7, R3.reuse, 0x260 ;  /* 0x0000026003077836 */ /* 0x040fe20000000000 */
[----:B------:R-:W4:Y:S01]  /*2480*/  @!P2 LDG.E R32, desc[UR8][R4.64+0x600] ;  /* 0x000600080420a981 */ /* 0x000f22000c1e1900 */
[----:B------:R-:W-:-:S03]  /*2490*/  VIADD R9, R3, 0x280 ;  /* 0x0000028003097836 */ /* 0x000fc60000000000 */
[----:B------:R-:W4:Y:S01]  /*24a0*/  @!P1 LDG.E R34, desc[UR8][R4.64+0x680] ;  /* 0x0006800804229981 */ /* 0x000f22000c1e1900 */
[-C--:B------:R-:W-:Y:S02]  /*24b0*/  ISETP.GE.U32.AND P2, PT, R7, R0.reuse, PT ;  /* 0x000000000700720c */ /* 0x080fe40003f46070 */
[-C--:B------:R-:W-:Y:S01]  /*24c0*/  ISETP.GE.U32.AND P1, PT, R9, R0.reuse, PT ;  /* 0x000000000900720c */ /* 0x080fe20003f26070 */
[----:B------:R-:W4:Y:S01]  /*24d0*/  @!P6 LDG.E R36, desc[UR8][R4.64+0x700] ;  /* 0x000700080424e981 */ /* 0x000f22000c1e1900 */
[----:B------:R-:W-:Y:S01]  /*24e0*/  ISETP.GE.U32.AND P6, PT, R39, R0, PT ;  /* 0x000000002700720c */ /* 0x000fe20003fc6070 */
[--C-:B------:R-:W-:Y:S02]  /*24f0*/  IMAD.MOV.U32 R46, RZ, RZ, R16.reuse ;  /* 0x000000ffff2e7224 */ /* 0x100fe400078e0010 */
[--C-:B------:R-:W-:Y:S02]  /*2500*/  IMAD.MOV.U32 R48, RZ, RZ, R16.reuse ;  /* 0x000000ffff307224 */ /* 0x100fe400078e0010 */
[----:B------:R-:W-:-:S02]  /*2510*/  IMAD.MOV.U32 R50, RZ, RZ, R16 ;  /* 0x000000ffff327224 */ /* 0x000fc400078e0010 */
        /* <DEDUP_REMOVED lines=13> */
[----:B------:R-:W-:Y:S01]  /*25f0*/  UMOV UR4, 0x400 ;  /* 0x0000040000047882 */ /* 0x000fe20000000000 */
[----:B------:R-:W-:Y:S01]  /*2600*/  ISETP.NE.AND P0, PT, R42, RZ, PT ;  /* 0x000000ff2a00720c */ /* 0x000fe20003f05270 */
[----:B-1----:R-:W-:-:S02]  /*2610*/  ULEA UR4, UR5, UR4, 0x18 ;  /* 0x0000000405047291 */ /* 0x002fc4000f8ec0ff */
[----:B0-----:R-:W-:-:S05]  /*2620*/  IMAD R41, R43, 0x2c0, R38 ;  /* 0x000002c02b297824 */ /* 0x001fca00078e0226 */
        /* <DEDUP_REMOVED lines=39> */
[----:B------:R-:W-:Y:S02]  /*28a0*/  ISETP.NE.AND P1, PT, R38, 0x1f, PT ;  /* 0x0000001f2600780c */ /* 0x000fe40003f25270 */
[----:B---3--:R-:W-:Y:S02]  /*28b0*/  IADD3 R16, PT, PT, R8, R7, R16 ;  /* 0x0000000708107210 */ /* 0x008fe40007ffe010 */
[----:B------:R-:W-:Y:S02]  /*28c0*/  ISETP.NE.AND P2, PT, R43, 0xb, PT ;  /* 0x0000000b2b00780c */ /* 0x000fe40003f45270 */
        /* <DEDUP_REMOVED lines=52> */
[----:B------:R-:W-:Y:S02]  /*2c10*/  ISETP.NE.AND P1, PT, R38, RZ, PT ;  /* 0x000000ff2600720c */ /* 0x000fe40003f25270 */
[----:B------:R-:W-:Y:S01]  /*2c20*/  SEL R16, R25, R16, !P0 ;  /* 0x0000001019107207 */ /* 0x000fe20004000000 */
[----:B------:R-:W-:Y:S01]  /*2c30*/  @!P2 IMAD.IADD R16, R26, 0x1, R25 ;  /* 0x000000011a10a824 */ /* 0x000fe200078e0219 */
[----:B------:R-:W-:-:S02]  /*2c40*/  ISETP.GE.U32.AND P0, PT, R2, 0x20, PT ;  /* 0x000000200200780c */ /* 0x000fc40003f06070 */
[----:B------:R-:W-:Y:S02]  /*2c50*/  SEL R37, R37, RZ, P1 ;  /* 0x000000ff25257207 */ /* 0x000fe40000800000 */
[----:B------:R-:W-:-:S04]  /*2c60*/  SEL R17, R16, RZ, P0 ;  /* 0x000000ff10117207 */ /* 0x000fc80000000000 */
[----:B-----5:R-:W-:Y:S01]  /*2c70*/  IADD3 R44, PT, PT, R17, R37, R44 ;  /* 0x00000025112c7210 */ /* 0x020fe20007ffe02c */
[----:B------:R-:W-:Y:S06]  /*2c80*/  BRA `(.L_x_335) ;  /* 0x0000000c00e87947 */ /* 0x000fec0003800000 */
.L_x_334:
[----:B0-2---:R-:W-:Y:S02]  /*2c90*/  IADD3 R16, PT, PT, R6, R5, R4 ;  /* 0x0000000506107210 */ /* 0x005fe40007ffe004 */
[----:B------:R-:W-:Y:S02]  /*2ca0*/  ISETP.NE.AND P1, PT, R38, 0x1f, PT ;  /* 0x0000001f2600780c */ /* 0x000fe40003f25270 */
        /* <DEDUP_REMOVED lines=52> */
[----:B------:R-:W-:Y:S01]  /*2ff0*/  SEL R16, R23, R16, !P0 ;  /* 0x0000001017107207 */ /* 0x000fe20004000000 */
[----:B------:R-:W-:Y:S01]  /*3000*/  IMAD.IADD R23, R44, 0x1, -R37 ;  /* 0x000000012c177824 */ /* 0x000fe200078e0a25 */
[C---:B------:R-:W-:Y:S02]  /*3010*/  ISETP.NE.AND P0, PT, R43.reuse, 0xa, PT ;  /* 0x0000000a2b00780c */ /* 0x040fe40003f05270 */
[----:B------:R-:W-:Y:S02]  /*3020*/  SEL R16, R24, R16, !P1 ;  /* 0x0000001018107207 */ /* 0x000fe40004800000 */
[----:B------:R-:W-:Y:S02]  /*3030*/  ISETP.NE.AND P1, PT, R43, 0xb, PT ;  /* 0x0000000b2b00780c */ /* 0x000fe40003f25270 */
[----:B------:R-:W-:Y:S02]  /*3040*/  SEL R16, R25, R16, !P0 ;  /* 0x0000001019107207 */ /* 0x000fe40004000000 */
[----:B------:R-:W-:-:S02]  /*3050*/  ISETP.GT.U32.AND P0, PT, R2, 0x1f, PT ;  /* 0x0000001f0200780c */ /* 0x000fc40003f04070 */
[----:B------:R-:W-:Y:S02]  /*3060*/  SEL R17, R23, RZ, P2 ;  /* 0x000000ff17117207 */ /* 0x000fe40001000000 */
        /* <DEDUP_REMOVED lines=20> */
.L_x_381:
[----:B------:R-:W-:Y:S05]  /*31b0*/  @!P0 BRA `(.L_x_338) ;  /* 0x0000000000748947 */ /* 0x000fea0003800000 */
[----:B------:R-:W-:-:S07]  /*31c0*/  IMAD.MOV.U32 R20, RZ, RZ, 0x3b8 ;  /* 0x000003b8ff147424 */ /* 0x000fce00078e00ff */
.L_x_340:
        /* <DEDUP_REMOVED lines=27> */
.L_x_384:
[----:B------:R-:W-:Y:S05]  /*3380*/  @P0 BRA `(.L_x_340) ;  /* 0xfffffffc00900947 */ /* 0x000fea000383ffff */
.L_x_338:
[----:B------:R-:W-:Y:S01]  /*3390*/  UMOV UR5, 0xffffffff ;  /* 0xffffffff00057882 */ /* 0x000fe20000000000 */
[----:B------:R-:W-:Y:S02]  /*33a0*/  ISETP.NE.AND P0, PT, R18, 0x65, PT ;  /* 0x000000651200780c */ /* 0x000fe40003f05270 */
[----:B------:R-:W-:Y:S11]  /*33b0*/  BRA.DIV UR5, `(.L_x_341) ;  /* 0x0000001e05047947 */ /* 0x000ff6000b800000 */
[----:B------:R-:W0:Y:S01]  /*33c0*/  S2R R26, SR_GEMASK ;  /* 0x00000000001a7919 */ /* 0x000e220000003c00 */
[----:B------:R-:W-:Y:S01]  /*33d0*/  VOTE.ANY R21, PT, !P0 ;  /* 0x0000000000157806 */ /* 0x000fe200040e0100 */
[----:B------:R-:W-:-:S03]  /*33e0*/  VIADD R17, R38, 0x2 ;  /* 0x0000000226117836 */ /* 0x000fc60000000000 */
[----:B0-----:R-:W-:-:S05]  /*33f0*/  LOP3.LUT R21, R21, 0x80000000, R26, 0xec, !PT ;  /* 0x8000000015157812 */ /* 0x001fca00078eec1a */
[----:B------:R-:W-:-:S05]  /*3400*/  VIADD R16, R21, 0xffffffff ;  /* 0xffffffff15107836 */ /* 0x000fca0000000000 */
[----:B------:R-:W-:Y:S01]  /*3410*/  LOP3.LUT R16, R21, R16, RZ, 0xc, !PT ;  /* 0x0000001015107212 */ /* 0x000fe200078e0cff */
[----:B------:R-:W-:-:S03]  /*3420*/  VIADD R21, R38, 0x10 ;  /* 0x0000001026157836 */ /* 0x000fc60000000000 */
[----:B------:R-:W0:Y:S02]  /*3430*/  POPC R20, R16 ;  /* 0x0000001000147309 */ /* 0x000e240000000000 */
[----:B0-----:R-:W0:Y:S01]  /*3440*/  SHFL.DOWN PT, R22, R19, 0x1, R20 ;  /* 0x0820000013167989 */ /* 0x001e2200000e0014 */
[-C--:B------:R-:W-:Y:S02]  /*3450*/  ISETP.GE.AND P0, PT, R38, R20.reuse, PT ;  /* 0x000000142600720c */ /* 0x080fe40003f06270 */
[-C--:B------:R-:W-:Y:S02]  /*3460*/  ISETP.GT.AND P2, PT, R21, R20.reuse, PT ;  /* 0x000000141500720c */ /* 0x080fe40003f44270 */
[----:B0-----:R-:W-:Y:S02]  /*3470*/  SEL R22, R22, RZ, !P0 ;  /* 0x000000ff16167207 */ /* 0x001fe40004000000 */
[----:B------:R-:W-:Y:S01]  /*3480*/  ISETP.GT.AND P0, PT, R17, R20, PT ;  /* 0x000000141100720c */ /* 0x000fe20003f04270 */
[----:B------:R-:W-:-:S02]  /*3490*/  VIADD R17, R38, 0x4 ;  /* 0x0000000426117836 */ /* 0x000fc40000000000 */
        /* <DEDUP_REMOVED lines=8> */
[----:B------:R-:W-:Y:S02]  /*3520*/  ISETP.GT.AND P0, PT, R17, R20, PT ;  /* 0x000000141100720c */ /* 0x000fe40003f04270 */
[----:B------:R-:W0:Y:S01]  /*3530*/  LDC.64 R16, c[0x0][0x390] ;  /* 0x0000e400ff107b82 */ /* 0x000e220000000a00 */
[----:B------:R-:W-:-:S05]  /*3540*/  IMAD.IADD R19, R45, 0x1, R22 ;  /* 0x000000012d137824 */ /* 0x000fca00078e0216 */
[----:B------:R-:W1:Y:S01]  /*3550*/  SHFL.DOWN PT, R22, R19, 0x8, R20 ;  /* 0x0900000013167989 */ /* 0x000e6200000e0014 */
[----:B0-----:R-:W-:-:S05]  /*3560*/  IADD3 R44, P3, PT, R16, 0x100, RZ ;  /* 0x00000100102c7810 */ /* 0x001fca0007f7e0ff */
[----:B------:R-:W-:Y:S01]  /*3570*/  IMAD.X R45, RZ, RZ, R17, P3 ;  /* 0x000000ffff2d7224 */ /* 0x000fe200018e0611 */
[----:B-1----:R-:W-:Y:S02]  /*3580*/  SEL R22, R22, RZ, !P0 ;  /* 0x000000ff16167207 */ /* 0x002fe40004000000 */
[----:B------:R-:W-:-:S03]  /*3590*/  ISETP.NE.AND P0, PT, R18, 0x65, PT ;  /* 0x000000651200780c */ /* 0x000fc60003f05270 */
[----:B------:R-:W-:-:S05]  /*35a0*/  IMAD.IADD R43, R19, 0x1, R22 ;  /* 0x00000001132b7824 */ /* 0x000fca00078e0216 */
[----:B------:R-:W0:Y:S05]  /*35b0*/  SHFL.DOWN PT, R22, R43, 0x10, R20 ;  /* 0x0a0000002b167989 */ /* 0x000e2a00000e0014 */
[----:B------:R-:W-:Y:S02]  /*35c0*/  VOTE.ALL P0, P0 ;  /* 0x0000000000ff7806 */ /* 0x000fe40000000000 */
[----:B0-----:R-:W-:-:S05]  /*35d0*/  SEL R22, R22, RZ, !P2 ;  /* 0x000000ff16167207 */ /* 0x001fca0005000000 */
[----:B------:R-:W-:-:S07]  /*35e0*/  IMAD.IADD R46, R43, 0x1, R22 ;  /* 0x000000012b2e7824 */ /* 0x000fce00078e0216 */
.L_x_393:
[----:B------:R-:W-:Y:S05]  /*35f0*/  @!P0 BRA `(.L_x_342) ;  /* 0x00000004002c8947 */ /* 0x000fea0003800000 */
[----:B------:R-:W-:-:S07]  /*3600*/  IMAD.MOV.U32 R43, RZ, RZ, 0x3b8 ;  /* 0x000003b8ff2b7424 */ /* 0x000fce00078e00ff */
.L_x_348:
        /* <DEDUP_REMOVED lines=8> */
.L_x_396:
[----:B------:R-:W-:Y:S05]  /*3690*/  @!P0 BRA `(.L_x_344) ;  /* 0x0000000000748947 */ /* 0x000fea0003800000 */
[----:B------:R-:W-:-:S07]  /*36a0*/  IMAD.MOV.U32 R20, RZ, RZ, R43 ;  /* 0x000000ffff147224 */ /* 0x000fce00078e002b */
.L_x_346:
        /* <DEDUP_REMOVED lines=27> */
.L_x_399:
[----:B------:R-:W-:Y:S05]  /*3860*/  @P0 BRA `(.L_x_346) ;  /* 0xfffffffc00900947 */ /* 0x000fea000383ffff */
.L_x_344:
[----:B------:R-:W-:Y:S01]  /*3870*/  UMOV UR5, 0xffffffff ;  /* 0xffffffff00057882 */ /* 0x000fe20000000000 */
[----:B------:R-:W-:Y:S02]  /*3880*/  ISETP.NE.AND P0, PT, R18, 0x65, PT ;  /* 0x000000651200780c */ /* 0x000fe40003f05270 */
[----:B------:R-:W-:Y:S11]  /*3890*/  BRA.DIV UR5, `(.L_x_347) ;  /* 0x0000001e05107947 */ /* 0x000ff6000b800000 */
[----:B------:R-:W-:Y:S01]  /*38a0*/  VOTE.ANY R21, PT, !P0 ;  /* 0x0000000000157806 */ /* 0x000fe200040e0100 */
[----:B------:R-:W-:Y:S02]  /*38b0*/  VIADD R17, R38, 0x2 ;  /* 0x0000000226117836 */ /* 0x000fe40000000000 */
[----:B------:R-:W-:Y:S01]  /*38c0*/  VIADD R37, R37, 0xffffffe0 ;  /* 0xffffffe025257836 */ /* 0x000fe20000000000 */
[----:B------:R-:W-:-:S05]  /*38d0*/  LOP3.LUT R21, R21, 0x80000000, R26, 0xec, !PT ;  /* 0x8000000015157812 */ /* 0x000fca00078eec1a */
[----:B------:R-:W-:-:S05]  /*38e0*/  VIADD R16, R21, 0xffffffff ;  /* 0xffffffff15107836 */ /* 0x000fca0000000000 */
[----:B------:R-:W-:-:S04]  /*38f0*/  LOP3.LUT R16, R21, R16, RZ, 0xc, !PT ;  /* 0x0000001015107212 */ /* 0x000fc800078e0cff */
        /* <DEDUP_REMOVED lines=16> */
[----:B------:R-:W-:-:S03]  /*3a00*/  IMAD.IADD R19, R49, 0x1, R22 ;  /* 0x0000000131137824 */ /* 0x000fc600078e0216 */
[----:B------:R-:W-:Y:S02]  /*3a10*/  ISETP.GT.AND P2, PT, R17, R20, PT ;  /* 0x000000141100720c */ /* 0x000fe40003f44270 */
        /* <DEDUP_REMOVED lines=8> */
.L_x_408:
[----:B------:R-:W-:Y:S05]  /*3aa0*/  @P0 BRA `(.L_x_348) ;  /* 0xfffffff800d80947 */ /* 0x000fea000383ffff */
.L_x_342:
        /* <DEDUP_REMOVED lines=15> */
.L_x_336:
        /* <DEDUP_REMOVED lines=9> */
.L_x_335:
[----:B------:R-:W-:Y:S01]  /*3c30*/  IMAD.IADD R45, R4, 0x1, R44 ;  /* 0x00000001042d7824 */ /* 0x000fe200078e022c */
[----:B------:R-:W-:Y:S01]  /*3c40*/  BAR.SYNC.DEFER_BLOCKING 0x0 ;  /* 0x0000000000007b1d */ /* 0x000fe20000010000 */
[----:B------:R-:W-:Y:S02]  /*3c50*/  ISETP.NE.AND P0, PT, R2, RZ, PT ;  /* 0x000000ff0200720c */ /* 0x000fe40003f05270 */
[----:B------:R-:W-:-:S05]  /*3c60*/  IMAD.IADD R4, R5, 0x1, R45 ;  /* 0x0000000105047824 */ /* 0x000fca00078e022d */
[----:B------:R-:W0:Y:S01]  /*3c70*/  S2UR UR5, SR_CTAID.X ;  /* 0x00000000000579c3 */ /* 0x000e220000002500 */
[----:B------:R-:W-:Y:S01]  /*3c80*/  IMAD.IADD R5, R6, 0x1, R4 ;  /* 0x0000000106057824 */ /* 0x000fe200078e0204 */
[----:B------:R-:W1:Y:S03]  /*3c90*/  LDCU.64 UR6, c[0x0][0x388] ;  /* 0x00007100ff0677ac */ /* 0x000e660008000a00 */
[----:B------:R-:W-:-:S04]  /*3ca0*/  IMAD.IADD R6, R7, 0x1, R5 ;  /* 0x0000000107067824 */ /* 0x000fc800078e0205 */
[----:B------:R-:W-:-:S04]  /*3cb0*/  IMAD.IADD R7, R8, 0x1, R6 ;  /* 0x0000000108077824 */ /* 0x000fc800078e0206 */
[----:B------:R-:W-:-:S04]  /*3cc0*/  IMAD.IADD R8, R9, 0x1, R7 ;  /* 0x0000000109087824 */ /* 0x000fc800078e0207 */
[----:B------:R-:W-:Y:S01]  /*3cd0*/  IMAD.IADD R9, R10, 0x1, R8 ;  /* 0x000000010a097824 */ /* 0x000fe200078e0208 */
[----:B------:R-:W-:Y:S03]  /*3ce0*/  STS.64 [R40], R44 ;  /* 0x0000002c28007388 */ /* 0x000fe60000000a00 */
[----:B------:R-:W-:Y:S01]  /*3cf0*/  IMAD.IADD R10, R11, 0x1, R9 ;  /* 0x000000010b0a7824 */ /* 0x000fe200078e0209 */
[----:B------:R2:W-:Y:S03]  /*3d00*/  STS.64 [R40+0x8], R4 ;  /* 0x0000080428007388 */ /* 0x0005e60000000a00 */
[----:B------:R-:W-:Y:S01]  /*3d10*/  IMAD.IADD R11, R12, 0x1, R10 ;  /* 0x000000010c0b7824 */ /* 0x000fe200078e020a */
[----:B------:R3:W-:Y:S03]  /*3d20*/  STS.64 [R40+0x10], R6 ;  /* 0x0000100628007388 */ /* 0x0007e60000000a00 */
[----:B------:R-:W-:Y:S01]  /*3d30*/  IMAD.IADD R12, R13, 0x1, R11 ;  /* 0x000000010d0c7824 */ /* 0x000fe200078e020b */
[----:B------:R-:W-:Y:S03]  /*3d40*/  STS.64 [R40+0x18], R8 ;  /* 0x0000180828007388 */ /* 0x000fe60000000a00 */
[----:B------:R-:W-:Y:S01]  /*3d50*/  IMAD.IADD R13, R14, 0x1, R12 ;  /* 0x000000010e0d7824 */ /* 0x000fe200078e020c */
[----:B------:R-:W-:Y:S01]  /*3d60*/  STS.64 [R40+0x20], R10 ;  /* 0x0000200a28007388 */ /* 0x000fe20000000a00 */
[----:B--2---:R-:W0:Y:S02]  /*3d70*/  LDC R4, c[0x0][0x398] ;  /* 0x0000e600ff047b82 */ /* 0x004e240000000800 */
[----:B------:R-:W-:Y:S01]  /*3d80*/  IMAD.IADD R14, R15, 0x1, R13 ;  /* 0x000000010f0e7824 */ /* 0x000fe200078e020d */
[----:B------:R2:W-:Y:S03]  /*3d90*/  STS.64 [R40+0x28], R12 ;  /* 0x0000280c28007388 */ /* 0x0005e60000000a00 */
[----:B------:R-:W-:Y:S01]  /*3da0*/  IMAD.IADD R15, R28, 0x1, R14 ;  /* 0x000000011c0f7824 */ /* 0x000fe200078e020e */
[----:B------:R-:W4:Y:S03]  /*3db0*/  S2R R5, SR_TID.X ;  /* 0x0000000000057919 */ /* 0x000f260000002100 */
[----:B------:R-:W-:Y:S01]  /*3dc0*/  IMAD.IADD R16, R29, 0x1, R15 ;  /* 0x000000011d107824 */ /* 0x000fe200078e020f */
[----:B------:R-:W-:Y:S03]  /*3dd0*/  STS.64 [R40+0x30], R14 ;  /* 0x0000300e28007388 */ /* 0x000fe60000000a00 */
[----:B------:R-:W-:Y:S01]  /*3de0*/  IMAD.IADD R17, R30, 0x1, R16 ;  /* 0x000000011e117824 */ /* 0x000fe200078e0210 */
[----:B---3--:R-:W3:Y:S03]  /*3df0*/  S2R R6, SR_TID.X ;  /* 0x0000000000067919 */ /* 0x008ee60000002100 */
[----:B------:R-:W-:Y:S01]  /*3e00*/  IMAD.IADD R18, R31, 0x1, R17 ;  /* 0x000000011f127824 */ /* 0x000fe200078e0211 */
[----:B------:R-:W-:Y:S03]  /*3e10*/  STS.64 [R40+0x38], R16 ;  /* 0x0000381028007388 */ /* 0x000fe60000000a00 */
[----:B------:R-:W-:-:S02]  /*3e20*/  IMAD.IADD R19, R32, 0x1, R18 ;  /* 0x0000000120137824 */ /* 0x000fc400078e0212 */
[----:B0-----:R-:W-:Y:S02]  /*3e30*/  VIADD R4, R4, UR5 ;  /* 0x0000000504047c36 */ /* 0x001fe40008000000 */
[----:B------:R-:W-:Y:S01]  /*3e40*/  IMAD.IADD R20, R33, 0x1, R19 ;  /* 0x0000000121147824 */ /* 0x000fe200078e0213 */
[----:B------:R-:W-:Y:S01]  /*3e50*/  STS.64 [R40+0x40], R18 ;  /* 0x0000401228007388 */ /* 0x000fe20000000a00 */
[----:B--2---:R-:W-:Y:S02]  /*3e60*/  IMAD R12, R4, 0x2100, RZ ;  /* 0x00002100040c7824 */ /* 0x004fe400078e02ff */
[----:B------:R-:W-:-:S04]  /*3e70*/  IMAD.IADD R21, R34, 0x1, R20 ;  /* 0x0000000122157824 */ /* 0x000fc800078e0214 */
[----:B------:R-:W-:Y:S01]  /*3e80*/  IMAD.IADD R22, R35, 0x1, R21 ;  /* 0x0000000123167824 */ /* 0x000fe200078e0215 */
[----:B------:R-:W-:Y:S03]  /*3e90*/  STS.64 [R40+0x48], R20 ;  /* 0x0000481428007388 */ /* 0x000fe60000000a00 */
[----:B------:R-:W-:Y:S01]  /*3ea0*/  IMAD.IADD R23, R36, 0x1, R22 ;  /* 0x0000000124177824 */ /* 0x000fe200078e0216 */
[C---:B----4-:R-:W-:Y:S02]  /*3eb0*/  LOP3.LUT R4, R5.reuse, 0x1f, RZ, 0xc0, !PT ;  /* 0x0000001f05047812 */ /* 0x050fe400078ec0ff */
[----:B------:R-:W-:Y:S02]  /*3ec0*/  LOP3.LUT R10, R5, 0x3e0, RZ, 0xc0, !PT ;  /* 0x000003e0050a7812 */ /* 0x000fe400078ec0ff */
[----:B------:R-:W-:Y:S01]  /*3ed0*/  STS.64 [R40+0x50], R22 ;  /* 0x0000501628007388 */ /* 0x000fe20000000a00 */
[----:B------:R-:W-:-:S03]  /*3ee0*/  NOP ;  /* 0x0000000000007918 */ /* 0x000fc60000000000 */
[----:B------:R-:W-:Y:S01]  /*3ef0*/  LDS R45, [R41] ;  /* 0x00000000292d7984 */ /* 0x000fe20000000800 */
[----:B---3--:R-:W-:Y:S01]  /*3f00*/  LOP3.LUT R8, R6, 0x3e0, RZ, 0xc0, !PT ;  /* 0x000003e006087812 */ /* 0x008fe200078ec0ff */
[----:B------:R-:W-:Y:S02]  /*3f10*/  IMAD R10, R10, 0x16, R4 ;  /* 0x000000160a0a7824 */ /* 0x000fe400078e0204 */
        /* <DEDUP_REMOVED lines=20> */
[----:B------:R0:W-:Y:S04]  /*4060*/  LDS R25, [R41+0xa80] ;  /* 0x000a800029197984 */ /* 0x0001e80000000800 */
[----:B------:R2:W-:Y:S01]  /*4070*/  @!P0 STS [UR4+0x8400], R0 ;  /* 0x00840000ff008988 */ /* 0x0005e20008000804 */
[----:B------:R-:W-:Y:S01]  /*4080*/  BAR.SYNC.DEFER_BLOCKING 0x0 ;  /* 0x0000000000007b1d */ /* 0x000fe20000010000 */
[----:B0-----:R-:W-:Y:S01]  /*4090*/  LOP3.LUT R41, R6, 0x1f, RZ, 0xc0, !PT ;  /* 0x0000001f06297812 */ /* 0x001fe200078ec0ff */
[----:B------:R-:W-:Y:S01]  /*40a0*/  VIADD R6, R10, 0x60 ;  /* 0x000000600a067836 */ /* 0x000fe20000000000 */
[----:B------:R-:W-:-:S03]  /*40b0*/  IADD3 R5, P0, PT, R12, R3, RZ ;  /* 0x000000030c057210 */ /* 0x000fc60007f1e0ff */
[----:B------:R-:W-:Y:S02]  /*40c0*/  IMAD R8, R8, 0x16, R41 ;  /* 0x0000001608087824 */ /* 0x000fe400078e0229 */
[----:B--2---:R-:W-:Y:S01]  /*40d0*/  IMAD.X R0, RZ, RZ, RZ, P0 ;  /* 0x000000ffff007224 */ /* 0x004fe200000e06ff */
[----:B-1----:R-:W-:Y:S01]  /*40e0*/  LEA R4, P0, R5, UR6, 0x2 ;  /* 0x0000000605047c11 */ /* 0x002fe2000f8010ff */
[----:B------:R-:W-:-:S03]  /*40f0*/  VIADD R41, R10, 0x20 ;  /* 0x000000200a297836 */ /* 0x000fc60000000000 */
[----:B------:R-:W-:Y:S01]  /*4100*/  LEA.HI.X R5, R5, UR7, R0, 0x2, P0 ;  /* 0x0000000705057c11 */ /* 0x000fe200080f1400 */
[C---:B------:R-:W-:Y:S01]  /*4110*/  VIADD R0, R8.reuse, 0xc0 ;  /* 0x000000c008007836 */ /* 0x040fe20000000000 */
[----:B------:R-:W0:Y:S02]  /*4120*/  LDS R2, [UR4+0x8400] ;  /* 0x00840004ff027984 */ /* 0x000e240008000800 */
[-C--:B0-----:R-:W-:Y:S01]  /*4130*/  ISETP.GE.AND P6, PT, R3, R2.reuse, PT ;  /* 0x000000020300720c */ /* 0x081fe20003fc6270 */
[C---:B------:R-:W-:Y:S01]  /*4140*/  VIADD R3, R8.reuse, 0x80 ;  /* 0x0000008008037836 */ /* 0x040fe20000000000 */
[-C--:B------:R-:W-:Y:S01]  /*4150*/  ISETP.GE.AND P5, PT, R41, R2.reuse, PT ;  /* 0x000000022900720c */ /* 0x080fe20003fa6270 */
[----:B------:R-:W-:Y:S01]  /*4160*/  VIADD R41, R8, 0xa0 ;  /* 0x000000a008297836 */ /* 0x000fe20000000000 */
[-C--:B------:R-:W-:Y:S01]  /*4170*/  ISETP.GE.AND P0, PT, R6, R2.reuse, PT ;  /* 0x000000020600720c */ /* 0x080fe20003f06270 */
[C---:B------:R-:W-:Y:S01]  /*4180*/  VIADD R6, R8.reuse, 0xe0 ;  /* 0x000000e008067836 */ /* 0x040fe20000000000 */
[-C--:B------:R-:W-:Y:S01]  /*4190*/  ISETP.GE.AND P3, PT, R3, R2.reuse, PT ;  /* 0x000000020300720c */ /* 0x080fe20003f66270 */
[----:B------:R-:W-:Y:S01]  /*41a0*/  VIADD R3, R8, 0x100 ;  /* 0x0000010008037836 */ /* 0x000fe20000000000 */
[-C--:B------:R-:W-:Y:S01]  /*41b0*/  ISETP.GE.AND P2, PT, R0, R2.reuse, PT ;  /* 0x000000020000720c */ /* 0x080fe20003f46270 */
[----:B------:R-:W-:Y:S01]  /*41c0*/  VIADD R0, R10, 0x40 ;  /* 0x000000400a007836 */ /* 0x000fe20000000000 */
[-C--:B------:R-:W-:Y:S01]  /*41d0*/  ISETP.GE.AND P4, PT, R41, R2.reuse, PT ;  /* 0x000000022900720c */ /* 0x080fe20003f86270 */
[----:B------:R-:W-:Y:S01]  /*41e0*/  VIADD R41, R8, 0x120 ;  /* 0x0000012008297836 */ /* 0x000fe20000000000 */
[-C--:B------:R-:W-:Y:S01]  /*41f0*/  ISETP.GE.AND P1, PT, R6, R2.reuse, PT ;  /* 0x000000020600720c */ /* 0x080fe20003f26270 */
[----:B------:R-:W-:Y:S01]  /*4200*/  @!P6 STG.E desc[UR8][R4.64], R45 ;  /* 0x0000002d0400e986 */ /* 0x000fe2000c101908 */
[----:B------:R-:W-:Y:S01]  /*4210*/  ISETP.GE.AND P6, PT, R3, R2, PT ;  /* 0x000000020300720c */ /* 0x000fe20003fc6270 */
[----:B------:R-:W-:-:S02]  /*4220*/  VIADD R3, R10, 0x140 ;  /* 0x000001400a037836 */ /* 0x000fc40000000000 */
[----:B------:R-:W-:Y:S01]  /*4230*/  @!P5 STG.E desc[UR8][R4.64+0x80], R47 ;  /* 0x0000802f0400d986 */ /* 0x000fe2000c101908 */
[-C--:B------:R-:W-:Y:S01]  /*4240*/  ISETP.GE.AND P5, PT, R41, R2.reuse, PT ;  /* 0x000000022900720c */ /* 0x080fe20003fa6270 */
[C---:B------:R-:W-:Y:S02]  /*4250*/  VIADD R41, R10.reuse, 0x160 ;  /* 0x000001600a297836 */ /* 0x040fe40000000000 */
[----:B------:R-:W-:Y:S01]  /*4260*/  @!P0 STG.E desc[UR8][R4.64+0x180], R49 ;  /* 0x0001803104008986 */ /* 0x000fe2000c101908 */
[-C--:B------:R-:W-:Y:S01]  /*4270*/  ISETP.GE.AND P0, PT, R3, R2.reuse, PT ;  /* 0x000000020300720c */ /* 0x080fe20003f06270 */
[C---:B------:R-:W-:Y:S02]  /*4280*/  VIADD R3, R10.reuse, 0x180 ;  /* 0x000001800a037836 */ /* 0x040fe40000000000 */
[----:B------:R-:W-:Y:S01]  /*4290*/  @!P3 STG.E desc[UR8][R4.64+0x200], R51 ;  /* 0x000200330400b986 */ /* 0x000fe2000c101908 */
[----:B------:R-:W-:Y:S01]  /*42a0*/  ISETP.GE.AND P3, PT, R41, R2, PT ;  /* 0x000000022900720c */ /* 0x000fe20003f66270 */
[----:B------:R-:W-:-:S02]  /*42b0*/  VIADD R41, R10, 0x1a0 ;  /* 0x000001a00a297836 */ /* 0x000fc40000000000 */
[----:B------:R-:W-:Y:S01]  /*42c0*/  @!P2 STG.E desc[UR8][R4.64+0x300], R43 ;  /* 0x0003002b0400a986 */ /* 0x000fe2000c101908 */
[-C--:B------:R-:W-:Y:S01]  /*42d0*/  ISETP.GE.AND P2, PT, R3, R2.reuse, PT ;  /* 0x000000020300720c */ /* 0x080fe20003f46270 */
[----:B------:R-:W-:Y:S02]  /*42e0*/  VIADD R3, R8, 0x1c0 ;  /* 0x000001c008037836 */ /* 0x000fe40000000000 */
[----:B------:R-:W-:Y:S01]  /*42f0*/  @!P4 STG.E desc[UR8][R4.64+0x280], R53 ;  /* 0x000280350400c986 */ /* 0x000fe2000c101908 */
[----:B------:R-:W-:-:S03]  /*4300*/  ISETP.GE.AND P4, PT, R0, R2, PT ;  /* 0x000000020000720c */ /* 0x000fc60003f86270 */
[----:B------:R0:W-:Y:S01]  /*4310*/  @!P1 STG.E desc[UR8][R4.64+0x380], R37 ;  /* 0x0003802504009986 */ /* 0x0001e2000c101908 */
[-C--:B------:R-:W-:Y:S01]  /*4320*/  ISETP.GE.AND P1, PT, R41, R2.reuse, PT ;  /* 0x000000022900720c */ /* 0x080fe20003f26270 */
[C---:B------:R-:W-:Y:S02]  /*4330*/  VIADD R41, R8.reuse, 0x1e0 ;  /* 0x000001e008297836 */ /* 0x040fe40000000000 */
[----:B------:R-:W-:Y:S01]  /*4340*/  @!P6 STG.E desc[UR8][R4.64+0x400], R35 ;  /* 0x000400230400e986 */ /* 0x000fe2000c101908 */
[-C--:B------:R-:W-:Y:S01]  /*4350*/  ISETP.GE.AND P6, PT, R3, R2.reuse, PT ;  /* 0x000000020300720c */ /* 0x080fe20003fc6270 */
[----:B------:R-:W-:Y:S02]  /*4360*/  VIADD R3, R8, 0x200 ;  /* 0x0000020008037836 */ /* 0x000fe40000000000 */
[----:B------:R1:W-:Y:S01]  /*4370*/  @!P5 STG.E desc[UR8][R4.64+0x480], R33 ;  /* 0x000480210400d986 */ /* 0x0003e2000c101908 */
[----:B------:R-:W-:Y:S01]  /*4380*/  ISETP.GE.AND P5, PT, R41, R2, PT ;  /* 0x000000022900720c */ /* 0x000fe20003fa6270 */
[----:B------:R-:W-:-:S02]  /*4390*/  VIADD R41, R10, 0x220 ;  /* 0x000002200a297836 */ /* 0x000fc40000000000 */
[----:B------:R2:W-:Y:S01]  /*43a0*/  @!P0 STG.E desc[UR8][R4.64+0x500], R31 ;  /* 0x0005001f04008986 */ /* 0x0005e2000c101908 */
[-C--:B------:R-:W-:Y:S01]  /*43b0*/  ISETP.GE.AND P0, PT, R3, R2.reuse, PT ;  /* 0x000000020300720c */ /* 0x080fe20003f06270 */
[----:B0-----:R-:W-:Y:S02]  /*43c0*/  VIADD R37, R10, 0x240 ;  /* 0x000002400a257836 */ /* 0x001fe40000000000 */
[C---:B------:R-:W-:Y:S01]  /*43d0*/  VIADD R3, R8.reuse, 0x260 ;  /* 0x0000026008037836 */ /* 0x040fe20000000000 */
[----:B------:R2:W-:Y:S01]  /*43e0*/  @!P4 STG.E desc[UR8][R4.64+0x100], R29 ;  /* 0x0001001d0400c986 */ /* 0x0005e2000c101908 */
[-C--:B------:R-:W-:Y:S01]  /*43f0*/  ISETP.GE.AND P4, PT, R41, R2.reuse, PT ;  /* 0x000000022900720c */ /* 0x080fe20003f86270 */
[----:B-1----:R-:W-:Y:S02]  /*4400*/  VIADD R33, R8, 0x280 ;  /* 0x0000028008217836 */ /* 0x002fe40000000000 */
        /* <DEDUP_REMOVED lines=17> */
.L_x_322:
[----:B------:R-:W-:Y:S01]  /*4520*/  BSSY B1, `(.L_x_349) ;  /* 0x0000006000017945 */ /* 0x000fe20003800000 */
[----:B------:R-:W-:Y:S01]  /*4530*/  PLOP3.LUT P0, PT, P0, PT, PT, 0x8, 0x80 ;  /* 0x000000000080781c */ /* 0x000fe2000070e170 */
[----:B------:R-:W-:-:S12]  /*4540*/  IMAD.MOV.U32 R21, RZ, RZ, -0x1 ;  /* 0xffffffffff157424 */ /* 0x000fd800078e00ff */
[----:B------:R-:W-:Y:S05]  /*4550*/  WARPSYNC.COLLECTIVE R21, `(.L_x_350) ;  /* 0x0000000015087348 */ /* 0x000fea0003c00000 */
[----:B------:R-:W-:Y:S01]  /*4560*/  VOTE.ANY P0, P0 ;  /* 0x0000000000ff7806 */ /* 0x000fe20000000100 */
[----:B------:R-:W-:-:S12]  /*4570*/  ENDCOLLECTIVE ;  /* 0x000000000000791b */ /* 0x000fd80003800000 */
.L_x_350:
[----:B------:R-:W-:Y:S05]  /*4580*/  BSYNC B1 ;  /* 0x0000000000017941 */ /* 0x000fea0003800000 */
.L_x_349:
[----:B------:R-:W-:Y:S05]  /*4590*/  BRA `(.L_x_351) ;  /* 0xffffffc800787947 */ /* 0x000fea000383ffff */
.L_x_324:
[----:B------:R-:W-:Y:S01]  /*45a0*/  BSSY B1, `(.L_x_352) ;  /* 0x0000006000017945 */ /* 0x000fe20003800000 */
[----:B------:R-:W-:Y:S01]  /*45b0*/  PLOP3.LUT P0, PT, P0, PT, PT, 0x8, 0x80 ;  /* 0x000000000080781c */ /* 0x000fe2000070e170 */
[----:B------:R-:W-:-:S12]  /*45c0*/  IMAD.MOV.U32 R21, RZ, RZ, -0x1 ;  /* 0xffffffffff157424 */ /* 0x000fd800078e00ff */
[----:B------:R-:W-:Y:S05]  /*45d0*/  WARPSYNC.COLLECTIVE R21, `(.L_x_353) ;  /* 0x0000000015087348 */ /* 0x000fea0003c00000 */
[----:B------:R-:W-:Y:S01]  /*45e0*/  VOTE.ANY P0, P0 ;  /* 0x0000000000ff7806 */ /* 0x000fe20000000100 */
[----:B------:R-:W-:-:S12]  /*45f0*/  ENDCOLLECTIVE ;  /* 0x000000000000791b */ /* 0x000fd80003800000 */
.L_x_353:
[----:B------:R-:W-:Y:S05]  /*4600*/  BSYNC B1 ;  /* 0x0000000000017941 */ /* 0x000fea0003800000 */
.L_x_352:
[----:B------:R-:W-:Y:S05]  /*4610*/  BRA `(.L_x_354) ;  /* 0xffffffc800cc7947 */ /* 0x000fea000383ffff */
.L_x_326:
[----:B------:R-:W0:Y:S01]  /*4620*/  S2R R30, SR_GEMASK ;  /* 0x00000000001e7919 */ /* 0x000e220000003c00 */
[----:B------:R-:W-:Y:S01]  /*4630*/  BSSY B1, `(.L_x_355) ;  /* 0x0000006000017945 */ /* 0x000fe20003800000 */
[----:B------:R-:W-:Y:S01]  /*4640*/  PLOP3.LUT P0, PT, P0, PT, PT, 0x8, 0x80 ;  /* 0x000000000080781c */ /* 0x000fe2000070e170 */
[----:B------:R-:W-:-:S12]  /*4650*/  IMAD.MOV.U32 R21, RZ, RZ, -0x1 ;  /* 0xffffffffff157424 */ /* 0x000fd800078e00ff */
[----:B0-----:R-:W-:Y:S05]  /*4660*/  WARPSYNC.COLLECTIVE R21, `(.L_x_356) ;  /* 0x0000000015087348 */ /* 0x001fea0003c00000 */
[----:B------:R-:W-:Y:S01]  /*4670*/  VOTE.ANY R21, PT, P0 ;  /* 0x0000000000157806 */ /* 0x000fe200000e0100 */
[----:B0-----:R-:W-:Y:S06]  /*4680*/  ENDCOLLECTIVE ;  /* 0x000000000000791b */ /* 0x001fec0003800000 */
.L_x_356:
[----:B------:R-:W-:Y:S05]  /*4690*/  BSYNC B1 ;  /* 0x0000000000017941 */ /* 0x000fea0003800000 */
.L_x_355:
[----:B------:R-:W-:Y:S01]  /*46a0*/  LOP3.LUT R21, R21, 0x80000000, R30, 0xec, !PT ;  /* 0x8000000015157812 */ /* 0x000fe200078eec1e */
[----:B------:R-:W-:Y:S02]  /*46b0*/  IMAD.MOV.U32 R17, RZ, RZ, 0x1 ;  /* 0x00000001ff117424 */ /* 0x000fe400078e00ff */
[----:B------:R-:W-:Y:S02]  /*46c0*/  VIADD R41, R39, 0x2 ;  /* 0x0000000227297836 */ /* 0x000fe40000000000 */
[----:B------:R-:W-:Y:S02]  /*46d0*/  VIADD R16, R21, 0xffffffff ;  /* 0xffffffff15107836 */ /* 0x000fe40000000000 */
[C---:B------:R-:W-:Y:S02]  /*46e0*/  VIADD R43, R39.reuse, 0x4 ;  /* 0x00000004272b7836 */ /* 0x040fe40000000000 */
[----:B------:R-:W-:Y:S01]  /*46f0*/  VIADD R44, R39, 0x8 ;  /* 0x00000008272c7836 */ /* 0x000fe20000000000 */
[----:B------:R-:W-:Y:S01]  /*4700*/  LOP3.LUT R28, R21, R16, RZ, 0xc, !PT ;  /* 0x00000010151c7212 */ /* 0x000fe200078e0cff */
[----:B------:R-:W-:-:S02]  /*4710*/  IMAD.MOV.U32 R16, RZ, RZ, R27 ;  /* 0x000000ffff107224 */ /* 0x000fc400078e001b */
[----:B------:R-:W-:Y:S01]  /*4720*/  IMAD.MOV.U32 R21, RZ, RZ, -0x1 ;  /* 0xffffffffff157424 */ /* 0x000fe200078e00ff */
[----:B------:R0:W1:Y:S01]  /*4730*/  POPC R20, R28 ;  /* 0x0000001c00147309 */ /* 0x0000620000000000 */
[----:B------:R-:W-:-:S07]  /*4740*/  VIADD R45, R39, 0x10 ;  /* 0x00000010272d7836 */ /* 0x000fce0000000000 */
[----:B01----:R-:W-:Y:S05]  /*4750*/  WARPSYNC.COLLECTIVE R21, `(.L_x_357) ;  /* 0x0000000015087348 */ /* 0x003fea0003c00000 */
[----:B-1----:R1:W2:Y:S02]  /*4760*/  SHFL.DOWN P3, R22, R16, R17, R20 ;  /* 0x0800001110167389 */ /* 0x0022a40000060014 */
[----:B012---:R-:W-:Y:S05]  /*4770*/  ENDCOLLECTIVE ;  /* 0x000000000000791b */ /* 0x007fea0003800000 */
.L_x_357:
[-C--:B------:R-:W-:Y:S02]  /*4780*/  ISETP.GE.AND P0, PT, R39, R20.reuse, PT ;  /* 0x000000142700720c */ /* 0x080fe40003f06270 */
[-C--:B------:R-:W-:Y:S01]  /*4790*/  ISETP.GT.AND P2, PT, R45, R20.reuse, PT ;  /* 0x000000142d00720c */ /* 0x080fe20003f44270 */
        /* <DEDUP_REMOVED lines=8> */
.L_x_358:
        /* <DEDUP_REMOVED lines=8> */
.L_x_359:
[----:B------:R-:W-:Y:S01]  /*48a0*/  IMAD.MOV.U32 R17, RZ, RZ, 0x8 ;  /* 0x00000008ff117424 */ /* 0x000fe200078e00ff */
[----:B------:R-:W-:Y:S02]  /*48b0*/  SEL R22, R22, RZ, !P0 ;  /* 0x000000ff16167207 */ /* 0x000fe40004000000 */
[----:B------:R-:W-:-:S03]  /*48c0*/  ISETP.GT.AND P0, PT, R44, R20, PT ;  /* 0x000000142c00720c */ /* 0x000fc60003f04270 */
[----:B------:R-:W-:Y:S02]  /*48d0*/  IMAD.IADD R27, R29, 0x1, R22 ;  /* 0x000000011d1b7824 */ /* 0x000fe400078e0216 */
[----:B------:R-:W0:Y:S02]  /*48e0*/  LDC.64 R28, c[0x0][0x390] ;  /* 0x0000e400ff1c7b82 */ /* 0x000e240000000a00 */
[----:B------:R-:W-:-:S07]  /*48f0*/  IMAD.MOV.U32 R16, RZ, RZ, R27 ;  /* 0x000000ffff107224 */ /* 0x000fce00078e001b */
[----:B0-----:R-:W-:Y:S05]  /*4900*/  WARPSYNC.COLLECTIVE R21, `(.L_x_360) ;  /* 0x0000000015087348 */ /* 0x001fea0003c00000 */
[----:B------:R1:W2:Y:S02]  /*4910*/  SHFL.DOWN P3, R22, R16, R17, R20 ;  /* 0x0800001110167389 */ /* 0x0002a40000060014 */
[----:B012---:R-:W-:Y:S05]  /*4920*/  ENDCOLLECTIVE ;  /* 0x000000000000791b */ /* 0x007fea0003800000 */
.L_x_360:
[----:B------:R-:W-:Y:S01]  /*4930*/  IMAD.MOV.U32 R17, RZ, RZ, 0x10 ;  /* 0x00000010ff117424 */ /* 0x000fe200078e00ff */
[----:B------:R-:W-:Y:S02]  /*4940*/  SEL R22, R22, RZ, !P0 ;  /* 0x000000ff16167207 */ /* 0x000fe40004000000 */
[----:B------:R-:W-:-:S03]  /*4950*/  ISETP.NE.AND P0, PT, R26, 0x65, PT ;  /* 0x000000651a00780c */ /* 0x000fc60003f05270 */
[----:B------:R-:W-:-:S04]  /*4960*/  IMAD.IADD R47, R27, 0x1, R22 ;  /* 0x000000011b2f7824 */ /* 0x000fc800078e0216 */
[----:B------:R-:W-:-:S07]  /*4970*/  IMAD.MOV.U32 R16, RZ, RZ, R47 ;  /* 0x000000ffff107224 */ /* 0x000fce00078e002f */
[----:B------:R-:W-:Y:S05]  /*4980*/  WARPSYNC.COLLECTIVE R21, `(.L_x_361) ;  /* 0x0000000015087348 */ /* 0x000fea0003c00000 */
[----:B------:R0:W1:Y:S02]  /*4990*/  SHFL.DOWN P3, R22, R16, R17, R20 ;  /* 0x0800001110167389 */ /* 0x0000640000060014 */
[----:B01----:R-:W-:Y:S05]  /*49a0*/  ENDCOLLECTIVE ;  /* 0x000000000000791b */ /* 0x003fea0003800000 */
.L_x_361:
[----:B------:R-:W-:Y:S05]  /*49b0*/  WARPSYNC.COLLECTIVE R21, `(.L_x_362) ;  /* 0x0000000015087348 */ /* 0x000fea0003c00000 */
[----:B------:R-:W-:Y:S01]  /*49c0*/  VOTE.ALL P0, P0 ;  /* 0x0000000000ff7806 */ /* 0x000fe20000000000 */
[----:B------:R-:W-:-:S12]  /*49d0*/  ENDCOLLECTIVE ;  /* 0x000000000000791b */ /* 0x000fd80003800000 */
.L_x_362:
[----:B------:R-:W-:Y:S02]  /*49e0*/  IADD3 R28, P3, PT, R28, 0x100, RZ ;  /* 0x000001001c1c7810 */ /* 0x000fe40007f7e0ff */
[----:B------:R-:W-:-:S03]  /*49f0*/  SEL R22, R22, RZ, !P2 ;  /* 0x000000ff16167207 */ /* 0x000fc60005000000 */
[----:B------:R-:W-:Y:S02]  /*4a00*/  IMAD.X R3, RZ, RZ, R29, P3 ;  /* 0x000000ffff037224 */ /* 0x000fe400018e061d */
[----:B------:R-:W-:Y:S01]  /*4a10*/  IMAD.IADD R46, R47, 0x1, R22 ;  /* 0x000000012f2e7824 */ /* 0x000fe200078e0216 */
[----:B------:R-:W-:Y:S06]  /*4a20*/  BRA `(.L_x_363) ;  /* 0xffffffc800647947 */ /* 0x000fec000383ffff */
.L_x_328:
[----:B------:R-:W-:Y:S01]  /*4a30*/  BSSY B1, `(.L_x_364) ;  /* 0x0000006000017945 */ /* 0x000fe20003800000 */
[----:B------:R-:W-:Y:S01]  /*4a40*/  PLOP3.LUT P0, PT, P0, PT, PT, 0x8, 0x80 ;  /* 0x000000000080781c */ /* 0x000fe2000070e170 */
[----:B------:R-:W-:-:S12]  /*4a50*/  IMAD.MOV.U32 R21, RZ, RZ, -0x1 ;  /* 0xffffffffff157424 */ /* 0x000fd800078e00ff */
[----:B------:R-:W-:Y:S05]  /*4a60*/  WARPSYNC.COLLECTIVE R21, `(.L_x_365) ;  /* 0x0000000015087348 */ /* 0x000fea0003c00000 */
[----:B------:R-:W-:Y:S01]  /*4a70*/  VOTE.ANY P0, P0 ;  /* 0x0000000000ff7806 */ /* 0x000fe20000000100 */
[----:B------:R-:W-:-:S12]  /*4a80*/  ENDCOLLECTIVE ;  /* 0x000000000000791b */ /* 0x000fd80003800000 */
.L_x_365:
[----:B------:R-:W-:Y:S05]  /*4a90*/  BSYNC B1 ;  /* 0x0000000000017941 */ /* 0x000fea0003800000 */
.L_x_364:
[----:B------:R-:W-:Y:S05]  /*4aa0*/  BRA `(.L_x_366) ;  /* 0xffffffc800747947 */ /* 0x000fea000383ffff */
.L_x_330:
[----:B------:R-:W-:Y:S01]  /*4ab0*/  BSSY B1, `(.L_x_367) ;  /* 0x0000006000017945 */ /* 0x000fe20003800000 */
[----:B------:R-:W-:Y:S01]  /*4ac0*/  PLOP3.LUT P0, PT, P0, PT, PT, 0x8, 0x80 ;  /* 0x000000000080781c */ /* 0x000fe2000070e170 */
[----:B------:R-:W-:-:S12]  /*4ad0*/  IMAD.MOV.U32 R21, RZ, RZ, -0x1 ;  /* 0xffffffffff157424 */ /* 0x000fd800078e00ff */
[----:B------:R-:W-:Y:S05]  /*4ae0*/  WARPSYNC.COLLECTIVE R21, `(.L_x_368) ;  /* 0x0000000015087348 */ /* 0x000fea0003c00000 */
[----:B------:R-:W-:Y:S01]  /*4af0*/  VOTE.ANY P0, P0 ;  /* 0x0000000000ff7806 */ /* 0x000fe20000000100 */
[----:B------:R-:W-:-:S12]  /*4b00*/  ENDCOLLECTIVE ;  /* 0x000000000000791b */ /* 0x000fd80003800000 */
.L_x_368:
[----:B------:R-:W-:Y:S05]  /*4b10*/  BSYNC B1 ;  /* 0x0000000000017941 */ /* 0x000fea0003800000 */
.L_x_367:
[----:B------:R-:W-:Y:S05]  /*4b20*/  BRA `(.L_x_369) ;  /* 0xffffffc800c87947 */ /* 0x000fea000383ffff */
.L_x_332:
[----:B------:R-:W-:Y:S01]  /*4b30*/  BSSY B1, `(.L_x_370) ;  /* 0x0000006000017945 */ /* 0x000fe20003800000 */
[----:B------:R-:W-:Y:S01]  /*4b40*/  PLOP3.LUT P0, PT, P0, PT, PT, 0x8, 0x80 ;  /* 0x000000000080781c */ /* 0x000fe2000070e170 */
[----:B------:R-:W-:-:S12]  /*4b50*/  IMAD.MOV.U32 R21, RZ, RZ, -0x1 ;  /* 0xffffffffff157424 */ /* 0x000fd800078e00ff */
[----:B------:R-:W-:Y:S05]  /*4b60*/  WARPSYNC.COLLECTIVE R21, `(.L_x_371) ;  /* 0x0000000015087348 */ /* 0x000fea0003c00000 */
[----:B------:R-:W-:Y:S01]  /*4b70*/  VOTE.ANY R21, PT, P0 ;  /* 0x0000000000157806 */ /* 0x000fe200000e0100 */
[----:B------:R-:W-:Y:S06]  /*4b80*/  ENDCOLLECTIVE ;  /* 0x000000000000791b */ /* 0x000fec0003800000 */
.L_x_371:
[----:B------:R-:W-:Y:S05]  /*4b90*/  BSYNC B1 ;  /* 0x0000000000017941 */ /* 0x000fea0003800000 */
.L_x_370:
        /* <DEDUP_REMOVED lines=11> */
.L_x_372:
        /* <DEDUP_REMOVED lines=9> */
.L_x_373:
        /* <DEDUP_REMOVED lines=8> */
.L_x_374:
        /* <DEDUP_REMOVED lines=8> */
.L_x_375:
        /* <DEDUP_REMOVED lines=8> */
.L_x_376:
[----:B------:R-:W-:Y:S02]  /*4e60*/  SEL R22, R22, RZ, !P0 ;  /* 0x000000ff16167207 */ /* 0x000fe40004000000 */
[----:B------:R-:W-:Y:S02]  /*4e70*/  ISETP.NE.AND P0, PT, R26, 0x65, PT ;  /* 0x000000651a00780c */ /* 0x000fe40003f05270 */
[----:B------:R-:W-:-:S11]  /*4e80*/  IADD3 R46, PT, PT, R47, R22, R46 ;  /* 0x000000162f2e7210 */ /* 0x000fd60007ffe02e */
[----:B------:R-:W-:Y:S05]  /*4e90*/  WARPSYNC.COLLECTIVE R21, `(.L_x_377) ;  /* 0x0000000015087348 */ /* 0x000fea0003c00000 */
[----:B------:R-:W-:Y:S01]  /*4ea0*/  VOTE.ALL P0, P0 ;  /* 0x0000000000ff7806 */ /* 0x000fe20000000000 */
[----:B------:R-:W-:-:S12]  /*4eb0*/  ENDCOLLECTIVE ;  /* 0x000000000000791b */ /* 0x000fd80003800000 */
.L_x_377:
[----:B------:R-:W-:Y:S05]  /*4ec0*/  BRA `(.L_x_378) ;  /* 0xffffffc800607947 */ /* 0x000fea000383ffff */
.L_x_337:
[----:B------:R-:W-:Y:S01]  /*4ed0*/  BSSY B0, `(.L_x_379) ;  /* 0x0000006000007945 */ /* 0x000fe20003800000 */
[----:B------:R-:W-:Y:S01]  /*4ee0*/  PLOP3.LUT P0, PT, P0, PT, PT, 0x8, 0x80 ;  /* 0x000000000080781c */ /* 0x000fe2000070e170 */
[----:B------:R-:W-:-:S12]  /*4ef0*/  IMAD.MOV.U32 R21, RZ, RZ, -0x1 ;  /* 0xffffffffff157424 */ /* 0x000fd800078e00ff */
[----:B------:R-:W-:Y:S05]  /*4f00*/  WARPSYNC.COLLECTIVE R21, `(.L_x_380) ;  /* 0x0000000015087348 */ /* 0x000fea0003c00000 */
[----:B------:R-:W-:Y:S01]  /*4f10*/  VOTE.ANY P0, P0 ;  /* 0x0000000000ff7806 */ /* 0x000fe20000000100 */
[----:B------:R-:W-:-:S12]  /*4f20*/  ENDCOLLECTIVE ;  /* 0x000000000000791b */ /* 0x000fd80003800000 */
.L_x_380:
[----:B------:R-:W-:Y:S05]  /*4f30*/  BSYNC B0 ;  /* 0x0000000000007941 */ /* 0x000fea0003800000 */
.L_x_379:
[----:B------:R-:W-:Y:S05]  /*4f40*/  BRA `(.L_x_381) ;  /* 0xffffffe000987947 */ /* 0x000fea000383ffff */
.L_x_339:
[----:B------:R-:W-:Y:S01]  /*4f50*/  BSSY B0, `(.L_x_382) ;  /* 0x0000006000007945 */ /* 0x000fe20003800000 */
[----:B------:R-:W-:Y:S01]  /*4f60*/  PLOP3.LUT P0, PT, P0, PT, PT, 0x8, 0x80 ;  /* 0x000000000080781c */ /* 0x000fe2000070e170 */
[----:B------:R-:W-:-:S12]  /*4f70*/  IMAD.MOV.U32 R21, RZ, RZ, -0x1 ;  /* 0xffffffffff157424 */ /* 0x000fd800078e00ff */
[----:B------:R-:W-:Y:S05]  /*4f80*/  WARPSYNC.COLLECTIVE R21, `(.L_x_383) ;  /* 0x0000000015087348 */ /* 0x000fea0003c00000 */
[----:B------:R-:W-:Y:S01]  /*4f90*/  VOTE.ANY P0, P0 ;  /* 0x0000000000ff7806 */ /* 0x000fe20000000100 */
[----:B------:R-:W-:-:S12]  /*4fa0*/  ENDCOLLECTIVE ;  /* 0x000000000000791b */ /* 0x000fd80003800000 */
.L_x_383:
[----:B------:R-:W-:Y:S05]  /*4fb0*/  BSYNC B0 ;  /* 0x0000000000007941 */ /* 0x000fea0003800000 */
.L_x_382:
[----:B------:R-:W-:Y:S05]  /*4fc0*/  BRA `(.L_x_384) ;  /* 0xffffffe000ec7947 */ /* 0x000fea000383ffff */
.L_x_341:
[----:B------:R-:W0:Y:S01]  /*4fd0*/  S2R R26, SR_GEMASK ;  /* 0x00000000001a7919 */ /* 0x000e220000003c00 */
[----:B------:R-:W-:Y:S01]  /*4fe0*/  BSSY B0, `(.L_x_385) ;  /* 0x0000006000007945 */ /* 0x000fe20003800000 */
[----:B------:R-:W-:Y:S01]  /*4ff0*/  PLOP3.LUT P0, PT, P0, PT, PT, 0x8, 0x80 ;  /* 0x000000000080781c */ /* 0x000fe2000070e170 */
[----:B------:R-:W-:-:S12]  /*5000*/  IMAD.MOV.U32 R21, RZ, RZ, -0x1 ;  /* 0xffffffffff157424 */ /* 0x000fd800078e00ff */
[----:B0-----:R-:W-:Y:S05]  /*5010*/  WARPSYNC.COLLECTIVE R21, `(.L_x_386) ;  /* 0x0000000015087348 */ /* 0x001fea0003c00000 */
[----:B------:R-:W-:Y:S01]  /*5020*/  VOTE.ANY R21, PT, P0 ;  /* 0x0000000000157806 */ /* 0x000fe200000e0100 */
[----:B0-----:R-:W-:Y:S06]  /*5030*/  ENDCOLLECTIVE ;  /* 0x000000000000791b */ /* 0x001fec0003800000 */
.L_x_386:
[----:B------:R-:W-:Y:S05]  /*5040*/  BSYNC B0 ;  /* 0x0000000000007941 */ /* 0x000fea0003800000 */
.L_x_385:
[----:B------:R-:W-:Y:S01]  /*5050*/  LOP3.LUT R21, R21, 0x80000000, R26, 0xec, !PT ;  /* 0x8000000015157812 */ /* 0x000fe200078eec1a */
[----:B------:R-:W-:-:S04]  /*5060*/  IMAD.MOV.U32 R17, RZ, RZ, 0x1 ;  /* 0x00000001ff117424 */ /* 0x000fc800078e00ff */
        /* <DEDUP_REMOVED lines=8> */
.L_x_387:
[----:B------:R-:W-:Y:S01]  /*50f0*/  ISETP.GE.AND P0, PT, R38, R20, PT ;  /* 0x000000142600720c */ /* 0x000fe20003f06270 */
[----:B------:R-:W-:-:S03]  /*5100*/  IMAD.MOV.U32 R17, RZ, RZ, 0x2 ;  /* 0x00000002ff117424 */ /* 0x000fc600078e00ff */
[----:B------:R-:W-:-:S05]  /*5110*/  SEL R22, R22, RZ, !P0 ;  /* 0x000000ff16167207 */ /* 0x000fca0004000000 */
[----:B------:R-:W-:Y:S02]  /*5120*/  IMAD.IADD R43, R22, 0x1, R19 ;  /* 0x00000001162b7824 */ /* 0x000fe400078e0213 */
[----:B------:R-:W-:Y:S02]  /*5130*/  VIADD R19, R38, 0x2 ;  /* 0x0000000226137836 */ /* 0x000fe40000000000 */
[----:B------:R-:W-:-:S03]  /*5140*/  IMAD.MOV.U32 R16, RZ, RZ, R43 ;  /* 0x000000ffff107224 */ /* 0x000fc600078e002b */
[----:B------:R-:W-:Y:S01]  /*5150*/  ISETP.GT.AND P0, PT, R19, R20, PT ;  /* 0x000000141300720c */ /* 0x000fe20003f04270 */
[----:B------:R-:W-:-:S12]  /*5160*/  VIADD R19, R38, 0x4 ;  /* 0x0000000426137836 */ /* 0x000fd80000000000 */
[----:B------:R-:W-:Y:S05]  /*5170*/  WARPSYNC.COLLECTIVE R21, `(.L_x_388) ;  /* 0x0000000015087348 */ /* 0x000fea0003c00000 */
[----:B------:R0:W1:Y:S02]  /*5180*/  SHFL.DOWN P3, R22, R16, R17, R20 ;  /* 0x0800001110167389 */ /* 0x0000640000060014 */
[----:B01----:R-:W-:Y:S05]  /*5190*/  ENDCOLLECTIVE ;  /* 0x000000000000791b */ /* 0x003fea0003800000 */
.L_x_388:
[----:B------:R-:W-:Y:S01]  /*51a0*/  IMAD.MOV.U32 R17, RZ, RZ, 0x4 ;  /* 0x00000004ff117424 */ /* 0x000fe200078e00ff */
[----:B------:R-:W-:Y:S02]  /*51b0*/  SEL R22, R22, RZ, !P0 ;  /* 0x000000ff16167207 */ /* 0x000fe40004000000 */
[----:B------:R-:W-:-:S03]  /*51c0*/  ISETP.GT.AND P0, PT, R19, R20, PT ;  /* 0x000000141300720c */ /* 0x000fc60003f04270 */
[----:B------:R-:W-:Y:S02]  /*51d0*/  IMAD.IADD R45, R43, 0x1, R22 ;  /* 0x000000012b2d7824 */ /* 0x000fe400078e0216 */
[----:B------:R-:W-:Y:S02]  /*51e0*/  VIADD R43, R38, 0x8 ;  /* 0x00000008262b7836 */ /* 0x000fe40000000000 */
[----:B------:R-:W-:-:S07]  /*51f0*/  IMAD.MOV.U32 R16, RZ, RZ, R45 ;  /* 0x000000ffff107224 */ /* 0x000fce00078e002d */
[----:B------:R-:W-:Y:S05]  /*5200*/  WARPSYNC.COLLECTIVE R21, `(.L_x_389) ;  /* 0x0000000015087348 */ /* 0x000fea0003c00000 */
[----:B------:R0:W1:Y:S02]  /*5210*/  SHFL.DOWN P3, R22, R16, R17, R20 ;  /* 0x0800001110167389 */ /* 0x0000640000060014 */
[----:B01----:R-:W-:Y:S05]  /*5220*/  ENDCOLLECTIVE ;  /* 0x000000000000791b */ /* 0x003fea0003800000 */
.L_x_389:
        /* <DEDUP_REMOVED lines=9> */
.L_x_390:
[----:B------:R-:W-:Y:S01]  /*52c0*/  IMAD.MOV.U32 R17, RZ, RZ, 0x10 ;  /* 0x00000010ff117424 */ /* 0x000fe200078e00ff */
[----:B------:R-:W-:Y:S02]  /*52d0*/  SEL R22, R22, RZ, !P0 ;  /* 0x000000ff16167207 */ /* 0x000fe40004000000 */
[----:B------:R-:W-:-:S03]  /*52e0*/  ISETP.NE.AND P0, PT, R18, 0x65, PT ;  /* 0x000000651200780c */ /* 0x000fc60003f05270 */
[----:B------:R-:W-:Y:S02]  /*52f0*/  IMAD.IADD R43, R19, 0x1, R22 ;  /* 0x00000001132b7824 */ /* 0x000fe400078e0216 */
[----:B------:R-:W-:Y:S02]  /*5300*/  VIADD R19, R38, 0x10 ;  /* 0x0000001026137836 */ /* 0x000fe40000000000 */
[----:B------:R-:W-:-:S03]  /*5310*/  IMAD.MOV.U32 R16, RZ, RZ, R43 ;  /* 0x000000ffff107224 */ /* 0x000fc600078e002b */
[----:B------:R-:W-:-:S13]  /*5320*/  ISETP.GT.AND P2, PT, R19, R20, PT ;  /* 0x000000141300720c */ /* 0x000fda0003f44270 */
[----:B------:R-:W-:Y:S05]  /*5330*/  WARPSYNC.COLLECTIVE R21, `(.L_x_391) ;  /* 0x0000000015087348 */ /* 0x000fea0003c00000 */
[----:B------:R0:W1:Y:S02]  /*5340*/  SHFL.DOWN P3, R22, R16, R17, R20 ;  /* 0x0800001110167389 */ /* 0x0000640000060014 */
[----:B01----:R-:W-:Y:S05]  /*5350*/  ENDCOLLECTIVE ;  /* 0x000000000000791b */ /* 0x003fea0003800000 */
.L_x_391:
[----:B------:R-:W-:Y:S05]  /*5360*/  WARPSYNC.COLLECTIVE R21, `(.L_x_392) ;  /* 0x0000000015087348 */ /* 0x000fea0003c00000 */
[----:B------:R-:W-:Y:S01]  /*5370*/  VOTE.ALL P0, P0 ;  /* 0x0000000000ff7806 */ /* 0x000fe20000000000 */
[----:B------:R-:W-:-:S12]  /*5380*/  ENDCOLLECTIVE ;  /* 0x000000000000791b */ /* 0x000fd80003800000 */
.L_x_392:
[----:B------:R-:W-:Y:S02]  /*5390*/  IADD3 R44, P3, PT, R44, 0x100, RZ ;  /* 0x000001002c2c7810 */ /* 0x000fe40007f7e0ff */
[----:B------:R-:W-:-:S03]  /*53a0*/  SEL R22, R22, RZ, !P2 ;  /* 0x000000ff16167207 */ /* 0x000fc60005000000 */
[----:B------:R-:W-:Y:S02]  /*53b0*/  IMAD.X R45, RZ, RZ, R45, P3 ;  /* 0x000000ffff2d7224 */ /* 0x000fe400018e062d */
[----:B------:R-:W-:Y:S01]  /*53c0*/  IMAD.IADD R46, R43, 0x1, R22 ;  /* 0x000000012b2e7824 */ /* 0x000fe200078e0216 */
[----:B------:R-:W-:Y:S06]  /*53d0*/  BRA `(.L_x_393) ;  /* 0xffffffe000847947 */ /* 0x000fec000383ffff */
.L_x_343:
[----:B------:R-:W-:Y:S01]  /*53e0*/  BSSY B0, `(.L_x_394) ;  /* 0x0000006000007945 */ /* 0x000fe20003800000 */
[----:B------:R-:W-:Y:S01]  /*53f0*/  PLOP3.LUT P0, PT, P0, PT, PT, 0x8, 0x80 ;  /* 0x000000000080781c */ /* 0x000fe2000070e170 */
[----:B------:R-:W-:-:S12]  /*5400*/  IMAD.MOV.U32 R21, RZ, RZ, -0x1 ;  /* 0xffffffffff157424 */ /* 0x000fd800078e00ff */
[----:B------:R-:W-:Y:S05]  /*5410*/  WARPSYNC.COLLECTIVE R21, `(.L_x_395) ;  /* 0x0000000015087348 */ /* 0x000fea0003c00000 */
[----:B------:R-:W-:Y:S01]  /*5420*/  VOTE.ANY P0, P0 ;  /* 0x0000000000ff7806 */ /* 0x000fe20000000100 */
[----:B------:R-:W-:-:S12]  /*5430*/  ENDCOLLECTIVE ;  /* 0x000000000000791b */ /* 0x000fd80003800000 */
.L_x_395:
[----:B------:R-:W-:Y:S05]  /*5440*/  BSYNC B0 ;  /* 0x0000000000007941 */ /* 0x000fea0003800000 */
.L_x_394:
[----:B------:R-:W-:Y:S05]  /*5450*/  BRA `(.L_x_396) ;  /* 0xffffffe0008c7947 */ /* 0x000fea000383ffff */
.L_x_345:
[----:B------:R-:W-:Y:S01]  /*5460*/  BSSY B0, `(.L_x_397) ;  /* 0x0000006000007945 */ /* 0x000fe20003800000 */
[----:B------:R-:W-:Y:S01]  /*5470*/  PLOP3.LUT P0, PT, P0, PT, PT, 0x8, 0x80 ;  /* 0x000000000080781c */ /* 0x000fe2000070e170 */
[----:B------:R-:W-:-:S12]  /*5480*/  IMAD.MOV.U32 R21, RZ, RZ, -0x1 ;  /* 0xffffffffff157424 */ /* 0x000fd800078e00ff */
[----:B------:R-:W-:Y:S05]  /*5490*/  WARPSYNC.COLLECTIVE R21, `(.L_x_398) ;  /* 0x0000000015087348 */ /* 0x000fea0003c00000 */
[----:B------:R-:W-:Y:S01]  /*54a0*/  VOTE.ANY P0, P0 ;  /* 0x0000000000ff7806 */ /* 0x000fe20000000100 */
[----:B------:R-:W-:-:S12]  /*54b0*/  ENDCOLLECTIVE ;  /* 0x000000000000791b */ /* 0x000fd80003800000 */
.L_x_398:
[----:B------:R-:W-:Y:S05]  /*54c0*/  BSYNC B0 ;  /* 0x0000000000007941 */ /* 0x000fea0003800000 */
.L_x_397:
[----:B------:R-:W-:Y:S05]  /*54d0*/  BRA `(.L_x_399) ;  /* 0xffffffe000e07947 */ /* 0x000fea000383ffff */
.L_x_347:
[----:B------:R-:W-:Y:S01]  /*54e0*/  BSSY B0, `(.L_x_400) ;  /* 0x0000006000007945 */ /* 0x000fe20003800000 */
[----:B------:R-:W-:Y:S01]  /*54f0*/  PLOP3.LUT P0, PT, P0, PT, PT, 0x8, 0x80 ;  /* 0x000000000080781c */ /* 0x000fe2000070e170 */
[----:B------:R-:W-:-:S12]  /*5500*/  IMAD.MOV.U32 R21, RZ, RZ, -0x1 ;  /* 0xffffffffff157424 */ /* 0x000fd800078e00ff */
[----:B------:R-:W-:Y:S05]  /*5510*/  WARPSYNC.COLLECTIVE R21, `(.L_x_401) ;  /* 0x0000000015087348 */ /* 0x000fea0003c00000 */
[----:B------:R-:W-:Y:S01]  /*5520*/  VOTE.ANY R21, PT, P0 ;  /* 0x0000000000157806 */ /* 0x000fe200000e0100 */
[----:B------:R-:W-:Y:S06]  /*5530*/  ENDCOLLECTIVE ;  /* 0x000000000000791b */ /* 0x000fec0003800000 */
.L_x_401:
[----:B------:R-:W-:Y:S05]  /*5540*/  BSYNC B0 ;  /* 0x0000000000007941 */ /* 0x000fea0003800000 */
.L_x_400:
        /* <DEDUP_REMOVED lines=11> */
.L_x_402:
        /* <DEDUP_REMOVED lines=11> */
.L_x_403:
        /* <DEDUP_REMOVED lines=9> */
.L_x_404:
        /* <DEDUP_REMOVED lines=8> */
.L_x_405:
        /* <DEDUP_REMOVED lines=9> */
.L_x_406:
[----:B------:R-:W-:Y:S02]  /*5850*/  SEL R22, R22, RZ, !P0 ;  /* 0x000000ff16167207 */ /* 0x000fe40004000000 */
[----:B------:R-:W-:Y:S02]  /*5860*/  ISETP.NE.AND P0, PT, R18, 0x65, PT ;  /* 0x000000651200780c */ /* 0x000fe40003f05270 */
[----:B------:R-:W-:-:S11]  /*5870*/  IADD3 R46, PT, PT, R47, R22, R46 ;  /* 0x000000162f2e7210 */ /* 0x000fd60007ffe02e */
[----:B------:R-:W-:Y:S05]  /*5880*/  WARPSYNC.COLLECTIVE R21, `(.L_x_407) ;  /* 0x0000000015087348 */ /* 0x000fea0003c00000 */
[----:B------:R-:W-:Y:S01]  /*5890*/  VOTE.ALL P0, P0 ;  /* 0x0000000000ff7806 */ /* 0x000fe20000000000 */
[----:B------:R-:W-:-:S12]  /*58a0*/  ENDCOLLECTIVE ;  /* 0x000000000000791b */ /* 0x000fd80003800000 */
.L_x_407:
[----:B------:R-:W-:Y:S05]  /*58b0*/  BRA `(.L_x_408) ;  /* 0xffffffe000787947 */ /* 0x000fea000383ffff */
.L_x_409:
        /* <DEDUP_REMOVED lines=12> */
.L_x_2724:


//--------------------- .text._ZN3cub18CUB_300001_SM_10006detail4scan20DeviceScanInitKernelINS0_13ScanTileStateIiLb1EEEEEvT_i --------------------------
	.section	.text._ZN3cub18CUB_300001_SM_10006detail4scan20DeviceScanInitKernelINS0_13ScanTileStateIiLb1EEEEEvT_i,"ax",@progbits
	.align	128
        .global         _ZN3cub18CUB_300001_SM_10006detail4scan20DeviceScanInitKernelINS0_13ScanTileStateIiLb1EEEEEvT_i
        .type           _ZN3cub18CUB_300001_SM_10006detail4scan20DeviceScanInitKernelINS0_13ScanTileStateIiLb1EEEEEvT_i,@function
        .size           _ZN3cub18CUB_300001_SM_10006detail4scan20DeviceScanInitKernelINS0_13ScanTileStateIiLb1EEEEEvT_i,(.L_x_2725 - _ZN3cub18CUB_300001_SM_10006detail4scan20DeviceScanInitKernelINS0_13ScanTileStateIiLb1EEEEEvT_i)
        .other          _ZN3cub18CUB_300001_SM_10006detail4scan20DeviceScanInitKernelINS0_13ScanTileStateIiLb1EEEEEvT_i,@"STO_CUDA_ENTRY STV_DEFAULT"
_ZN3cub18CUB_300001_SM_10006detail4scan20DeviceScanInitKernelINS0_13ScanTileStateIiLb1EEEEEvT_i:
.text._ZN3cub18CUB_300001_SM_10006detail4scan20DeviceScanInitKernelINS0_13ScanTileStateIiLb1EEEEEvT_i:
[----:B------:R-:W-:Y:S01]  /*0000*/  LDC R1, c[0x0][0x37c] ;  /* 0x0000df00ff017b82 */ /* 0x000fe20000000800 */
[----:B------:R-:W0:Y:S07]  /*0010*/  S2R R0, SR_TID.X ;  /* 0x0000000000007919 */ /* 0x000e2e0000002100 */
[----:B------:R-:W1:Y:S01]  /*0020*/  S2UR UR6, SR_CTAID.X ;  /* 0x00000000000679c3 */ /* 0x000e620000002500 */
[----:B------:R-:W2:Y:S07]  /*0030*/  LDCU UR4, c[0x0][0x388] ;  /* 0x00007100ff0477ac */ /* 0x000eae0008000800 */
[----:B------:R-:W1:Y:S01]  /*0040*/  LDC R5, c[0x0][0x360] ;  /* 0x0000d800ff057b82 */ /* 0x000e620000000800 */
[----:B0-----:R-:W-:Y:S01]  /*0050*/  ISETP.GT.U32.AND P0, PT, R0, 0x1f, PT ;  /* 0x0000001f0000780c */ /* 0x001fe20003f04070 */
[----:B-1----:R-:W-:-:S03]  /*0060*/  IMAD R5, R5, UR6, R0 ;  /* 0x0000000605057c24 */ /* 0x002fc6000f8e0200 */
[----:B------:R-:W-:Y:S02]  /*0070*/  ISETP.NE.OR P0, PT, RZ, UR6, P0 ;  /* 0x00000006ff007c0c */ /* 0x000fe40008705670 */
[----:B--2---:R-:W-:Y:S01]  /*0080*/  ISETP.GE.AND P1, PT, R5, UR4, PT ;  /* 0x0000000405007c0c */ /* 0x004fe2000bf26270 */
[----:B------:R-:W0:-:S12]  /*0090*/  LDCU.64 UR4, c[0x0][0x358] ;  /* 0x00006b00ff0477ac */ /* 0x000e180008000a00 */
[----:B------:R-:W1:Y:S01]  /*00a0*/  @!P1 LDC.64 R2, c[0x0][0x380] ;  /* 0x0000e000ff029b82 */ /* 0x000e620000000a00 */
[----:B------:R-:W-:Y:S01]  /*00b0*/  @!P1 MOV R4, 0x63 ;  /* 0x0000006300049802 */ /* 0x000fe20000000f00 */
[----:B-1----:R-:W-:-:S04]  /*00c0*/  @!P1 IMAD.WIDE R2, R5, 0x8, R2 ;  /* 0x0000000805029825 */ /* 0x002fc800078e0202 */
[----:B------:R-:W-:-:S05]  /*00d0*/  HFMA2 R5, -RZ, RZ, 0, 0 ;  /* 0x00000000ff057431 */ /* 0x000fca00000001ff */
[----:B0-----:R0:W-:Y:S01]  /*00e0*/  @!P1 STG.E.64 desc[UR4][R2.64+0x100], R4 ;  /* 0x0001000402009986 */ /* 0x0011e2000c101b04 */
[----:B------:R-:W-:Y:S05]  /*00f0*/  @P0 EXIT ;  /* 0x000000000000094d */ /* 0x000fea0003800000 */
[----:B0-----:R-:W0:Y:S02]  /*0100*/  LDC.64 R2, c[0x0][0x380] ;  /* 0x0000e000ff027b82 */ /* 0x001e240000000a00 */
[----:B0-----:R-:W-:-:S05]  /*0110*/  IMAD.WIDE.U32 R2, R0, 0x8, R2 ;  /* 0x0000000800027825 */ /* 0x001fca00078e0002 */
[----:B------:R-:W-:Y:S01]  /*0120*/  STG.E.64 desc[UR4][R2.64], RZ ;  /* 0x000000ff02007986 */ /* 0x000fe2000c101b04 */
[----:B------:R-:W-:Y:S05]  /*0130*/  EXIT ;  /* 0x000000000000794d */ /* 0x000fea0003800000 */
.L_x_410:
        /* <DEDUP_REMOVED lines=12> */
.L_x_2725:


//--------------------- .text._ZN3cub18CUB_300001_SM_10006detail6reduce18DeviceReduceKernelINS2_10policy_hubIlyN4cuda3std3__44plusIlEEE10Policy1000EN6thrust24THRUST_300001_SM_1000_NS18transform_iteratorI10is_coloredNSD_10device_ptrIiEEllEEyS9_lNS7_10__identityEEEvT0_PT3_T1_NS0_13GridEvenShareISN_EET2_T4_ --------------------------
	.section	.text._ZN3cub18CUB_300001_SM_10006detail6reduce18DeviceReduceKernelINS2_10policy_hubIlyN4cuda3std3__44plusIlEEE10Policy1000EN6thrust24THRUST_300001_SM_1000_NS18transform_iteratorI10is_coloredNSD_10device_ptrIiEEllEEyS9_lNS7_10__identityEEEvT0_PT3_T1_NS0_13GridEvenShareISN_EET2_T4_,"ax",@progbits
	.align	128
        .global         _ZN3cub18CUB_300001_SM_10006detail6reduce18DeviceReduceKernelINS2_10policy_hubIlyN4cuda3std3__44plusIlEEE10Policy1000EN6thrust24THRUST_300001_SM_1000_NS18transform_iteratorI10is_coloredNSD_10device_ptrIiEEllEEyS9_lNS7_10__identityEEEvT0_PT3_T1_NS0_13GridEvenShareISN_EET2_T4_
        .type           _ZN3cub18CUB_300001_SM_10006detail6reduce18DeviceReduceKernelINS2_10policy_hubIlyN4cuda3std3__44plusIlEEE10Policy1000EN6thrust24THRUST_300001_SM_1000_NS18transform_iteratorI10is_coloredNSD_10device_ptrIiEEllEEyS9_lNS7_10__identityEEEvT0_PT3_T1_NS0_13GridEvenShareISN_EET2_T4_,@function
        .size           _ZN3cub18CUB_300001_SM_10006detail6reduce18DeviceReduceKernelINS2_10policy_hubIlyN4cuda3std3__44plusIlEEE10Policy1000EN6thrust24THRUST_300001_SM_1000_NS18transform_iteratorI10is_coloredNSD_10device_ptrIiEEllEEyS9_lNS7_10__identityEEEvT0_PT3_T1_NS0_13GridEvenShareISN_EET2_T4_,(.L_x_2726 - _ZN3cub18CUB_300001_SM_10006detail6reduce18DeviceReduceKernelINS2_10policy_hubIlyN4cuda3std3__44plusIlEEE10Policy1000EN6thrust24THRUST_300001_SM_1000_NS18transform_iteratorI10is_coloredNSD_10device_ptrIiEEllEEyS9_lNS7_10__identityEEEvT0_PT3_T1_NS0_13GridEvenShareISN_EET2_T4_)
        .other          _ZN3cub18CUB_300001_SM_10006detail6reduce18DeviceReduceKernelINS2_10policy_hubIlyN4cuda3std3__44plusIlEEE10Policy1000EN6thrust24THRUST_300001_SM_1000_NS18transform_iteratorI10is_coloredNSD_10device_ptrIiEEllEEyS9_lNS7_10__identityEEEvT0_PT3_T1_NS0_13GridEvenShareISN_EET2_T4_,@"STO_CUDA_ENTRY STV_DEFAULT"
_ZN3cub18CUB_300001_SM_10006detail6reduce18DeviceReduceKernelINS2_10policy_hubIlyN4cuda3std3__44plusIlEEE10Policy1000EN6thrust24THRUST_300001_SM_1000_NS18transform_iteratorI10is_coloredNSD_10device_ptrIiEEllEEyS9_lNS7_10__identityEEEvT0_PT3_T1_NS0_13GridEvenShareISN_EET2_T4_:
.text._ZN3cub18CUB_300001_SM_10006detail6reduce18DeviceReduceKernelINS2_10policy_hubIlyN4cuda3std3__44plusIlEEE10Policy1000EN6thrust24THRUST_300001_SM_1000_NS18transform_iteratorI10is_coloredNSD_10device_ptrIiEEllEEyS9_lNS7_10__identityEEEvT0_PT3_T1_NS0_13GridEvenShareISN_EET2_T4_:
[----:B------:R-:W-:Y:S01]  /*0000*/  LDC R1, c[0x0][0x37c] ;  /* 0x0000df00ff017b82 */ /* 0x000fe20000000800 */
[----:B------:R-:W0:Y:S01]  /*0010*/  S2R R0, SR_CTAID.X ;  /* 0x0000000000007919 */ /* 0x000e220000002500 */
[----:B------:R-:W1:Y:S01]  /*0020*/  LDCU.64 UR6, c[0x0][0x3c0] ;  /* 0x00007800ff0677ac */ /* 0x000e620008000a00 */
[----:B------:R-:W-:Y:S01]  /*0030*/  BSSY.RECONVERGENT B0, `(.L_x_411) ;  /* 0x000031b000007945 */ /* 0x000fe20003800200 */
[----:B------:R-:W2:Y:S01]  /*0040*/  LDCU UR4, c[0x0][0x3c8] ;  /* 0x00007900ff0477ac */ /* 0x000ea20008000800 */
[----:B------:R-:W3:Y:S01]  /*0050*/  LDCU.64 UR8, c[0x0][0x358] ;  /* 0x00006b00ff0877ac */ /* 0x000ee20008000a00 */
[----:B-1----:R-:W-:Y:S02]  /*0060*/  IMAD.U32 R2, RZ, RZ, UR6 ;  /* 0x00000006ff027e24 */ /* 0x002fe4000f8e00ff */
[----:B------:R-:W-:Y:S02]  /*0070*/  IMAD.U32 R3, RZ, RZ, UR7 ;  /* 0x00000007ff037e24 */ /* 0x000fe4000f8e00ff */
[----:B--2---:R-:W-:-:S04]  /*0080*/  IMAD.U32 R16, RZ, RZ, UR4 ;  /* 0x00000004ff107e24 */ /* 0x004fc8000f8e00ff */
[----:B------:R-:W-:Y:S02]  /*0090*/  IMAD R11, R16, 0xe00, RZ ;  /* 0x00000e00100b7824 */ /* 0x000fe400078e02ff */
[----:B0-----:R-:W-:-:S03]  /*00a0*/  IMAD R9, R0, 0xe00, RZ ;  /* 0x00000e0000097824 */ /* 0x001fc600078e02ff */
[----:B------:R-:W-:Y:S02]  /*00b0*/  SHF.R.S32.HI R8, RZ, 0x1f, R11 ;  /* 0x0000001fff087819 */ /* 0x000fe4000001140b */
[----:B------:R-:W-:-:S04]  /*00c0*/  IADD3 R18, P1, PT, -R9, R2, RZ ;  /* 0x0000000209127210 */ /* 0x000fc80007f3e1ff */
[----:B------:R-:W-:Y:S02]  /*00d0*/  ISETP.GT.U32.AND P0, PT, R18, 0xdff, PT ;  /* 0x00000dff1200780c */ /* 0x000fe40003f04070 */
[----:B------:R-:W-:-:S04]  /*00e0*/  IADD3.X R7, PT, PT, R3, -0x1, RZ, P1, !PT ;  /* 0xffffffff03077810 */ /* 0x000fc80000ffe4ff */
[----:B------:R-:W-:-:S13]  /*00f0*/  ISETP.GT.U32.AND.EX P0, PT, R7, RZ, PT, P0 ;  /* 0x000000ff0700720c */ /* 0x000fda0003f04100 */
[----:B---3--:R-:W-:Y:S05]  /*0100*/  @P0 BRA `(.L_x_412) ;  /* 0x00000018004c0947 */ /* 0x008fea0003800000 */
[----:B------:R-:W0:Y:S01]  /*0110*/  S2R R4, SR_TID.X ;  /* 0x0000000000047919 */ /* 0x000e220000002100 */
[----:B------:R-:W-:Y:S01]  /*0120*/  IMAD.IADD R28, R2, 0x1, -R9 ;  /* 0x00000001021c7824 */ /* 0x000fe200078e0a09 */
[----:B------:R-:W-:Y:S01]  /*0130*/  BSSY.RECONVERGENT B1, `(.L_x_413) ;  /* 0x000000e000017945 */ /* 0x000fe20003800200 */
[----:B------:R-:W-:Y:S02]  /*0140*/  IMAD.MOV.U32 R6, RZ, RZ, RZ ;  /* 0x000000ffff067224 */ /* 0x000fe400078e00ff */
[----:B------:R-:W-:Y:S01]  /*0150*/  IMAD.MOV.U32 R5, RZ, RZ, RZ ;  /* 0x000000ffff057224 */ /* 0x000fe200078e00ff */
[----:B0-----:R-:W-:Y:S01]  /*0160*/  ISETP.GE.AND P0, PT, R4, R28, PT ;  /* 0x0000001c0400720c */ /* 0x001fe20003f06270 */
[----:B------:R-:W-:-:S12]  /*0170*/  IMAD.MOV.U32 R8, RZ, RZ, R4 ;  /* 0x000000ffff087224 */ /* 0x000fd800078e0004 */
[----:B------:R-:W-:Y:S05]  /*0180*/  @P0 BRA `(.L_x_414) ;  /* 0x0000000000200947 */ /* 0x000fea0003800000 */
[----:B------:R-:W0:Y:S01]  /*0190*/  LDC.64 R10, c[0x0][0x380] ;  /* 0x0000e000ff0a7b82 */ /* 0x000e220000000a00 */
[----:B------:R-:W-:-:S04]  /*01a0*/  IMAD.IADD R3, R9, 0x1, R4 ;  /* 0x0000000109037824 */ /* 0x000fc800078e0204 */
[----:B0-----:R-:W-:-:S06]  /*01b0*/  IMAD.WIDE.U32 R10, R3, 0x4, R10 ;  /* 0x00000004030a7825 */ /* 0x001fcc00078e000a */
[----:B------:R-:W2:Y:S01]  /*01c0*/  LDG.E R10, desc[UR8][R10.64] ;  /* 0x000000080a0a7981 */ /* 0x000ea2000c1e1900 */
[----:B------:R-:W-:Y:S02]  /*01d0*/  VIADD R8, R4, 0x200 ;  /* 0x0000020004087836 */ /* 0x000fe40000000000 */
[----:B------:R-:W-:Y:S01]  /*01e0*/  IMAD.MOV.U32 R5, RZ, RZ, RZ ;  /* 0x000000ffff057224 */ /* 0x000fe200078e00ff */
[----:B--2---:R-:W-:-:S04]  /*01f0*/  ISETP.GT.AND P0, PT, R10, -0x1, PT ;  /* 0xffffffff0a00780c */ /* 0x004fc80003f04270 */
[----:B------:R-:W-:-:S09]  /*0200*/  SEL R6, RZ, 0x1, !P0 ;  /* 0x00000001ff067807 */ /* 0x000fd20004000000 */
.L_x_414:
[----:B------:R-:W-:Y:S05]  /*0210*/  BSYNC.RECONVERGENT B1 ;  /* 0x0000000000017941 */ /* 0x000fea0003800200 */
.L_x_413:
[----:B------:R-:W-:Y:S01]  /*0220*/  ISETP.GE.AND P0, PT, R8, R28, PT ;  /* 0x0000001c0800720c */ /* 0x000fe20003f06270 */
[----:B------:R-:W-:-:S12]  /*0230*/  BSSY.RECONVERGENT B1, `(.L_x_415) ;  /* 0x00000b1000017945 */ /* 0x000fd80003800200 */
[----:B------:R-:W-:Y:S05]  /*0240*/  @P0 BRA `(.L_x_416) ;  /* 0x0000000800bc0947 */ /* 0x000fea0003800000 */
[----:B------:R-:W-:Y:S01]  /*0250*/  LOP3.LUT R3, RZ, R8, RZ, 0x33, !PT ;  /* 0x00000008ff037212 */ /* 0x000fe200078e33ff */
[----:B------:R-:W-:Y:S03]  /*0260*/  BSSY.RECONVERGENT B2, `(.L_x_417) ;  /* 0x0000055000027945 */ /* 0x000fe60003800200 */
[----:B------:R-:W-:-:S04]  /*0270*/  IADD3 R3, PT, PT, -R9, R2, R3 ;  /* 0x0000000209037210 */ /* 0x000fc80007ffe103 */
[C---:B------:R-:W-:Y:S02]  /*0280*/  ISETP.GE.U32.AND P1, PT, R3.reuse, 0x1e00, PT ;  /* 0x00001e000300780c */ /* 0x040fe40003f26070 */
[----:B------:R-:W-:-:S04]  /*0290*/  LEA.HI R7, R3, 0x1, RZ, 0x17 ;  /* 0x0000000103077811 */ /* 0x000fc800078fb8ff */
[----:B------:R-:W-:-:S04]  /*02a0*/  LOP3.LUT R24, R7, 0xf, RZ, 0xc0, !PT ;  /* 0x0000000f07187812 */ /* 0x000fc800078ec0ff */
[----:B------:R-:W-:-:S03]  /*02b0*/  ISETP.NE.AND P0, PT, R24, RZ, PT ;  /* 0x000000ff1800720c */ /* 0x000fc60003f05270 */
[----:B------:R-:W-:Y:S10]  /*02c0*/  @!P1 BRA `(.L_x_418) ;  /* 0x0000000400389947 */ /* 0x000ff40003800000 */
[----:B------:R-:W0:Y:S01]  /*02d0*/  LDCU.64 UR4, c[0x0][0x380] ;  /* 0x00007000ff0477ac */ /* 0x000e220008000a00 */
[----:B------:R-:W-:Y:S01]  /*02e0*/  IMAD.WIDE.U32 R2, R8, 0x4, RZ ;  /* 0x0000000408027825 */ /* 0x000fe200078e00ff */
[----:B------:R-:W-:-:S03]  /*02f0*/  LOP3.LUT R10, R7, 0xfffff0, RZ, 0xc0, !PT ;  /* 0x00fffff0070a7812 */ /* 0x000fc600078ec0ff */
[----:B------:R-:W-:-:S04]  /*0300*/  IMAD.WIDE.U32 R2, R0, 0x3800, R2 ;  /* 0x0000380000027825 */ /* 0x000fc800078e0002 */
[----:B------:R-:W-:Y:S01]  /*0310*/  IMAD.MOV R10, RZ, RZ, -R10 ;  /* 0x000000ffff0a7224 */ /* 0x000fe200078e0a0a */
[----:B0-----:R-:W-:-:S04]  /*0320*/  IADD3 R2, P1, PT, R2, UR4, RZ ;  /* 0x0000000402027c10 */ /* 0x001fc8000ff3e0ff */
[----:B------:R-:W-:-:S04]  /*0330*/  IADD3 R2, P2, PT, R2, 0x4000, RZ ;  /* 0x0000400002027810 */ /* 0x000fc80007f5e0ff */
[----:B------:R-:W-:-:S09]  /*0340*/  IADD3.X R3, PT, PT, RZ, UR5, R3, P2, P1 ;  /* 0x00000005ff037c10 */ /* 0x000fd200097e2403 */
.L_x_419:
[----:B------:R-:W2:Y:S04]  /*0350*/  LDG.E R12, desc[UR8][R2.64+-0x4000] ;  /* 0xffc00008020c7981 */ /* 0x000ea8000c1e1900 */
[----:B------:R-:W3:Y:S04]  /*0360*/  LDG.E R11, desc[UR8][R2.64+-0x3800] ;  /* 0xffc80008020b7981 */ /* 0x000ee8000c1e1900 */
[----:B------:R-:W4:Y:S04]  /*0370*/  LDG.E R21, desc[UR8][R2.64+-0x3000] ;  /* 0xffd0000802157981 */ /* 0x000f28000c1e1900 */
[----:B------:R-:W5:Y:S04]  /*0380*/  LDG.E R22, desc[UR8][R2.64+-0x2800] ;  /* 0xffd8000802167981 */ /* 0x000f68000c1e1900 */
        /* <DEDUP_REMOVED lines=8> */
[----:B------:R-:W5:Y:S01]  /*0410*/  LDG.E R13, desc[UR8][R2.64+0x2000] ;  /* 0x00200008020d7981 */ /* 0x000f62000c1e1900 */
[----:B--2---:R-:W-:-:S03]  /*0420*/  ISETP.GT.AND P1, PT, R12, -0x1, PT ;  /* 0xffffffff0c00780c */ /* 0x004fc60003f24270 */
[----:B------:R-:W2:Y:S01]  /*0430*/  LDG.E R12, desc[UR8][R2.64+0x2800] ;  /* 0x00280008020c7981 */ /* 0x000ea2000c1e1900 */
[----:B---3--:R-:W-:Y:S02]  /*0440*/  ISETP.GT.AND P2, PT, R11, -0x1, PT ;  /* 0xffffffff0b00780c */ /* 0x008fe40003f44270 */
[----:B------:R-:W-:Y:S02]  /*0450*/  SEL R11, RZ, 0x1, !P1 ;  /* 0x00000001ff0b7807 */ /* 0x000fe40004800000 */
[----:B------:R-:W-:-:S04]  /*0460*/  SEL R25, RZ, 0x1, !P2 ;  /* 0x00000001ff197807 */ /* 0x000fc80005000000 */
[----:B------:R-:W-:Y:S02]  /*0470*/  IADD3 R25, P5, P6, R25, R6, R11 ;  /* 0x0000000619197210 */ /* 0x000fe40007ebe00b */
[----:B------:R-:W3:Y:S04]  /*0480*/  LDG.E R6, desc[UR8][R2.64+0x3800] ;  /* 0x0038000802067981 */ /* 0x000ee8000c1e1900 */
[----:B------:R-:W3:Y:S01]  /*0490*/  LDG.E R11, desc[UR8][R2.64+0x3000] ;  /* 0x00300008020b7981 */ /* 0x000ee2000c1e1900 */
[----:B----4-:R-:W-:Y:S02]  /*04a0*/  ISETP.GT.AND P1, PT, R21, -0x1, PT ;  /* 0xffffffff1500780c */ /* 0x010fe40003f24270 */
[----:B-----5:R-:W-:Y:S02]  /*04b0*/  ISETP.GT.AND P2, PT, R22, -0x1, PT ;  /* 0xffffffff1600780c */ /* 0x020fe40003f44270 */
[----:B------:R-:W-:-:S02]  /*04c0*/  SEL R21, RZ, 0x1, !P1 ;  /* 0x00000001ff157807 */ /* 0x000fc40004800000 */
[----:B------:R-:W-:Y:S02]  /*04d0*/  SEL R22, RZ, 0x1, !P2 ;  /* 0x00000001ff167807 */ /* 0x000fe40005000000 */
[----:B------:R-:W-:Y:S02]  /*04e0*/  ISETP.GT.AND P3, PT, R23, -0x1, PT ;  /* 0xffffffff1700780c */ /* 0x000fe40003f64270 */
[----:B------:R-:W-:Y:S02]  /*04f0*/  ISETP.GT.AND P4, PT, R20, -0x1, PT ;  /* 0xffffffff1400780c */ /* 0x000fe40003f84270 */
[----:B------:R-:W-:Y:S02]  /*0500*/  IADD3 R22, P2, P1, R22, R25, R21 ;  /* 0x0000001916167210 */ /* 0x000fe4000795e015 */
[----:B------:R-:W-:Y:S02]  /*0510*/  SEL R21, RZ, 0x1, !P3 ;  /* 0x00000001ff157807 */ /* 0x000fe40005800000 */
[----:B------:R-:W-:-:S02]  /*0520*/  SEL R20, RZ, 0x1, !P4 ;  /* 0x00000001ff147807 */ /* 0x000fc40006000000 */
[----:B------:R-:W-:Y:S02]  /*0530*/  ISETP.GT.AND P3, PT, R19, -0x1, PT ;  /* 0xffffffff1300780c */ /* 0x000fe40003f64270 */
[----:B------:R-:W-:Y:S02]  /*0540*/  ISETP.GT.AND P4, PT, R18, -0x1, PT ;  /* 0xffffffff1200780c */ /* 0x000fe40003f84270 */
[----:B------:R-:W-:Y:S02]  /*0550*/  IADD3.X R23, PT, PT, RZ, R5, RZ, P5, P6 ;  /* 0x00000005ff177210 */ /* 0x000fe40002fec4ff */
        /* <DEDUP_REMOVED lines=14> */
[----:B------:R-:W-:-:S02]  /*0640*/  ISETP.GT.AND P3, PT, R13, -0x1, PT ;  /* 0xffffffff0d00780c */ /* 0x000fc40003f64270 */
[----:B------:R-:W-:Y:S01]  /*0650*/  SEL R14, RZ, 0x1, !P4 ;  /* 0x00000001ff0e7807 */ /* 0x000fe20006000000 */
[----:B------:R-:W-:Y:S01]  /*0660*/  VIADD R10, R10, 0x10 ;  /* 0x000000100a0a7836 */ /* 0x000fe20000000000 */
[----:B------:R-:W-:Y:S02]  /*0670*/  IADD3.X R16, PT, PT, RZ, R18, RZ, P2, P1 ;  /* 0x00000012ff107210 */ /* 0x000fe400017e24ff */
[----:B------:R-:W-:Y:S02]  /*0680*/  IADD3 R13, P2, P1, R5, R15, R14 ;  /* 0x0000000f050d7210 */ /* 0x000fe4000795e00e */
[----:B------:R-:W-:Y:S01]  /*0690*/  IADD3.X R14, PT, PT, RZ, R16, RZ, P5, P6 ;  /* 0x00000010ff0e7210 */ /* 0x000fe20002fec4ff */
[----:B------:R-:W-:Y:S01]  /*06a0*/  VIADD R8, R8, 0x2000 ;  /* 0x0000200008087836 */ /* 0x000fe20000000000 */
[----:B--2---:R-:W-:Y:S02]  /*06b0*/  ISETP.GT.AND P4, PT, R12, -0x1, PT ;  /* 0xffffffff0c00780c */ /* 0x004fe40003f84270 */
[----:B------:R-:W-:-:S02]  /*06c0*/  SEL R12, RZ, 0x1, !P3 ;  /* 0x00000001ff0c7807 */ /* 0x000fc40005800000 */
[----:B------:R-:W-:Y:S02]  /*06d0*/  SEL R5, RZ, 0x1, !P4 ;  /* 0x00000001ff057807 */ /* 0x000fe40006000000 */
[----:B---3--:R-:W-:-:S04]  /*06e0*/  ISETP.GT.AND P3, PT, R6, -0x1, PT ;  /* 0xffffffff0600780c */ /* 0x008fc80003f64270 */
[----:B------:R-:W-:Y:S02]  /*06f0*/  SEL R6, RZ, 0x1, !P3 ;  /* 0x00000001ff067807 */ /* 0x000fe40005800000 */
[----:B------:R-:W-:Y:S02]  /*0700*/  ISETP.NE.AND P3, PT, R10, RZ, PT ;  /* 0x000000ff0a00720c */ /* 0x000fe40003f65270 */
[----:B------:R-:W-:Y:S02]  /*0710*/  ISETP.GT.AND P4, PT, R11, -0x1, PT ;  /* 0xffffffff0b00780c */ /* 0x000fe40003f84270 */
[----:B------:R-:W-:Y:S02]  /*0720*/  IADD3 R11, P5, P6, R5, R13, R12 ;  /* 0x0000000d050b7210 */ /* 0x000fe40007ebe00c */
[----:B------:R-:W-:Y:S02]  /*0730*/  SEL R5, RZ, 0x1, !P4 ;  /* 0x00000001ff057807 */ /* 0x000fe40006000000 */
[----:B------:R-:W-:-:S02]  /*0740*/  IADD3.X R12, PT, PT, RZ, R14, RZ, P2, P1 ;  /* 0x0000000eff0c7210 */ /* 0x000fc400017e24ff */
[----:B------:R-:W-:Y:S02]  /*0750*/  IADD3 R6, P1, P2, R6, R11, R5 ;  /* 0x0000000b06067210 */ /* 0x000fe40007a3e005 */
[----:B------:R-:W-:Y:S02]  /*0760*/  IADD3 R2, P4, PT, R2, 0x8000, RZ ;  /* 0x0000800002027810 */ /* 0x000fe40007f9e0ff */
[----:B------:R-:W-:-:S03]  /*0770*/  IADD3.X R5, PT, PT, RZ, R12, RZ, P5, P6 ;  /* 0x0000000cff057210 */ /* 0x000fc60002fec4ff */
[----:B------:R-:W-:Y:S01]  /*0780*/  IMAD.X R3, RZ, RZ, R3, P4 ;  /* 0x000000ffff037224 */ /* 0x000fe200020e0603 */
[----:B------:R-:W-:Y:S01]  /*0790*/  IADD3.X R5, PT, PT, RZ, R5, RZ, P1, P2 ;  /* 0x00000005ff057210 */ /* 0x000fe20000fe44ff */
[----:B------:R-:W-:Y:S06]  /*07a0*/  @P3 BRA `(.L_x_419) ;  /* 0xfffffff800e83947 */ /* 0x000fec000383ffff */
.L_x_418:
[----:B------:R-:W-:Y:S05]  /*07b0*/  BSYNC.RECONVERGENT B2 ;  /* 0x0000000000027941 */ /* 0x000fea0003800200 */
.L_x_417:
[----:B------:R-:W-:Y:S05]  /*07c0*/  @!P0 BRA `(.L_x_416) ;  /* 0x00000004005c8947 */ /* 0x000fea0003800000 */
[----:B------:R-:W-:Y:S01]  /*07d0*/  ISETP.GE.U32.AND P1, PT, R24, 0x8, PT ;  /* 0x000000081800780c */ /* 0x000fe20003f26070 */
[----:B------:R-:W-:Y:S01]  /*07e0*/  BSSY.RECONVERGENT B2, `(.L_x_420) ;  /* 0x000002a000027945 */ /* 0x000fe20003800200 */
[----:B------:R-:W-:-:S04]  /*07f0*/  LOP3.LUT R17, R7, 0x7, RZ, 0xc0, !PT ;  /* 0x0000000707117812 */ /* 0x000fc800078ec0ff */
[----:B------:R-:W-:-:S07]  /*0800*/  ISETP.NE.AND P0, PT, R17, RZ, PT ;  /* 0x000000ff1100720c */ /* 0x000fce0003f05270 */
[----:B------:R-:W-:Y:S06]  /*0810*/  @!P1 BRA `(.L_x_421) ;  /* 0x0000000000989947 */ /* 0x000fec0003800000 */
[----:B------:R-:W0:Y:S01]  /*0820*/  LDCU.64 UR4, c[0x0][0x380] ;  /* 0x00007000ff0477ac */ /* 0x000e220008000a00 */
[----:B------:R-:W-:-:S04]  /*0830*/  IADD3 R3, P1, PT, R9, R8, RZ ;  /* 0x0000000809037210 */ /* 0x000fc80007f3e0ff */
[----:B------:R-:W-:Y:S02]  /*0840*/  LEA.HI.X.SX32 R10, R8, RZ, 0x1, P1 ;  /* 0x000000ff080a7211 */ /* 0x000fe400008f0eff */
[----:B0-----:R-:W-:-:S04]  /*0850*/  LEA R2, P1, R3, UR4, 0x2 ;  /* 0x0000000403027c11 */ /* 0x001fc8000f8210ff */
[----:B------:R-:W-:-:S05]  /*0860*/  LEA.HI.X R3, R3, UR5, R10, 0x2, P1 ;  /* 0x0000000503037c11 */ /* 0x000fca00088f140a */
[----:B------:R-:W2:Y:S04]  /*0870*/  LDG.E R18, desc[UR8][R2.64] ;  /* 0x0000000802127981 */ /* 0x000ea8000c1e1900 */
[----:B------:R-:W3:Y:S04]  /*0880*/  LDG.E R10, desc[UR8][R2.64+0x800] ;  /* 0x00080008020a7981 */ /* 0x000ee8000c1e1900 */
[----:B------:R-:W4:Y:S04]  /*0890*/  LDG.E R11, desc[UR8][R2.64+0x1000] ;  /* 0x00100008020b7981 */ /* 0x000f28000c1e1900 */
[----:B------:R-:W5:Y:S04]  /*08a0*/  LDG.E R12, desc[UR8][R2.64+0x1800] ;  /* 0x00180008020c7981 */ /* 0x000f68000c1e1900 */
[----:B------:R-:W5:Y:S04]  /*08b0*/  LDG.E R13, desc[UR8][R2.64+0x2000] ;  /* 0x00200008020d7981 */ /* 0x000f68000c1e1900 */
[----:B------:R-:W5:Y:S04]  /*08c0*/  LDG.E R14, desc[UR8][R2.64+0x2800] ;  /* 0x00280008020e7981 */ /* 0x000f68000c1e1900 */
[----:B------:R-:W5:Y:S04]  /*08d0*/  LDG.E R15, desc[UR8][R2.64+0x3000] ;  /* 0x00300008020f7981 */ /* 0x000f68000c1e1900 */
[----:B------:R0:W5:Y:S01]  /*08e0*/  LDG.E R16, desc[UR8][R2.64+0x3800] ;  /* 0x0038000802107981 */ /* 0x000162000c1e1900 */
[----:B------:R-:W-:Y:S01]  /*08f0*/  VIADD R8, R8, 0x1000 ;  /* 0x0000100008087836 */ /* 0x000fe20000000000 */
[----:B--2---:R-:W-:-:S02]  /*0900*/  ISETP.GT.AND P1, PT, R18, -0x1, PT ;  /* 0xffffffff1200780c */ /* 0x004fc40003f24270 */
[----:B---3--:R-:W-:Y:S02]  /*0910*/  ISETP.GT.AND P2, PT, R10, -0x1, PT ;  /* 0xffffffff0a00780c */ /* 0x008fe40003f44270 */
[----:B------:R-:W-:Y:S02]  /*0920*/  SEL R10, RZ, 0x1, !P1 ;  /* 0x00000001ff0a7807 */ /* 0x000fe40004800000 */
[----:B------:R-:W-:Y:S02]  /*0930*/  SEL R19, RZ, 0x1, !P2 ;  /* 0x00000001ff137807 */ /* 0x000fe40005000000 */
[----:B----4-:R-:W-:Y:S02]  /*0940*/  ISETP.GT.AND P1, PT, R11, -0x1, PT ;  /* 0xffffffff0b00780c */ /* 0x010fe40003f24270 */
[----:B-----5:R-:W-:Y:S02]  /*0950*/  ISETP.GT.AND P2, PT, R12, -0x1, PT ;  /* 0xffffffff0c00780c */ /* 0x020fe40003f44270 */
[----:B------:R-:W-:-:S02]  /*0960*/  IADD3 R10, P5, P6, R19, R6, R10 ;  /* 0x00000006130a7210 */ /* 0x000fc40007ebe00a */
[----:B------:R-:W-:Y:S02]  /*0970*/  SEL R11, RZ, 0x1, !P1 ;  /* 0x00000001ff0b7807 */ /* 0x000fe40004800000 */
[----:B------:R-:W-:Y:S02]  /*0980*/  SEL R6, RZ, 0x1, !P2 ;  /* 0x00000001ff067807 */ /* 0x000fe40005000000 */
[----:B------:R-:W-:Y:S02]  /*0990*/  ISETP.GT.AND P3, PT, R13, -0x1, PT ;  /* 0xffffffff0d00780c */ /* 0x000fe40003f64270 */
[----:B------:R-:W-:Y:S02]  /*09a0*/  ISETP.GT.AND P4, PT, R14, -0x1, PT ;  /* 0xffffffff0e00780c */ /* 0x000fe40003f84270 */
[----:B------:R-:W-:Y:S02]  /*09b0*/  IADD3 R6, P1, P2, R6, R10, R11 ;  /* 0x0000000a06067210 */ /* 0x000fe40007a3e00b */
[----:B0-----:R-:W-:-:S02]  /*09c0*/  SEL R3, RZ, 0x1, !P3 ;  /* 0x00000001ff037807 */ /* 0x001fc40005800000 */
[----:B------:R-:W-:Y:S02]  /*09d0*/  SEL R2, RZ, 0x1, !P4 ;  /* 0x00000001ff027807 */ /* 0x000fe40006000000 */
[----:B------:R-:W-:Y:S02]  /*09e0*/  ISETP.GT.AND P4, PT, R15, -0x1, PT ;  /* 0xffffffff0f00780c */ /* 0x000fe40003f84270 */
[----:B------:R-:W-:Y:S02]  /*09f0*/  ISETP.GT.AND P3, PT, R16, -0x1, PT ;  /* 0xffffffff1000780c */ /* 0x000fe40003f64270 */
[----:B------:R-:W-:Y:S02]  /*0a00*/  IADD3.X R5, PT, PT, RZ, R5, RZ, P5, P6 ;  /* 0x00000005ff057210 */ /* 0x000fe40002fec4ff */
[----:B------:R-:W-:Y:S02]  /*0a10*/  IADD3 R2, P5, P6, R2, R6, R3 ;  /* 0x0000000602027210 */ /* 0x000fe40007ebe003 */
[----:B------:R-:W-:-:S02]  /*0a20*/  SEL R3, RZ, 0x1, !P4 ;  /* 0x00000001ff037807 */ /* 0x000fc40006000000 */
[----:B------:R-:W-:Y:S02]  /*0a30*/  SEL R6, RZ, 0x1, !P3 ;  /* 0x00000001ff067807 */ /* 0x000fe40005800000 */
[----:B------:R-:W-:Y:S02]  /*0a40*/  IADD3.X R5, PT, PT, RZ, R5, RZ, P1, P2 ;  /* 0x00000005ff057210 */ /* 0x000fe40000fe44ff */
[----:B------:R-:W-:Y:S02]  /*0a50*/  IADD3 R6, P1, P2, R6, R2, R3 ;  /* 0x0000000206067210 */ /* 0x000fe40007a3e003 */
[----:B------:R-:W-:-:S04]  /*0a60*/  IADD3.X R5, PT, PT, RZ, R5, RZ, P5, P6 ;  /* 0x00000005ff057210 */ /* 0x000fc80002fec4ff */
[----:B------:R-:W-:-:S07]  /*0a70*/  IADD3.X R5, PT, PT, RZ, R5, RZ, P1, P2 ;  /* 0x00000005ff057210 */ /* 0x000fce0000fe44ff */
.L_x_421:
[----:B------:R-:W-:Y:S05]  /*0a80*/  BSYNC.RECONVERGENT B2 ;  /* 0x0000000000027941 */ /* 0x000fea0003800200 */
.L_x_420:
        /* <DEDUP_REMOVED lines=14> */
[----:B------:R-:W5:Y:S01]  /*0b70*/  LDG.E R11, desc[UR8][R2.64+0x1800] ;  /* 0x00180008020b7981 */ /* 0x000f62000c1e1900 */
[----:B------:R-:W-:Y:S01]  /*0b80*/  VIADD R8, R8, 0x800 ;  /* 0x0000080008087836 */ /* 0x000fe20000000000 */
[----:B--2---:R-:W-:-:S02]  /*0b90*/  ISETP.GT.AND P1, PT, R12, -0x1, PT ;  /* 0xffffffff0c00780c */ /* 0x004fc40003f24270 */
[----:B---3--:R-:W-:Y:S02]  /*0ba0*/  ISETP.GT.AND P2, PT, R9, -0x1, PT ;  /* 0xffffffff0900780c */ /* 0x008fe40003f44270 */
[----:B------:R-:W-:Y:S02]  /*0bb0*/  SEL R9, RZ, 0x1, !P1 ;  /* 0x00000001ff097807 */ /* 0x000fe40004800000 */
[----:B----4-:R-:W-:Y:S02]  /*0bc0*/  ISETP.GT.AND P3, PT, R10, -0x1, PT ;  /* 0xffffffff0a00780c */ /* 0x010fe40003f64270 */
[----:B------:R-:W-:Y:S02]  /*0bd0*/  SEL R10, RZ, 0x1, !P2 ;  /* 0x00000001ff0a7807 */ /* 0x000fe40005000000 */
[----:B-----5:R-:W-:Y:S02]  /*0be0*/  ISETP.GT.AND P4, PT, R11, -0x1, PT ;  /* 0xffffffff0b00780c */ /* 0x020fe40003f84270 */
[----:B------:R-:W-:-:S02]  /*0bf0*/  SEL R11, RZ, 0x1, !P3 ;  /* 0x00000001ff0b7807 */ /* 0x000fc40005800000 */
[----:B------:R-:W-:Y:S02]  /*0c00*/  SEL R12, RZ, 0x1, !P4 ;  /* 0x00000001ff0c7807 */ /* 0x000fe40006000000 */
[----:B------:R-:W-:-:S04]  /*0c10*/  IADD3 R6, P1, P2, R10, R6, R9 ;  /* 0x000000060a067210 */ /* 0x000fc80007a3e009 */
[----:B------:R-:W-:Y:S02]  /*0c20*/  IADD3 R6, P3, P4, R12, R6, R11 ;  /* 0x000000060c067210 */ /* 0x000fe40007c7e00b */
[----:B------:R-:W-:-:S04]  /*0c30*/  IADD3.X R5, PT, PT, RZ, R5, RZ, P1, P2 ;  /* 0x00000005ff057210 */ /* 0x000fc80000fe44ff */
[----:B------:R-:W-:-:S07]  /*0c40*/  IADD3.X R5, PT, PT, RZ, R5, RZ, P3, P4 ;  /* 0x00000005ff057210 */ /* 0x000fce0001fe84ff */
.L_x_423:
[----:B------:R-:W-:Y:S05]  /*0c50*/  BSYNC.RECONVERGENT B2 ;  /* 0x0000000000027941 */ /* 0x000fea0003800200 */
.L_x_422:
[----:B------:R-:W-:Y:S05]  /*0c60*/  @!P0 BRA `(.L_x_416) ;  /* 0x0000000000348947 */ /* 0x000fea0003800000 */
[----:B------:R-:W0:Y:S01]  /*0c70*/  LDC.64 R2, c[0x0][0x380] ;  /* 0x0000e000ff027b82 */ /* 0x000e220000000a00 */
[----:B------:R-:W-:Y:S02]  /*0c80*/  IMAD.MOV R7, RZ, RZ, -R7 ;  /* 0x000000ffff077224 */ /* 0x000fe400078e0a07 */
[----:B0-----:R-:W-:-:S07]  /*0c90*/  IMAD.WIDE.U32 R2, R0, 0x3800, R2 ;  /* 0x0000380000027825 */ /* 0x001fce00078e0002 */
.L_x_424:
[----:B------:R-:W-:-:S06]  /*0ca0*/  IMAD.WIDE R10, R8, 0x4, R2 ;  /* 0x00000004080a7825 */ /* 0x000fcc00078e0202 */
[----:B------:R-:W2:Y:S01]  /*0cb0*/  LDG.E R10, desc[UR8][R10.64] ;  /* 0x000000080a0a7981 */ /* 0x000ea2000c1e1900 */
[----:B------:R-:W-:Y:S02]  /*0cc0*/  VIADD R7, R7, 0x1 ;  /* 0x0000000107077836 */ /* 0x000fe40000000000 */
[----:B------:R-:W-:Y:S01]  /*0cd0*/  VIADD R8, R8, 0x200 ;  /* 0x0000020008087836 */ /* 0x000fe20000000000 */
[----:B--2---:R-:W-:-:S04]  /*0ce0*/  ISETP.GT.AND P0, PT, R10, -0x1, PT ;  /* 0xffffffff0a00780c */ /* 0x004fc80003f04270 */
[----:B------:R-:W-:Y:S02]  /*0cf0*/  SEL R9, RZ, 0x1, !P0 ;  /* 0x00000001ff097807 */ /* 0x000fe40004000000 */
[----:B------:R-:W-:Y:S02]  /*0d00*/  ISETP.NE.AND P0, PT, R7, RZ, PT ;  /* 0x000000ff0700720c */ /* 0x000fe40003f05270 */
[----:B------:R-:W-:-:S05]  /*0d10*/  IADD3 R6, P1, PT, R6, R9, RZ ;  /* 0x0000000906067210 */ /* 0x000fca0007f3e0ff */
[----:B------:R-:W-:-:S06]  /*0d20*/  IMAD.X R5, RZ, RZ, R5, P1 ;  /* 0x000000ffff057224 */ /* 0x000fcc00008e0605 */
[----:B------:R-:W-:Y:S05]  /*0d30*/  @P0 BRA `(.L_x_424) ;  /* 0xfffffffc00d80947 */ /* 0x000fea000383ffff */
.L_x_416:
[----:B------:R-:W-:Y:S05]  /*0d40*/  BSYNC.RECONVERGENT B1 ;  /* 0x0000000000017941 */ /* 0x000fea0003800200 */
.L_x_415:
[----:B------:R-:W-:-:S13]  /*0d50*/  ISETP.GE.AND P0, PT, R28, 0x200, PT ;  /* 0x000002001c00780c */ /* 0x000fda0003f06270 */
[----:B------:R-:W-:Y:S05]  /*0d60*/  @!P0 BRA `(.L_x_425) ;  /* 0x00000004002c8947 */ /* 0x000fea0003800000 */
[----:B------:R-:W0:Y:S01]  /*0d70*/  S2R R10, SR_LANEID ;  /* 0x00000000000a7919 */ /* 0x000e220000000000 */
[----:B------:R-:W1:Y:S04]  /*0d80*/  SHFL.DOWN PT, R2, R6, 0x1, 0x1f ;  /* 0x08201f0006027f89 */ /* 0x000e6800000e0000 */
[----:B------:R-:W2:Y:S01]  /*0d90*/  SHFL.DOWN PT, R3, R5, 0x1, 0x1f ;  /* 0x08201f0005037f89 */ /* 0x000ea200000e0000 */
[----:B0-----:R-:W-:-:S04]  /*0da0*/  ISETP.GT.AND P0, PT, R10, 0x1e, PT ;  /* 0x0000001e0a00780c */ /* 0x001fc80003f04270 */
[----:B-1----:R-:W-:Y:S02]  /*0db0*/  SEL R9, R2, RZ, !P0 ;  /* 0x000000ff02097207 */ /* 0x002fe40004000000 */
[----:B--2---:R-:W-:Y:S02]  /*0dc0*/  SEL R12, R3, RZ, !P0 ;  /* 0x000000ff030c7207 */ /* 0x004fe40004000000 */
[----:B------:R-:W-:-:S05]  /*0dd0*/  IADD3 R9, P0, PT, R6, R9, RZ ;  /* 0x0000000906097210 */ /* 0x000fca0007f1e0ff */
[----:B------:R-:W-:Y:S01]  /*0de0*/  IMAD.X R12, R5, 0x1, R12, P0 ;  /* 0x00000001050c7824 */ /* 0x000fe200000e060c */
[----:B------:R-:W0:Y:S01]  /*0df0*/  SHFL.DOWN PT, R2, R9, 0x2, 0x1f ;  /* 0x08401f0009027f89 */ /* 0x000e2200000e0000 */
[----:B------:R-:W-:-:S03]  /*0e00*/  ISETP.GT.AND P0, PT, R10, 0x1d, PT ;  /* 0x0000001d0a00780c */ /* 0x000fc60003f04270 */
[----:B------:R-:W1:Y:S01]  /*0e10*/  SHFL.DOWN PT, R3, R12, 0x2, 0x1f ;  /* 0x08401f000c037f89 */ /* 0x000e6200000e0000 */
[----:B0-----:R-:W-:-:S04]  /*0e20*/  SEL R2, R2, RZ, !P0 ;  /* 0x000000ff02027207 */ /* 0x001fc80004000000 */
[----:B------:R-:W-:Y:S02]  /*0e30*/  IADD3 R7, P1, PT, R2, R9, RZ ;  /* 0x0000000902077210 */ /* 0x000fe40007f3e0ff */
[----:B-1----:R-:W-:Y:S02]  /*0e40*/  SEL R3, R3, RZ, !P0 ;  /* 0x000000ff03037207 */ /* 0x002fe40004000000 */
[----:B------:R-:W-:Y:S01]  /*0e50*/  ISETP.GT.AND P0, PT, R10, 0x1b, PT ;  /* 0x0000001b0a00780c */ /* 0x000fe20003f04270 */
[----:B------:R-:W0:Y:S02]  /*0e60*/  SHFL.DOWN PT, R2, R7, 0x4, 0x1f ;  /* 0x08801f0007027f89 */ /* 0x000e2400000e0000 */
[----:B------:R-:W-:-:S05]  /*0e70*/  IMAD.X R8, R3, 0x1, R12, P1 ;  /* 0x0000000103087824 */ /* 0x000fca00008e060c */
[----:B------:R-:W1:Y:S01]  /*0e80*/  SHFL.DOWN PT, R3, R8, 0x4, 0x1f ;  /* 0x08801f0008037f89 */ /* 0x000e6200000e0000 */
[----:B0-----:R-:W-:-:S04]  /*0e90*/  SEL R2, R2, RZ, !P0 ;  /* 0x000000ff02027207 */ /* 0x001fc80004000000 */
[----:B------:R-:W-:Y:S02]  /*0ea0*/  IADD3 R5, P1, PT, R2, R7, RZ ;  /* 0x0000000702057210 */ /* 0x000fe40007f3e0ff */
[----:B-1----:R-:W-:-:S03]  /*0eb0*/  SEL R3, R3, RZ, !P0 ;  /* 0x000000ff03037207 */ /* 0x002fc60004000000 */
[----:B------:R-:W0:Y:S01]  /*0ec0*/  SHFL.DOWN PT, R2, R5, 0x8, 0x1f ;  /* 0x09001f0005027f89 */ /* 0x000e2200000e0000 */
[C---:B------:R-:W-:Y:S01]  /*0ed0*/  ISETP.GT.AND P0, PT, R10.reuse, 0x17, PT ;  /* 0x000000170a00780c */ /* 0x040fe20003f04270 */
[----:B------:R-:W-:Y:S01]  /*0ee0*/  IMAD.X R6, R3, 0x1, R8, P1 ;  /* 0x0000000103067824 */ /* 0x000fe200008e0608 */
[----:B------:R-:W-:-:S04]  /*0ef0*/  ISETP.NE.AND P1, PT, R10, RZ, PT ;  /* 0x000000ff0a00720c */ /* 0x000fc80003f25270 */
[----:B------:R-:W1:Y:S09]  /*0f00*/  SHFL.DOWN PT, R3, R6, 0x8, 0x1f ;  /* 0x09001f0006037f89 */ /* 0x000e7200000e0000 */
[----:B------:R-:W2:Y:S01]  /*0f10*/  @!P1 S2R R7, SR_CgaCtaId ;  /* 0x0000000000079919 */ /* 0x000ea20000008800 */
[----:B0-----:R-:W-:-:S04]  /*0f20*/  SEL R2, R2, RZ, !P0 ;  /* 0x000000ff02027207 */ /* 0x001fc80004000000 */
[----:B------:R-:W-:Y:S02]  /*0f30*/  IADD3 R9, P2, PT, R2, R5, RZ ;  /* 0x0000000502097210 */ /* 0x000fe40007f5e0ff */
[----:B------:R-:W-:Y:S02]  /*0f40*/  @!P1 SHF.R.U32.HI R5, RZ, 0x2, R4 ;  /* 0x00000002ff059819 */ /* 0x000fe40000011604 */
[----:B-1----:R-:W-:Y:S01]  /*0f50*/  SEL R3, R3, RZ, !P0 ;  /* 0x000000ff03037207 */ /* 0x002fe20004000000 */
[----:B------:R-:W0:Y:S01]  /*0f60*/  SHFL.DOWN PT, R2, R9, 0x10, 0x1f ;  /* 0x0a001f0009027f89 */ /* 0x000e2200000e0000 */
[----:B------:R-:W-:Y:S02]  /*0f70*/  ISETP.GT.AND P0, PT, R10, 0xf, PT ;  /* 0x0000000f0a00780c */ /* 0x000fe40003f04270 */
[----:B------:R-:W-:Y:S01]  /*0f80*/  @!P1 LOP3.LUT R5, R5, 0xf8, RZ, 0xc0, !PT ;  /* 0x000000f805059812 */ /* 0x000fe200078ec0ff */
[----:B------:R-:W-:Y:S01]  /*0f90*/  IMAD.X R8, R3, 0x1, R6, P2 ;  /* 0x0000000103087824 */ /* 0x000fe200010e0606 */
[----:B------:R-:W-:-:S04]  /*0fa0*/  @!P1 MOV R6, 0x400 ;  /* 0x0000040000069802 */ /* 0x000fc80000000f00 */
[----:B------:R-:W1:Y:S01]  /*0fb0*/  SHFL.DOWN PT, R3, R8, 0x10, 0x1f ;  /* 0x0a001f0008037f89 */ /* 0x000e6200000e0000 */
[----:B--2---:R-:W-:-:S05]  /*0fc0*/  @!P1 LEA R6, R7, R6, 0x18 ;  /* 0x0000000607069211 */ /* 0x004fca00078ec0ff */
[----:B------:R-:W-:Y:S01]  /*0fd0*/  @!P1 IMAD.IADD R5, R5, 0x1, R6 ;  /* 0x0000000105059824 */ /* 0x000fe200078e0206 */
[----:B0-----:R-:W-:-:S04]  /*0fe0*/  SEL R2, R2, RZ, !P0 ;  /* 0x000000ff02027207 */ /* 0x001fc80004000000 */
[----:B------:R-:W-:Y:S02]  /*0ff0*/  IADD3 R2, P2, PT, R2, R9, RZ ;  /* 0x0000000902027210 */ /* 0x000fe40007f5e0ff */
[----:B-1----:R-:W-:Y:S02]  /*1000*/  SEL R3, R3, RZ, !P0 ;  /* 0x000000ff03037207 */ /* 0x002fe40004000000 */
[----:B------:R-:W-:-:S03]  /*1010*/  ISETP.NE.AND P0, PT, R4, RZ, PT ;  /* 0x000000ff0400720c */ /* 0x000fc60003f05270 */
[----:B------:R-:W-:-:S05]  /*1020*/  IMAD.X R3, R3, 0x1, R8, P2 ;  /* 0x0000000103037824 */ /* 0x000fca00010e0608 */
[----:B------:R2:W-:Y:S01]  /*1030*/  @!P1 STS.64 [R5+0x10], R2 ;  /* 0x0000100205009388 */ /* 0x0005e20000000a00 */
[----:B------:R-:W-:Y:S06]  /*1040*/  BAR.SYNC.DEFER_BLOCKING 0x0 ;  /* 0x0000000000007b1d */ /* 0x000fec0000010000 */
[----:B------:R-:W-:Y:S05]  /*1050*/  @P0 BRA `(.L_x_426) ;  /* 0x0000002000600947 */ /* 0x000fea0003800000 */
[----:B------:R-:W0:Y:S01]  /*1060*/  S2UR UR5, SR_CgaCtaId ;  /* 0x00000000000579c3 */ /* 0x000e220000008800 */
[----:B------:R-:W-:Y:S02]  /*1070*/  UMOV UR4, 0x400 ;  /* 0x0000040000047882 */ /* 0x000fe40000000000 */
[----:B0-----:R-:W-:-:S09]  /*1080*/  ULEA UR4, UR5, UR4, 0x18 ;  /* 0x0000000405047291 */ /* 0x001fd2000f8ec0ff */
[----:B------:R-:W-:Y:S04]  /*1090*/  LDS.64 R8, [UR4+0x18] ;  /* 0x00001804ff087984 */ /* 0x000fe80008000a00 */
[----:B------:R-:W0:Y:S04]  /*10a0*/  LDS.128 R24, [UR4+0x20] ;  /* 0x00002004ff187984 */ /* 0x000e280008000c00 */
[----:B--2---:R-:W1:Y:S04]  /*10b0*/  LDS.128 R4, [UR4+0x30] ;  /* 0x00003004ff047984 */ /* 0x004e680008000c00 */
[----:B------:R-:W2:Y:S04]  /*10c0*/  LDS.128 R20, [UR4+0x40] ;  /* 0x00004004ff147984 */ /* 0x000ea80008000c00 */
[----:B------:R-:W3:Y:S04]  /*10d0*/  LDS.128 R16, [UR4+0x50] ;  /* 0x00005004ff107984 */ /* 0x000ee80008000c00 */
[----:B------:R-:W4:Y:S01]  /*10e0*/  LDS.128 R12, [UR4+0x60] ;  /* 0x00006004ff0c7984 */ /* 0x000f220008000c00 */
[----:B0-----:R-:W-:-:S04]  /*10f0*/  IADD3 R11, P1, P2, R24, R8, R2 ;  /* 0x00000008180b7210 */ /* 0x001fc80007a3e002 */
[----:B------:R-:W-:Y:S02]  /*1100*/  IADD3.X R25, PT, PT, R25, R9, R3, P1, P2 ;  /* 0x0000000919197210 */ /* 0x000fe40000fe4403 */
[----:B-1----:R-:W-:Y:S02]  /*1110*/  IADD3 R3, P1, P2, R4, R11, R26 ;  /* 0x0000000b04037210 */ /* 0x002fe40007a3e01a */
[----:B------:R-:W0:Y:S02]  /*1120*/  LDS.128 R8, [UR4+0x70] ;  /* 0x00007004ff087984 */ /* 0x000e240008000c00 */
[----:B------:R-:W-:Y:S02]  /*1130*/  IADD3.X R5, PT, PT, R5, R25, R27, P1, P2 ;  /* 0x0000001905057210 */ /* 0x000fe40000fe441b */
[----:B------:R-:W1:Y:S01]  /*1140*/  LDS.128 R24, [UR4+0x80] ;  /* 0x00008004ff187984 */ /* 0x000e620008000c00 */
[----:B--2---:R-:W-:-:S04]  /*1150*/  IADD3 R3, P1, P2, R20, R3, R6 ;  /* 0x0000000314037210 */ /* 0x004fc80007a3e006 */
[----:B---3--:R-:W-:Y:S02]  /*1160*/  IADD3 R3, P3, P4, R16, R3, R22 ;  /* 0x0000000310037210 */ /* 0x008fe40007c7e016 */
[----:B------:R-:W-:Y:S02]  /*1170*/  IADD3.X R7, PT, PT, R21, R5, R7, P1, P2 ;  /* 0x0000000515077210 */ /* 0x000fe40000fe4407 */
[----:B----4-:R-:W-:Y:S02]  /*1180*/  IADD3 R3, P1, P2, R12, R3, R18 ;  /* 0x000000030c037210 */ /* 0x010fe40007a3e012 */
[----:B------:R-:W-:-:S04]  /*1190*/  IADD3.X R17, PT, PT, R17, R7, R23, P3, P4 ;  /* 0x0000000711117210 */ /* 0x000fc80001fe8417 */
[----:B------:R-:W-:Y:S02]  /*11a0*/  IADD3.X R13, PT, PT, R13, R17, R19, P1, P2 ;  /* 0x000000110d0d7210 */ /* 0x000fe40000fe4413 */
[----:B0-----:R-:W-:-:S04]  /*11b0*/  IADD3 R3, P3, P4, R8, R3, R14 ;  /* 0x0000000308037210 */ /* 0x001fc80007c7e00e */
[----:B-1----:R-:W-:Y:S02]  /*11c0*/  IADD3 R3, P1, P2, R24, R3, R10 ;  /* 0x0000000318037210 */ /* 0x002fe40007a3e00a */
[----:B------:R-:W-:Y:S02]  /*11d0*/  IADD3.X R9, PT, PT, R9, R13, R15, P3, P4 ;  /* 0x0000000d09097210 */ /* 0x000fe40001fe840f */
[----:B------:R-:W-:Y:S02]  /*11e0*/  IADD3 R2, P3, PT, R3, R26, RZ ;  /* 0x0000001a03027210 */ /* 0x000fe40007f7e0ff */
[----:B------:R-:W-:-:S05]  /*11f0*/  IADD3.X R3, PT, PT, R25, R9, R11, P1, P2 ;  /* 0x0000000919037210 */ /* 0x000fca0000fe440b */
[----:B------:R-:W-:Y:S01]  /*1200*/  IMAD.X R3, R3, 0x1, R27, P3 ;  /* 0x0000000103037824 */ /* 0x000fe200018e061b */
[----:B------:R-:W-:Y:S06]  /*1210*/  BRA `(.L_x_426) ;  /* 0x0000001c00f07947 */ /* 0x000fec0003800000 */
.L_x_425:
[----:B------:R-:W-:-:S04]  /*1220*/  LOP3.LUT R2, R4, 0x3e0, RZ, 0xc0, !PT ;  /* 0x000003e004027812 */ /* 0x000fc800078ec0ff */
[----:B------:R-:W-:Y:S01]  /*1230*/  LOP3.LUT R7, RZ, R2, RZ, 0x33, !PT ;  /* 0x00000002ff077212 */ /* 0x000fe200078e33ff */
[----:B------:R-:W-:Y:S02]  /*1240*/  VIADD R3, R2, 0x20 ;  /* 0x0000002002037836 */ /* 0x000fe40000000000 */
[----:B------:R-:W0:Y:S02]  /*1250*/  S2R R2, SR_LANEID ;  /* 0x0000000000027919 */ /* 0x000e240000000000 */
[----:B------:R-:W-:Y:S01]  /*1260*/  IMAD.IADD R7, R28, 0x1, R7 ;  /* 0x000000011c077824 */ /* 0x000fe200078e0207 */
[----:B------:R-:W-:-:S04]  /*1270*/  ISETP.GT.AND P0, PT, R3, R28, PT ;  /* 0x0000001c0300720c */ /* 0x000fc80003f04270 */
[----:B------:R-:W-:-:S05]  /*1280*/  SEL R7, R7, 0x1f, P0 ;  /* 0x0000001f07077807 */ /* 0x000fca0000000000 */
[----:B------:R-:W1:Y:S04]  /*1290*/  SHFL.DOWN PT, R3, R6, 0x1, R7 ;  /* 0x0820000006037989 */ /* 0x000e6800000e0007 */
[----:B------:R-:W2:Y:S01]  /*12a0*/  SHFL.DOWN PT, R8, R5, 0x1, R7 ;  /* 0x0820000005087989 */ /* 0x000ea200000e0007 */
[C---:B0-----:R-:W-:Y:S01]  /*12b0*/  ISETP.GE.AND P0, PT, R2.reuse, R7, PT ;  /* 0x000000070200720c */ /* 0x041fe20003f06270 */
[C---:B------:R-:W-:Y:S01]  /*12c0*/  VIADD R10, R2.reuse, 0x2 ;  /* 0x00000002020a7836 */ /* 0x040fe20000000000 */
[----:B------:R-:W-:Y:S02]  /*12d0*/  ISETP.NE.AND P2, PT, R2, RZ, PT ;  /* 0x000000ff0200720c */ /* 0x000fe40003f45270 */
[----:B-1----:R-:W-:Y:S02]  /*12e0*/  SEL R3, R3, RZ, !P0 ;  /* 0x000000ff03037207 */ /* 0x002fe40004000000 */
[----:B--2---:R-:W-:-:S02]  /*12f0*/  SEL R8, R8, RZ, !P0 ;  /* 0x000000ff08087207 */ /* 0x004fc40004000000 */
[----:B------:R-:W-:Y:S01]  /*1300*/  IADD3 R12, P0, PT, R6, R3, RZ ;  /* 0x00000003060c7210 */ /* 0x000fe20007f1e0ff */
[----:B------:R-:W-:-:S04]  /*1310*/  VIADD R6, R2, 0x4 ;  /* 0x0000000402067836 */ /* 0x000fc80000000000 */
[----:B------:R-:W-:Y:S01]  /*1320*/  IMAD.X R9, R5, 0x1, R8, P0 ;  /* 0x0000000105097824 */ /* 0x000fe200000e0608 */
[----:B------:R-:W0:Y:S01]  /*1330*/  SHFL.DOWN PT, R3, R12, 0x2, R7 ;  /* 0x084000000c037989 */ /* 0x000e2200000e0007 */
[----:B------:R-:W-:-:S03]  /*1340*/  ISETP.GT.AND P0, PT, R10, R7, PT ;  /* 0x000000070a00720c */ /* 0x000fc60003f04270 */
[----:B------:R-:W1:Y:S01]  /*1350*/  SHFL.DOWN PT, R8, R9, 0x2, R7 ;  /* 0x0840000009087989 */ /* 0x000e6200000e0007 */
[----:B------:R-:W2:Y:S01]  /*1360*/  @!P2 S2R R11, SR_CgaCtaId ;  /* 0x00000000000ba919 */ /* 0x000ea20000008800 */
[----:B0-----:R-:W-:-:S04]  /*1370*/  SEL R3, R3, RZ, !P0 ;  /* 0x000000ff03037207 */ /* 0x001fc80004000000 */
[----:B------:R-:W-:Y:S02]  /*1380*/  IADD3 R14, P1, PT, R3, R12, RZ ;  /* 0x0000000c030e7210 */ /* 0x000fe40007f3e0ff */
[----:B-1----:R-:W-:Y:S02]  /*1390*/  SEL R8, R8, RZ, !P0 ;  /* 0x000000ff08087207 */ /* 0x002fe40004000000 */
[----:B------:R-:W-:Y:S01]  /*13a0*/  ISETP.GT.AND P0, PT, R6, R7, PT ;  /* 0x000000070600720c */ /* 0x000fe20003f04270 */
[----:B------:R-:W0:Y:S01]  /*13b0*/  SHFL.DOWN PT, R3, R14, 0x4, R7 ;  /* 0x088000000e037989 */ /* 0x000e2200000e0007 */
[----:B------:R-:W-:Y:S02]  /*13c0*/  VIADD R6, R2, 0x8 ;  /* 0x0000000802067836 */ /* 0x000fe40000000000 */
[----:B------:R-:W-:Y:S01]  /*13d0*/  IMAD.X R8, R8, 0x1, R9, P1 ;  /* 0x0000000108087824 */ /* 0x000fe200008e0609 */
[----:B------:R-:W-:Y:S01]  /*13e0*/  @!P2 SHF.R.U32.HI R9, RZ, 0x2, R4 ;  /* 0x00000002ff09a819 */ /* 0x000fe20000011604 */
[----:B------:R-:W-:-:S03]  /*13f0*/  VIADD R2, R2, 0x10 ;  /* 0x0000001002027836 */ /* 0x000fc60000000000 */
[----:B------:R-:W1:Y:S01]  /*1400*/  SHFL.DOWN PT, R5, R8, 0x4, R7 ;  /* 0x0880000008057989 */ /* 0x000e6200000e0007 */
[----:B------:R-:W-:Y:S02]  /*1410*/  @!P2 LOP3.LUT R9, R9, 0xf8, RZ, 0xc0, !PT ;  /* 0x000000f80909a812 */ /* 0x000fe400078ec0ff */
[----:B0-----:R-:W-:-:S04]  /*1420*/  SEL R3, R3, RZ, !P0 ;  /* 0x000000ff03037207 */ /* 0x001fc80004000000 */
[----:B------:R-:W-:Y:S02]  /*1430*/  IADD3 R10, P1, PT, R3, R14, RZ ;  /* 0x0000000e030a7210 */ /* 0x000fe40007f3e0ff */
[----:B-1----:R-:W-:-:S03]  /*1440*/  SEL R5, R5, RZ, !P0 ;  /* 0x000000ff05057207 */ /* 0x002fc60004000000 */
[----:B------:R-:W0:Y:S01]  /*1450*/  SHFL.DOWN PT, R3, R10, 0x8, R7 ;  /* 0x090000000a037989 */ /* 0x000e2200000e0007 */
[----:B------:R-:W-:Y:S01]  /*1460*/  ISETP.GT.AND P0, PT, R6, R7, PT ;  /* 0x000000070600720c */ /* 0x000fe20003f04270 */
[----:B------:R-:W-:-:S05]  /*1470*/  IMAD.X R12, R5, 0x1, R8, P1 ;  /* 0x00000001050c7824 */ /* 0x000fca00008e0608 */
[----:B------:R-:W1:Y:S01]  /*1480*/  SHFL.DOWN PT, R5, R12, 0x8, R7 ;  /* 0x090000000c057989 */ /* 0x000e6200000e0007 */
[----:B0-----:R-:W-:-:S04]  /*1490*/  SEL R3, R3, RZ, !P0 ;  /* 0x000000ff03037207 */ /* 0x001fc80004000000 */
[----:B------:R-:W-:Y:S02]  /*14a0*/  IADD3 R6, P1, PT, R3, R10, RZ ;  /* 0x0000000a03067210 */ /* 0x000fe40007f3e0ff */
[----:B-1----:R-:W-:-:S03]  /*14b0*/  SEL R5, R5, RZ, !P0 ;  /* 0x000000ff05057207 */ /* 0x002fc60004000000 */
[----:B------:R-:W0:Y:S01]  /*14c0*/  SHFL.DOWN PT, R3, R6, 0x10, R7 ;  /* 0x0a00000006037989 */ /* 0x000e2200000e0007 */
[----:B------:R-:W-:Y:S02]  /*14d0*/  ISETP.GT.AND P0, PT, R2, R7, PT ;  /* 0x000000070200720c */ /* 0x000fe40003f04270 */
[----:B------:R-:W-:Y:S01]  /*14e0*/  @!P2 MOV R2, 0x400 ;  /* 0x000004000002a802 */ /* 0x000fe20000000f00 */
[----:B------:R-:W-:-:S03]  /*14f0*/  IMAD.X R8, R5, 0x1, R12, P1 ;  /* 0x0000000105087824 */ /* 0x000fc600008e060c */
[----:B--2---:R-:W-:Y:S02]  /*1500*/  @!P2 LEA R10, R11, R2, 0x18 ;  /* 0x000000020b0aa211 */ /* 0x004fe400078ec0ff */
[----:B------:R-:W1:Y:S03]  /*1510*/  SHFL.DOWN PT, R5, R8, 0x10, R7 ;  /* 0x0a00000008057989 */ /* 0x000e6600000e0007 */
        /* <DEDUP_REMOVED lines=10> */
[----:B------:R-:W-:Y:S01]  /*15c0*/  UMOV UR4, 0x400 ;  /* 0x0000040000047882 */ /* 0x000fe20000000000 */
[C---:B------:R-:W-:Y:S02]  /*15d0*/  ISETP.GT.AND P1, PT, R28.reuse, 0x20, PT ;  /* 0x000000201c00780c */ /* 0x040fe40003f24270 */
[C---:B------:R-:W-:Y:S02]  /*15e0*/  ISETP.GT.AND P2, PT, R28.reuse, 0x40, PT ;  /* 0x000000401c00780c */ /* 0x040fe40003f44270 */
[C---:B------:R-:W-:Y:S02]  /*15f0*/  ISETP.GT.AND P3, PT, R28.reuse, 0x80, PT ;  /* 0x000000801c00780c */ /* 0x040fe40003f64270 */
[C---:B------:R-:W-:Y:S02]  /*1600*/  ISETP.GT.AND P5, PT, R28.reuse, 0x180, PT ;  /* 0x000001801c00780c */ /* 0x040fe40003fa4270 */
[----:B------:R-:W-:Y:S01]  /*1610*/  ISETP.GT.AND P6, PT, R28, 0x1a0, PT ;  /* 0x000001a01c00780c */ /* 0x000fe20003fc4270 */
[----:B0-----:R-:W-:-:S09]  /*1620*/  ULEA UR4, UR5, UR4, 0x18 ;  /* 0x0000000405047291 */ /* 0x001fd2000f8ec0ff */
[----:B------:R-:W0:Y:S04]  /*1630*/  LDS.64 R12, [UR4+0x18] ;  /* 0x00001804ff0c7984 */ /* 0x000e280008000a00 */
[----:B------:R-:W2:Y:S04]  /*1640*/  LDS.128 R16, [UR4+0x20] ;  /* 0x00002004ff107984 */ /* 0x000ea80008000c00 */
[----:B------:R-:W3:Y:S04]  /*1650*/  LDS.128 R4, [UR4+0x30] ;  /* 0x00003004ff047984 */ /* 0x000ee80008000c00 */
[----:B-1----:R-:W1:Y:S04]  /*1660*/  LDS.128 R8, [UR4+0x40] ;  /* 0x00004004ff087984 */ /* 0x002e680008000c00 */
[----:B------:R-:W-:Y:S01]  /*1670*/  LDS.128 R24, [UR4+0x80] ;  /* 0x00008004ff187984 */ /* 0x000fe20008000c00 */
[----:B0-----:R-:W-:-:S02]  /*1680*/  SEL R22, R12, RZ, P1 ;  /* 0x000000ff0c167207 */ /* 0x001fc40000800000 */
[----:B------:R-:W-:Y:S02]  /*1690*/  SEL R23, R13, RZ, P1 ;  /* 0x000000ff0d177207 */ /* 0x000fe40000800000 */
[----:B--2---:R-:W-:Y:S01]  /*16a0*/  SEL R21, R16, RZ, P2 ;  /* 0x000000ff10157207 */ /* 0x004fe20001000000 */
[----:B------:R-:W0:Y:S01]  /*16b0*/  LDS.128 R12, [UR4+0x50] ;  /* 0x00005004ff0c7984 */ /* 0x000e220008000c00 */
[----:B------:R-:W-:Y:S02]  /*16c0*/  ISETP.GT.AND P1, PT, R28, 0x60, PT ;  /* 0x000000601c00780c */ /* 0x000fe40003f24270 */
[----:B------:R-:W-:Y:S02]  /*16d0*/  SEL R20, R17, RZ, P2 ;  /* 0x000000ff11147207 */ /* 0x000fe40001000000 */
[----:B------:R-:W-:Y:S02]  /*16e0*/  IADD3 R16, P2, P4, R21, R22, R2 ;  /* 0x0000001615107210 */ /* 0x000fe40007c5e002 */
[----:B------:R-:W-:-:S02]  /*16f0*/  SEL R17, R18, RZ, P1 ;  /* 0x000000ff12117207 */ /* 0x000fc40000800000 */
[----:B---3--:R-:W-:Y:S02]  /*1700*/  SEL R4, R4, RZ, P3 ;  /* 0x000000ff04047207 */ /* 0x008fe40001800000 */
[----:B------:R-:W-:Y:S02]  /*1710*/  IADD3.X R20, PT, PT, R20, R23, R3, P2, P4 ;  /* 0x0000001714147210 */ /* 0x000fe400017e8403 */
[----:B------:R-:W-:Y:S02]  /*1720*/  SEL R3, R5, RZ, P3 ;  /* 0x000000ff05037207 */ /* 0x000fe40001800000 */
[----:B------:R-:W-:Y:S02]  /*1730*/  SEL R2, R19, RZ, P1 ;  /* 0x000000ff13027207 */ /* 0x000fe40000800000 */
[----:B------:R-:W-:Y:S02]  /*1740*/  IADD3 R4, P3, P4, R4, R16, R17 ;  /* 0x0000001004047210 */ /* 0x000fe40007c7e011 */
[----:B------:R-:W2:Y:S01]  /*1750*/  LDS.128 R16, [UR4+0x60] ;  /* 0x00006004ff107984 */ /* 0x000ea20008000c00 */
[----:B------:R-:W-:-:S02]  /*1760*/  ISETP.GT.AND P1, PT, R28, 0xa0, PT ;  /* 0x000000a01c00780c */ /* 0x000fc40003f24270 */
[----:B------:R-:W-:Y:S02]  /*1770*/  IADD3.X R3, PT, PT, R3, R20, R2, P3, P4 ;  /* 0x0000001403037210 */ /* 0x000fe40001fe8402 */
[----:B------:R-:W3:Y:S01]  /*1780*/  LDS.128 R20, [UR4+0x70] ;  /* 0x00007004ff147984 */ /* 0x000ee20008000c00 */
[----:B------:R-:W-:Y:S02]  /*1790*/  ISETP.GT.AND P2, PT, R28, 0xc0, PT ;  /* 0x000000c01c00780c */ /* 0x000fe40003f44270 */
[----:B------:R-:W-:Y:S02]  /*17a0*/  SEL R5, R6, RZ, P1 ;  /* 0x000000ff06057207 */ /* 0x000fe40000800000 */
[----:B-1----:R-:W-:Y:S02]  /*17b0*/  SEL R2, R8, RZ, P2 ;  /* 0x000000ff08027207 */ /* 0x002fe40001000000 */
[----:B------:R-:W-:Y:S02]  /*17c0*/  SEL R7, R7, RZ, P1 ;  /* 0x000000ff07077207 */ /* 0x000fe40000800000 */
[----:B------:R-:W-:-:S02]  /*17d0*/  ISETP.GT.AND P1, PT, R28, 0xe0, PT ;  /* 0x000000e01c00780c */ /* 0x000fc40003f24270 */
[----:B------:R-:W-:Y:S02]  /*17e0*/  IADD3 R2, P3, P4, R2, R4, R5 ;  /* 0x0000000402027210 */ /* 0x000fe40007c7e005 */
[----:B------:R-:W-:Y:S02]  /*17f0*/  SEL R6, R9, RZ, P2 ;  /* 0x000000ff09067207 */ /* 0x000fe40001000000 */
[----:B------:R-:W-:Y:S02]  /*1800*/  ISETP.GT.AND P2, PT, R28, 0x100, PT ;  /* 0x000001001c00780c */ /* 0x000fe40003f44270 */
[----:B------:R-:W-:Y:S02]  /*1810*/  SEL R4, R10, RZ, P1 ;  /* 0x000000ff0a047207 */ /* 0x000fe40000800000 */
[----:B------:R-:W-:Y:S02]  /*1820*/  SEL R10, R11, RZ, P1 ;  /* 0x000000ff0b0a7207 */ /* 0x000fe40000800000 */
[----:B------:R-:W-:-:S02]  /*1830*/  ISETP.GT.AND P1, PT, R28, 0x120, PT ;  /* 0x000001201c00780c */ /* 0x000fc40003f24270 */
[----:B------:R-:W-:Y:S02]  /*1840*/  IADD3.X R6, PT, PT, R6, R3, R7, P3, P4 ;  /* 0x0000000306067210 */ /* 0x000fe40001fe8407 */
[----:B0-----:R-:W-:Y:S02]  /*1850*/  SEL R3, R12, RZ, P2 ;  /* 0x000000ff0c037207 */ /* 0x001fe40001000000 */
[----:B------:R-:W-:Y:S02]  /*1860*/  SEL R7, R13, RZ, P2 ;  /* 0x000000ff0d077207 */ /* 0x000fe40001000000 */
[----:B------:R-:W-:Y:S02]  /*1870*/  ISETP.GT.AND P2, PT, R28, 0x140, PT ;  /* 0x000001401c00780c */ /* 0x000fe40003f44270 */
[----:B------:R-:W-:Y:S02]  /*1880*/  SEL R5, R14, RZ, P1 ;  /* 0x000000ff0e057207 */ /* 0x000fe40000800000 */
[----:B------:R-:W-:-:S02]  /*1890*/  SEL R15, R15, RZ, P1 ;  /* 0x000000ff0f0f7207 */ /* 0x000fc40000800000 */
[----:B------:R-:W-:Y:S02]  /*18a0*/  ISETP.GT.AND P1, PT, R28, 0x160, PT ;  /* 0x000001601c00780c */ /* 0x000fe40003f24270 */
[----:B------:R-:W-:Y:S02]  /*18b0*/  IADD3 R4, P3, P4, R3, R2, R4 ;  /* 0x0000000203047210 */ /* 0x000fe40007c7e004 */
[----:B--2---:R-:W-:Y:S02]  /*18c0*/  SEL R2, R16, RZ, P2 ;  /* 0x000000ff10027207 */ /* 0x004fe40001000000 */
[----:B------:R-:W-:Y:S02]  /*18d0*/  SEL R3, R18, RZ, P1 ;  /* 0x000000ff12037207 */ /* 0x000fe40000800000 */
[----:B------:R-:W-:Y:S02]  /*18e0*/  IADD3.X R7, PT, PT, R7, R6, R10, P3, P4 ;  /* 0x0000000607077210 */ /* 0x000fe40001fe840a */
[----:B------:R-:W-:-:S02]  /*18f0*/  SEL R18, R19, RZ, P1 ;  /* 0x000000ff13127207 */ /* 0x000fc40000800000 */
[----:B------:R-:W-:Y:S02]  /*1900*/  SEL R6, R17, RZ, P2 ;  /* 0x000000ff11067207 */ /* 0x000fe40001000000 */
[----:B------:R-:W-:Y:S02]  /*1910*/  IADD3 R2, P1, P3, R2, R4, R5 ;  /* 0x0000000402027210 */ /* 0x000fe40007b3e005 */
[----:B---3--:R-:W-:Y:S02]  /*1920*/  SEL R4, R20, RZ, P5 ;  /* 0x000000ff14047207 */ /* 0x008fe40002800000 */
[----:B------:R-:W-:Y:S02]  /*1930*/  ISETP.GT.AND P2, PT, R28, 0x1c0, PT ;  /* 0x000001c01c00780c */ /* 0x000fe40003f44270 */
[----:B------:R-:W-:Y:S02]  /*1940*/  IADD3.X R6, PT, PT, R6, R7, R15, P1, P3 ;  /* 0x0000000706067210 */ /* 0x000fe40000fe640f */
[----:B------:R-:W-:-:S02]  /*1950*/  IADD3 R4, P3, P4, R4, R2, R3 ;  /* 0x0000000204047210 */ /* 0x000fc40007c7e003 */
[----:B------:R-:W-:Y:S02]  /*1960*/  SEL R2, R22, RZ, P6 ;  /* 0x000000ff16027207 */ /* 0x000fe40003000000 */
[----:B------:R-:W-:Y:S02]  /*1970*/  SEL R3, R24, RZ, P2 ;  /* 0x000000ff18037207 */ /* 0x000fe40001000000 */
[----:B------:R-:W-:Y:S02]  /*1980*/  ISETP.GT.AND P1, PT, R28, 0x1e0, PT ;  /* 0x000001e01c00780c */ /* 0x000fe40003f24270 */
[----:B------:R-:W-:Y:S02]  /*1990*/  SEL R5, R21, RZ, P5 ;  /* 0x000000ff15057207 */ /* 0x000fe40002800000 */
[----:B------:R-:W-:Y:S02]  /*19a0*/  SEL R23, R23, RZ, P6 ;  /* 0x000000ff17177207 */ /* 0x000fe40003000000 */
[----:B------:R-:W-:-:S02]  /*19b0*/  IADD3 R3, P5, P6, R3, R4, R2 ;  /* 0x0000000403037210 */ /* 0x000fc40007ebe002 */
[----:B------:R-:W-:Y:S02]  /*19c0*/  SEL R2, R26, RZ, P1 ;  /* 0x000000ff1a027207 */ /* 0x000fe40000800000 */
[----:B------:R-:W-:Y:S02]  /*19d0*/  IADD3.X R5, PT, PT, R5, R6, R18, P3, P4 ;  /* 0x0000000605057210 */ /* 0x000fe40001fe8412 */
[----:B------:R-:W-:Y:S02]  /*19e0*/  SEL R4, R25, RZ, P2 ;  /* 0x000000ff19047207 */ /* 0x000fe40001000000 */
[----:B------:R-:W-:Y:S02]  /*19f0*/  IADD3 R2, P2, PT, R2, R3, RZ ;  /* 0x0000000302027210 */ /* 0x000fe40007f5e0ff */
[----:B------:R-:W-:Y:S02]  /*1a00*/  SEL R3, R27, RZ, P1 ;  /* 0x000000ff1b037207 */ /* 0x000fe40000800000 */
[----:B------:R-:W-:-:S05]  /*1a10*/  IADD3.X R4, PT, PT, R4, R5, R23, P5, P6 ;  /* 0x0000000504047210 */ /* 0x000fca0002fec417 */
[----:B------:R-:W-:Y:S01]  /*1a20*/  IMAD.X R3, R3, 0x1, R4, P2 ;  /* 0x0000000103037824 */ /* 0x000fe200010e0604 */
[----:B------:R-:W-:Y:S06]  /*1a30*/  BRA `(.L_x_426) ;  /* 0x0000001400e87947 */ /* 0x000fec0003800000 */
.L_x_412:
[----:B------:R-:W0:Y:S01]  /*1a40*/  S2R R12, SR_TID.X ;  /* 0x00000000000c7919 */ /* 0x000e220000002100 */
[----:B------:R-:W1:Y:S01]  /*1a50*/  LDC.64 R4, c[0x0][0x380] ;  /* 0x0000e000ff047b82 */ /* 0x000e620000000a00 */
[----:B0-----:R-:W-:-:S04]  /*1a60*/  IMAD.IADD R13, R9, 0x1, R12 ;  /* 0x00000001090d7824 */ /* 0x001fc800078e020c */
[----:B-1----:R-:W-:-:S05]  /*1a70*/  IMAD.WIDE.U32 R4, R13, 0x4, R4 ;  /* 0x000000040d047825 */ /* 0x002fca00078e0004 */
[----:B------:R-:W2:Y:S04]  /*1a80*/  LDG.E R19, desc[UR8][R4.64] ;  /* 0x0000000804137981 */ /* 0x000ea8000c1e1900 */
[----:B------:R-:W3:Y:S04]  /*1a90*/  LDG.E R6, desc[UR8][R4.64+0x800] ;  /* 0x0008000804067981 */ /* 0x000ee8000c1e1900 */
[----:B------:R-:W4:Y:S04]  /*1aa0*/  LDG.E R10, desc[UR8][R4.64+0x1000] ;  /* 0x00100008040a7981 */ /* 0x000f28000c1e1900 */
[----:B------:R-:W5:Y:S04]  /*1ab0*/  LDG.E R13, desc[UR8][R4.64+0x1800] ;  /* 0x00180008040d7981 */ /* 0x000f68000c1e1900 */
[----:B------:R-:W5:Y:S04]  /*1ac0*/  LDG.E R14, desc[UR8][R4.64+0x2000] ;  /* 0x00200008040e7981 */ /* 0x000f68000c1e1900 */
[----:B------:R-:W5:Y:S04]  /*1ad0*/  LDG.E R15, desc[UR8][R4.64+0x2800] ;  /* 0x00280008040f7981 */ /* 0x000f68000c1e1900 */
[----:B------:R0:W5:Y:S01]  /*1ae0*/  LDG.E R17, desc[UR8][R4.64+0x3000] ;  /* 0x0030000804117981 */ /* 0x000162000c1e1900 */
[----:B--2---:R-:W-:-:S02]  /*1af0*/  ISETP.GT.AND P0, PT, R19, -0x1, PT ;  /* 0xffffffff1300780c */ /* 0x004fc40003f04270 */
[----:B---3--:R-:W-:Y:S02]  /*1b00*/  ISETP.GT.AND P1, PT, R6, -0x1, PT ;  /* 0xffffffff0600780c */ /* 0x008fe40003f24270 */
[----:B----4-:R-:W-:Y:S02]  /*1b10*/  ISETP.GT.AND P2, PT, R10, -0x1, PT ;  /* 0xffffffff0a00780c */ /* 0x010fe40003f44270 */
[----:B------:R-:W-:Y:S02]  /*1b20*/  SEL R10, RZ, 0x1, !P0 ;  /* 0x00000001ff0a7807 */ /* 0x000fe40004000000 */
[----:B------:R-:W-:Y:S02]  /*1b30*/  SEL R19, RZ, 0x1, !P1 ;  /* 0x00000001ff137807 */ /* 0x000fe40004800000 */
[----:B------:R-:W-:Y:S02]  /*1b40*/  SEL R6, RZ, 0x1, !P2 ;  /* 0x00000001ff067807 */ /* 0x000fe40005000000 */
[----:B-----5:R-:W-:-:S02]  /*1b50*/  ISETP.GT.AND P0, PT, R13, -0x1, PT ;  /* 0xffffffff0d00780c */ /* 0x020fc40003f04270 */
[----:B------:R-:W-:Y:S02]  /*1b60*/  IADD3 R6, P1, P2, R6, R19, R10 ;  /* 0x0000001306067210 */ /* 0x000fe40007a3e00a */
[----:B------:R-:W-:Y:S02]  /*1b70*/  SEL R10, RZ, 0x1, !P0 ;  /* 0x00000001ff0a7807 */ /* 0x000fe40004000000 */
[----:B------:R-:W-:Y:S02]  /*1b80*/  ISETP.GE.U32.AND P0, PT, R18, R11, PT ;  /* 0x0000000b1200720c */ /* 0x000fe40003f06070 */
[----:B------:R-:W-:Y:S02]  /*1b90*/  ISETP.GT.AND P3, PT, R14, -0x1, PT ;  /* 0xffffffff0e00780c */ /* 0x000fe40003f64270 */
[----:B------:R-:W-:Y:S02]  /*1ba0*/  ISETP.GE.U32.AND.EX P0, PT, R7, R8, PT, P0 ;  /* 0x000000080700720c */ /* 0x000fe40003f06100 */
[----:B0-----:R-:W-:-:S02]  /*1bb0*/  SEL R5, RZ, 0x1, !P3 ;  /* 0x00000001ff057807 */ /* 0x001fc40005800000 */
[----:B------:R-:W-:Y:S02]  /*1bc0*/  ISETP.GT.AND P5, PT, R15, -0x1, PT ;  /* 0xffffffff0f00780c */ /* 0x000fe40003fa4270 */
[----:B------:R-:W-:Y:S02]  /*1bd0*/  ISETP.GT.AND P6, PT, R17, -0x1, PT ;  /* 0xffffffff1100780c */ /* 0x000fe40003fc4270 */
[----:B------:R-:W-:Y:S02]  /*1be0*/  IADD3 R6, P3, P4, R5, R6, R10 ;  /* 0x0000000605067210 */ /* 0x000fe40007c7e00a */
[----:B------:R-:W-:Y:S02]  /*1bf0*/  SEL R4, RZ, 0x1, !P5 ;  /* 0x00000001ff047807 */ /* 0x000fe40006800000 */
[----:B------:R-:W-:Y:S02]  /*1c00*/  SEL R5, RZ, 0x1, !P6 ;  /* 0x00000001ff057807 */ /* 0x000fe40007000000 */
[----:B------:R-:W-:-:S02]  /*1c10*/  IADD3.X R10, PT, PT, RZ, RZ, RZ, P1, P2 ;  /* 0x000000ffff0a7210 */ /* 0x000fc40000fe44ff */
[----:B------:R-:W-:Y:S02]  /*1c20*/  IADD3 R6, P1, P2, R5, R6, R4 ;  /* 0x0000000605067210 */ /* 0x000fe40007a3e004 */
[----:B------:R-:W-:-:S04]  /*1c30*/  IADD3.X R10, PT, PT, RZ, R10, RZ, P3, P4 ;  /* 0x0000000aff0a7210 */ /* 0x000fc80001fe84ff */
[----:B------:R-:W-:Y:S01]  /*1c40*/  IADD3.X R10, PT, PT, RZ, R10, RZ, P1, P2 ;  /* 0x0000000aff0a7210 */ /* 0x000fe20000fe44ff */
[----:B------:R-:W-:Y:S06]  /*1c50*/  @!P0 BRA `(.L_x_427) ;  /* 0x0000001000348947 */ /* 0x000fec0003800000 */
[----:B------:R-:W0:Y:S01]  /*1c60*/  LDCU.64 UR6, c[0x0][0x380] ;  /* 0x00007000ff0677ac */ /* 0x000e220008000a00 */
[----:B------:R-:W-:Y:S01]  /*1c70*/  IADD3 R7, P0, PT, R11, R9, RZ ;  /* 0x000000090b077210 */ /* 0x000fe20007f1e0ff */
[----:B------:R-:W-:Y:S01]  /*1c80*/  IMAD.MOV.U32 R20, RZ, RZ, R11 ;  /* 0x000000ffff147224 */ /* 0x000fe200078e000b */
[----:B------:R-:W-:Y:S01]  /*1c90*/  IADD3 R14, P2, PT, R2, -0xe00, RZ ;  /* 0xfffff200020e7810 */ /* 0x000fe20007f5e0ff */
[----:B------:R-:W-:Y:S01]  /*1ca0*/  UMOV UR4, URZ ;  /* 0x000000ff00047c82 */ /* 0x000fe20008000000 */
[----:B------:R-:W-:Y:S01]  /*1cb0*/  LOP3.LUT R4, RZ, R12, RZ, 0x33, !PT ;  /* 0x0000000cff047212 */ /* 0x000fe200078e33ff */
[----:B------:R-:W-:Y:S01]  /*1cc0*/  IMAD.X R8, RZ, RZ, R8, P0 ;  /* 0x000000ffff087224 */ /* 0x000fe200000e0608 */
[----:B------:R-:W-:Y:S02]  /*1cd0*/  ISETP.GT.U32.AND P0, PT, R7, R14, PT ;  /* 0x0000000e0700720c */ /* 0x000fe40003f04070 */
[----:B------:R-:W-:Y:S02]  /*1ce0*/  IADD3.X R15, PT, PT, R3, -0x1, RZ, P2, !PT ;  /* 0xffffffff030f7810 */ /* 0x000fe400017fe4ff */
[----:B------:R-:W-:-:S02]  /*1cf0*/  IADD3 R12, P1, PT, R12, R7, RZ ;  /* 0x000000070c0c7210 */ /* 0x000fc40007f3e0ff */
[----:B------:R-:W-:Y:S02]  /*1d00*/  ISETP.GT.U32.AND.EX P0, PT, R8, R15, PT, P0 ;  /* 0x0000000f0800720c */ /* 0x000fe40003f04100 */
[----:B------:R-:W-:Y:S01]  /*1d10*/  IADD3 R4, PT, PT, -R11, R2, R4 ;  /* 0x000000020b047210 */ /* 0x000fe20007ffe104 */
[--C-:B------:R-:W-:Y:S01]  /*1d20*/  IMAD.X R5, RZ, RZ, R8.reuse, P1 ;  /* 0x000000ffff057224 */ /* 0x100fe200008e0608 */
[----:B0-----:R-:W-:Y:S01]  /*1d30*/  LEA R13, P2, R12, UR6, 0x2 ;  /* 0x000000060c0d7c11 */ /* 0x001fe2000f8410ff */
[----:B------:R-:W-:Y:S02]  /*1d40*/  IMAD.MOV.U32 R11, RZ, RZ, R7 ;  /* 0x000000ffff0b7224 */ /* 0x000fe400078e0007 */
[----:B------:R-:W-:Y:S01]  /*1d50*/  IMAD.IADD R9, R4, 0x1, -R9 ;  /* 0x0000000104097824 */ /* 0x000fe200078e0a09 */
[----:B------:R-:W-:Y:S02]  /*1d60*/  IADD3 R13, P1, PT, R13, 0x4000, RZ ;  /* 0x000040000d0d7810 */ /* 0x000fe40007f3e0ff */
[----:B------:R-:W-:Y:S01]  /*1d70*/  LEA.HI.X R18, R12, UR7, R5, 0x2, P2 ;  /* 0x000000070c127c11 */ /* 0x000fe200090f1405 */
[----:B------:R-:W-:-:S04]  /*1d80*/  IMAD.MOV.U32 R12, RZ, RZ, R8 ;  /* 0x000000ffff0c7224 */ /* 0x000fc800078e0008 */
[----:B------:R-:W-:Y:S01]  /*1d90*/  IMAD.X R18, RZ, RZ, R18, P1 ;  /* 0x000000ffff127224 */ /* 0x000fe200008e0612 */
[----:B------:R-:W-:Y:S06]  /*1da0*/  @P0 BRA `(.L_x_428) ;  /* 0x0000000000e80947 */ /* 0x000fec0003800000 */
[----:B------:R-:W0:Y:S01]  /*1db0*/  LDC R16, c[0x0][0x3c8] ;  /* 0x0000f200ff107b82 */ /* 0x000e220000000800 */
[----:B------:R-:W1:Y:S07]  /*1dc0*/  LDCU.64 UR6, c[0x0][0x380] ;  /* 0x00007000ff0677ac */ /* 0x000e6e0008000a00 */
[----:B------:R-:W2:Y:S02]  /*1dd0*/  LDC.64 R2, c[0x0][0x3c0] ;  /* 0x0000f000ff027b82 */ /* 0x000ea40000000a00 */
.L_x_429:
[----:B------:R-:W3:Y:S02]  /*1de0*/  S2R R4, SR_TID.X ;  /* 0x0000000000047919 */ /* 0x000ee40000002100 */
[----:B---3--:R-:W-:-:S05]  /*1df0*/  IADD3 R5, P0, PT, R4, R7, RZ ;  /* 0x0000000704057210 */ /* 0x008fca0007f1e0ff */
[----:B------:R-:W-:Y:S01]  /*1e00*/  IMAD.X R20, RZ, RZ, R8, P0 ;  /* 0x000000ffff147224 */ /* 0x000fe200000e0608 */
[----:B-1----:R-:W-:-:S04]  /*1e10*/  LEA R4, P0, R5, UR6, 0x2 ;  /* 0x0000000605047c11 */ /* 0x002fc8000f8010ff */
[----:B------:R-:W-:-:S05]  /*1e20*/  LEA.HI.X R5, R5, UR7, R20, 0x2, P0 ;  /* 0x0000000705057c11 */ /* 0x000fca00080f1414 */
[----:B------:R-:W3:Y:S04]  /*1e30*/  LDG.E R24, desc[UR8][R4.64] ;  /* 0x0000000804187981 */ /* 0x000ee8000c1e1900 */
[----:B------:R-:W4:Y:S04]  /*1e40*/  LDG.E R20, desc[UR8][R4.64+0x800] ;  /* 0x0008000804147981 */ /* 0x000f28000c1e1900 */
[----:B------:R-:W5:Y:S04]  /*1e50*/  LDG.E R23, desc[UR8][R4.64+0x1000] ;  /* 0x0010000804177981 */ /* 0x000f68000c1e1900 */
[----:B------:R-:W2:Y:S04]  /*1e60*/  LDG.E R22, desc[UR8][R4.64+0x1800] ;  /* 0x0018000804167981 */ /* 0x000ea8000c1e1900 */
[----:B------:R-:W2:Y:S04]  /*1e70*/  LDG.E R21, desc[UR8][R4.64+0x2000] ;  /* 0x0020000804157981 */ /* 0x000ea8000c1e1900 */
[----:B------:R-:W2:Y:S04]  /*1e80*/  LDG.E R19, desc[UR8][R4.64+0x2800] ;  /* 0x0028000804137981 */ /* 0x000ea8000c1e1900 */
[----:B------:R1:W2:Y:S01]  /*1e90*/  LDG.E R17, desc[UR8][R4.64+0x3000] ;  /* 0x0030000804117981 */ /* 0x0002a2000c1e1900 */
[----:B---3--:R-:W-:-:S02]  /*1ea0*/  ISETP.GT.AND P0, PT, R24, -0x1, PT ;  /* 0xffffffff1800780c */ /* 0x008fc40003f04270 */
[----:B----4-:R-:W-:Y:S01]  /*1eb0*/  ISETP.GT.AND P2, PT, R20, -0x1, PT ;  /* 0xffffffff1400780c */ /* 0x010fe20003f44270 */
[----:B0-----:R-:W-:Y:S01]  /*1ec0*/  IMAD R20, R16, 0xe00, RZ ;  /* 0x00000e0010147824 */ /* 0x001fe200078e02ff */
[----:B------:R-:W-:Y:S02]  /*1ed0*/  SEL R24, RZ, 0x1, !P0 ;  /* 0x00000001ff187807 */ /* 0x000fe40004000000 */
[----:B-----5:R-:W-:Y:S02]  /*1ee0*/  ISETP.GT.AND P1, PT, R23, -0x1, PT ;  /* 0xffffffff1700780c */ /* 0x020fe40003f24270 */
[----:B------:R-:W-:Y:S02]  /*1ef0*/  SEL R25, RZ, 0x1, !P2 ;  /* 0x00000001ff197807 */ /* 0x000fe40005000000 */
[----:B--2---:R-:W-:Y:S02]  /*1f00*/  ISETP.GT.AND P6, PT, R22, -0x1, PT ;  /* 0xffffffff1600780c */ /* 0x004fe40003fc4270 */
[----:B------:R-:W-:-:S02]  /*1f10*/  IADD3 R6, P3, P4, R25, R6, R24 ;  /* 0x0000000619067210 */ /* 0x000fc40007c7e018 */
[----:B------:R-:W-:Y:S02]  /*1f20*/  ISETP.GT.AND P2, PT, R21, -0x1, PT ;  /* 0xffffffff1500780c */ /* 0x000fe40003f44270 */
[----:B-1----:R-:W-:Y:S02]  /*1f30*/  SEL R4, RZ, 0x1, !P1 ;  /* 0x00000001ff047807 */ /* 0x002fe40004800000 */
[----:B------:R-:W-:Y:S02]  /*1f40*/  SEL R5, RZ, 0x1, !P6 ;  /* 0x00000001ff057807 */ /* 0x000fe40007000000 */
[----:B------:R-:W-:Y:S02]  /*1f50*/  IADD3 R23, P5, PT, -R7, R2, RZ ;  /* 0x0000000207177210 */ /* 0x000fe40007fbe1ff */
[----:B------:R-:W-:Y:S02]  /*1f60*/  ISETP.GT.AND P6, PT, R19, -0x1, PT ;  /* 0xffffffff1300780c */ /* 0x000fe40003fc4270 */
[----:B------:R-:W-:-:S02]  /*1f70*/  SEL R19, RZ, 0x1, !P2 ;  /* 0x00000001ff137807 */ /* 0x000fc40005000000 */
[----:B------:R-:W-:Y:S01]  /*1f80*/  IADD3 R6, P1, P2, R5, R6, R4 ;  /* 0x0000000605067210 */ /* 0x000fe20007a3e004 */
[----:B------:R-:W-:Y:S01]  /*1f90*/  IMAD.X R4, R3, 0x1, ~R8, P5 ;  /* 0x0000000103047824 */ /* 0x000fe200028e0e08 */
[----:B------:R-:W-:Y:S02]  /*1fa0*/  SEL R5, RZ, 0x1, !P6 ;  /* 0x00000001ff057807 */ /* 0x000fe40007000000 */
[----:B------:R-:W-:Y:S02]  /*1fb0*/  ISETP.GT.AND P6, PT, R17, -0x1, PT ;  /* 0xffffffff1100780c */ /* 0x000fe40003fc4270 */
[----:B------:R-:W-:Y:S02]  /*1fc0*/  ISETP.GE.U32.AND P0, PT, R23, R20, PT ;  /* 0x000000141700720c */ /* 0x000fe40003f06070 */
[----:B------:R-:W-:Y:S02]  /*1fd0*/  SHF.R.S32.HI R17, RZ, 0x1f, R20 ;  /* 0x0000001fff117819 */ /* 0x000fe40000011414 */
[----:B------:R-:W-:-:S02]  /*1fe0*/  IADD3.X R10, PT, PT, RZ, R10, RZ, P3, P4 ;  /* 0x0000000aff0a7210 */ /* 0x000fc40001fe84ff */
[----:B------:R-:W-:Y:S02]  /*1ff0*/  ISETP.GE.U32.AND.EX P0, PT, R4, R17, PT, P0 ;  /* 0x000000110400720c */ /* 0x000fe40003f06100 */
[----:B------:R-:W-:Y:S02]  /*2000*/  IADD3 R6, P4, P3, R5, R6, R19 ;  /* 0x0000000605067210 */ /* 0x000fe40007b9e013 */
[----:B------:R-:W-:Y:S02]  /*2010*/  SEL R5, RZ, 0x1, !P6 ;  /* 0x00000001ff057807 */ /* 0x000fe40007000000 */
[----:B------:R-:W-:Y:S02]  /*2020*/  IADD3.X R10, PT, PT, RZ, R10, RZ, P1, P2 ;  /* 0x0000000aff0a7210 */ /* 0x000fe40000fe44ff */
[----:B------:R-:W-:Y:S02]  /*2030*/  IADD3 R6, P1, PT, R6, R5, RZ ;  /* 0x0000000506067210 */ /* 0x000fe40007f3e0ff */
[----:B------:R-:W-:-:S02]  /*2040*/  IADD3 R11, P2, PT, R20, R11, RZ ;  /* 0x0000000b140b7210 */ /* 0x000fc40007f5e0ff */
[----:B------:R-:W-:-:S03]  /*2050*/  IADD3.X R10, PT, PT, RZ, R10, RZ, P4, P3 ;  /* 0x0000000aff0a7210 */ /* 0x000fc600027e64ff */
[----:B------:R-:W-:Y:S02]  /*2060*/  IMAD.X R12, R17, 0x1, R12, P2 ;  /* 0x00000001110c7824 */ /* 0x000fe400010e060c */
[----:B------:R-:W-:Y:S01]  /*2070*/  IMAD.X R10, RZ, RZ, R10, P1 ;  /* 0x000000ffff0a7224 */ /* 0x000fe200008e060a */
[----:B------:R-:W-:Y:S06]  /*2080*/  @!P0 BRA `(.L_x_427) ;  /* 0x0000000c00288947 */ /* 0x000fec0003800000 */
[C---:B------:R-:W-:Y:S01]  /*2090*/  IADD3 R7, P0, PT, R20.reuse, R7, RZ ;  /* 0x0000000714077210 */ /* 0x040fe20007f1e0ff */
[----:B------:R-:W-:Y:S01]  /*20a0*/  IMAD.MOV.U32 R4, RZ, RZ, R13 ;  /* 0x000000ffff047224 */ /* 0x000fe200078e000d */
[----:B------:R-:W-:Y:S01]  /*20b0*/  UIADD3 UR4, UPT, UPT, UR4, 0x1, URZ ;  /* 0x0000000104047890 */ /* 0x000fe2000fffe0ff */
[----:B------:R-:W-:Y:S02]  /*20c0*/  IMAD.MOV.U32 R5, RZ, RZ, R18 ;  /* 0x000000ffff057224 */ /* 0x000fe400078e0012 */
[----:B------:R-:W-:Y:S01]  /*20d0*/  IMAD.X R8, R17, 0x1, R8, P0 ;  /* 0x0000000111087824 */ /* 0x000fe200000e0608 */
[----:B------:R-:W-:Y:S01]  /*20e0*/  ISETP.GT.U32.AND P0, PT, R7, R14, PT ;  /* 0x0000000e0700720c */ /* 0x000fe20003f04070 */
[----:B------:R-:W-:-:S03]  /*20f0*/  IMAD.WIDE R4, R20, 0x4, R4 ;  /* 0x0000000414047825 */ /* 0x000fc600078e0204 */
[----:B------:R-:W-:Y:S01]  /*2100*/  ISETP.GT.U32.AND.EX P0, PT, R8, R15, PT, P0 ;  /* 0x0000000f0800720c */ /* 0x000fe20003f04100 */
[----:B------:R-:W-:Y:S02]  /*2110*/  IMAD.MOV.U32 R13, RZ, RZ, R4 ;  /* 0x000000ffff0d7224 */ /* 0x000fe400078e0004 */
[----:B------:R-:W-:Y:S02]  /*2120*/  IMAD.MOV.U32 R18, RZ, RZ, R5 ;  /* 0x000000ffff127224 */ /* 0x000fe400078e0005 */
[----:B------:R-:W-:-:S08]  /*2130*/  IMAD.IADD R9, R9, 0x1, -R20 ;  /* 0x0000000109097824 */ /* 0x000fd000078e0a14 */
[----:B------:R-:W-:Y:S05]  /*2140*/  @!P0 BRA `(.L_x_429) ;  /* 0xfffffffc00248947 */ /* 0x000fea000383ffff */
.L_x_428:
[----:B------:R-:W0:Y:S01]  /*2150*/  S2R R5, SR_TID.X ;  /* 0x0000000000057919 */ /* 0x000e220000002100 */
[----:B------:R-:W-:Y:S01]  /*2160*/  IMAD.IADD R4, R2, 0x1, -R7 ;  /* 0x0000000102047824 */ /* 0x000fe200078e0a07 */
[----:B------:R-:W-:Y:S01]  /*2170*/  ISETP.GE.U32.AND P1, PT, R7, R2, PT ;  /* 0x000000020700720c */ /* 0x000fe20003f26070 */
[----:B------:R-:W-:Y:S03]  /*2180*/  BSSY.RECONVERGENT B1, `(.L_x_427) ;  /* 0x00000ba000017945 */ /* 0x000fe60003800200 */
[----:B0-----:R-:W-:-:S04]  /*2190*/  ISETP.GE.AND P0, PT, R5, R4, PT ;  /* 0x000000040500720c */ /* 0x001fc80003f06270 */
[----:B------:R-:W-:-:S13]  /*21a0*/  ISETP.GE.U32.OR.EX P0, PT, R8, R3, P0, P1 ;  /* 0x000000030800720c */ /* 0x000fda0000706510 */
[----:B------:R-:W-:Y:S05]  /*21b0*/  @P0 BRA `(.L_x_430) ;  /* 0x0000000800d80947 */ /* 0x000fea0003800000 */
[----:B------:R-:W-:Y:S01]  /*21c0*/  IMAD R3, R0, 0xe00, RZ ;  /* 0x00000e0000037824 */ /* 0x000fe200078e02ff */
[----:B------:R-:W-:Y:S01]  /*21d0*/  LOP3.LUT R4, RZ, R5, RZ, 0x33, !PT ;  /* 0x00000005ff047212 */ /* 0x000fe200078e33ff */
[----:B------:R-:W-:Y:S01]  /*21e0*/  IMAD R16, R16, UR4, RZ ;  /* 0x0000000410107c24 */ /* 0x000fe2000f8e02ff */
[----:B------:R-:W-:Y:S01]  /*21f0*/  BSSY.RECONVERGENT B2, `(.L_x_431) ;  /* 0x0000056000027945 */ /* 0x000fe20003800200 */
[----:B------:R-:W-:-:S05]  /*2200*/  IMAD.IADD R3, R3, 0x1, R20 ;  /* 0x0000000103037824 */ /* 0x000fca00078e0214 */
[----:B------:R-:W-:Y:S01]  /*2210*/  IADD3 R3, PT, PT, -R3, R2, R4 ;  /* 0x0000000203037210 */ /* 0x000fe20007ffe104 */
[----:B------:R-:W-:-:S04]  /*2220*/  IMAD.MOV.U32 R4, RZ, RZ, R5 ;  /* 0x000000ffff047224 */ /* 0x000fc800078e0005 */
[----:B------:R-:W-:-:S05]  /*2230*/  IMAD R3, R16, -0xe00, R3 ;  /* 0xfffff20010037824 */ /* 0x000fca00078e0203 */
[C---:B------:R-:W-:Y:S02]  /*2240*/  ISETP.GE.U32.AND P1, PT, R3.reuse, 0x1e00, PT ;  /* 0x00001e000300780c */ /* 0x040fe40003f26070 */
[----:B------:R-:W-:-:S04]  /*2250*/  LEA.HI R24, R3, 0x1, RZ, 0x17 ;  /* 0x0000000103187811 */ /* 0x000fc800078fb8ff */
[----:B------:R-:W-:-:S04]  /*2260*/  LOP3.LUT R25, R24, 0xf, RZ, 0xc0, !PT ;  /* 0x0000000f18197812 */ /* 0x000fc800078ec0ff */
[----:B------:R-:W-:-:S03]  /*2270*/  ISETP.NE.AND P0, PT, R25, RZ, PT ;  /* 0x000000ff1900720c */ /* 0x000fc60003f05270 */
[----:B------:R-:W-:Y:S10]  /*2280*/  @!P1 BRA `(.L_x_432) ;  /* 0x0000000400309947 */ /* 0x000ff40003800000 */
[----:B------:R-:W-:Y:S01]  /*2290*/  LEA.HI R2, R9, 0x1, RZ, 0x17 ;  /* 0x0000000109027811 */ /* 0x000fe200078fb8ff */
[----:B------:R-:W-:-:S03]  /*22a0*/  IMAD.MOV.U32 R4, RZ, RZ, R5 ;  /* 0x000000ffff047224 */ /* 0x000fc600078e0005 */
[----:B------:R-:W-:-:S05]  /*22b0*/  LOP3.LUT R2, R2, 0xfffff0, RZ, 0xc0, !PT ;  /* 0x00fffff002027812 */ /* 0x000fca00078ec0ff */
[----:B------:R-:W-:-:S07]  /*22c0*/  IMAD.MOV R5, RZ, RZ, -R2 ;  /* 0x000000ffff057224 */ /* 0x000fce00078e0a02 */
.L_x_433:
[----:B------:R-:W-:Y:S02]  /*22d0*/  IMAD.MOV.U32 R2, RZ, RZ, R13 ;  /* 0x000000ffff027224 */ /* 0x000fe400078e000d */
[----:B------:R-:W-:-:S05]  /*22e0*/  IMAD.MOV.U32 R3, RZ, RZ, R18 ;  /* 0x000000ffff037224 */ /* 0x000fca00078e0012 */
        /* <DEDUP_REMOVED lines=11> */
[----:B--2---:R-:W-:-:S02]  /*23a0*/  ISETP.GT.AND P1, PT, R16, -0x1, PT ;  /* 0xffffffff1000780c */ /* 0x004fc40003f24270 */
[----:B---3--:R-:W-:Y:S02]  /*23b0*/  ISETP.GT.AND P2, PT, R13, -0x1, PT ;  /* 0xffffffff0d00780c */ /* 0x008fe40003f44270 */
[----:B------:R-:W-:Y:S02]  /*23c0*/  SEL R16, RZ, 0x1, !P1 ;  /* 0x00000001ff107807 */ /* 0x000fe40004800000 */
[----:B------:R-:W-:Y:S02]  /*23d0*/  SEL R13, RZ, 0x1, !P2 ;  /* 0x00000001ff0d7807 */ /* 0x000fe40005000000 */
[----:B----4-:R-:W-:Y:S02]  /*23e0*/  ISETP.GT.AND P1, PT, R14, -0x1, PT ;  /* 0xffffffff0e00780c */ /* 0x010fe40003f24270 */
[----:B------:R-:W-:Y:S01]  /*23f0*/  IADD3 R6, P6, P5, R13, R6, R16 ;  /* 0x000000060d067210 */ /* 0x000fe20007dde010 */
[----:B------:R-:W2:Y:S01]  /*2400*/  LDG.E R14, desc[UR8][R2.64+0x2800] ;  /* 0x00280008020e7981 */ /* 0x000ea2000c1e1900 */
[----:B-----5:R-:W-:-:S03]  /*2410*/  ISETP.GT.AND P2, PT, R15, -0x1, PT ;  /* 0xffffffff0f00780c */ /* 0x020fc60003f44270 */
[----:B------:R-:W3:Y:S01]  /*2420*/  LDG.E R16, desc[UR8][R2.64+0x1800] ;  /* 0x0018000802107981 */ /* 0x000ee2000c1e1900 */
[----:B------:R-:W-:Y:S02]  /*2430*/  SEL R13, RZ, 0x1, !P1 ;  /* 0x00000001ff0d7807 */ /* 0x000fe40004800000 */
[----:B------:R-:W-:Y:S01]  /*2440*/  SEL R26, RZ, 0x1, !P2 ;  /* 0x00000001ff1a7807 */ /* 0x000fe20005000000 */
[----:B------:R-:W4:Y:S03]  /*2450*/  LDG.E R15, desc[UR8][R2.64+0x2000] ;  /* 0x00200008020f7981 */ /* 0x000f26000c1e1900 */
[----:B------:R-:W-:Y:S02]  /*2460*/  IADD3 R26, P2, P1, R26, R6, R13 ;  /* 0x000000061a1a7210 */ /* 0x000fe4000795e00d */
[----:B------:R-:W5:Y:S04]  /*2470*/  LDG.E R6, desc[UR8][R2.64+0x3800] ;  /* 0x0038000802067981 */ /* 0x000f68000c1e1900 */
[----:B------:R-:W5:Y:S01]  /*2480*/  LDG.E R13, desc[UR8][R2.64+0x3000] ;  /* 0x00300008020d7981 */ /* 0x000f62000c1e1900 */
[----:B------:R-:W-:-:S02]  /*2490*/  ISETP.GT.AND P3, PT, R22, -0x1, PT ;  /* 0xffffffff1600780c */ /* 0x000fc40003f64270 */
[----:B------:R-:W-:Y:S02]  /*24a0*/  ISETP.GT.AND P4, PT, R23, -0x1, PT ;  /* 0xffffffff1700780c */ /* 0x000fe40003f84270 */
[----:B------:R-:W-:Y:S02]  /*24b0*/  SEL R22, RZ, 0x1, !P3 ;  /* 0x00000001ff167807 */ /* 0x000fe40005800000 */
[----:B------:R-:W-:Y:S02]  /*24c0*/  ISETP.GT.AND P3, PT, R21, -0x1, PT ;  /* 0xffffffff1500780c */ /* 0x000fe40003f64270 */
[----:B------:R-:W-:Y:S02]  /*24d0*/  SEL R21, RZ, 0x1, !P4 ;  /* 0x00000001ff157807 */ /* 0x000fe40006000000 */
[----:B------:R-:W-:Y:S02]  /*24e0*/  ISETP.GT.AND P4, PT, R20, -0x1, PT ;  /* 0xffffffff1400780c */ /* 0x000fe40003f84270 */
[----:B------:R-:W-:-:S02]  /*24f0*/  IADD3.X R23, PT, PT, RZ, R10, RZ, P6, P5 ;  /* 0x0000000aff177210 */ /* 0x000fc400037ea4ff */
[----:B------:R-:W-:Y:S02]  /*2500*/  IADD3 R20, P5, P6, R21, R26, R22 ;  /* 0x0000001a15147210 */ /* 0x000fe40007ebe016 */
[----:B------:R-:W-:Y:S02]  /*2510*/  SEL R21, RZ, 0x1, !P3 ;  /* 0x00000001ff157807 */ /* 0x000fe40005800000 */
[----:B------:R-:W-:Y:S02]  /*2520*/  SEL R10, RZ, 0x1, !P4 ;  /* 0x00000001ff0a7807 */ /* 0x000fe40006000000 */
[----:B------:R-:W-:Y:S02]  /*2530*/  ISETP.GT.AND P3, PT, R18, -0x1, PT ;  /* 0xffffffff1200780c */ /* 0x000fe40003f64270 */
[----:B------:R-:W-:Y:S02]  /*2540*/  ISETP.GT.AND P4, PT, R19, -0x1, PT ;  /* 0xffffffff1300780c */ /* 0x000fe40003f84270 */
[----:B------:R-:W-:-:S02]  /*2550*/  IADD3.X R22, PT, PT, RZ, R23, RZ, P2, P1 ;  /* 0x00000017ff167210 */ /* 0x000fc400017e24ff */
[----:B------:R-:W-:Y:S02]  /*2560*/  IADD3 R18, P2, P1, R10, R20, R21 ;  /* 0x000000140a127210 */ /* 0x000fe4000795e015 */
[----:B------:R-:W-:Y:S02]  /*2570*/  SEL R19, RZ, 0x1, !P3 ;  /* 0x00000001ff137807 */ /* 0x000fe40005800000 */
[----:B------:R-:W-:Y:S02]  /*2580*/  SEL R10, RZ, 0x1, !P4 ;  /* 0x00000001ff0a7807 */ /* 0x000fe40006000000 */
[----:B------:R-:W-:Y:S02]  /*2590*/  IADD3.X R20, PT, PT, RZ, R22, RZ, P5, P6 ;  /* 0x00000016ff147210 */ /* 0x000fe40002fec4ff */
[----:B------:R-:W-:Y:S01]  /*25a0*/  ISETP.GT.AND P4, PT, R17, -0x1, PT ;  /* 0xffffffff1100780c */ /* 0x000fe20003f84270 */
[----:B------:R-:W-:-:S03]  /*25b0*/  VIADD R5, R5, 0x10 ;  /* 0x0000001005057836 */ /* 0x000fc60000000000 */
[----:B------:R-:W-:Y:S01]  /*25c0*/  SEL R17, RZ, 0x1, !P4 ;  /* 0x00000001ff117807 */ /* 0x000fe20006000000 */
[----:B------:R-:W-:Y:S01]  /*25d0*/  VIADD R4, R4, 0x2000 ;  /* 0x0000200004047836 */ /* 0x000fe20000000000 */
[----:B---3--:R-:W-:Y:S02]  /*25e0*/  ISETP.GT.AND P3, PT, R16, -0x1, PT ;  /* 0xffffffff1000780c */ /* 0x008fe40003f64270 */
[----:B------:R-:W-:Y:S02]  /*25f0*/  IADD3 R16, P5, P6, R10, R18, R19 ;  /* 0x000000120a107210 */ /* 0x000fe40007ebe013 */
[----:B------:R-:W-:Y:S02]  /*2600*/  SEL R10, RZ, 0x1, !P3 ;  /* 0x00000001ff0a7807 */ /* 0x000fe40005800000 */
[----:B----4-:R-:W-:Y:S02]  /*2610*/  ISETP.GT.AND P3, PT, R15, -0x1, PT ;  /* 0xffffffff0f00780c */ /* 0x010fe40003f64270 */
[----:B--2---:R-:W-:-:S02]  /*2620*/  ISETP.GT.AND P4, PT, R14, -0x1, PT ;  /* 0xffffffff0e00780c */ /* 0x004fc40003f84270 */
[----:B------:R-:W-:Y:S02]  /*2630*/  SEL R15, RZ, 0x1, !P3 ;  /* 0x00000001ff0f7807 */ /* 0x000fe40005800000 */
[----:B-----5:R-:W-:Y:S02]  /*2640*/  ISETP.GT.AND P3, PT, R6, -0x1, PT ;  /* 0xffffffff0600780c */ /* 0x020fe40003f64270 */
[----:B------:R-:W-:Y:S02]  /*2650*/  IADD3.X R18, PT, PT, RZ, R20, RZ, P2, P1 ;  /* 0x00000014ff127210 */ /* 0x000fe400017e24ff */
[----:B------:R-:W-:Y:S02]  /*2660*/  IADD3 R14, P2, P1, R10, R16, R17 ;  /* 0x000000100a0e7210 */ /* 0x000fe4000795e011 */
[----:B------:R-:W-:Y:S02]  /*2670*/  SEL R6, RZ, 0x1, !P3 ;  /* 0x00000001ff067807 */ /* 0x000fe40005800000 */
[----:B------:R-:W-:-:S02]  /*2680*/  SEL R10, RZ, 0x1, !P4 ;  /* 0x00000001ff0a7807 */ /* 0x000fc40006000000 */
[----:B------:R-:W-:Y:S02]  /*2690*/  ISETP.NE.AND P3, PT, R5, RZ, PT ;  /* 0x000000ff0500720c */ /* 0x000fe40003f65270 */
[----:B------:R-:W-:Y:S02]  /*26a0*/  ISETP.GT.AND P4, PT, R13, -0x1, PT ;  /* 0xffffffff0d00780c */ /* 0x000fe40003f84270 */
[----:B------:R-:W-:Y:S02]  /*26b0*/  IADD3.X R16, PT, PT, RZ, R18, RZ, P5, P6 ;  /* 0x00000012ff107210 */ /* 0x000fe40002fec4ff */
        /* <DEDUP_REMOVED lines=9> */
.L_x_432:
[----:B------:R-:W-:Y:S05]  /*2750*/  BSYNC.RECONVERGENT B2 ;  /* 0x0000000000027941 */ /* 0x000fea0003800200 */
.L_x_431:
[----:B------:R-:W-:Y:S05]  /*2760*/  @!P0 BRA `(.L_x_430) ;  /* 0x00000004006c8947 */ /* 0x000fea0003800000 */
[----:B------:R-:W-:Y:S01]  /*2770*/  ISETP.GE.U32.AND P1, PT, R25, 0x8, PT ;  /* 0x000000081900780c */ /* 0x000fe20003f26070 */
[----:B------:R-:W-:Y:S01]  /*2780*/  BSSY.RECONVERGENT B2, `(.L_x_434) ;  /* 0x0000029000027945 */ /* 0x000fe20003800200 */
[----:B------:R-:W-:-:S04]  /*2790*/  LOP3.LUT R19, R24, 0x7, RZ, 0xc0, !PT ;  /* 0x0000000718137812 */ /* 0x000fc800078ec0ff */
[----:B------:R-:W-:-:S07]  /*27a0*/  ISETP.NE.AND P0, PT, R19, RZ, PT ;  /* 0x000000ff1300720c */ /* 0x000fce0003f05270 */
[----:B------:R-:W-:Y:S06]  /*27b0*/  @!P1 BRA `(.L_x_435) ;  /* 0x0000000000949947 */ /* 0x000fec0003800000 */
[----:B------:R-:W-:-:S05]  /*27c0*/  IADD3 R3, P1, PT, R4, R7, RZ ;  /* 0x0000000704037210 */ /* 0x000fca0007f3e0ff */
[----:B------:R-:W-:Y:S01]  /*27d0*/  IMAD.X R14, RZ, RZ, R8, P1 ;  /* 0x000000ffff0e7224 */ /* 0x000fe200008e0608 */
[----:B------:R-:W-:-:S04]  /*27e0*/  LEA R2, P1, R3, UR6, 0x2 ;  /* 0x0000000603027c11 */ /* 0x000fc8000f8210ff */
        /* <DEDUP_REMOVED lines=34> */
.L_x_435:
[----:B------:R-:W-:Y:S05]  /*2a10*/  BSYNC.RECONVERGENT B2 ;  /* 0x0000000000027941 */ /* 0x000fea0003800200 */
.L_x_434:
[----:B------:R-:W-:Y:S05]  /*2a20*/  @!P0 BRA `(.L_x_430) ;  /* 0x0000000000bc8947 */ /* 0x000fea0003800000 */
[----:B------:R-:W-:Y:S01]  /*2a30*/  ISETP.GE.U32.AND P1, PT, R19, 0x4, PT ;  /* 0x000000041300780c */ /* 0x000fe20003f26070 */
[----:B------:R-:W-:Y:S01]  /*2a40*/  BSSY.RECONVERGENT B2, `(.L_x_436) ;  /* 0x0000018000027945 */ /* 0x000fe20003800200 */
[----:B------:R-:W-:-:S11]  /*2a50*/  LOP3.LUT P0, RZ, R24, 0x3, RZ, 0xc0, !PT ;  /* 0x0000000318ff7812 */ /* 0x000fd6000780c0ff */
[----:B------:R-:W-:Y:S05]  /*2a60*/  @!P1 BRA `(.L_x_437) ;  /* 0x0000000000549947 */ /* 0x000fea0003800000 */
[----:B------:R-:W-:-:S05]  /*2a70*/  IADD3 R3, P1, PT, R4, R7, RZ ;  /* 0x0000000704037210 */ /* 0x000fca0007f3e0ff */
[----:B------:R-:W-:Y:S01]  /*2a80*/  IMAD.X R8, RZ, RZ, R8, P1 ;  /* 0x000000ffff087224 */ /* 0x000fe200008e0608 */
[----:B------:R-:W-:-:S04]  /*2a90*/  LEA R2, P1, R3, UR6, 0x2 ;  /* 0x0000000603027c11 */ /* 0x000fc8000f8210ff */
        /* <DEDUP_REMOVED lines=18> */
.L_x_437:
[----:B------:R-:W-:Y:S05]  /*2bc0*/  BSYNC.RECONVERGENT B2 ;  /* 0x0000000000027941 */ /* 0x000fea0003800200 */
.L_x_436:
[----:B------:R-:W-:Y:S05]  /*2bd0*/  @!P0 BRA `(.L_x_430) ;  /* 0x0000000000508947 */ /* 0x000fea0003800000 */
[----:B------:R-:W-:Y:S02]  /*2be0*/  LOP3.LUT R2, R9, 0xffff, RZ, 0xc0, !PT ;  /* 0x0000ffff09027812 */ /* 0x000fe400078ec0ff */
[----:B------:R-:W-:Y:S02]  /*2bf0*/  IADD3 R4, P0, PT, R4, R11, RZ ;  /* 0x0000000b04047210 */ /* 0x000fe40007f1e0ff */
[----:B------:R-:W-:Y:S02]  /*2c00*/  LEA.HI R2, R2, 0x1, RZ, 0x17 ;  /* 0x0000000102027811 */ /* 0x000fe400078fb8ff */
[----:B------:R-:W-:Y:S01]  /*2c10*/  LEA R7, P1, R4, UR6, 0x2 ;  /* 0x0000000604077c11 */ /* 0x000fe2000f8210ff */
[----:B------:R-:W-:Y:S01]  /*2c20*/  IMAD.X R3, RZ, RZ, R12, P0 ;  /* 0x000000ffff037224 */ /* 0x000fe200000e060c */
[----:B------:R-:W-:-:S04]  /*2c30*/  LOP3.LUT R2, R2, 0x3, RZ, 0xc0, !PT ;  /* 0x0000000302027812 */ /* 0x000fc800078ec0ff */
[----:B------:R-:W-:Y:S01]  /*2c40*/  LEA.HI.X R8, R4, UR7, R3, 0x2, P1 ;  /* 0x0000000704087c11 */ /* 0x000fe200088f1403 */
[----:B------:R-:W-:-:S07]  /*2c50*/  IMAD.MOV R4, RZ, RZ, -R2 ;  /* 0x000000ffff047224 */ /* 0x000fce00078e0a02 */
.L_x_438:
[----:B------:R-:W-:Y:S02]  /*2c60*/  IMAD.MOV.U32 R2, RZ, RZ, R7 ;  /* 0x000000ffff027224 */ /* 0x000fe400078e0007 */
[----:B------:R-:W-:-:S05]  /*2c70*/  IMAD.MOV.U32 R3, RZ, RZ, R8 ;  /* 0x000000ffff037224 */ /* 0x000fca00078e0008 */
[----:B------:R-:W2:Y:S01]  /*2c80*/  LDG.E R2, desc[UR8][R2.64] ;  /* 0x0000000802027981 */ /* 0x000ea2000c1e1900 */
[----:B------:R-:W-:Y:S01]  /*2c90*/  VIADD R4, R4, 0x1 ;  /* 0x0000000104047836 */ /* 0x000fe20000000000 */
[----:B------:R-:W-:-:S05]  /*2ca0*/  IADD3 R7, P2, PT, R7, 0x800, RZ ;  /* 0x0000080007077810 */ /* 0x000fca0007f5e0ff */
[----:B------:R-:W-:Y:S01]  /*2cb0*/  IMAD.X R8, RZ, RZ, R8, P2 ;  /* 0x000000ffff087224 */ /* 0x000fe200010e0608 */
[----:B--2---:R-:W-:-:S04]  /*2cc0*/  ISETP.GT.AND P0, PT, R2, -0x1, PT ;  /* 0xffffffff0200780c */ /* 0x004fc80003f04270 */
[----:B------:R-:W-:Y:S02]  /*2cd0*/  SEL R5, RZ, 0x1, !P0 ;  /* 0x00000001ff057807 */ /* 0x000fe40004000000 */
[----:B------:R-:W-:Y:S02]  /*2ce0*/  ISETP.NE.AND P0, PT, R4, RZ, PT ;  /* 0x000000ff0400720c */ /* 0x000fe40003f05270 */
[----:B------:R-:W-:-:S05]  /*2cf0*/  IADD3 R6, P1, PT, R6, R5, RZ ;  /* 0x0000000506067210 */ /* 0x000fca0007f3e0ff */
[----:B------:R-:W-:-:S06]  /*2d00*/  IMAD.X R10, RZ, RZ, R10, P1 ;  /* 0x000000ffff0a7224 */ /* 0x000fcc00008e060a */
[----:B------:R-:W-:Y:S05]  /*2d10*/  @P0 BRA `(.L_x_438) ;  /* 0xfffffffc00d00947 */ /* 0x000fea000383ffff */
.L_x_430:
[----:B------:R-:W-:Y:S05]  /*2d20*/  BSYNC.RECONVERGENT B1 ;  /* 0x0000000000017941 */ /* 0x000fea0003800200 */
.L_x_427:
[----:B------:R-:W0:Y:S01]  /*2d30*/  S2R R9, SR_LANEID ;  /* 0x0000000000097919 */ /* 0x000e220000000000 */
[----:B------:R-:W1:Y:S04]  /*2d40*/  SHFL.DOWN PT, R2, R6, 0x1, 0x1f ;  /* 0x08201f0006027f89 */ /* 0x000e6800000e0000 */
[----:B------:R-:W2:Y:S01]  /*2d50*/  SHFL.DOWN PT, R3, R10, 0x1, 0x1f ;  /* 0x08201f000a037f89 */ /* 0x000ea200000e0000 */
[C---:B0-----:R-:W-:Y:S02]  /*2d60*/  ISETP.GT.AND P1, PT, R9.reuse, 0x1e, PT ;  /* 0x0000001e0900780c */ /* 0x041fe40003f24270 */
[----:B------:R-:W-:Y:S02]  /*2d70*/  ISETP.NE.AND P2, PT, R9, RZ, PT ;  /* 0x000000ff0900720c */ /* 0x000fe40003f45270 */
[----:B-1----:R-:W-:-:S02]  /*2d80*/  SEL R7, R2, RZ, !P1 ;  /* 0x000000ff02077207 */ /* 0x002fc40004800000 */
[----:B--2---:R-:W-:Y:S02]  /*2d90*/  SEL R3, R3, RZ, !P1 ;  /* 0x000000ff03037207 */ /* 0x004fe40004800000 */
[----:B------:R-:W-:Y:S02]  /*2da0*/  IADD3 R7, P0, PT, R6, R7, RZ ;  /* 0x0000000706077210 */ /* 0x000fe40007f1e0ff */
[----:B------:R-:W-:-:S03]  /*2db0*/  ISETP.GT.AND P1, PT, R9, 0x1d, PT ;  /* 0x0000001d0900780c */ /* 0x000fc60003f24270 */
[----:B------:R-:W-:Y:S01]  /*2dc0*/  IMAD.X R8, R10, 0x1, R3, P0 ;  /* 0x000000010a087824 */ /* 0x000fe200000e0603 */
[----:B------:R-:W0:Y:S04]  /*2dd0*/  SHFL.DOWN PT, R2, R7, 0x2, 0x1f ;  /* 0x08401f0007027f89 */ /* 0x000e2800000e0000 */
[----:B------:R-:W1:Y:S01]  /*2de0*/  SHFL.DOWN PT, R3, R8, 0x2, 0x1f ;  /* 0x08401f0008037f89 */ /* 0x000e6200000e0000 */
[----:B------:R-:W2:Y:S01]  /*2df0*/  S2R R10, SR_TID.X ;  /* 0x00000000000a7919 */ /* 0x000ea20000002100 */
[----:B0-----:R-:W-:-:S04]  /*2e00*/  SEL R2, R2, RZ, !P1 ;  /* 0x000000ff02027207 */ /* 0x001fc80004800000 */
[----:B------:R-:W-:Y:S02]  /*2e10*/  IADD3 R5, P0, PT, R2, R7, RZ ;  /* 0x0000000702057210 */ /* 0x000fe40007f1e0ff */
[----:B-1----:R-:W-:Y:S02]  /*2e20*/  SEL R3, R3, RZ, !P1 ;  /* 0x000000ff03037207 */ /* 0x002fe40004800000 */
[----:B------:R-:W-:Y:S01]  /*2e30*/  ISETP.GT.AND P1, PT, R9, 0x1b, PT ;  /* 0x0000001b0900780c */ /* 0x000fe20003f24270 */
[----:B------:R-:W0:Y:S02]  /*2e40*/  SHFL.DOWN PT, R2, R5, 0x4, 0x1f ;  /* 0x08801f0005027f89 */ /* 0x000e2400000e0000 */
[----:B------:R-:W-:Y:S02]  /*2e50*/  IMAD.X R4, R3, 0x1, R8, P0 ;  /* 0x0000000103047824 */ /* 0x000fe400000e0608 */
[----:B------:R-:W1:Y:S03]  /*2e60*/  @!P2 S2R R8, SR_CgaCtaId ;  /* 0x000000000008a919 */ /* 0x000e660000008800 */
[----:B------:R-:W3:Y:S01]  /*2e70*/  SHFL.DOWN PT, R3, R4, 0x4, 0x1f ;  /* 0x08801f0004037f89 */ /* 0x000ee200000e0000 */
[----:B0-----:R-:W-:-:S04]  /*2e80*/  SEL R2, R2, RZ, !P1 ;  /* 0x000000ff02027207 */ /* 0x001fc80004800000 */
[----:B------:R-:W-:Y:S02]  /*2e90*/  IADD3 R7, P0, PT, R2, R5, RZ ;  /* 0x0000000502077210 */ /* 0x000fe40007f1e0ff */
[----:B---3--:R-:W-:-:S03]  /*2ea0*/  SEL R3, R3, RZ, !P1 ;  /* 0x000000ff03037207 */ /* 0x008fc60004800000 */
[----:B------:R-:W0:Y:S01]  /*2eb0*/  SHFL.DOWN PT, R2, R7, 0x8, 0x1f ;  /* 0x09001f0007027f89 */ /* 0x000e2200000e0000 */
[----:B------:R-:W-:Y:S01]  /*2ec0*/  ISETP.GT.AND P1, PT, R9, 0x17, PT ;  /* 0x000000170900780c */ /* 0x000fe20003f24270 */
[----:B------:R-:W-:-:S05]  /*2ed0*/  IMAD.X R6, R3, 0x1, R4, P0 ;  /* 0x0000000103067824 */ /* 0x000fca00000e0604 */
[----:B------:R-:W3:Y:S01]  /*2ee0*/  SHFL.DOWN PT, R3, R6, 0x8, 0x1f ;  /* 0x09001f0006037f89 */ /* 0x000ee200000e0000 */
[----:B0-----:R-:W-:-:S04]  /*2ef0*/  SEL R2, R2, RZ, !P1 ;  /* 0x000000ff02027207 */ /* 0x001fc80004800000 */
[----:B------:R-:W-:Y:S02]  /*2f00*/  IADD3 R5, P0, PT, R2, R7, RZ ;  /* 0x0000000702057210 */ /* 0x000fe40007f1e0ff */
[----:B------:R-:W-:Y:S02]  /*2f10*/  @!P2 MOV R7, 0x400 ;  /* 0x000004000007a802 */ /* 0x000fe40000000f00 */
[----:B---3--:R-:W-:Y:S01]  /*2f20*/  SEL R3, R3, RZ, !P1 ;  /* 0x000000ff03037207 */ /* 0x008fe20004800000 */
[----:B------:R-:W0:Y:S01]  /*2f30*/  SHFL.DOWN PT, R2, R5, 0x10, 0x1f ;  /* 0x0a001f0005027f89 */ /* 0x000e2200000e0000 */
[----:B------:R-:W-:Y:S02]  /*2f40*/  ISETP.GT.AND P1, PT, R9, 0xf, PT ;  /* 0x0000000f0900780c */ /* 0x000fe40003f24270 */
[----:B-1----:R-:W-:Y:S01]  /*2f50*/  @!P2 LEA R7, R8, R7, 0x18 ;  /* 0x000000070807a211 */ /* 0x002fe200078ec0ff */
[----:B------:R-:W-:Y:S01]  /*2f60*/  IMAD.X R4, R3, 0x1, R6, P0 ;  /* 0x0000000103047824 */ /* 0x000fe200000e0606 */
[----:B--2---:R-:W-:-:S04]  /*2f70*/  @!P2 SHF.R.U32.HI R6, RZ, 0x2, R10 ;  /* 0x00000002ff06a819 */ /* 0x004fc8000001160a */
[----:B------:R-:W1:Y:S01]  /*2f80*/  SHFL.DOWN PT, R3, R4, 0x10, 0x1f ;  /* 0x0a001f0004037f89 */ /* 0x000e6200000e0000 */
[----:B------:R-:W-:-:S05]  /*2f90*/  @!P2 LOP3.LUT R6, R6, 0xf8, RZ, 0xc0, !PT ;  /* 0x000000f80606a812 */ /* 0x000fca00078ec0ff */
[----:B------:R-:W-:Y:S01]  /*2fa0*/  @!P2 IMAD.IADD R7, R6, 0x1, R7 ;  /* 0x000000010607a824 */ /* 0x000fe200078e0207 */
[----:B0-----:R-:W-:-:S04]  /*2fb0*/  SEL R2, R2, RZ, !P1 ;  /* 0x000000ff02027207 */ /* 0x001fc80004800000 */
[----:B------:R-:W-:Y:S02]  /*2fc0*/  IADD3 R2, P0, PT, R2, R5, RZ ;  /* 0x0000000502027210 */ /* 0x000fe40007f1e0ff */
[----:B-1----:R-:W-:-:S05]  /*2fd0*/  SEL R3, R3, RZ, !P1 ;  /* 0x000000ff03037207 */ /* 0x002fca0004800000 */
[----:B------:R-:W-:Y:S01]  /*2fe0*/  IMAD.X R3, R3, 0x1, R4, P0 ;  /* 0x0000000103037824 */ /* 0x000fe200000e0604 */
[----:B------:R-:W-:-:S04]  /*2ff0*/  ISETP.NE.AND P0, PT, R10, RZ, PT ;  /* 0x000000ff0a00720c */ /* 0x000fc80003f05270 */
[----:B------:R0:W-:Y:S01]  /*3000*/  @!P2 STS.64 [R7+0x10], R2 ;  /* 0x000010020700a388 */ /* 0x0001e20000000a00 */
[----:B------:R-:W-:Y:S08]  /*3010*/  BAR.SYNC.DEFER_BLOCKING 0x0 ;  /* 0x0000000000007b1d */ /* 0x000ff00000010000 */
[----:B------:R-:W-:Y:S05]  /*3020*/  @P0 BRA `(.L_x_426) ;  /* 0x00000000006c0947 */ /* 0x000fea0003800000 */
[----:B------:R-:W1:Y:S01]  /*3030*/  S2UR UR5, SR_CgaCtaId ;  /* 0x00000000000579c3 */ /* 0x000e620000008800 */
[----:B------:R-:W-:Y:S02]  /*3040*/  UMOV UR4, 0x400 ;  /* 0x0000040000047882 */ /* 0x000fe40000000000 */
[----:B-1----:R-:W-:-:S09]  /*3050*/  ULEA UR4, UR5, UR4, 0x18 ;  /* 0x0000000405047291 */ /* 0x002fd2000f8ec0ff */
[----:B------:R-:W-:Y:S04]  /*3060*/  LDS.64 R8, [UR4+0x18] ;  /* 0x00001804ff087984 */ /* 0x000fe80008000a00 */
[----:B------:R-:W1:Y:S04]  /*3070*/  LDS.128 R24, [UR4+0x20] ;  /* 0x00002004ff187984 */ /* 0x000e680008000c00 */
[----:B0-----:R-:W0:Y:S04]  /*3080*/  LDS.128 R4, [UR4+0x30] ;  /* 0x00003004ff047984 */ /* 0x001e280008000c00 */
[----:B------:R-:W2:Y:S04]  /*3090*/  LDS.128 R20, [UR4+0x40] ;  /* 0x00004004ff147984 */ /* 0x000ea80008000c00 */
[----:B------:R-:W3:Y:S04]  /*30a0*/  LDS.128 R16, [UR4+0x50] ;  /* 0x00005004ff107984 */ /* 0x000ee80008000c00 */
[----:B------:R-:W4:Y:S01]  /*30b0*/  LDS.128 R12, [UR4+0x60] ;  /* 0x00006004ff0c7984 */ /* 0x000f220008000c00 */
[----:B-1----:R-:W-:-:S04]  /*30c0*/  IADD3 R11, P1, P2, R24, R8, R2 ;  /* 0x00000008180b7210 */ /* 0x002fc80007a3e002 */
[----:B------:R-:W-:Y:S02]  /*30d0*/  IADD3.X R25, PT, PT, R25, R9, R3, P1, P2 ;  /* 0x0000000919197210 */ /* 0x000fe40000fe4403 */
[----:B0-----:R-:W-:Y:S02]  /*30e0*/  IADD3 R3, P1, P2, R4, R11, R26 ;  /* 0x0000000b04037210 */ /* 0x001fe40007a3e01a */
        /* <DEDUP_REMOVED lines=14> */
[----:B------:R-:W-:-:S07]  /*31d0*/  IMAD.X R3, R3, 0x1, R27, P3 ;  /* 0x0000000103037824 */ /* 0x000fce00018e061b */
.L_x_426:
[----:B------:R-:W-:Y:S05]  /*31e0*/  BSYNC.RECONVERGENT B0 ;  /* 0x0000000000007941 */ /* 0x000fea0003800200 */
.L_x_411:
[----:B------:R-:W-:Y:S05]  /*31f0*/  @P0 EXIT ;  /* 0x000000000000094d */ /* 0x000fea0003800000 */
[----:B--2---:R-:W2:Y:S02]  /*3200*/  LDC.64 R4, c[0x0][0x390] ;  /* 0x0000e400ff047b82 */ /* 0x004ea40000000a00 */
[----:B--2---:R-:W-:-:S05]  /*3210*/  IMAD.WIDE.U32 R4, R0, 0x8, R4 ;  /* 0x0000000800047825 */ /* 0x004fca00078e0004 */
[----:B------:R-:W-:Y:S01]  /*3220*/  STG.E.64 desc[UR8][R4.64], R2 ;  /* 0x0000000204007986 */ /* 0x000fe2000c101b08 */
[----:B------:R-:W-:Y:S05]  /*3230*/  EXIT ;  /* 0x000000000000794d */ /* 0x000fea0003800000 */
.L_x_439:
        /* <DEDUP_REMOVED lines=12> */
.L_x_2726:


//--------------------- .text._ZN3cub18CUB_300001_SM_10006detail6reduce28DeviceReduceSingleTileKernelINS2_10policy_hubIlyN4cuda3std3__44plusIlEEE10Policy1000EN6thrust24THRUST_300001_SM_1000_NS18transform_iteratorI10is_coloredNSD_10device_ptrIiEEllEEPlyS9_llNS7_10__identityEEEvT0_T1_T2_T3_T4_T6_ --------------------------
	.section	.text._ZN3cub18CUB_300001_SM_10006detail6reduce28DeviceReduceSingleTileKernelINS2_10policy_hubIlyN4cuda3std3__44plusIlEEE10Policy1000EN6thrust24THRUST_300001_SM_1000_NS18transform_iteratorI10is_coloredNSD_10device_ptrIiEEllEEPlyS9_llNS7_10__identityEEEvT0_T1_T2_T3_T4_T6_,"ax",@progbits
	.align	128
        .global         _ZN3cub18CUB_300001_SM_10006detail6reduce28DeviceReduceSingleTileKernelINS2_10policy_hubIlyN4cuda3std3__44plusIlEEE10Policy1000EN6thrust24THRUST_300001_SM_1000_NS18transform_iteratorI10is_coloredNSD_10device_ptrIiEEllEEPlyS9_llNS7_10__identityEEEvT0_T1_T2_T3_T4_T6_
        .type           _ZN3cub18CUB_300001_SM_10006detail6reduce28DeviceReduceSingleTileKernelINS2_10policy_hubIlyN4cuda3std3__44plusIlEEE10Policy1000EN6thrust24THRUST_300001_SM_1000_NS18transform_iteratorI10is_coloredNSD_10device_ptrIiEEllEEPlyS9_llNS7_10__identityEEEvT0_T1_T2_T3_T4_T6_,@function
        .size           _ZN3cub18CUB_300001_SM_10006detail6reduce28DeviceReduceSingleTileKernelINS2_10policy_hubIlyN4cuda3std3__44plusIlEEE10Policy1000EN6thrust24THRUST_300001_SM_1000_NS18transform_iteratorI10is_coloredNSD_10device_ptrIiEEllEEPlyS9_llNS7_10__identityEEEvT0_T1_T2_T3_T4_T6_,(.L_x_2727 - _ZN3cub18CUB_300001_SM_10006detail6reduce28DeviceReduceSingleTileKernelINS2_10policy_hubIlyN4cuda3std3__44plusIlEEE10Policy1000EN6thrust24THRUST_300001_SM_1000_NS18transform_iteratorI10is_coloredNSD_10device_ptrIiEEllEEPlyS9_llNS7_10__identityEEEvT0_T1_T2_T3_T4_T6_)
        .other          _ZN3cub18CUB_300001_SM_10006detail6reduce28DeviceReduceSingleTileKernelINS2_10policy_hubIlyN4cuda3std3__44plusIlEEE10Policy1000EN6thrust24THRUST_300001_SM_1000_NS18transform_iteratorI10is_coloredNSD_10device_ptrIiEEllEEPlyS9_llNS7_10__identityEEEvT0_T1_T2_T3_T4_T6_,@"STO_CUDA_ENTRY STV_DEFAULT"
_ZN3cub18CUB_300001_SM_10006detail6reduce28DeviceReduceSingleTileKernelINS2_10policy_hubIlyN4cuda3std3__44plusIlEEE10Policy1000EN6thrust24THRUST_300001_SM_1000_NS18transform_iteratorI10is_coloredNSD_10device_ptrIiEEllEEPlyS9_llNS7_10__identityEEEvT0_T1_T2_T3_T4_T6_:
.text._ZN3cub18CUB_300001_SM_10006detail6reduce28DeviceReduceSingleTileKernelINS2_10policy_hubIlyN4cuda3std3__44plusIlEEE10Policy1000EN6thrust24THRUST_300001_SM_1000_NS18transform_iteratorI10is_coloredNSD_10device_ptrIiEEllEEPlyS9_llNS7_10__identityEEEvT0_T1_T2_T3_T4_T6_:
[----:B------:R-:W-:Y:S01]  /*0000*/  LDC R1, c[0x0][0x37c] ;  /* 0x0000df00ff017b82 */ /* 0x000fe20000000800 */
[----:B------:R-:W0:Y:S01]  /*0010*/  LDCU.64 UR4, c[0x0][0x398] ;  /* 0x00007300ff0477ac */ /* 0x000e220008000a00 */
[----:B------:R-:W1:Y:S01]  /*0020*/  LDCU.64 UR6, c[0x0][0x358] ;  /* 0x00006b00ff0677ac */ /* 0x000e620008000a00 */
[----:B0-----:R-:W-:Y:S02]  /*0030*/  IMAD.U32 R16, RZ, RZ, UR4 ;  /* 0x00000004ff107e24 */ /* 0x001fe4000f8e00ff */
[----:B------:R-:W-:-:S03]  /*0040*/  IMAD.U32 R0, RZ, RZ, UR5 ;  /* 0x00000005ff007e24 */ /* 0x000fc6000f8e00ff */
[----:B------:R-:W-:-:S04]  /*0050*/  ISETP.NE.U32.AND P0, PT, R16, RZ, PT ;  /* 0x000000ff1000720c */ /* 0x000fc80003f05070 */
[----:B------:R-:W-:-:S13]  /*0060*/  ISETP.NE.AND.EX P0, PT, R0, RZ, PT, P0 ;  /* 0x000000ff0000720c */ /* 0x000fda0003f05300 */
[----:B-1----:R-:W-:Y:S05]  /*0070*/  @P0 BRA `(.L_x_440) ;  /* 0x00000000001c0947 */ /* 0x002fea0003800000 */
[----:B------:R-:W0:Y:S02]  /*0080*/  S2R R0, SR_TID.X ;  /* 0x0000000000007919 */ /* 0x000e240000002100 */
[----:B0-----:R-:W-:-:S13]  /*0090*/  ISETP.NE.AND P0, PT, R0, RZ, PT ;  /* 0x000000ff0000720c */ /* 0x001fda0003f05270 */
[----:B------:R-:W-:Y:S05]  /*00a0*/  @P0 EXIT ;  /* 0x000000000000094d */ /* 0x000fea0003800000 */
[----:B------:R-:W0:Y:S08]  /*00b0*/  LDC.64 R2, c[0x0][0x390] ;  /* 0x0000e400ff027b82 */ /* 0x000e300000000a00 */
[----:B------:R-:W0:Y:S02]  /*00c0*/  LDC.64 R4, c[0x0][0x3a8] ;  /* 0x0000ea00ff047b82 */ /* 0x000e240000000a00 */
[----:B0-----:R-:W-:Y:S01]  /*00d0*/  STG.E.64 desc[UR6][R2.64], R4 ;  /* 0x0000000402007986 */ /* 0x001fe2000c101b06 */
[----:B------:R-:W-:Y:S05]  /*00e0*/  EXIT ;  /* 0x000000000000794d */ /* 0x000fea0003800000 */
.L_x_440:
[----:B------:R-:W-:Y:S01]  /*00f0*/  ISETP.GT.U32.AND P0, PT, R16, 0xdff, PT ;  /* 0x00000dff1000780c */ /* 0x000fe20003f04070 */
[----:B------:R-:W-:Y:S03]  /*0100*/  BSSY.RECONVERGENT B0, `(.L_x_441) ;  /* 0x00002f2000007945 */ /* 0x000fe60003800200 */
[----:B------:R-:W-:-:S13]  /*0110*/  ISETP.GT.U32.AND.EX P0, PT, R0, RZ, PT, P0 ;  /* 0x000000ff0000720c */ /* 0x000fda0003f04100 */
[----:B------:R-:W-:Y:S05]  /*0120*/  @P0 BRA `(.L_x_442) ;  /* 0x00000018005c0947 */ /* 0x000fea0003800000 */
[----:B------:R-:W0:Y:S01]  /*0130*/  S2R R5, SR_TID.X ;  /* 0x0000000000057919 */ /* 0x000e220000002100 */
[----:B------:R-:W-:Y:S01]  /*0140*/  BSSY.RECONVERGENT B1, `(.L_x_443) ;  /* 0x000000c000017945 */ /* 0x000fe20003800200 */
[----:B------:R-:W-:Y:S02]  /*0150*/  CS2R R2, SRZ ;  /* 0x0000000000027805 */ /* 0x000fe4000001ff00 */
[----:B0-----:R-:W-:Y:S01]  /*0160*/  ISETP.GE.U32.AND P0, PT, R5, R16, PT ;  /* 0x000000100500720c */ /* 0x001fe20003f06070 */
[----:B------:R-:W-:-:S12]  /*0170*/  IMAD.MOV.U32 R7, RZ, RZ, R5 ;  /* 0x000000ffff077224 */ /* 0x000fd800078e0005 */
[----:B------:R-:W-:Y:S05]  /*0180*/  @P0 BRA `(.L_x_444) ;  /* 0x00000000001c0947 */ /* 0x000fea0003800000 */
[----:B------:R-:W0:Y:S02]  /*0190*/  LDC.64 R8, c[0x0][0x380] ;  /* 0x0000e000ff087b82 */ /* 0x000e240000000a00 */
[----:B0-----:R-:W-:-:S06]  /*01a0*/  IMAD.WIDE.U32 R8, R5, 0x4, R8 ;  /* 0x0000000405087825 */ /* 0x001fcc00078e0008 */
[----:B------:R-:W2:Y:S01]  /*01b0*/  LDG.E R8, desc[UR6][R8.64] ;  /* 0x0000000608087981 */ /* 0x000ea2000c1e1900 */
[----:B------:R-:W-:Y:S02]  /*01c0*/  VIADD R7, R5, 0x200 ;  /* 0x0000020005077836 */ /* 0x000fe40000000000 */
[----:B------:R-:W-:Y:S01]  /*01d0*/  IMAD.MOV.U32 R3, RZ, RZ, RZ ;  /* 0x000000ffff037224 */ /* 0x000fe200078e00ff */
[----:B--2---:R-:W-:-:S04]  /*01e0*/  ISETP.GT.AND P0, PT, R8, -0x1, PT ;  /* 0xffffffff0800780c */ /* 0x004fc80003f04270 */
[----:B------:R-:W-:-:S09]  /*01f0*/  SEL R2, RZ, 0x1, !P0 ;  /* 0x00000001ff027807 */ /* 0x000fd20004000000 */
.L_x_444:
[----:B------:R-:W-:Y:S05]  /*0200*/  BSYNC.RECONVERGENT B1 ;  /* 0x0000000000017941 */ /* 0x000fea0003800200 */
.L_x_443:
[----:B------:R-:W-:Y:S01]  /*0210*/  ISETP.GE.U32.AND P0, PT, R7, R16, PT ;  /* 0x000000100700720c */ /* 0x000fe20003f06070 */
[----:B------:R-:W-:-:S12]  /*0220*/  BSSY.RECONVERGENT B1, `(.L_x_445) ;  /* 0x00000a8000017945 */ /* 0x000fd80003800200 */
[----:B------:R-:W-:Y:S05]  /*0230*/  @P0 BRA `(.L_x_446) ;  /* 0x0000000800980947 */ /* 0x000fea0003800000 */
[----:B------:R-:W-:Y:S01]  /*0240*/  LOP3.LUT R9, RZ, R7, RZ, 0x33, !PT ;  /* 0x00000007ff097212 */ /* 0x000fe200078e33ff */
[----:B------:R-:W-:Y:S04]  /*0250*/  BSSY.RECONVERGENT B2, `(.L_x_447) ;  /* 0x0000053000027945 */ /* 0x000fe80003800200 */
[----:B------:R-:W-:-:S05]  /*0260*/  IMAD.IADD R9, R9, 0x1, R16 ;  /* 0x0000000109097824 */ /* 0x000fca00078e0210 */
[C---:B------:R-:W-:Y:S02]  /*0270*/  ISETP.GE.U32.AND P1, PT, R9.reuse, 0x1e00, PT ;  /* 0x00001e000900780c */ /* 0x040fe40003f26070 */
[----:B------:R-:W-:-:S04]  /*0280*/  LEA.HI R4, R9, 0x1, RZ, 0x17 ;  /* 0x0000000109047811 */ /* 0x000fc800078fb8ff */
[----:B------:R-:W-:-:S04]  /*0290*/  LOP3.LUT R26, R4, 0xf, RZ, 0xc0, !PT ;  /* 0x0000000f041a7812 */ /* 0x000fc800078ec0ff */
[----:B------:R-:W-:-:S03]  /*02a0*/  ISETP.NE.AND P0, PT, R26, RZ, PT ;  /* 0x000000ff1a00720c */ /* 0x000fc60003f05270 */
[----:B------:R-:W-:Y:S10]  /*02b0*/  @!P1 BRA `(.L_x_448) ;  /* 0x0000000400309947 */ /* 0x000ff40003800000 */
[----:B------:R-:W0:Y:S01]  /*02c0*/  LDC.64 R8, c[0x0][0x380] ;  /* 0x0000e000ff087b82 */ /* 0x000e220000000a00 */
[----:B------:R-:W-:-:S05]  /*02d0*/  LOP3.LUT R6, R4, 0xfffff0, RZ, 0xc0, !PT ;  /* 0x00fffff004067812 */ /* 0x000fca00078ec0ff */
[----:B------:R-:W-:Y:S02]  /*02e0*/  IMAD.MOV R6, RZ, RZ, -R6 ;  /* 0x000000ffff067224 */ /* 0x000fe400078e0a06 */
[----:B0-----:R-:W-:-:S03]  /*02f0*/  IMAD.WIDE.U32 R8, R7, 0x4, R8 ;  /* 0x0000000407087825 */ /* 0x001fc600078e0008 */
[----:B------:R-:W-:-:S05]  /*0300*/  IADD3 R8, P1, PT, R8, 0x4000, RZ ;  /* 0x0000400008087810 */ /* 0x000fca0007f3e0ff */
[----:B------:R-:W-:-:S08]  /*0310*/  IMAD.X R9, RZ, RZ, R9, P1 ;  /* 0x000000ffff097224 */ /* 0x000fd000008e0609 */
.L_x_449:
        /* <DEDUP_REMOVED lines=16> */
[----:B------:R-:W-:-:S02]  /*0420*/  VIADD R6, R6, 0x10 ;  /* 0x0000001006067836 */ /* 0x000fc40000000000 */
[----:B------:R-:W-:Y:S01]  /*0430*/  VIADD R7, R7, 0x2000 ;  /* 0x0000200007077836 */ /* 0x000fe20000000000 */
[----:B--2---:R-:W-:Y:S02]  /*0440*/  ISETP.GT.AND P1, PT, R27, -0x1, PT ;  /* 0xffffffff1b00780c */ /* 0x004fe40003f24270 */
[----:B---3--:R-:W-:Y:S02]  /*0450*/  ISETP.GT.AND P2, PT, R19, -0x1, PT ;  /* 0xffffffff1300780c */ /* 0x008fe40003f44270 */
[----:B------:R-:W-:Y:S02]  /*0460*/  SEL R27, RZ, 0x1, !P1 ;  /* 0x00000001ff1b7807 */ /* 0x000fe40004800000 */
[----:B------:R-:W-:Y:S02]  /*0470*/  SEL R19, RZ, 0x1, !P2 ;  /* 0x00000001ff137807 */ /* 0x000fe40005000000 */
[----:B----4-:R-:W-:Y:S02]  /*0480*/  ISETP.GT.AND P1, PT, R20, -0x1, PT ;  /* 0xffffffff1400780c */ /* 0x010fe40003f24270 */
[----:B-----5:R-:W-:-:S02]  /*0490*/  ISETP.GT.AND P2, PT, R21, -0x1, PT ;  /* 0xffffffff1500780c */ /* 0x020fc40003f44270 */
[----:B------:R-:W-:Y:S02]  /*04a0*/  IADD3 R2, P5, P6, R19, R2, R27 ;  /* 0x0000000213027210 */ /* 0x000fe40007ebe01b */
[----:B------:R-:W-:Y:S02]  /*04b0*/  SEL R19, RZ, 0x1, !P1 ;  /* 0x00000001ff137807 */ /* 0x000fe40004800000 */
[----:B------:R-:W-:Y:S02]  /*04c0*/  SEL R20, RZ, 0x1, !P2 ;  /* 0x00000001ff147807 */ /* 0x000fe40005000000 */
[----:B------:R-:W-:Y:S02]  /*04d0*/  ISETP.GT.AND P3, PT, R22, -0x1, PT ;  /* 0xffffffff1600780c */ /* 0x000fe40003f64270 */
[----:B------:R-:W-:Y:S02]  /*04e0*/  ISETP.GT.AND P4, PT, R23, -0x1, PT ;  /* 0xffffffff1700780c */ /* 0x000fe40003f84270 */
[----:B------:R-:W-:-:S02]  /*04f0*/  IADD3 R20, P2, P1, R20, R2, R19 ;  /* 0x0000000214147210 */ /* 0x000fc4000795e013 */
[----:B------:R-:W-:Y:S02]  /*0500*/  SEL R2, RZ, 0x1, !P3 ;  /* 0x00000001ff027807 */ /* 0x000fe40005800000 */
[----:B------:R-:W-:Y:S02]  /*0510*/  SEL R19, RZ, 0x1, !P4 ;  /* 0x00000001ff137807 */ /* 0x000fe40006000000 */
[----:B------:R-:W-:Y:S02]  /*0520*/  ISETP.GT.AND P3, PT, R24, -0x1, PT ;  /* 0xffffffff1800780c */ /* 0x000fe40003f64270 */
[----:B------:R-:W-:Y:S02]  /*0530*/  ISETP.GT.AND P4, PT, R25, -0x1, PT ;  /* 0xffffffff1900780c */ /* 0x000fe40003f84270 */
[----:B------:R-:W-:Y:S02]  /*0540*/  IADD3.X R21, PT, PT, RZ, R3, RZ, P5, P6 ;  /* 0x00000003ff157210 */ /* 0x000fe40002fec4ff */
        /* <DEDUP_REMOVED lines=26> */
[----:B------:R-:W-:Y:S02]  /*06f0*/  ISETP.NE.AND P3, PT, R6, RZ, PT ;  /* 0x000000ff0600720c */ /* 0x000fe40003f65270 */
[----:B------:R-:W-:Y:S02]  /*0700*/  SEL R3, RZ, 0x1, !P4 ;  /* 0x00000001ff037807 */ /* 0x000fe40006000000 */
[----:B------:R-:W-:Y:S02]  /*0710*/  IADD3.X R11, PT, PT, RZ, R11, RZ, P2, P1 ;  /* 0x0000000bff0b7210 */ /* 0x000fe400017e24ff */
[----:B------:R-:W-:Y:S02]  /*0720*/  IADD3 R2, P1, P2, R2, R10, R3 ;  /* 0x0000000a02027210 */ /* 0x000fe40007a3e003 */
[----:B------:R-:W-:-:S02]  /*0730*/  IADD3 R8, P4, PT, R8, 0x8000, RZ ;  /* 0x0000800008087810 */ /* 0x000fc40007f9e0ff */
[----:B------:R-:W-:-:S03]  /*0740*/  IADD3.X R3, PT, PT, RZ, R11, RZ, P5, P6 ;  /* 0x0000000bff037210 */ /* 0x000fc60002fec4ff */
[----:B------:R-:W-:Y:S01]  /*0750*/  IMAD.X R9, RZ, RZ, R9, P4 ;  /* 0x000000ffff097224 */ /* 0x000fe200020e0609 */
[----:B------:R-:W-:Y:S01]  /*0760*/  IADD3.X R3, PT, PT, RZ, R3, RZ, P1, P2 ;  /* 0x00000003ff037210 */ /* 0x000fe20000fe44ff */
[----:B------:R-:W-:Y:S06]  /*0770*/  @P3 BRA `(.L_x_449) ;  /* 0xfffffff800e83947 */ /* 0x000fec000383ffff */
.L_x_448:
[----:B------:R-:W-:Y:S05]  /*0780*/  BSYNC.RECONVERGENT B2 ;  /* 0x0000000000027941 */ /* 0x000fea0003800200 */
.L_x_447:
[----:B------:R-:W-:Y:S05]  /*0790*/  @!P0 BRA `(.L_x_446) ;  /* 0x0000000400408947 */ /* 0x000fea0003800000 */
[----:B------:R-:W-:Y:S01]  /*07a0*/  ISETP.GE.U32.AND P1, PT, R26, 0x8, PT ;  /* 0x000000081a00780c */ /* 0x000fe20003f26070 */
[----:B------:R-:W-:Y:S01]  /*07b0*/  BSSY.RECONVERGENT B2, `(.L_x_450) ;  /* 0x0000027000027945 */ /* 0x000fe20003800200 */
[----:B------:R-:W-:-:S04]  /*07c0*/  LOP3.LUT R18, R4, 0x7, RZ, 0xc0, !PT ;  /* 0x0000000704127812 */ /* 0x000fc800078ec0ff */
[----:B------:R-:W-:-:S07]  /*07d0*/  ISETP.NE.AND P0, PT, R18, RZ, PT ;  /* 0x000000ff1200720c */ /* 0x000fce0003f05270 */
[----:B------:R-:W-:Y:S06]  /*07e0*/  @!P1 BRA `(.L_x_451) ;  /* 0x00000000008c9947 */ /* 0x000fec0003800000 */
[----:B------:R-:W0:Y:S02]  /*07f0*/  LDC.64 R8, c[0x0][0x380] ;  /* 0x0000e000ff087b82 */ /* 0x000e240000000a00 */
[----:B0-----:R-:W-:-:S05]  /*0800*/  IMAD.WIDE R8, R7, 0x4, R8 ;  /* 0x0000000407087825 */ /* 0x001fca00078e0208 */
        /* <DEDUP_REMOVED lines=33> */
.L_x_451:
[----:B------:R-:W-:Y:S05]  /*0a20*/  BSYNC.RECONVERGENT B2 ;  /* 0x0000000000027941 */ /* 0x000fea0003800200 */
.L_x_450:
        /* <DEDUP_REMOVED lines=11> */
[----:B------:R-:W5:Y:S01]  /*0ae0*/  LDG.E R10, desc[UR6][R8.64+0x1000] ;  /* 0x00100006080a7981 */ /* 0x000f62000c1e1900 */
[----:B------:R-:W-:Y:S01]  /*0af0*/  VIADD R7, R7, 0x800 ;  /* 0x0000080007077836 */ /* 0x000fe20000000000 */
[----:B--2---:R-:W-:-:S02]  /*0b00*/  ISETP.GT.AND P1, PT, R12, -0x1, PT ;  /* 0xffffffff0c00780c */ /* 0x004fc40003f24270 */
[----:B---3--:R-:W-:Y:S02]  /*0b10*/  ISETP.GT.AND P2, PT, R6, -0x1, PT ;  /* 0xffffffff0600780c */ /* 0x008fe40003f44270 */
[----:B----4-:R-:W-:Y:S02]  /*0b20*/  ISETP.GT.AND P4, PT, R11, -0x1, PT ;  /* 0xffffffff0b00780c */ /* 0x010fe40003f84270 */
[----:B------:R-:W-:Y:S02]  /*0b30*/  SEL R11, RZ, 0x1, !P1 ;  /* 0x00000001ff0b7807 */ /* 0x000fe40004800000 */
[----:B-----5:R-:W-:Y:S02]  /*0b40*/  ISETP.GT.AND P3, PT, R10, -0x1, PT ;  /* 0xffffffff0a00780c */ /* 0x020fe40003f64270 */
[----:B------:R-:W-:Y:S02]  /*0b50*/  SEL R6, RZ, 0x1, !P2 ;  /* 0x00000001ff067807 */ /* 0x000fe40005000000 */
[----:B------:R-:W-:-:S02]  /*0b60*/  SEL R13, RZ, 0x1, !P3 ;  /* 0x00000001ff0d7807 */ /* 0x000fc40005800000 */
[----:B------:R-:W-:Y:S02]  /*0b70*/  SEL R10, RZ, 0x1, !P4 ;  /* 0x00000001ff0a7807 */ /* 0x000fe40006000000 */
[----:B------:R-:W-:-:S04]  /*0b80*/  IADD3 R2, P1, P2, R6, R2, R11 ;  /* 0x0000000206027210 */ /* 0x000fc80007a3e00b */
[----:B------:R-:W-:Y:S02]  /*0b90*/  IADD3 R2, P3, P4, R10, R2, R13 ;  /* 0x000000020a027210 */ /* 0x000fe40007c7e00d */
[----:B------:R-:W-:-:S04]  /*0ba0*/  IADD3.X R3, PT, PT, RZ, R3, RZ, P1, P2 ;  /* 0x00000003ff037210 */ /* 0x000fc80000fe44ff */
[----:B------:R-:W-:-:S07]  /*0bb0*/  IADD3.X R3, PT, PT, RZ, R3, RZ, P3, P4 ;  /* 0x00000003ff037210 */ /* 0x000fce0001fe84ff */
.L_x_453:
[----:B------:R-:W-:Y:S05]  /*0bc0*/  BSYNC.RECONVERGENT B2 ;  /* 0x0000000000027941 */ /* 0x000fea0003800200 */
.L_x_452:
[----:B------:R-:W-:Y:S05]  /*0bd0*/  @!P0 BRA `(.L_x_446) ;  /* 0x0000000000308947 */ /* 0x000fea0003800000 */
[----:B------:R-:W0:Y:S01]  /*0be0*/  LDC.64 R10, c[0x0][0x380] ;  /* 0x0000e000ff0a7b82 */ /* 0x000e220000000a00 */
[----:B------:R-:W-:-:S07]  /*0bf0*/  IMAD.MOV R4, RZ, RZ, -R4 ;  /* 0x000000ffff047224 */ /* 0x000fce00078e0a04 */
.L_x_454:
[----:B0-----:R-:W-:-:S06]  /*0c00*/  IMAD.WIDE R8, R7, 0x4, R10 ;  /* 0x0000000407087825 */ /* 0x001fcc00078e020a */
        /* <DEDUP_REMOVED lines=9> */
.L_x_446:
[----:B------:R-:W-:Y:S05]  /*0ca0*/  BSYNC.RECONVERGENT B1 ;  /* 0x0000000000017941 */ /* 0x000fea0003800200 */
.L_x_445:
[----:B------:R-:W-:-:S04]  /*0cb0*/  ISETP.GE.U32.AND P0, PT, R16, 0x200, PT ;  /* 0x000002001000780c */ /* 0x000fc80003f06070 */
[----:B------:R-:W-:-:S13]  /*0cc0*/  ISETP.GE.U32.AND.EX P0, PT, R0, RZ, PT, P0 ;  /* 0x000000ff0000720c */ /* 0x000fda0003f06100 */
[----:B------:R-:W-:Y:S05]  /*0cd0*/  @!P0 BRA `(.L_x_455) ;  /* 0x00000004002c8947 */ /* 0x000fea0003800000 */
[----:B------:R-:W0:Y:S01]  /*0ce0*/  S2R R8, SR_LANEID ;  /* 0x0000000000087919 */ /* 0x000e220000000000 */
[----:B------:R-:W-:Y:S01]  /*0cf0*/  ISETP.NE.AND P5, PT, R5, RZ, PT ;  /* 0x000000ff0500720c */ /* 0x000fe20003fa5270 */
        /* <DEDUP_REMOVED lines=21> */
[----:B------:R-:W-:Y:S01]  /*0e50*/  ISETP.GT.AND P0, PT, R8, 0x17, PT ;  /* 0x000000170800780c */ /* 0x000fe20003f04270 */
[----:B------:R-:W-:Y:S01]  /*0e60*/  IMAD.X R13, R2, 0x1, R3, P1 ;  /* 0x00000001020d7824 */ /* 0x000fe200008e0603 */
[----:B------:R-:W-:-:S04]  /*0e70*/  ISETP.NE.AND P1, PT, R8, RZ, PT ;  /* 0x000000ff0800720c */ /* 0x000fc80003f25270 */
[----:B------:R-:W1:Y:S09]  /*0e80*/  SHFL.DOWN PT, R2, R13, 0x8, 0x1f ;  /* 0x09001f000d027f89 */ /* 0x000e7200000e0000 */
[----:B------:R-:W2:Y:S01]  /*0e90*/  @!P1 S2R R7, SR_CgaCtaId ;  /* 0x0000000000079919 */ /* 0x000ea20000008800 */
[----:B0-----:R-:W-:-:S04]  /*0ea0*/  SEL R0, R0, RZ, !P0 ;  /* 0x000000ff00007207 */ /* 0x001fc80004000000 */
[----:B------:R-:W-:Y:S02]  /*0eb0*/  IADD3 R9, P2, PT, R0, R11, RZ ;  /* 0x0000000b00097210 */ /* 0x000fe40007f5e0ff */
[----:B-1----:R-:W-:-:S03]  /*0ec0*/  SEL R2, R2, RZ, !P0 ;  /* 0x000000ff02027207 */ /* 0x002fc60004000000 */
[----:B------:R-:W0:Y:S01]  /*0ed0*/  SHFL.DOWN PT, R0, R9, 0x10, 0x1f ;  /* 0x0a001f0009007f89 */ /* 0x000e2200000e0000 */
[----:B------:R-:W-:Y:S01]  /*0ee0*/  ISETP.GT.AND P0, PT, R8, 0xf, PT ;  /* 0x0000000f0800780c */ /* 0x000fe20003f04270 */
[----:B------:R-:W-:Y:S01]  /*0ef0*/  IMAD.X R6, R2, 0x1, R13, P2 ;  /* 0x0000000102067824 */ /* 0x000fe200010e060d */
[----:B------:R-:W-:-:S04]  /*0f00*/  @!P1 MOV R2, 0x400 ;  /* 0x0000040000029802 */ /* 0x000fc80000000f00 */
[----:B------:R-:W1:Y:S01]  /*0f10*/  SHFL.DOWN PT, R3, R6, 0x10, 0x1f ;  /* 0x0a001f0006037f89 */ /* 0x000e6200000e0000 */
[----:B--2---:R-:W-:Y:S02]  /*0f20*/  @!P1 LEA R7, R7, R2, 0x18 ;  /* 0x0000000207079211 */ /* 0x004fe400078ec0ff */
[----:B0-----:R-:W-:Y:S02]  /*0f30*/  SEL R4, R0, RZ, !P0 ;  /* 0x000000ff00047207 */ /* 0x001fe40004000000 */
[----:B------:R-:W-:Y:S02]  /*0f40*/  @!P1 SHF.R.U32.HI R0, RZ, 0x2, R5 ;  /* 0x00000002ff009819 */ /* 0x000fe40000011605 */
[----:B------:R-:W-:Y:S02]  /*0f50*/  IADD3 R2, P2, PT, R4, R9, RZ ;  /* 0x0000000904027210 */ /* 0x000fe40007f5e0ff */
[----:B------:R-:W-:Y:S02]  /*0f60*/  @!P1 LOP3.LUT R0, R0, 0xf8, RZ, 0xc0, !PT ;  /* 0x000000f800009812 */ /* 0x000fe400078ec0ff */
[----:B-1----:R-:W-:-:S03]  /*0f70*/  SEL R3, R3, RZ, !P0 ;  /* 0x000000ff03037207 */ /* 0x002fc60004000000 */
[----:B------:R-:W-:Y:S02]  /*0f80*/  @!P1 IMAD.IADD R7, R0, 0x1, R7 ;  /* 0x0000000100079824 */ /* 0x000fe400078e0207 */
        /* <DEDUP_REMOVED lines=8> */
[----:B-1----:R-:W0:Y:S04]  /*1010*/  LDS.128 R4, [UR4+0x20] ;  /* 0x00002004ff047984 */ /* 0x002e280008000c00 */
[----:B------:R-:W1:Y:S04]  /*1020*/  LDS.128 R8, [UR4+0x30] ;  /* 0x00003004ff087984 */ /* 0x000e680008000c00 */
[----:B------:R-:W2:Y:S04]  /*1030*/  LDS.128 R12, [UR4+0x40] ;  /* 0x00004004ff0c7984 */ /* 0x000ea80008000c00 */
[----:B------:R-:W3:Y:S04]  /*1040*/  LDS.128 R16, [UR4+0x50] ;  /* 0x00005004ff107984 */ /* 0x000ee80008000c00 */
[----:B------:R-:W4:Y:S04]  /*1050*/  LDS.128 R20, [UR4+0x60] ;  /* 0x00006004ff147984 */ /* 0x000f280008000c00 */
[----:B------:R-:W5:Y:S04]  /*1060*/  LDS.128 R24, [UR4+0x70] ;  /* 0x00007004ff187984 */ /* 0x000f680008000c00 */
[----:B------:R-:W5:Y:S01]  /*1070*/  LDS.128 R28, [UR4+0x80] ;  /* 0x00008004ff1c7984 */ /* 0x000f620008000c00 */
[----:B0-----:R-:W-:-:S04]  /*1080*/  IADD3 R35, P0, P1, R4, R32, R2 ;  /* 0x0000002004237210 */ /* 0x001fc8000791e002 */
[----:B-1----:R-:W-:Y:S02]  /*1090*/  IADD3 R35, P2, P3, R8, R35, R6 ;  /* 0x0000002308237210 */ /* 0x002fe40007b5e006 */
[----:B------:R-:W-:Y:S02]  /*10a0*/  IADD3.X R5, PT, PT, R5, R33, R3, P0, P1 ;  /* 0x0000002105057210 */ /* 0x000fe400007e2403 */
[----:B--2---:R-:W-:Y:S02]  /*10b0*/  IADD3 R3, P0, P1, R12, R35, R10 ;  /* 0x000000230c037210 */ /* 0x004fe4000791e00a */
[----:B------:R-:W-:Y:S02]  /*10c0*/  IADD3.X R7, PT, PT, R9, R5, R7, P2, P3 ;  /* 0x0000000509077210 */ /* 0x000fe400017e6407 */
[----:B---3--:R-:W-:Y:S02]  /*10d0*/  IADD3 R3, P2, P3, R16, R3, R14 ;  /* 0x0000000310037210 */ /* 0x008fe40007b5e00e */
[----:B------:R-:W-:-:S02]  /*10e0*/  IADD3.X R11, PT, PT, R13, R7, R11, P0, P1 ;  /* 0x000000070d0b7210 */ /* 0x000fc400007e240b */
[----:B----4-:R-:W-:Y:S02]  /*10f0*/  IADD3 R3, P0, P1, R20, R3, R18 ;  /* 0x0000000314037210 */ /* 0x010fe4000791e012 */
[----:B------:R-:W-:Y:S02]  /*1100*/  IADD3.X R15, PT, PT, R17, R11, R15, P2, P3 ;  /* 0x0000000b110f7210 */ /* 0x000fe400017e640f */
[----:B-----5:R-:W-:Y:S02]  /*1110*/  IADD3 R3, P2, P3, R24, R3, R22 ;  /* 0x0000000318037210 */ /* 0x020fe40007b5e016 */
[----:B------:R-:W-:Y:S02]  /*1120*/  IADD3.X R19, PT, PT, R21, R15, R19, P0, P1 ;  /* 0x0000000f15137210 */ /* 0x000fe400007e2413 */
[----:B------:R-:W-:Y:S02]  /*1130*/  IADD3 R3, P0, P1, R28, R3, R26 ;  /* 0x000000031c037210 */ /* 0x000fe4000791e01a */
[----:B------:R-:W-:-:S02]  /*1140*/  IADD3.X R23, PT, PT, R25, R19, R23, P2, P3 ;  /* 0x0000001319177210 */ /* 0x000fc400017e6417 */
[----:B------:R-:W-:Y:S02]  /*1150*/  IADD3 R2, P2, PT, R3, R30, RZ ;  /* 0x0000001e03027210 */ /* 0x000fe40007f5e0ff */
[----:B------:R-:W-:-:S05]  /*1160*/  IADD3.X R3, PT, PT, R29, R23, R27, P0, P1 ;  /* 0x000000171d037210 */ /* 0x000fca00007e241b */
[----:B------:R-:W-:Y:S01]  /*1170*/  IMAD.X R3, R3, 0x1, R31, P2 ;  /* 0x0000000103037824 */ /* 0x000fe200010e061f */
[----:B------:R-:W-:Y:S06]  /*1180*/  BRA `(.L_x_456) ;  /* 0x0000001c00a47947 */ /* 0x000fec0003800000 */
.L_x_455:
[C---:B------:R-:W-:Y:S02]  /*1190*/  LOP3.LUT R4, R5.reuse, 0x3e0, RZ, 0xc0, !PT ;  /* 0x000003e005047812 */ /* 0x040fe400078ec0ff */
[----:B------:R-:W-:Y:S02]  /*11a0*/  ISETP.NE.AND P5, PT, R5, RZ, PT ;  /* 0x000000ff0500720c */ /* 0x000fe40003fa5270 */
[----:B------:R-:W-:Y:S01]  /*11b0*/  LOP3.LUT R9, RZ, R4, RZ, 0x33, !PT ;  /* 0x00000004ff097212 */ /* 0x000fe200078e33ff */
[----:B------:R-:W-:Y:S02]  /*11c0*/  VIADD R7, R4, 0x20 ;  /* 0x0000002004077836 */ /* 0x000fe40000000000 */
[----:B------:R-:W0:Y:S03]  /*11d0*/  S2R R4, SR_LANEID ;  /* 0x0000000000047919 */ /* 0x000e260000000000 */
[----:B------:R-:W-:Y:S01]  /*11e0*/  ISETP.GT.U32.AND P0, PT, R7, R16, PT ;  /* 0x000000100700720c */ /* 0x000fe20003f04070 */
[----:B------:R-:W-:-:S05]  /*11f0*/  IMAD.IADD R7, R9, 0x1, R16 ;  /* 0x0000000109077824 */ /* 0x000fca00078e0210 */
        /* <DEDUP_REMOVED lines=8> */
[----:B------:R-:W-:-:S05]  /*1280*/  IADD3 R9, P0, PT, R2, R9, RZ ;  /* 0x0000000902097210 */ /* 0x000fca0007f1e0ff */
[----:B------:R-:W-:Y:S01]  /*1290*/  IMAD.X R12, R3, 0x1, R8, P0 ;  /* 0x00000001030c7824 */ /* 0x000fe200000e0608 */
[----:B------:R-:W0:Y:S01]  /*12a0*/  SHFL.DOWN PT, R6, R9, 0x2, R7 ;  /* 0x0840000009067989 */ /* 0x000e2200000e0007 */
[----:B------:R-:W-:-:S03]  /*12b0*/  ISETP.GT.AND P0, PT, R10, R7, PT ;  /* 0x000000070a00720c */ /* 0x000fc60003f04270 */
[----:B------:R-:W1:Y:S01]  /*12c0*/  SHFL.DOWN PT, R8, R12, 0x2, R7 ;  /* 0x084000000c087989 */ /* 0x000e6200000e0007 */
[----:B0-----:R-:W-:-:S04]  /*12d0*/  SEL R6, R6, RZ, !P0 ;  /* 0x000000ff06067207 */ /* 0x001fc80004000000 */
[----:B------:R-:W-:Y:S01]  /*12e0*/  IADD3 R11, P1, PT, R6, R9, RZ ;  /* 0x00000009060b7210 */ /* 0x000fe20007f3e0ff */
[----:B------:R-:W-:Y:S01]  /*12f0*/  VIADD R6, R4, 0x4 ;  /* 0x0000000404067836 */ /* 0x000fe20000000000 */
[----:B-1----:R-:W-:-:S03]  /*1300*/  SEL R8, R8, RZ, !P0 ;  /* 0x000000ff08087207 */ /* 0x002fc60004000000 */
[----:B------:R-:W0:Y:S01]  /*1310*/  SHFL.DOWN PT, R2, R11, 0x4, R7 ;  /* 0x088000000b027989 */ /* 0x000e2200000e0007 */
[----:B------:R-:W-:Y:S01]  /*1320*/  ISETP.GT.AND P0, PT, R6, R7, PT ;  /* 0x000000070600720c */ /* 0x000fe20003f04270 */
[----:B------:R-:W-:Y:S02]  /*1330*/  IMAD.X R8, R8, 0x1, R12, P1 ;  /* 0x0000000108087824 */ /* 0x000fe400008e060c */
[C---:B------:R-:W-:Y:S01]  /*1340*/  VIADD R6, R4.reuse, 0x8 ;  /* 0x0000000804067836 */ /* 0x040fe20000000000 */
[----:B------:R-:W1:Y:S01]  /*1350*/  @!P2 S2R R12, SR_CgaCtaId ;  /* 0x00000000000ca919 */ /* 0x000e620000008800 */
[----:B------:R-:W-:Y:S01]  /*1360*/  VIADD R4, R4, 0x10 ;  /* 0x0000001004047836 */ /* 0x000fe20000000000 */
[----:B------:R-:W2:Y:S01]  /*1370*/  SHFL.DOWN PT, R3, R8, 0x4, R7 ;  /* 0x0880000008037989 */ /* 0x000ea200000e0007 */
[----:B0-----:R-:W-:-:S04]  /*1380*/  SEL R2, R2, RZ, !P0 ;  /* 0x000000ff02027207 */ /* 0x001fc80004000000 */
[----:B------:R-:W-:Y:S02]  /*1390*/  IADD3 R9, P1, PT, R2, R11, RZ ;  /* 0x0000000b02097210 */ /* 0x000fe40007f3e0ff */
[----:B--2---:R-:W-:-:S03]  /*13a0*/  SEL R3, R3, RZ, !P0 ;  /* 0x000000ff03037207 */ /* 0x004fc60004000000 */
[----:B------:R-:W0:Y:S01]  /*13b0*/  SHFL.DOWN PT, R2, R9, 0x8, R7 ;  /* 0x0900000009027989 */ /* 0x000e2200000e0007 */
[----:B------:R-:W-:Y:S01]  /*13c0*/  ISETP.GT.AND P0, PT, R6, R7, PT ;  /* 0x000000070600720c */ /* 0x000fe20003f04270 */
[----:B------:R-:W-:-:S05]  /*13d0*/  IMAD.X R10, R3, 0x1, R8, P1 ;  /* 0x00000001030a7824 */ /* 0x000fca00008e0608 */
[----:B------:R-:W2:Y:S01]  /*13e0*/  SHFL.DOWN PT, R3, R10, 0x8, R7 ;  /* 0x090000000a037989 */ /* 0x000ea200000e0007 */
[----:B0-----:R-:W-:-:S04]  /*13f0*/  SEL R2, R2, RZ, !P0 ;  /* 0x000000ff02027207 */ /* 0x001fc80004000000 */
[----:B------:R-:W-:Y:S02]  /*1400*/  IADD3 R6, P1, PT, R2, R9, RZ ;  /* 0x0000000902067210 */ /* 0x000fe40007f3e0ff */
[----:B------:R-:W-:Y:S02]  /*1410*/  @!P2 MOV R9, 0x400 ;  /* 0x000004000009a802 */ /* 0x000fe40000000f00 */
[----:B--2---:R-:W-:Y:S01]  /*1420*/  SEL R3, R3, RZ, !P0 ;  /* 0x000000ff03037207 */ /* 0x004fe20004000000 */
[----:B------:R-:W0:Y:S01]  /*1430*/  SHFL.DOWN PT, R2, R6, 0x10, R7 ;  /* 0x0a00000006027989 */ /* 0x000e2200000e0007 */
[----:B------:R-:W-:Y:S02]  /*1440*/  ISETP.GT.AND P0, PT, R4, R7, PT ;  /* 0x000000070400720c */ /* 0x000fe40003f04270 */
[----:B------:R-:W-:Y:S01]  /*1450*/  @!P2 SHF.R.U32.HI R4, RZ, 0x2, R5 ;  /* 0x00000002ff04a819 */ /* 0x000fe20000011605 */
[----:B------:R-:W-:Y:S01]  /*1460*/  IMAD.X R8, R3, 0x1, R10, P1 ;  /* 0x0000000103087824 */ /* 0x000fe200008e060a */
[----:B-1----:R-:W-:-:S02]  /*1470*/  @!P2 LEA R9, R12, R9, 0x18 ;  /* 0x000000090c09a211 */ /* 0x002fc400078ec0ff */
[----:B------:R-:W-:Y:S02]  /*1480*/  @!P2 LOP3.LUT R4, R4, 0xf8, RZ, 0xc0, !PT ;  /* 0x000000f80404a812 */ /* 0x000fe400078ec0ff */
[----:B------:R-:W1:Y:S03]  /*1490*/  SHFL.DOWN PT, R3, R8, 0x10, R7 ;  /* 0x0a00000008037989 */ /* 0x000e6600000e0007 */
[----:B------:R-:W-:Y:S01]  /*14a0*/  @!P2 IMAD.IADD R9, R4, 0x1, R9 ;  /* 0x000000010409a824 */ /* 0x000fe200078e0209 */
[----:B0-----:R-:W-:-:S04]  /*14b0*/  SEL R2, R2, RZ, !P0 ;  /* 0x000000ff02027207 */ /* 0x001fc80004000000 */
[----:B------:R-:W-:Y:S02]  /*14c0*/  IADD3 R2, P1, PT, R2, R6, RZ ;  /* 0x0000000602027210 */ /* 0x000fe40007f3e0ff */
[----:B-1----:R-:W-:-:S05]  /*14d0*/  SEL R3, R3, RZ, !P0 ;  /* 0x000000ff03037207 */ /* 0x002fca0004000000 */
[----:B------:R-:W-:-:S05]  /*14e0*/  IMAD.X R3, R3, 0x1, R8, P1 ;  /* 0x0000000103037824 */ /* 0x000fca00008e0608 */
[----:B------:R0:W-:Y:S01]  /*14f0*/  @!P2 STS.64 [R9+0x10], R2 ;  /* 0x000010020900a388 */ /* 0x0001e20000000a00 */
[----:B------:R-:W-:Y:S06]  /*1500*/  BAR.SYNC.DEFER_BLOCKING 0x0 ;  /* 0x0000000000007b1d */ /* 0x000fec0000010000 */
[----:B------:R-:W-:Y:S05]  /*1510*/  @P5 BRA `(.L_x_456) ;  /* 0x0000001800c05947 */ /* 0x000fea0003800000 */
[----:B------:R-:W1:Y:S01]  /*1520*/  S2UR UR5, SR_CgaCtaId ;  /* 0x00000000000579c3 */ /* 0x000e620000008800 */
[----:B------:R-:W-:Y:S01]  /*1530*/  UMOV UR4, 0x400 ;  /* 0x0000040000047882 */ /* 0x000fe20000000000 */
[C---:B------:R-:W-:Y:S02]  /*1540*/  ISETP.GT.U32.AND P0, PT, R16.reuse, 0x20, PT ;  /* 0x000000201000780c */ /* 0x040fe40003f04070 */
[----:B------:R-:W-:Y:S02]  /*1550*/  ISETP.GT.U32.AND P1, PT, R16, 0x40, PT ;  /* 0x000000401000780c */ /* 0x000fe40003f24070 */
[----:B------:R-:W-:Y:S02]  /*1560*/  ISETP.GT.U32.AND.EX P0, PT, R0, RZ, PT, P0 ;  /* 0x000000ff0000720c */ /* 0x000fe40003f04100 */
[----:B------:R-:W-:Y:S02]  /*1570*/  ISETP.GT.U32.AND P2, PT, R16, 0x60, PT ;  /* 0x000000601000780c */ /* 0x000fe40003f44070 */
[----:B------:R-:W-:-:S02]  /*1580*/  ISETP.GT.U32.AND.EX P1, PT, R0, RZ, PT, P1 ;  /* 0x000000ff0000720c */ /* 0x000fc40003f24110 */
[----:B------:R-:W-:-:S04]  /*1590*/  ISETP.GT.U32.AND P6, PT, R16, 0x140, PT ;  /* 0x000001401000780c */ /* 0x000fc80003fc4070 */
[----:B------:R-:W-:Y:S01]  /*15a0*/  ISETP.GT.U32.AND.EX P6, PT, R0, RZ, PT, P6 ;  /* 0x000000ff0000720c */ /* 0x000fe20003fc4160 */
[----:B-1----:R-:W-:-:S09]  /*15b0*/  ULEA UR4, UR5, UR4, 0x18 ;  /* 0x0000000405047291 */ /* 0x002fd2000f8ec0ff */
[----:B------:R-:W1:Y:S04]  /*15c0*/  LDS.64 R18, [UR4+0x18] ;  /* 0x00001804ff127984 */ /* 0x000e680008000a00 */
[----:B------:R-:W2:Y:S04]  /*15d0*/  LDS.128 R20, [UR4+0x20] ;  /* 0x00002004ff147984 */ /* 0x000ea80008000c00 */
[----:B------:R-:W3:Y:S04]  /*15e0*/  LDS.128 R4, [UR4+0x30] ;  /* 0x00003004ff047984 */ /* 0x000ee80008000c00 */
[----:B0-----:R-:W0:Y:S04]  /*15f0*/  LDS.128 R8, [UR4+0x40] ;  /* 0x00004004ff087984 */ /* 0x001e280008000c00 */
[----:B------:R-:W4:Y:S01]  /*1600*/  LDS.128 R12, [UR4+0x50] ;  /* 0x00005004ff0c7984 */ /* 0x000f220008000c00 */
[----:B-1----:R-:W-:-:S02]  /*1610*/  SEL R25, R18, RZ, P0 ;  /* 0x000000ff12197207 */ /* 0x002fc40000000000 */
[----:B------:R-:W-:Y:S02]  /*1620*/  SEL R29, R19, RZ, P0 ;  /* 0x000000ff131d7207 */ /* 0x000fe40000000000 */
[----:B------:R-:W-:Y:S02]  /*1630*/  ISETP.GT.U32.AND.EX P0, PT, R0, RZ, PT, P2 ;  /* 0x000000ff0000720c */ /* 0x000fe40003f04120 */
[----:B--2---:R-:W-:Y:S02]  /*1640*/  SEL R19, R20, RZ, P1 ;  /* 0x000000ff14137207 */ /* 0x004fe40000800000 */
[----:B------:R-:W-:Y:S02]  /*1650*/  SEL R24, R21, RZ, P1 ;  /* 0x000000ff15187207 */ /* 0x000fe40000800000 */
[----:B------:R-:W-:Y:S02]  /*1660*/  ISETP.GT.U32.AND P1, PT, R16, 0x80, PT ;  /* 0x000000801000780c */ /* 0x000fe40003f24070 */
[----:B------:R-:W-:-:S02]  /*1670*/  SEL R18, R22, RZ, P0 ;  /* 0x000000ff16127207 */ /* 0x000fc40000000000 */
[----:B------:R-:W-:Y:S02]  /*1680*/  SEL R17, R23, RZ, P0 ;  /* 0x000000ff17117207 */ /* 0x000fe40000000000 */
[----:B------:R-:W-:Y:S01]  /*1690*/  IADD3 R2, P2, P3, R19, R25, R2 ;  /* 0x0000001913027210 */ /* 0x000fe20007b5e002 */
[----:B------:R-:W1:Y:S01]  /*16a0*/  LDS.128 R20, [UR4+0x60] ;  /* 0x00006004ff147984 */ /* 0x000e620008000c00 */
[----:B------:R-:W-:Y:S02]  /*16b0*/  ISETP.GT.U32.AND.EX P0, PT, R0, RZ, PT, P1 ;  /* 0x000000ff0000720c */ /* 0x000fe40003f04110 */
[----:B------:R-:W-:Y:S02]  /*16c0*/  ISETP.GT.U32.AND P1, PT, R16, 0xa0, PT ;  /* 0x000000a01000780c */ /* 0x000fe40003f24070 */
[----:B------:R-:W-:Y:S02]  /*16d0*/  IADD3.X R29, PT, PT, R24, R29, R3, P2, P3 ;  /* 0x0000001d181d7210 */ /* 0x000fe400017e6403 */
[----:B---3--:R-:W-:Y:S01]  /*16e0*/  SEL R19, R4, RZ, P0 ;  /* 0x000000ff04137207 */ /* 0x008fe20000000000 */
[----:B------:R-:W2:Y:S01]  /*16f0*/  LDS.128 R24, [UR4+0x70] ;  /* 0x00007004ff187984 */ /* 0x000ea20008000c00 */
[----:B------:R-:W-:-:S02]  /*1700*/  SEL R28, R5, RZ, P0 ;  /* 0x000000ff051c7207 */ /* 0x000fc40000000000 */
[----:B------:R-:W-:Y:S02]  /*1710*/  ISETP.GT.U32.AND.EX P0, PT, R0, RZ, PT, P1 ;  /* 0x000000ff0000720c */ /* 0x000fe40003f04110 */
[----:B------:R-:W-:Y:S02]  /*1720*/  IADD3 R19, P2, P3, R19, R2, R18 ;  /* 0x0000000213137210 */ /* 0x000fe40007b5e012 */
[----:B------:R-:W-:Y:S02]  /*1730*/  SEL R3, R6, RZ, P0 ;  /* 0x000000ff06037207 */ /* 0x000fe40000000000 */
[----:B------:R-:W-:Y:S02]  /*1740*/  SEL R18, R7, RZ, P0 ;  /* 0x000000ff07127207 */ /* 0x000fe40000000000 */
[----:B------:R-:W3:Y:S01]  /*1750*/  LDS.128 R4, [UR4+0x80] ;  /* 0x00008004ff047984 */ /* 0x000ee20008000c00 */
[----:B------:R-:W-:Y:S02]  /*1760*/  ISETP.GT.U32.AND P1, PT, R16, 0xc0, PT ;  /* 0x000000c01000780c */ /* 0x000fe40003f24070 */
[----:B------:R-:W-:-:S02]  /*1770*/  IADD3.X R28, PT, PT, R28, R29, R17, P2, P3 ;  /* 0x0000001d1c1c7210 */ /* 0x000fc400017e6411 */
[----:B------:R-:W-:Y:S02]  /*1780*/  ISETP.GT.U32.AND.EX P0, PT, R0, RZ, PT, P1 ;  /* 0x000000ff0000720c */ /* 0x000fe40003f04110 */
[C---:B------:R-:W-:Y:S02]  /*1790*/  ISETP.GT.U32.AND P1, PT, R16.reuse, 0xe0, PT ;  /* 0x000000e01000780c */ /* 0x040fe40003f24070 */
[----:B------:R-:W-:Y:S02]  /*17a0*/  ISETP.GT.U32.AND P2, PT, R16, 0x100, PT ;  /* 0x000001001000780c */ /* 0x000fe40003f44070 */
[----:B0-----:R-:W-:Y:S02]  /*17b0*/  SEL R2, R8, RZ, P0 ;  /* 0x000000ff08027207 */ /* 0x001fe40000000000 */
[----:B------:R-:W-:Y:S02]  /*17c0*/  SEL R17, R9, RZ, P0 ;  /* 0x000000ff09117207 */ /* 0x000fe40000000000 */
[----:B------:R-:W-:-:S02]  /*17d0*/  ISETP.GT.U32.AND.EX P0, PT, R0, RZ, PT, P1 ;  /* 0x000000ff0000720c */ /* 0x000fc40003f04110 */
[----:B------:R-:W-:Y:S02]  /*17e0*/  ISETP.GT.U32.AND.EX P1, PT, R0, RZ, PT, P2 ;  /* 0x000000ff0000720c */ /* 0x000fe40003f24120 */
[----:B------:R-:W-:Y:S02]  /*17f0*/  ISETP.GT.U32.AND P2, PT, R16, 0x120, PT ;  /* 0x000001201000780c */ /* 0x000fe40003f44070 */
[----:B------:R-:W-:Y:S02]  /*1800*/  IADD3 R2, P3, P4, R2, R19, R3 ;  /* 0x0000001302027210 */ /* 0x000fe40007c7e003 */
[----:B------:R-:W-:Y:S02]  /*1810*/  SEL R3, R10, RZ, P0 ;  /* 0x000000ff0a037207 */ /* 0x000fe40000000000 */
[----:B------:R-:W-:Y:S02]  /*1820*/  SEL R9, R11, RZ, P0 ;  /* 0x000000ff0b097207 */ /* 0x000fe40000000000 */
[----:B------:R-:W-:-:S02]  /*1830*/  ISETP.GT.U32.AND.EX P0, PT, R0, RZ, PT, P2 ;  /* 0x000000ff0000720c */ /* 0x000fc40003f04120 */
[----:B----4-:R-:W-:Y:S02]  /*1840*/  SEL R8, R12, RZ, P1 ;  /* 0x000000ff0c087207 */ /* 0x010fe40000800000 */
[----:B------:R-:W-:Y:S02]  /*1850*/  IADD3.X R12, PT, PT, R17, R28, R18, P3, P4 ;  /* 0x0000001c110c7210 */ /* 0x000fe40001fe8412 */
[----:B------:R-:W-:Y:S02]  /*1860*/  SEL R11, R14, RZ, P0 ;  /* 0x000000ff0e0b7207 */ /* 0x000fe40000000000 */
[----:B------:R-:W-:Y:S02]  /*1870*/  ISETP.GT.U32.AND P4, PT, R16, 0x160, PT ;  /* 0x000001601000780c */ /* 0x000fe40003f84070 */
[----:B------:R-:W-:Y:S02]  /*1880*/  SEL R10, R13, RZ, P1 ;  /* 0x000000ff0d0a7207 */ /* 0x000fe40000800000 */
[----:B------:R-:W-:-:S02]  /*1890*/  SEL R14, R15, RZ, P0 ;  /* 0x000000ff0f0e7207 */ /* 0x000fc40000000000 */
[----:B------:R-:W-:Y:S02]  /*18a0*/  IADD3 R8, P1, P2, R8, R2, R3 ;  /* 0x0000000208087210 */ /* 0x000fe40007a3e003 */
[----:B------:R-:W-:Y:S02]  /*18b0*/  ISETP.GT.U32.AND P0, PT, R16, 0x180, PT ;  /* 0x000001801000780c */ /* 0x000fe40003f04070 */
[----:B------:R-:W-:Y:S02]  /*18c0*/  ISETP.GT.U32.AND.EX P4, PT, R0, RZ, PT, P4 ;  /* 0x000000ff0000720c */ /* 0x000fe40003f84140 */
[----:B-1----:R-:W-:Y:S02]  /*18d0*/  SEL R2, R20, RZ, P6 ;  /* 0x000000ff14027207 */ /* 0x002fe40003000000 */
[----:B------:R-:W-:Y:S02]  /*18e0*/  IADD3.X R10, PT, PT, R10, R12, R9, P1, P2 ;  /* 0x0000000c0a0a7210 */ /* 0x000fe40000fe4409 */
[----:B------:R-:W-:-:S02]  /*18f0*/  ISETP.GT.U32.AND.EX P0, PT, R0, RZ, PT, P0 ;  /* 0x000000ff0000720c */ /* 0x000fc40003f04100 */
[C---:B------:R-:W-:Y:S02]  /*1900*/  ISETP.GT.U32.AND P3, PT, R16.reuse, 0x1a0, PT ;  /* 0x000001a01000780c */ /* 0x040fe40003f64070 */
[----:B------:R-:W-:Y:S02]  /*1910*/  ISETP.GT.U32.AND P1, PT, R16, 0x1c0, PT ;  /* 0x000001c01000780c */ /* 0x000fe40003f24070 */
[----:B------:R-:W-:Y:S02]  /*1920*/  SEL R9, R21, RZ, P6 ;  /* 0x000000ff15097207 */ /* 0x000fe40003000000 */
[----:B------:R-:W-:Y:S02]  /*1930*/  SEL R3, R22, RZ, P4 ;  /* 0x000000ff16037207 */ /* 0x000fe40002000000 */
[----:B------:R-:W-:Y:S02]  /*1940*/  SEL R23, R23, RZ, P4 ;  /* 0x000000ff17177207 */ /* 0x000fe40002000000 */
[----:B------:R-:W-:-:S02]  /*1950*/  IADD3 R2, P6, P4, R2, R8, R11 ;  /* 0x0000000802027210 */ /* 0x000fc40007cde00b */
[----:B--2---:R-:W-:Y:S02]  /*1960*/  SEL R8, R24, RZ, P0 ;  /* 0x000000ff18087207 */ /* 0x004fe40000000000 */
[C---:B------:R-:W-:Y:S02]  /*1970*/  ISETP.GT.U32.AND.EX P3, PT, R0.reuse, RZ, PT, P3 ;  /* 0x000000ff0000720c */ /* 0x040fe40003f64130 */
[----:B------:R-:W-:Y:S02]  /*1980*/  ISETP.GT.U32.AND.EX P1, PT, R0, RZ, PT, P1 ;  /* 0x000000ff0000720c */ /* 0x000fe40003f24110 */
[----:B------:R-:W-:Y:S02]  /*1990*/  ISETP.GT.U32.AND P2, PT, R16, 0x1e0, PT ;  /* 0x000001e01000780c */ /* 0x000fe40003f44070 */
[----:B------:R-:W-:Y:S02]  /*19a0*/  IADD3.X R9, PT, PT, R9, R10, R14, P6, P4 ;  /* 0x0000000a09097210 */ /* 0x000fe400037e840e */
[----:B------:R-:W-:-:S02]  /*19b0*/  IADD3 R8, P6, P4, R8, R2, R3 ;  /* 0x0000000208087210 */ /* 0x000fc40007cde003 */
[----:B------:R-:W-:Y:S02]  /*19c0*/  SEL R2, R26, RZ, P3 ;  /* 0x000000ff1a027207 */ /* 0x000fe40001800000 */
[----:B---3--:R-:W-:Y:S02]  /*19d0*/  SEL R3, R4, RZ, P1 ;  /* 0x000000ff04037207 */ /* 0x008fe40000800000 */
[----:B------:R-:W-:Y:S02]  /*19e0*/  ISETP.GT.U32.AND.EX P2, PT, R0, RZ, PT, P2 ;  /* 0x000000ff0000720c */ /* 0x000fe40003f44120 */
        /* <DEDUP_REMOVED lines=11> */
.L_x_442:
[----:B------:R-:W0:Y:S01]  /*1aa0*/  S2R R4, SR_TID.X ;  /* 0x0000000000047919 */ /* 0x000e220000002100 */
[----:B------:R-:W0:Y:S02]  /*1ab0*/  LDC.64 R2, c[0x0][0x380] ;  /* 0x0000e000ff027b82 */ /* 0x000e240000000a00 */
[----:B0-----:R-:W-:-:S05]  /*1ac0*/  IMAD.WIDE.U32 R2, R4, 0x4, R2 ;  /* 0x0000000404027825 */ /* 0x001fca00078e0002 */
[----:B------:R-:W2:Y:S04]  /*1ad0*/  LDG.E R11, desc[UR6][R2.64] ;  /* 0x00000006020b7981 */ /* 0x000ea8000c1e1900 */
[----:B------:R-:W3:Y:S04]  /*1ae0*/  LDG.E R5, desc[UR6][R2.64+0x800] ;  /* 0x0008000602057981 */ /* 0x000ee8000c1e1900 */
[----:B------:R-:W4:Y:S04]  /*1af0*/  LDG.E R7, desc[UR6][R2.64+0x1800] ;  /* 0x0018000602077981 */ /* 0x000f28000c1e1900 */
[----:B------:R-:W5:Y:S04]  /*1b00*/  LDG.E R8, desc[UR6][R2.64+0x2000] ;  /* 0x0020000602087981 */ /* 0x000f68000c1e1900 */
[----:B------:R-:W5:Y:S04]  /*1b10*/  LDG.E R9, desc[UR6][R2.64+0x2800] ;  /* 0x0028000602097981 */ /* 0x000f68000c1e1900 */
[----:B------:R-:W5:Y:S04]  /*1b20*/  LDG.E R6, desc[UR6][R2.64+0x1000] ;  /* 0x0010000602067981 */ /* 0x000f68000c1e1900 */
[----:B------:R-:W5:Y:S01]  /*1b30*/  LDG.E R10, desc[UR6][R2.64+0x3000] ;  /* 0x00300006020a7981 */ /* 0x000f62000c1e1900 */
[----:B--2---:R-:W-:-:S04]  /*1b40*/  ISETP.GT.AND P0, PT, R11, -0x1, PT ;  /* 0xffffffff0b00780c */ /* 0x004fc80003f04270 */
[----:B------:R-:W-:Y:S02]  /*1b50*/  SEL R11, RZ, 0x1, !P0 ;  /* 0x00000001ff0b7807 */ /* 0x000fe40004000000 */
[----:B---3--:R-:W-:Y:S02]  /*1b60*/  ISETP.GT.AND P1, PT, R5, -0x1, PT ;  /* 0xffffffff0500780c */ /* 0x008fe40003f24270 */
[----:B----4-:R-:W-:Y:S02]  /*1b70*/  ISETP.GT.AND P0, PT, R7, -0x1, PT ;  /* 0xffffffff0700780c */ /* 0x010fe40003f04270 */
[----:B------:R-:W-:Y:S02]  /*1b80*/  SEL R5, RZ, 0x1, !P1 ;  /* 0x00000001ff057807 */ /* 0x000fe40004800000 */
[----:B------:R-:W-:Y:S02]  /*1b90*/  SEL R7, RZ, 0x1, !P0 ;  /* 0x00000001ff077807 */ /* 0x000fe40004000000 */
[----:B-----5:R-:W-:-:S02]  /*1ba0*/  ISETP.GT.AND P1, PT, R8, -0x1, PT ;  /* 0xffffffff0800780c */ /* 0x020fc40003f24270 */
[----:B------:R-:W-:Y:S02]  /*1bb0*/  ISETP.GT.AND P0, PT, R9, -0x1, PT ;  /* 0xffffffff0900780c */ /* 0x000fe40003f04270 */
[----:B------:R-:W-:Y:S02]  /*1bc0*/  IADD3 R8, P5, PT, R16, -0xe00, RZ ;  /* 0xfffff20010087810 */ /* 0x000fe40007fbe0ff */
[----:B------:R-:W-:Y:S02]  /*1bd0*/  ISETP.GT.AND P2, PT, R6, -0x1, PT ;  /* 0xffffffff0600780c */ /* 0x000fe40003f44270 */
[----:B------:R-:W-:Y:S02]  /*1be0*/  SEL R9, RZ, 0x1, !P0 ;  /* 0x00000001ff097807 */ /* 0x000fe40004000000 */
[----:B------:R-:W-:Y:S02]  /*1bf0*/  ISETP.GT.AND P6, PT, R10, -0x1, PT ;  /* 0xffffffff0a00780c */ /* 0x000fe40003fc4270 */
[----:B------:R-:W-:-:S02]  /*1c00*/  ISETP.GE.U32.AND P0, PT, R8, 0xe00, PT ;  /* 0x00000e000800780c */ /* 0x000fc40003f06070 */
[----:B------:R-:W-:Y:S02]  /*1c10*/  IADD3.X R10, PT, PT, R0, -0x1, RZ, P5, !PT ;  /* 0xffffffff000a7810 */ /* 0x000fe40002ffe4ff */
[----:B------:R-:W-:Y:S02]  /*1c20*/  SEL R6, RZ, 0x1, !P2 ;  /* 0x00000001ff067807 */ /* 0x000fe40005000000 */
[----:B------:R-:W-:Y:S02]  /*1c30*/  ISETP.GE.U32.AND.EX P0, PT, R10, RZ, PT, P0 ;  /* 0x000000ff0a00720c */ /* 0x000fe40003f06100 */
[----:B------:R-:W-:Y:S02]  /*1c40*/  IADD3 R6, P3, P4, R6, R5, R11 ;  /* 0x0000000506067210 */ /* 0x000fe40007c7e00b */
[----:B------:R-:W-:-:S04]  /*1c50*/  SEL R5, RZ, 0x1, !P1 ;  /* 0x00000001ff057807 */ /* 0x000fc80004800000 */
[----:B------:R-:W-:Y:S02]  /*1c60*/  IADD3 R6, P1, P2, R5, R6, R7 ;  /* 0x0000000605067210 */ /* 0x000fe40007a3e007 */
[----:B------:R-:W-:Y:S02]  /*1c70*/  SEL R7, RZ, 0x1, !P6 ;  /* 0x00000001ff077807 */ /* 0x000fe40007000000 */
[----:B------:R-:W-:Y:S02]  /*1c80*/  IADD3.X R5, PT, PT, RZ, RZ, RZ, P3, P4 ;  /* 0x000000ffff057210 */ /* 0x000fe40001fe84ff */
[----:B------:R-:W-:Y:S02]  /*1c90*/  IADD3 R6, P3, P4, R7, R6, R9 ;  /* 0x0000000607067210 */ /* 0x000fe40007c7e009 */
[----:B------:R-:W-:Y:S01]  /*1ca0*/  IADD3.X R5, PT, PT, RZ, R5, RZ, P1, P2 ;  /* 0x00000005ff057210 */ /* 0x000fe20000fe44ff */
[----:B------:R-:W-:Y:S02]  /*1cb0*/  IMAD.MOV.U32 R7, RZ, RZ, 0xe00 ;  /* 0x00000e00ff077424 */ /* 0x000fe400078e00ff */
[----:B------:R-:W-:Y:S01]  /*1cc0*/  IMAD.MOV.U32 R9, RZ, RZ, RZ ;  /* 0x000000ffff097224 */ /* 0x000fe200078e00ff */
[----:B------:R-:W-:Y:S01]  /*1cd0*/  IADD3.X R5, PT, PT, RZ, R5, RZ, P3, P4 ;  /* 0x00000005ff057210 */ /* 0x000fe20001fe84ff */
[----:B------:R-:W-:Y:S06]  /*1ce0*/  @!P0 BRA `(.L_x_457) ;  /* 0x0000000000b48947 */ /* 0x000fec0003800000 */
[----:B------:R-:W0:Y:S01]  /*1cf0*/  LDC.64 R16, c[0x0][0x398] ;  /* 0x0000e600ff107b82 */ /* 0x000e220000000a00 */
[----:B------:R-:W-:Y:S02]  /*1d00*/  IMAD.MOV.U32 R7, RZ, RZ, 0xe00 ;  /* 0x00000e00ff077424 */ /* 0x000fe400078e00ff */
[----:B------:R-:W-:-:S07]  /*1d10*/  IMAD.MOV.U32 R9, RZ, RZ, RZ ;  /* 0x000000ffff097224 */ /* 0x000fce00078e00ff */
.L_x_459:
[----:B------:R-:W-:-:S04]  /*1d20*/  LEA R12, P0, R7, R2, 0x2 ;  /* 0x00000002070c7211 */ /* 0x000fc800078010ff */
[----:B------:R-:W-:-:S05]  /*1d30*/  LEA.HI.X R13, R7, R3, R9, 0x2, P0 ;  /* 0x00000003070d7211 */ /* 0x000fca00000f1409 */
        /* <DEDUP_REMOVED lines=9> */
[----:B------:R-:W-:Y:S02]  /*1dd0*/  SEL R0, RZ, 0x1, !P0 ;  /* 0x00000001ff007807 */ /* 0x000fe40004000000 */
[----:B------:R-:W-:Y:S02]  /*1de0*/  SEL R21, RZ, 0x1, !P1 ;  /* 0x00000001ff157807 */ /* 0x000fe40004800000 */
[----:B----4-:R-:W-:Y:S02]  /*1df0*/  ISETP.GT.AND P0, PT, R11, -0x1, PT ;  /* 0xffffffff0b00780c */ /* 0x010fe40003f04270 */
[----:B-----5:R-:W-:Y:S02]  /*1e00*/  ISETP.GT.AND P5, PT, R14, -0x1, PT ;  /* 0xffffffff0e00780c */ /* 0x020fe40003fa4270 */
[----:B------:R-:W-:-:S02]  /*1e10*/  IADD3 R6, P2, P1, R21, R6, R0 ;  /* 0x0000000615067210 */ /* 0x000fc4000795e000 */
[----:B------:R-:W-:Y:S02]  /*1e20*/  ISETP.GT.AND P4, PT, R15, -0x1, PT ;  /* 0xffffffff0f00780c */ /* 0x000fe40003f84270 */
[----:B-1----:R-:W-:Y:S02]  /*1e30*/  SEL R13, RZ, 0x1, !P0 ;  /* 0x00000001ff0d7807 */ /* 0x002fe40004000000 */
[----:B------:R-:W-:Y:S02]  /*1e40*/  SEL R11, RZ, 0x1, !P5 ;  /* 0x00000001ff0b7807 */ /* 0x000fe40006800000 */
[----:B0-----:R-:W-:Y:S02]  /*1e50*/  IADD3 R0, P3, PT, -R7, R16, RZ ;  /* 0x0000001007007210 */ /* 0x001fe40007f7e1ff */
[----:B------:R-:W-:Y:S02]  /*1e60*/  ISETP.GT.AND P6, PT, R18, -0x1, PT ;  /* 0xffffffff1200780c */ /* 0x000fe40003fc4270 */
[----:B------:R-:W-:-:S02]  /*1e70*/  SEL R12, RZ, 0x1, !P4 ;  /* 0x00000001ff0c7807 */ /* 0x000fc40006000000 */
[----:B------:R-:W-:Y:S02]  /*1e80*/  IADD3 R6, P4, P5, R11, R6, R13 ;  /* 0x000000060b067210 */ /* 0x000fe40007d9e00d */
[----:B------:R-:W-:Y:S01]  /*1e90*/  ISETP.GE.U32.AND P0, PT, R0, 0xe00, PT ;  /* 0x00000e000000780c */ /* 0x000fe20003f06070 */
[----:B------:R-:W-:Y:S01]  /*1ea0*/  IMAD.MOV.U32 R0, RZ, RZ, R17 ;  /* 0x000000ffff007224 */ /* 0x000fe200078e0011 */
[----:B------:R-:W-:Y:S02]  /*1eb0*/  SEL R11, RZ, 0x1, !P6 ;  /* 0x00000001ff0b7807 */ /* 0x000fe40007000000 */
[----:B------:R-:W-:Y:S02]  /*1ec0*/  IADD3.X R5, PT, PT, RZ, R5, RZ, P2, P1 ;  /* 0x00000005ff057210 */ /* 0x000fe400017e24ff */
[----:B------:R-:W-:Y:S01]  /*1ed0*/  IADD3 R6, P1, P2, R11, R6, R12 ;  /* 0x000000060b067210 */ /* 0x000fe20007a3e00c */
[----:B------:R-:W-:Y:S01]  /*1ee0*/  IMAD.X R12, R0, 0x1, ~R9, P3 ;  /* 0x00000001000c7824 */ /* 0x000fe200018e0e09 */
[----:B------:R-:W-:-:S02]  /*1ef0*/  ISETP.GT.AND P6, PT, R19, -0x1, PT ;  /* 0xffffffff1300780c */ /* 0x000fc40003fc4270 */
[----:B------:R-:W-:Y:S02]  /*1f00*/  IADD3.X R5, PT, PT, RZ, R5, RZ, P4, P5 ;  /* 0x00000005ff057210 */ /* 0x000fe400027ea4ff */
[----:B------:R-:W-:Y:S02]  /*1f10*/  ISETP.GE.U32.AND.EX P0, PT, R12, RZ, PT, P0 ;  /* 0x000000ff0c00720c */ /* 0x000fe40003f06100 */
[----:B------:R-:W-:Y:S02]  /*1f20*/  SEL R11, RZ, 0x1, !P6 ;  /* 0x00000001ff0b7807 */ /* 0x000fe40007000000 */
[----:B------:R-:W-:Y:S02]  /*1f30*/  IADD3.X R5, PT, PT, RZ, R5, RZ, P1, P2 ;  /* 0x00000005ff057210 */ /* 0x000fe40000fe44ff */
[----:B------:R-:W-:-:S05]  /*1f40*/  IADD3 R6, P3, PT, R6, R11, RZ ;  /* 0x0000000b06067210 */ /* 0x000fca0007f7e0ff */
[----:B------:R-:W-:Y:S02]  /*1f50*/  IMAD.X R5, RZ, RZ, R5, P3 ;  /* 0x000000ffff057224 */ /* 0x000fe400018e0605 */
[----:B------:R-:W-:Y:S06]  /*1f60*/  @!P0 BRA `(.L_x_458) ;  /* 0x0000000c00048947 */ /* 0x000fec0003800000 */
[----:B------:R-:W-:-:S05]  /*1f70*/  IADD3 R7, P0, PT, R7, 0xe00, RZ ;  /* 0x00000e0007077810 */ /* 0x000fca0007f1e0ff */
[----:B------:R-:W-:Y:S01]  /*1f80*/  IMAD.X R9, RZ, RZ, R9, P0 ;  /* 0x000000ffff097224 */ /* 0x000fe200000e0609 */
[----:B------:R-:W-:-:S04]  /*1f90*/  ISETP.GT.U32.AND P0, PT, R7, R8, PT ;  /* 0x000000080700720c */ /* 0x000fc80003f04070 */
[----:B------:R-:W-:-:S13]  /*1fa0*/  ISETP.GT.U32.AND.EX P0, PT, R9, R10, PT, P0 ;  /* 0x0000000a0900720c */ /* 0x000fda0003f04100 */
[----:B------:R-:W-:Y:S05]  /*1fb0*/  @!P0 BRA `(.L_x_459) ;  /* 0xfffffffc00588947 */ /* 0x000fea000383ffff */
.L_x_457:
[----:B------:R-:W-:Y:S01]  /*1fc0*/  IMAD.IADD R3, R16, 0x1, -R7 ;  /* 0x0000000110037824 */ /* 0x000fe200078e0a07 */
[----:B------:R-:W-:Y:S01]  /*1fd0*/  ISETP.GE.U32.AND P1, PT, R7, R16, PT ;  /* 0x000000100700720c */ /* 0x000fe20003f26070 */
[----:B------:R-:W-:Y:S03]  /*1fe0*/  BSSY.RECONVERGENT B1, `(.L_x_458) ;  /* 0x00000b9000017945 */ /* 0x000fe60003800200 */
[----:B------:R-:W-:-:S04]  /*1ff0*/  ISETP.GE.AND P0, PT, R4, R3, PT ;  /* 0x000000030400720c */ /* 0x000fc80003f06270 */
[----:B------:R-:W-:-:S13]  /*2000*/  ISETP.GE.U32.OR.EX P0, PT, R9, R0, P0, P1 ;  /* 0x000000000900720c */ /* 0x000fda0000706510 */
[----:B------:R-:W-:Y:S05]  /*2010*/  @P0 BRA `(.L_x_460) ;  /* 0x0000000800d40947 */ /* 0x000fea0003800000 */
[----:B------:R-:W-:Y:S01]  /*2020*/  LOP3.LUT R0, RZ, R4, RZ, 0x33, !PT ;  /* 0x00000004ff007212 */ /* 0x000fe200078e33ff */
[----:B------:R-:W-:Y:S03]  /*2030*/  BSSY.RECONVERGENT B2, `(.L_x_461) ;  /* 0x0000058000027945 */ /* 0x000fe60003800200 */
[----:B------:R-:W-:-:S04]  /*2040*/  IADD3 R0, PT, PT, -R7, R16, R0 ;  /* 0x0000001007007210 */ /* 0x000fc80007ffe100 */
[C---:B------:R-:W-:Y:S02]  /*2050*/  ISETP.GE.U32.AND P1, PT, R0.reuse, 0x1e00, PT ;  /* 0x00001e000000780c */ /* 0x040fe40003f26070 */
[----:B------:R-:W-:Y:S01]  /*2060*/  LEA.HI R8, R0, 0x1, RZ, 0x17 ;  /* 0x0000000100087811 */ /* 0x000fe200078fb8ff */
[----:B------:R-:W-:-:S03]  /*2070*/  IMAD.MOV.U32 R0, RZ, RZ, R4 ;  /* 0x000000ffff007224 */ /* 0x000fc600078e0004 */
[----:B------:R-:W-:-:S04]  /*2080*/  LOP3.LUT R26, R8, 0xf, RZ, 0xc0, !PT ;  /* 0x0000000f081a7812 */ /* 0x000fc800078ec0ff */
[----:B------:R-:W-:-:S03]  /*2090*/  ISETP.NE.AND P0, PT, R26, RZ, PT ;  /* 0x000000ff1a00720c */ /* 0x000fc60003f05270 */
[----:B------:R-:W-:Y:S10]  /*20a0*/  @!P1 BRA `(.L_x_462) ;  /* 0x0000000400409947 */ /* 0x000ff40003800000 */
[----:B------:R-:W0:Y:S01]  /*20b0*/  LDCU.64 UR4, c[0x0][0x380] ;  /* 0x00007000ff0477ac */ /* 0x000e220008000a00 */
[----:B------:R-:W-:Y:S02]  /*20c0*/  IADD3 R3, P1, PT, R4, R7, RZ ;  /* 0x0000000704037210 */ /* 0x000fe40007f3e0ff */
[----:B------:R-:W-:-:S03]  /*20d0*/  LOP3.LUT R10, R8, 0xfffff0, RZ, 0xc0, !PT ;  /* 0x00fffff0080a7812 */ /* 0x000fc600078ec0ff */
[----:B------:R-:W-:Y:S02]  /*20e0*/  IMAD.X R0, RZ, RZ, R9, P1 ;  /* 0x000000ffff007224 */ /* 0x000fe400008e0609 */
[----:B------:R-:W-:Y:S01]  /*20f0*/  IMAD.MOV R10, RZ, RZ, -R10 ;  /* 0x000000ffff0a7224 */ /* 0x000fe200078e0a0a */
[----:B0-----:R-:W-:-:S04]  /*2100*/  LEA R2, P2, R3, UR4, 0x2 ;  /* 0x0000000403027c11 */ /* 0x001fc8000f8410ff */
[----:B------:R-:W-:Y:S02]  /*2110*/  IADD3 R2, P1, PT, R2, 0x4000, RZ ;  /* 0x0000400002027810 */ /* 0x000fe40007f3e0ff */
[----:B------:R-:W-:Y:S01]  /*2120*/  LEA.HI.X R3, R3, UR5, R0, 0x2, P2 ;  /* 0x0000000503037c11 */ /* 0x000fe200090f1400 */
[----:B------:R-:W-:-:S04]  /*2130*/  IMAD.MOV.U32 R0, RZ, RZ, R4 ;  /* 0x000000ffff007224 */ /* 0x000fc800078e0004 */
[----:B------:R-:W-:-:S07]  /*2140*/  IMAD.X R3, RZ, RZ, R3, P1 ;  /* 0x000000ffff037224 */ /* 0x000fce00008e0603 */
.L_x_463:
        /* <DEDUP_REMOVED lines=70> */
.L_x_462:
[----:B------:R-:W-:Y:S05]  /*25b0*/  BSYNC.RECONVERGENT B2 ;  /* 0x0000000000027941 */ /* 0x000fea0003800200 */
.L_x_461:
[----:B------:R-:W-:Y:S05]  /*25c0*/  @!P0 BRA `(.L_x_460) ;  /* 0x0000000400688947 */ /* 0x000fea0003800000 */
[----:B------:R-:W-:Y:S01]  /*25d0*/  ISETP.GE.U32.AND P1, PT, R26, 0x8, PT ;  /* 0x000000081a00780c */ /* 0x000fe20003f26070 */
[----:B------:R-:W-:Y:S01]  /*25e0*/  BSSY.RECONVERGENT B2, `(.L_x_464) ;  /* 0x000002a000027945 */ /* 0x000fe20003800200 */
[----:B------:R-:W-:-:S04]  /*25f0*/  LOP3.LUT R18, R8, 0x7, RZ, 0xc0, !PT ;  /* 0x0000000708127812 */ /* 0x000fc800078ec0ff */
[----:B------:R-:W-:-:S07]  /*2600*/  ISETP.NE.AND P0, PT, R18, RZ, PT ;  /* 0x000000ff1200720c */ /* 0x000fce0003f05270 */
[----:B------:R-:W-:Y:S06]  /*2610*/  @!P1 BRA `(.L_x_465) ;  /* 0x0000000000989947 */ /* 0x000fec0003800000 */
[----:B------:R-:W0:Y:S01]  /*2620*/  LDCU.64 UR4, c[0x0][0x380] ;  /* 0x00007000ff0477ac */ /* 0x000e220008000a00 */
[----:B------:R-:W-:-:S05]  /*2630*/  IADD3 R3, P1, PT, R0, R7, RZ ;  /* 0x0000000700037210 */ /* 0x000fca0007f3e0ff */
[----:B------:R-:W-:Y:S01]  /*2640*/  IMAD.X R10, RZ, RZ, R9, P1 ;  /* 0x000000ffff0a7224 */ /* 0x000fe200008e0609 */
        /* <DEDUP_REMOVED lines=35> */
.L_x_465:
[----:B------:R-:W-:Y:S05]  /*2880*/  BSYNC.RECONVERGENT B2 ;  /* 0x0000000000027941 */ /* 0x000fea0003800200 */
.L_x_464:
        /* <DEDUP_REMOVED lines=28> */
.L_x_467:
[----:B------:R-:W-:Y:S05]  /*2a50*/  BSYNC.RECONVERGENT B2 ;  /* 0x0000000000027941 */ /* 0x000fea0003800200 */
.L_x_466:
[----:B------:R-:W-:Y:S05]  /*2a60*/  @!P0 BRA `(.L_x_460) ;  /* 0x0000000000408947 */ /* 0x000fea0003800000 */
[----:B------:R-:W0:Y:S01]  /*2a70*/  LDCU.64 UR4, c[0x0][0x380] ;  /* 0x00007000ff0477ac */ /* 0x000e220008000a00 */
[----:B------:R-:W-:Y:S01]  /*2a80*/  IADD3 R3, P0, PT, R0, R7, RZ ;  /* 0x0000000700037210 */ /* 0x000fe20007f1e0ff */
[----:B------:R-:W-:-:S04]  /*2a90*/  IMAD.MOV R0, RZ, RZ, -R10 ;  /* 0x000000ffff007224 */ /* 0x000fc800078e0a0a */
[----:B------:R-:W-:Y:S01]  /*2aa0*/  IMAD.X R8, RZ, RZ, R9, P0 ;  /* 0x000000ffff087224 */ /* 0x000fe200000e0609 */
[----:B0-----:R-:W-:-:S04]  /*2ab0*/  LEA R2, P1, R3, UR4, 0x2 ;  /* 0x0000000403027c11 */ /* 0x001fc8000f8210ff */
[----:B------:R-:W-:-:S09]  /*2ac0*/  LEA.HI.X R3, R3, UR5, R8, 0x2, P1 ;  /* 0x0000000503037c11 */ /* 0x000fd200088f1408 */
.L_x_468:
[----:B------:R0:W2:Y:S01]  /*2ad0*/  LDG.E R7, desc[UR6][R2.64] ;  /* 0x0000000602077981 */ /* 0x0000a2000c1e1900 */
[----:B------:R-:W-:Y:S01]  /*2ae0*/  VIADD R0, R0, 0x1 ;  /* 0x0000000100007836 */ /* 0x000fe20000000000 */
[----:B0-----:R-:W-:-:S05]  /*2af0*/  IADD3 R2, P2, PT, R2, 0x800, RZ ;  /* 0x0000080002027810 */ /* 0x001fca0007f5e0ff */
[----:B------:R-:W-:Y:S01]  /*2b00*/  IMAD.X R3, RZ, RZ, R3, P2 ;  /* 0x000000ffff037224 */ /* 0x000fe200010e0603 */
[----:B--2---:R-:W-:-:S04]  /*2b10*/  ISETP.GT.AND P0, PT, R7, -0x1, PT ;  /* 0xffffffff0700780c */ /* 0x004fc80003f04270 */
[----:B------:R-:W-:Y:S02]  /*2b20*/  SEL R7, RZ, 0x1, !P0 ;  /* 0x00000001ff077807 */ /* 0x000fe40004000000 */
[----:B------:R-:W-:Y:S02]  /*2b30*/  ISETP.NE.AND P0, PT, R0, RZ, PT ;  /* 0x000000ff0000720c */ /* 0x000fe40003f05270 */
[----:B------:R-:W-:-:S05]  /*2b40*/  IADD3 R6, P1, PT, R6, R7, RZ ;  /* 0x0000000706067210 */ /* 0x000fca0007f3e0ff */
[----:B------:R-:W-:-:S06]  /*2b50*/  IMAD.X R5, RZ, RZ, R5, P1 ;  /* 0x000000ffff057224 */ /* 0x000fcc00008e0605 */
[----:B------:R-:W-:Y:S05]  /*2b60*/  @P0 BRA `(.L_x_468) ;  /* 0xfffffffc00d80947 */ /* 0x000fea000383ffff */
.L_x_460:
[----:B------:R-:W-:Y:S05]  /*2b70*/  BSYNC.RECONVERGENT B1 ;  /* 0x0000000000017941 */ /* 0x000fea0003800200 */
.L_x_458:
[----:B------:R-:W0:Y:S01]  /*2b80*/  S2R R8, SR_LANEID ;  /* 0x0000000000087919 */ /* 0x000e220000000000 */
[----:B------:R-:W-:Y:S01]  /*2b90*/  ISETP.NE.AND P5, PT, R4, RZ, PT ;  /* 0x000000ff0400720c */ /* 0x000fe20003fa5270 */
[----:B------:R-:W1:Y:S04]  /*2ba0*/  SHFL.DOWN PT, R0, R6, 0x1, 0x1f ;  /* 0x08201f0006007f89 */ /* 0x000e6800000e0000 */
[----:B------:R-:W2:Y:S01]  /*2bb0*/  SHFL.DOWN PT, R2, R5, 0x1, 0x1f ;  /* 0x08201f0005027f89 */ /* 0x000ea200000e0000 */
[C---:B0-----:R-:W-:Y:S02]  /*2bc0*/  ISETP.GT.AND P0, PT, R8.reuse, 0x1e, PT ;  /* 0x0000001e0800780c */ /* 0x041fe40003f04270 */
[----:B------:R-:W-:Y:S02]  /*2bd0*/  ISETP.GT.AND P1, PT, R8, 0x1d, PT ;  /* 0x0000001d0800780c */ /* 0x000fe40003f24270 */
[----:B-1----:R-:W-:-:S02]  /*2be0*/  SEL R7, R0, RZ, !P0 ;  /* 0x000000ff00077207 */ /* 0x002fc40004000000 */
[----:B--2---:R-:W-:Y:S02]  /*2bf0*/  SEL R2, R2, RZ, !P0 ;  /* 0x000000ff02027207 */ /* 0x004fe40004000000 */
[----:B------:R-:W-:Y:S02]  /*2c00*/  IADD3 R7, P0, PT, R6, R7, RZ ;  /* 0x0000000706077210 */ /* 0x000fe40007f1e0ff */
[----:B------:R-:W-:-:S03]  /*2c10*/  ISETP.NE.AND P2, PT, R8, RZ, PT ;  /* 0x000000ff0800720c */ /* 0x000fc60003f45270 */
[----:B------:R-:W-:Y:S01]  /*2c20*/  IMAD.X R9, R5, 0x1, R2, P0 ;  /* 0x0000000105097824 */ /* 0x000fe200000e0602 */
[----:B------:R-:W0:Y:S04]  /*2c30*/  SHFL.DOWN PT, R0, R7, 0x2, 0x1f ;  /* 0x08401f0007007f89 */ /* 0x000e2800000e0000 */
[----:B------:R-:W1:Y:S05]  /*2c40*/  SHFL.DOWN PT, R2, R9, 0x2, 0x1f ;  /* 0x08401f0009027f89 */ /* 0x000e6a00000e0000 */
[----:B------:R-:W2:Y:S01]  /*2c50*/  @!P2 S2R R11, SR_CgaCtaId ;  /* 0x00000000000ba919 */ /* 0x000ea20000008800 */
        /* <DEDUP_REMOVED lines=12> */
[----:B------:R-:W-:-:S05]  /*2d20*/  IMAD.X R9, R2, 0x1, R5, P0 ;  /* 0x0000000102097824 */ /* 0x000fca00000e0605 */
[----:B------:R-:W1:Y:S01]  /*2d30*/  SHFL.DOWN PT, R2, R9, 0x8, 0x1f ;  /* 0x09001f0009027f89 */ /* 0x000e6200000e0000 */
        /* <DEDUP_REMOVED lines=23> */
[----:B--2---:R-:W0:Y:S04]  /*2eb0*/  LDS.128 R4, [UR4+0x20] ;  /* 0x00002004ff047984 */ /* 0x004e280008000c00 */
        /* <DEDUP_REMOVED lines=21> */
[----:B------:R-:W-:-:S07]  /*3010*/  IMAD.X R3, R3, 0x1, R31, P2 ;  /* 0x0000000103037824 */ /* 0x000fce00010e061f */
.L_x_456:
[----:B------:R-:W-:Y:S05]  /*3020*/  BSYNC.RECONVERGENT B0 ;  /* 0x0000000000007941 */ /* 0x000fea0003800200 */
.L_x_441:
[----:B------:R-:W-:Y:S05]  /*3030*/  @P5 EXIT ;  /* 0x000000000000594d */ /* 0x000fea0003800000 */
[----:B------:R-:W0:Y:S01]  /*3040*/  LDCU.64 UR4, c[0x0][0x3a8] ;  /* 0x00007500ff0477ac */ /* 0x000e220008000a00 */
[----:B------:R-:W3:Y:S01]  /*3050*/  LDC.64 R4, c[0x0][0x390] ;  /* 0x0000e400ff047b82 */ /* 0x000ee20000000a00 */
[----:B012---:R-:W-:-:S04]  /*3060*/  IADD3 R2, P0, PT, R2, UR4, RZ ;  /* 0x0000000402027c10 */ /* 0x007fc8000ff1e0ff */
[----:B------:R-:W-:-:S05]  /*3070*/  IADD3.X R3, PT, PT, R3, UR5, RZ, P0, !PT ;  /* 0x0000000503037c10 */ /* 0x000fca00087fe4ff */
[----:B---3--:R-:W-:Y:S01]  /*3080*/  STG.E.64 desc[UR6][R4.64], R2 ;  /* 0x0000000204007986 */ /* 0x008fe2000c101b06 */
[----:B------:R-:W-:Y:S05]  /*3090*/  EXIT ;  /* 0x000000000000794d */ /* 0x000fea0003800000 */
.L_x_469:
        /* <DEDUP_REMOVED lines=14> */
.L_x_2727:


//--------------------- .text._ZN3cub18CUB_300001_SM_10006detail6reduce18DeviceReduceKernelINS2_10policy_hubIljN4cuda3std3__44plusIlEEE10Policy1000EN6thrust24THRUST_300001_SM_1000_NS18transform_iteratorI10is_coloredNSD_10device_ptrIiEEllEEjS9_lNS7_10__identityEEEvT0_PT3_T1_NS0_13GridEvenShareISN_EET2_T4_ --------------------------
	.section	.text._ZN3cub18CUB_300001_SM_10006detail6reduce18DeviceReduceKernelINS2_10policy_hubIljN4cuda3std3__44plusIlEEE10Policy1000EN6thrust24THRUST_300001_SM_1000_NS18transform_iteratorI10is_coloredNSD_10device_ptrIiEEllEEjS9_lNS7_10__identityEEEvT0_PT3_T1_NS0_13GridEvenShareISN_EET2_T4_,"ax",@progbits
	.align	128
        .global         _ZN3cub18CUB_300001_SM_10006detail6reduce18DeviceReduceKernelINS2_10policy_hubIljN4cuda3std3__44plusIlEEE10Policy1000EN6thrust24THRUST_300001_SM_1000_NS18transform_iteratorI10is_coloredNSD_10device_ptrIiEEllEEjS9_lNS7_10__identityEEEvT0_PT3_T1_NS0_13GridEvenShareISN_EET2_T4_
        .type           _ZN3cub18CUB_300001_SM_10006detail6reduce18DeviceReduceKernelINS2_10policy_hubIljN4cuda3std3__44plusIlEEE10Policy1000EN6thrust24THRUST_300001_SM_1000_NS18transform_iteratorI10is_coloredNSD_10device_ptrIiEEllEEjS9_lNS7_10__identityEEEvT0_PT3_T1_NS0_13GridEvenShareISN_EET2_T4_,@function
        .size           _ZN3cub18CUB_300001_SM_10006detail6reduce18DeviceReduceKernelINS2_10policy_hubIljN4cuda3std3__44plusIlEEE10Policy1000EN6thrust24THRUST_300001_SM_1000_NS18transform_iteratorI10is_coloredNSD_10device_ptrIiEEllEEjS9_lNS7_10__identityEEEvT0_PT3_T1_NS0_13GridEvenShareISN_EET2_T4_,(.L_x_2728 - _ZN3cub18CUB_300001_SM_10006detail6reduce18DeviceReduceKernelINS2_10policy_hubIljN4cuda3std3__44plusIlEEE10Policy1000EN6thrust24THRUST_300001_SM_1000_NS18transform_iteratorI10is_coloredNSD_10device_ptrIiEEllEEjS9_lNS7_10__identityEEEvT0_PT3_T1_NS0_13GridEvenShareISN_EET2_T4_)
        .other          _ZN3cub18CUB_300001_SM_10006detail6reduce18DeviceReduceKernelINS2_10policy_hubIljN4cuda3std3__44plusIlEEE10Policy1000EN6thrust24THRUST_300001_SM_1000_NS18transform_iteratorI10is_coloredNSD_10device_ptrIiEEllEEjS9_lNS7_10__identityEEEvT0_PT3_T1_NS0_13GridEvenShareISN_EET2_T4_,@"STO_CUDA_ENTRY STV_DEFAULT"
_ZN3cub18CUB_300001_SM_10006detail6reduce18DeviceReduceKernelINS2_10policy_hubIljN4cuda3std3__44plusIlEEE10Policy1000EN6thrust24THRUST_300001_SM_1000_NS18transform_iteratorI10is_coloredNSD_10device_ptrIiEEllEEjS9_lNS7_10__identityEEEvT0_PT3_T1_NS0_13GridEvenShareISN_EET2_T4_:
.text._ZN3cub18CUB_300001_SM_10006detail6reduce18DeviceReduceKernelINS2_10policy_hubIljN4cuda3std3__44plusIlEEE10Policy1000EN6thrust24THRUST_300001_SM_1000_NS18transform_iteratorI10is_coloredNSD_10device_ptrIiEEllEEjS9_lNS7_10__identityEEEvT0_PT3_T1_NS0_13GridEvenShareISN_EET2_T4_:
[----:B------:R-:W-:Y:S01]  /*0000*/  LDC R1, c[0x0][0x37c] ;  /* 0x0000df00ff017b82 */ /* 0x000fe20000000800 */
[----:B------:R-:W0:Y:S07]  /*0010*/  S2R R0, SR_CTAID.X ;  /* 0x0000000000007919 */ /* 0x000e2e0000002500 */
[----:B------:R-:W1:Y:S01]  /*0020*/  LDC.64 R6, c[0x0][0x3b0] ;  /* 0x0000ec00ff067b82 */ /* 0x000e620000000a00 */
[----:B------:R-:W2:Y:S01]  /*0030*/  LDCU.64 UR6, c[0x0][0x358] ;  /* 0x00006b00ff0677ac */ /* 0x000ea20008000a00 */
[----:B------:R-:W-:Y:S01]  /*0040*/  BSSY.RECONVERGENT B0, `(.L_x_470) ;  /* 0x0000354000007945 */ /* 0x000fe20003800200 */
[----:B-1----:R-:W-:-:S02]  /*0050*/  IMAD R2, R7, 0xe00, RZ ;  /* 0x00000e0007027824 */ /* 0x002fc400078e02ff */
[----:B0-----:R-:W-:-:S05]  /*0060*/  IMAD R28, R0, -0xe00, R6 ;  /* 0xfffff200001c7824 */ /* 0x001fca00078e0206 */
[----:B------:R-:W-:-:S13]  /*0070*/  ISETP.GT.U32.AND P0, PT, R28, 0xdff, PT ;  /* 0x00000dff1c00780c */ /* 0x000fda0003f04070 */
[----:B--2---:R-:W-:Y:S05]  /*0080*/  @P0 BRA `(.L_x_471) ;  /* 0x0000001c00040947 */ /* 0x004fea0003800000 */
[----:B------:R-:W0:Y:S01]  /*0090*/  S2R R5, SR_TID.X ;  /* 0x0000000000057919 */ /* 0x000e220000002100 */
[----:B------:R-:W-:Y:S01]  /*00a0*/  BSSY.RECONVERGENT B1, `(.L_x_472) ;  /* 0x000000e000017945 */ /* 0x000fe20003800200 */
[----:B------:R-:W-:Y:S02]  /*00b0*/  IMAD.MOV.U32 R22, RZ, RZ, RZ ;  /* 0x000000ffff167224 */ /* 0x000fe400078e00ff */
[----:B------:R-:W-:Y:S01]  /*00c0*/  IMAD.MOV.U32 R25, RZ, RZ, RZ ;  /* 0x000000ffff197224 */ /* 0x000fe200078e00ff */
[----:B0-----:R-:W-:Y:S01]  /*00d0*/  ISETP.GE.U32.AND P0, PT, R5, R28, PT ;  /* 0x0000001c0500720c */ /* 0x001fe20003f06070 */
[----:B------:R-:W-:-:S12]  /*00e0*/  IMAD.MOV.U32 R7, RZ, RZ, R5 ;  /* 0x000000ffff077224 */ /* 0x000fd800078e0005 */
[----:B------:R-:W-:Y:S05]  /*00f0*/  @P0 BRA `(.L_x_473) ;  /* 0x0000000000200947 */ /* 0x000fea0003800000 */
[----:B------:R-:W0:Y:S01]  /*0100*/  LDC.64 R2, c[0x0][0x380] ;  /* 0x0000e000ff027b82 */ /* 0x000e220000000a00 */
[----:B------:R-:W-:-:S04]  /*0110*/  IMAD R7, R0, 0xe00, R5 ;  /* 0x00000e0000077824 */ /* 0x000fc800078e0205 */
[----:B0-----:R-:W-:-:S06]  /*0120*/  IMAD.WIDE.U32 R2, R7, 0x4, R2 ;  /* 0x0000000407027825 */ /* 0x001fcc00078e0002 */
[----:B------:R-:W2:Y:S01]  /*0130*/  LDG.E R2, desc[UR6][R2.64] ;  /* 0x0000000602027981 */ /* 0x000ea2000c1e1900 */
[----:B------:R-:W-:Y:S02]  /*0140*/  VIADD R7, R5, 0x200 ;  /* 0x0000020005077836 */ /* 0x000fe40000000000 */
[----:B------:R-:W-:Y:S01]  /*0150*/  IMAD.MOV.U32 R25, RZ, RZ, RZ ;  /* 0x000000ffff197224 */ /* 0x000fe200078e00ff */
[----:B--2---:R-:W-:-:S04]  /*0160*/  ISETP.GT.AND P0, PT, R2, -0x1, PT ;  /* 0xffffffff0200780c */ /* 0x004fc80003f04270 */
[----:B------:R-:W-:-:S09]  /*0170*/  SEL R22, RZ, 0x1, !P0 ;  /* 0x00000001ff167807 */ /* 0x000fd20004000000 */
.L_x_473:
[----:B------:R-:W-:Y:S05]  /*0180*/  BSYNC.RECONVERGENT B1 ;  /* 0x0000000000017941 */ /* 0x000fea0003800200 */
.L_x_472:
[----:B------:R-:W-:Y:S01]  /*0190*/  ISETP.GE.U32.AND P0, PT, R7, R28, PT ;  /* 0x0000001c0700720c */ /* 0x000fe20003f06070 */
[----:B------:R-:W-:-:S12]  /*01a0*/  BSSY.RECONVERGENT B1, `(.L_x_474) ;  /* 0x00000e0000017945 */ /* 0x000fd80003800200 */
[----:B------:R-:W-:Y:S05]  /*01b0*/  @P0 BRA `(.L_x_475) ;  /* 0x0000000c00780947 */ /* 0x000fea0003800000 */
[----:B------:R-:W-:Y:S01]  /*01c0*/  LOP3.LUT R3, RZ, R7, RZ, 0x33, !PT ;  /* 0x00000007ff037212 */ /* 0x000fe200078e33ff */
[----:B------:R-:W-:Y:S04]  /*01d0*/  BSSY.RECONVERGENT B2, `(.L_x_476) ;  /* 0x0000073000027945 */ /* 0x000fe80003800200 */
[----:B------:R-:W-:-:S04]  /*01e0*/  IMAD.IADD R3, R3, 0x1, R6 ;  /* 0x0000000103037824 */ /* 0x000fc800078e0206 */
[----:B------:R-:W-:-:S05]  /*01f0*/  IMAD R3, R0, -0xe00, R3 ;  /* 0xfffff20000037824 */ /* 0x000fca00078e0203 */
[C---:B------:R-:W-:Y:S02]  /*0200*/  ISETP.GE.U32.AND P0, PT, R3.reuse, 0x1e00, PT ;  /* 0x00001e000300780c */ /* 0x040fe40003f06070 */
[----:B------:R-:W-:-:S04]  /*0210*/  LEA.HI R4, R3, 0x1, RZ, 0x17 ;  /* 0x0000000103047811 */ /* 0x000fc800078fb8ff */
[----:B------:R-:W-:-:S07]  /*0220*/  LOP3.LUT R6, R4, 0xf, RZ, 0xc0, !PT ;  /* 0x0000000f04067812 */ /* 0x000fce00078ec0ff */
[----:B------:R-:W-:Y:S05]  /*0230*/  @!P0 BRA `(.L_x_477) ;  /* 0x0000000400b08947 */ /* 0x000fea0003800000 */
[----:B------:R-:W0:Y:S01]  /*0240*/  LDC.64 R12, c[0x0][0x380] ;  /* 0x0000e000ff0c7b82 */ /* 0x000e220000000a00 */
[----:B------:R-:W-:Y:S01]  /*0250*/  LOP3.LUT R2, R4, 0xfffff0, RZ, 0xc0, !PT ;  /* 0x00fffff004027812 */ /* 0x000fe200078ec0ff */
[----:B------:R-:W-:Y:S01]  /*0260*/  BSSY.RECONVERGENT B3, `(.L_x_478) ;  /* 0x0000068000037945 */ /* 0x000fe20003800200 */
[----:B------:R-:W-:Y:S01]  /*0270*/  LOP3.LUT R8, R7, 0x1000, RZ, 0xfc, !PT ;  /* 0x0000100007087812 */ /* 0x000fe200078efcff */
[----:B------:R-:W-:Y:S02]  /*0280*/  IMAD R7, R0, 0xe00, R7 ;  /* 0x00000e0000077824 */ /* 0x000fe400078e0207 */
[----:B------:R-:W-:-:S07]  /*0290*/  IMAD.MOV R2, RZ, RZ, -R2 ;  /* 0x000000ffff027224 */ /* 0x000fce00078e0a02 */
.L_x_479:
[C---:B------:R-:W-:Y:S02]  /*02a0*/  VIADD R27, R7.reuse, 0x200 ;  /* 0x00000200071b7836 */ /* 0x040fe40000000000 */
[----:B0-----:R-:W-:-:S04]  /*02b0*/  IMAD.WIDE.U32 R14, R7, 0x4, R12 ;  /* 0x00000004070e7825 */ /* 0x001fc800078e000c */
[----:B------:R-:W-:Y:S01]  /*02c0*/  IMAD.WIDE.U32 R26, R27, 0x4, R12 ;  /* 0x000000041b1a7825 */ /* 0x000fe200078e000c */
[----:B------:R0:W2:Y:S04]  /*02d0*/  LDG.E R3, desc[UR6][R14.64] ;  /* 0x000000060e037981 */ /* 0x0000a8000c1e1900 */
[----:B------:R-:W3:Y:S01]  /*02e0*/  LDG.E R17, desc[UR6][R26.64] ;  /* 0x000000061a117981 */ /* 0x000ee2000c1e1900 */
[----:B------:R-:W-:-:S04]  /*02f0*/  VIADD R19, R7, 0x400 ;  /* 0x0000040007137836 */ /* 0x000fc80000000000 */
[----:B------:R-:W-:-:S05]  /*0300*/  IMAD.WIDE.U32 R18, R19, 0x4, R12 ;  /* 0x0000000413127825 */ /* 0x000fca00078e000c */
[----:B------:R1:W4:Y:S01]  /*0310*/  LDG.E R16, desc[UR6][R18.64] ;  /* 0x0000000612107981 */ /* 0x000322000c1e1900 */
[C---:B------:R-:W-:Y:S02]  /*0320*/  VIADD R11, R7.reuse, 0x600 ;  /* 0x00000600070b7836 */ /* 0x040fe40000000000 */
[----:B------:R-:W-:Y:S02]  /*0330*/  VIADD R21, R7, 0x800 ;  /* 0x0000080007157836 */ /* 0x000fe40000000000 */
[----:B------:R-:W-:-:S04]  /*0340*/  IMAD.WIDE.U32 R10, R11, 0x4, R12 ;  /* 0x000000040b0a7825 */ /* 0x000fc800078e000c */
[C---:B------:R-:W-:Y:S02]  /*0350*/  VIADD R23, R7.reuse, 0xc00 ;  /* 0x00000c0007177836 */ /* 0x040fe40000000000 */
[----:B------:R-:W-:Y:S01]  /*0360*/  VIADD R9, R7, 0xa00 ;  /* 0x00000a0007097836 */ /* 0x000fe20000000000 */
[----:B------:R5:W4:Y:S01]  /*0370*/  LDG.E R10, desc[UR6][R10.64] ;  /* 0x000000060a0a7981 */ /* 0x000b22000c1e1900 */
[----:B------:R-:W-:-:S04]  /*0380*/  IMAD.WIDE.U32 R20, R21, 0x4, R12 ;  /* 0x0000000415147825 */ /* 0x000fc800078e000c */
[----:B0-----:R-:W-:-:S04]  /*0390*/  IMAD.WIDE.U32 R14, R23, 0x4, R12 ;  /* 0x00000004170e7825 */ /* 0x001fc800078e000c */
[--C-:B-1----:R-:W-:Y:S01]  /*03a0*/  IMAD.WIDE.U32 R18, R9, 0x4, R12.reuse ;  /* 0x0000000409127825 */ /* 0x102fe200078e000c */
[----:B------:R-:W4:Y:S03]  /*03b0*/  LDG.E R24, desc[UR6][R14.64] ;  /* 0x000000060e187981 */ /* 0x000f26000c1e1900 */
[C---:B------:R-:W-:Y:S01]  /*03c0*/  VIADD R27, R7.reuse, 0xe00 ;  /* 0x00000e00071b7836 */ /* 0x040fe20000000000 */
[----:B------:R0:W4:Y:S01]  /*03d0*/  LDG.E R9, desc[UR6][R20.64] ;  /* 0x0000000614097981 */ /* 0x000122000c1e1900 */
[----:B-----5:R-:W-:Y:S02]  /*03e0*/  VIADD R11, R7, 0x1200 ;  /* 0x00001200070b7836 */ /* 0x020fe40000000000 */
[----:B------:R-:W-:Y:S01]  /*03f0*/  IMAD.WIDE.U32 R26, R27, 0x4, R12 ;  /* 0x000000041b1a7825 */ /* 0x000fe200078e000c */
[----:B------:R1:W5:Y:S05]  /*0400*/  LDG.E R23, desc[UR6][R18.64] ;  /* 0x0000000612177981 */ /* 0x00036a000c1e1900 */
[----:B------:R-:W5:Y:S01]  /*0410*/  LDG.E R26, desc[UR6][R26.64] ;  /* 0x000000061a1a7981 */ /* 0x000f62000c1e1900 */
[----:B0-----:R-:W-:-:S02]  /*0420*/  VIADD R21, R7, 0x1400 ;  /* 0x0000140007157836 */ /* 0x001fc40000000000 */
[----:B-1----:R-:W-:-:S04]  /*0430*/  IMAD.WIDE.U32 R18, R11, 0x4, R12 ;  /* 0x000000040b127825 */ /* 0x002fc800078e000c */
[----:B------:R-:W-:Y:S01]  /*0440*/  IMAD.WIDE.U32 R20, R21, 0x4, R12 ;  /* 0x0000000415147825 */ /* 0x000fe200078e000c */
[----:B------:R0:W5:Y:S04]  /*0450*/  LDG.E R11, desc[UR6][R18.64] ;  /* 0x00000006120b7981 */ /* 0x000168000c1e1900 */
[----:B------:R1:W5:Y:S01]  /*0460*/  LDG.E R27, desc[UR6][R20.64] ;  /* 0x00000006141b7981 */ /* 0x000362000c1e1900 */
[C---:B0-----:R-:W-:Y:S02]  /*0470*/  VIADD R19, R7.reuse, 0x1a00 ;  /* 0x00001a0007137836 */ /* 0x041fe40000000000 */
[----:B-1----:R-:W-:-:S04]  /*0480*/  VIADD R21, R7, 0x1e00 ;  /* 0x00001e0007157836 */ /* 0x002fc80000000000 */
[----:B------:R-:W-:-:S06]  /*0490*/  IMAD.WIDE.U32 R20, R21, 0x4, R12 ;  /* 0x0000000415147825 */ /* 0x000fcc00078e000c */
[----:B------:R-:W5:Y:S01]  /*04a0*/  LDG.E R20, desc[UR6][R20.64] ;  /* 0x0000000614147981 */ /* 0x000f62000c1e1900 */
[----:B--2---:R-:W-:Y:S01]  /*04b0*/  ISETP.GT.AND P0, PT, R3, -0x1, PT ;  /* 0xffffffff0300780c */ /* 0x004fe20003f04270 */
[----:B------:R-:W-:Y:S01]  /*04c0*/  VIADD R3, R7, 0x1000 ;  /* 0x0000100007037836 */ /* 0x000fe20000000000 */
[----:B---3--:R-:W-:Y:S02]  /*04d0*/  ISETP.GT.AND P1, PT, R17, -0x1, PT ;  /* 0xffffffff1100780c */ /* 0x008fe40003f24270 */
[----:B------:R-:W-:Y:S02]  /*04e0*/  SEL R29, RZ, 0x1, !P0 ;  /* 0x00000001ff1d7807 */ /* 0x000fe40004000000 */
[----:B------:R-:W-:Y:S01]  /*04f0*/  SEL R17, RZ, 0x1, !P1 ;  /* 0x00000001ff117807 */ /* 0x000fe20004800000 */
[----:B------:R-:W-:-:S03]  /*0500*/  IMAD.WIDE.U32 R14, R3, 0x4, R12 ;  /* 0x00000004030e7825 */ /* 0x000fc600078e000c */
[----:B------:R-:W-:Y:S01]  /*0510*/  IADD3 R22, P3, P2, R17, R22, R29 ;  /* 0x0000001611167210 */ /* 0x000fe20007a7e01d */
[----:B------:R-:W-:Y:S01]  /*0520*/  VIADD R17, R7, 0x1600 ;  /* 0x0000160007117836 */ /* 0x000fe20000000000 */
[----:B------:R0:W2:Y:S01]  /*0530*/  LDG.E R3, desc[UR6][R14.64] ;  /* 0x000000060e037981 */ /* 0x0000a2000c1e1900 */
[----:B----4-:R-:W-:Y:S02]  /*0540*/  ISETP.GT.AND P1, PT, R16, -0x1, PT ;  /* 0xffffffff1000780c */ /* 0x010fe40003f24270 */
[----:B0-----:R-:W-:-:S04]  /*0550*/  IMAD.WIDE.U32 R14, R17, 0x4, R12 ;  /* 0x00000004110e7825 */ /* 0x001fc800078e000c */
[----:B------:R-:W-:Y:S01]  /*0560*/  VIADD R17, R7, 0x1800 ;  /* 0x0000180007117836 */ /* 0x000fe20000000000 */
[----:B------:R0:W3:Y:S03]  /*0570*/  LDG.E R29, desc[UR6][R14.64] ;  /* 0x000000060e1d7981 */ /* 0x0000e6000c1e1900 */
[----:B0-----:R-:W-:-:S04]  /*0580*/  IMAD.WIDE.U32 R14, R17, 0x4, R12 ;  /* 0x00000004110e7825 */ /* 0x001fc800078e000c */
[--C-:B------:R-:W-:Y:S02]  /*0590*/  IMAD.WIDE.U32 R16, R19, 0x4, R12.reuse ;  /* 0x0000000413107825 */ /* 0x100fe400078e000c */
[----:B------:R0:W4:Y:S02]  /*05a0*/  LDG.E R14, desc[UR6][R14.64] ;  /* 0x000000060e0e7981 */ /* 0x000124000c1e1900 */
[----:B------:R-:W-:Y:S02]  /*05b0*/  VIADD R19, R7, 0x1c00 ;  /* 0x00001c0007137836 */ /* 0x000fe40000000000 */
[----:B------:R-:W4:Y:S02]  /*05c0*/  LDG.E R16, desc[UR6][R16.64] ;  /* 0x0000000610107981 */ /* 0x000f24000c1e1900 */
[----:B------:R-:W-:-:S06]  /*05d0*/  IMAD.WIDE.U32 R18, R19, 0x4, R12 ;  /* 0x0000000413127825 */ /* 0x000fcc00078e000c */
[----:B------:R-:W4:Y:S01]  /*05e0*/  LDG.E R18, desc[UR6][R18.64] ;  /* 0x0000000612127981 */ /* 0x000f22000c1e1900 */
[----:B------:R-:W-:Y:S02]  /*05f0*/  ISETP.GT.AND P4, PT, R10, -0x1, PT ;  /* 0xffffffff0a00780c */ /* 0x000fe40003f84270 */
[----:B------:R-:W-:Y:S02]  /*0600*/  ISETP.GT.AND P0, PT, R9, -0x1, PT ;  /* 0xffffffff0900780c */ /* 0x000fe40003f04270 */
[----:B------:R-:W-:Y:S02]  /*0610*/  SEL R10, RZ, 0x1, !P1 ;  /* 0x00000001ff0a7807 */ /* 0x000fe40004800000 */
[----:B------:R-:W-:Y:S02]  /*0620*/  SEL R9, RZ, 0x1, !P4 ;  /* 0x00000001ff097807 */ /* 0x000fe40006000000 */
[----:B-----5:R-:W-:Y:S02]  /*0630*/  ISETP.GT.AND P5, PT, R23, -0x1, PT ;  /* 0xffffffff1700780c */ /* 0x020fe40003fa4270 */
[----:B0-----:R-:W-:-:S02]  /*0640*/  IADD3 R15, P4, P6, R9, R22, R10 ;  /* 0x00000016090f7210 */ /* 0x001fc40007e9e00a */
[----:B------:R-:W-:Y:S02]  /*0650*/  ISETP.GT.AND P1, PT, R24, -0x1, PT ;  /* 0xffffffff1800780c */ /* 0x000fe40003f24270 */
[----:B------:R-:W-:Y:S02]  /*0660*/  SEL R22, RZ, 0x1, !P0 ;  /* 0x00000001ff167807 */ /* 0x000fe40004000000 */
[----:B------:R-:W-:Y:S02]  /*0670*/  SEL R9, RZ, 0x1, !P5 ;  /* 0x00000001ff097807 */ /* 0x000fe40006800000 */
[----:B------:R-:W-:Y:S02]  /*0680*/  ISETP.GT.AND P5, PT, R26, -0x1, PT ;  /* 0xffffffff1a00780c */ /* 0x000fe40003fa4270 */
[----:B------:R-:W-:Y:S02]  /*0690*/  SEL R10, RZ, 0x1, !P1 ;  /* 0x00000001ff0a7807 */ /* 0x000fe40004800000 */
[----:B------:R-:W-:-:S02]  /*06a0*/  IADD3.X R25, PT, PT, RZ, R25, RZ, P3, P2 ;  /* 0x00000019ff197210 */ /* 0x000fc40001fe44ff */
[----:B------:R-:W-:Y:S02]  /*06b0*/  IADD3 R9, P1, P0, R9, R15, R22 ;  /* 0x0000000f09097210 */ /* 0x000fe4000783e016 */
[----:B------:R-:W-:Y:S02]  /*06c0*/  SEL R15, RZ, 0x1, !P5 ;  /* 0x00000001ff0f7807 */ /* 0x000fe40006800000 */
[----:B------:R-:W-:Y:S02]  /*06d0*/  IADD3.X R25, PT, PT, RZ, R25, RZ, P4, P6 ;  /* 0x00000019ff197210 */ /* 0x000fe400027ec4ff */
[----:B------:R-:W-:Y:S02]  /*06e0*/  ISETP.GT.AND P6, PT, R11, -0x1, PT ;  /* 0xffffffff0b00780c */ /* 0x000fe40003fc4270 */
[----:B------:R-:W-:Y:S02]  /*06f0*/  IADD3 R15, P3, P2, R15, R9, R10 ;  /* 0x000000090f0f7210 */ /* 0x000fe40007a7e00a */
[----:B------:R-:W-:-:S02]  /*0700*/  ISETP.GT.AND P4, PT, R27, -0x1, PT ;  /* 0xffffffff1b00780c */ /* 0x000fc40003f84270 */
[----:B------:R-:W-:Y:S02]  /*0710*/  SEL R9, RZ, 0x1, !P6 ;  /* 0x00000001ff097807 */ /* 0x000fe40007000000 */
[----:B------:R-:W-:Y:S01]  /*0720*/  IADD3.X R25, PT, PT, RZ, R25, RZ, P1, P0 ;  /* 0x00000019ff197210 */ /* 0x000fe20000fe04ff */
[----:B------:R-:W-:-:S03]  /*0730*/  VIADD R2, R2, 0x10 ;  /* 0x0000001002027836 */ /* 0x000fc60000000000 */
[----:B------:R-:W-:Y:S02]  /*0740*/  IADD3.X R25, PT, PT, RZ, R25, RZ, P3, P2 ;  /* 0x00000019ff197210 */ /* 0x000fe40001fe44ff */
[----:B------:R-:W-:-:S04]  /*0750*/  ISETP.GT.AND P2, PT, R20, -0x1, PT ;  /* 0xffffffff1400780c */ /* 0x000fc80003f44270 */
[----:B------:R-:W-:Y:S01]  /*0760*/  SEL R22, RZ, 0x1, !P2 ;  /* 0x00000001ff167807 */ /* 0x000fe20005000000 */
[----:B------:R-:W-:Y:S02]  /*0770*/  VIADD R8, R8, 0x2000 ;  /* 0x0000200008087836 */ /* 0x000fe40000000000 */
[----:B------:R-:W-:Y:S01]  /*0780*/  VIADD R7, R7, 0x2000 ;  /* 0x0000200007077836 */ /* 0x000fe20000000000 */
[----:B--2---:R-:W-:-:S04]  /*0790*/  ISETP.GT.AND P5, PT, R3, -0x1, PT ;  /* 0xffffffff0300780c */ /* 0x004fc80003fa4270 */
[----:B------:R-:W-:Y:S02]  /*07a0*/  SEL R10, RZ, 0x1, !P5 ;  /* 0x00000001ff0a7807 */ /* 0x000fe40006800000 */
[----:B---3--:R-:W-:-:S04]  /*07b0*/  ISETP.GT.AND P5, PT, R29, -0x1, PT ;  /* 0xffffffff1d00780c */ /* 0x008fc80003fa4270 */
[----:B------:R-:W-:Y:S02]  /*07c0*/  SEL R3, RZ, 0x1, !P5 ;  /* 0x00000001ff037807 */ /* 0x000fe40006800000 */
[----:B----4-:R-:W-:Y:S02]  /*07d0*/  ISETP.GT.AND P6, PT, R14, -0x1, PT ;  /* 0xffffffff0e00780c */ /* 0x010fe40003fc4270 */
[----:B------:R-:W-:Y:S02]  /*07e0*/  SEL R14, RZ, 0x1, !P4 ;  /* 0x00000001ff0e7807 */ /* 0x000fe40006000000 */
[----:B------:R-:W-:Y:S02]  /*07f0*/  IADD3 R9, P4, P5, R9, R15, R10 ;  /* 0x0000000f09097210 */ /* 0x000fe40007d9e00a */
[----:B------:R-:W-:Y:S02]  /*0800*/  ISETP.GT.AND P0, PT, R16, -0x1, PT ;  /* 0xffffffff1000780c */ /* 0x000fe40003f04270 */
[----:B------:R-:W-:-:S02]  /*0810*/  SEL R10, RZ, 0x1, !P6 ;  /* 0x00000001ff0a7807 */ /* 0x000fc40007000000 */
[----:B------:R-:W-:Y:S02]  /*0820*/  IADD3 R3, P1, P6, R3, R9, R14 ;  /* 0x0000000903037210 */ /* 0x000fe40007e3e00e */
[----:B------:R-:W-:Y:S02]  /*0830*/  SEL R9, RZ, 0x1, !P0 ;  /* 0x00000001ff097807 */ /* 0x000fe40004000000 */
[----:B------:R-:W-:Y:S02]  /*0840*/  ISETP.GT.AND P0, PT, R18, -0x1, PT ;  /* 0xffffffff1200780c */ /* 0x000fe40003f04270 */
[----:B------:R-:W-:Y:S02]  /*0850*/  IADD3.X R25, PT, PT, RZ, R25, RZ, P4, P5 ;  /* 0x00000019ff197210 */ /* 0x000fe400027ea4ff */
[----:B------:R-:W-:Y:S02]  /*0860*/  IADD3 R9, P3, P4, R9, R3, R10 ;  /* 0x0000000309097210 */ /* 0x000fe40007c7e00a */
[----:B------:R-:W-:-:S02]  /*0870*/  SEL R3, RZ, 0x1, !P0 ;  /* 0x00000001ff037807 */ /* 0x000fc40004000000 */
[----:B------:R-:W-:Y:S02]  /*0880*/  ISETP.NE.AND P0, PT, R2, RZ, PT ;  /* 0x000000ff0200720c */ /* 0x000fe40003f05270 */
[----:B------:R-:W-:Y:S02]  /*0890*/  IADD3.X R25, PT, PT, RZ, R25, RZ, P1, P6 ;  /* 0x00000019ff197210 */ /* 0x000fe40000fec4ff */
[----:B------:R-:W-:Y:S02]  /*08a0*/  IADD3 R22, P1, P2, R22, R9, R3 ;  /* 0x0000000916167210 */ /* 0x000fe40007a3e003 */
[----:B------:R-:W-:-:S04]  /*08b0*/  IADD3.X R25, PT, PT, RZ, R25, RZ, P3, P4 ;  /* 0x00000019ff197210 */ /* 0x000fc80001fe84ff */
[----:B------:R-:W-:-:S03]  /*08c0*/  IADD3.X R25, PT, PT, RZ, R25, RZ, P1, P2 ;  /* 0x00000019ff197210 */ /* 0x000fc60000fe44ff */
[----:B------:R-:W-:Y:S05]  /*08d0*/  @P0 BRA `(.L_x_479) ;  /* 0xfffffff800700947 */ /* 0x000fea000383ffff */
[----:B------:R-:W-:Y:S05]  /*08e0*/  BSYNC.RECONVERGENT B3 ;  /* 0x0000000000037941 */ /* 0x000fea0003800200 */
.L_x_478:
[----:B------:R-:W-:-:S07]  /*08f0*/  VIADD R7, R8, 0xfffff000 ;  /* 0xfffff00008077836 */ /* 0x000fce0000000000 */
.L_x_477:
[----:B------:R-:W-:Y:S05]  /*0900*/  BSYNC.RECONVERGENT B2 ;  /* 0x0000000000027941 */ /* 0x000fea0003800200 */
.L_x_476:
[----:B------:R-:W-:-:S13]  /*0910*/  ISETP.NE.AND P0, PT, R6, RZ, PT ;  /* 0x000000ff0600720c */ /* 0x000fda0003f05270 */
[----:B------:R-:W-:Y:S05]  /*0920*/  @!P0 BRA `(.L_x_475) ;  /* 0x00000004009c8947 */ /* 0x000fea0003800000 */
[----:B------:R-:W-:Y:S01]  /*0930*/  ISETP.GE.U32.AND P1, PT, R6, 0x8, PT ;  /* 0x000000080600780c */ /* 0x000fe20003f26070 */
[----:B------:R-:W-:Y:S01]  /*0940*/  BSSY.RECONVERGENT B2, `(.L_x_480) ;  /* 0x0000036000027945 */ /* 0x000fe20003800200 */
[----:B------:R-:W-:-:S04]  /*0950*/  LOP3.LUT R20, R4, 0x7, RZ, 0xc0, !PT ;  /* 0x0000000704147812 */ /* 0x000fc800078ec0ff */
[----:B------:R-:W-:-:S07]  /*0960*/  ISETP.NE.AND P0, PT, R20, RZ, PT ;  /* 0x000000ff1400720c */ /* 0x000fce0003f05270 */
[----:B------:R-:W-:Y:S06]  /*0970*/  @!P1 BRA `(.L_x_481) ;  /* 0x0000000000c89947 */ /* 0x000fec0003800000 */
[----:B------:R-:W0:Y:S01]  /*0980*/  LDC.64 R2, c[0x0][0x380] ;  /* 0x0000e000ff027b82 */ /* 0x000e220000000a00 */
[----:B------:R-:W-:-:S04]  /*0990*/  IMAD R17, R0, 0xe00, R7 ;  /* 0x00000e0000117824 */ /* 0x000fc800078e0207 */
[C---:B------:R-:W-:Y:S02]  /*09a0*/  VIADD R15, R17.reuse, 0x200 ;  /* 0x00000200110f7836 */ /* 0x040fe40000000000 */
[C---:B------:R-:W-:Y:S02]  /*09b0*/  VIADD R27, R17.reuse, 0x400 ;  /* 0x00000400111b7836 */ /* 0x040fe40000000000 */
[C---:B------:R-:W-:Y:S02]  /*09c0*/  VIADD R9, R17.reuse, 0x600 ;  /* 0x0000060011097836 */ /* 0x040fe40000000000 */
[C---:B------:R-:W-:Y:S02]  /*09d0*/  VIADD R11, R17.reuse, 0x800 ;  /* 0x00000800110b7836 */ /* 0x040fe40000000000 */
[C---:B------:R-:W-:Y:S02]  /*09e0*/  VIADD R13, R17.reuse, 0xa00 ;  /* 0x00000a00110d7836 */ /* 0x040fe40000000000 */
[----:B------:R-:W-:-:S02]  /*09f0*/  VIADD R21, R17, 0xc00 ;  /* 0x00000c0011157836 */ /* 0x000fc40000000000 */
[----:B0-----:R-:W-:-:S04]  /*0a00*/  IMAD.WIDE.U32 R18, R17, 0x4, R2 ;  /* 0x0000000411127825 */ /* 0x001fc800078e0002 */
[--C-:B------:R-:W-:Y:S01]  /*0a10*/  IMAD.WIDE.U32 R14, R15, 0x4, R2.reuse ;  /* 0x000000040f0e7825 */ /* 0x100fe200078e0002 */
[----:B------:R-:W2:Y:S03]  /*0a20*/  LDG.E R6, desc[UR6][R18.64] ;  /* 0x0000000612067981 */ /* 0x000ea6000c1e1900 */
[--C-:B------:R-:W-:Y:S01]  /*0a30*/  IMAD.WIDE.U32 R26, R27, 0x4, R2.reuse ;  /* 0x000000041b1a7825 */ /* 0x100fe200078e0002 */
[----:B------:R0:W3:Y:S03]  /*0a40*/  LDG.E R16, desc[UR6][R14.64] ;  /* 0x000000060e107981 */ /* 0x0000e6000c1e1900 */
[--C-:B------:R-:W-:Y:S02]  /*0a50*/  IMAD.WIDE.U32 R8, R9, 0x4, R2.reuse ;  /* 0x0000000409087825 */ /* 0x100fe400078e0002 */
[----:B------:R-:W4:Y:S02]  /*0a60*/  LDG.E R26, desc[UR6][R26.64] ;  /* 0x000000061a1a7981 */ /* 0x000f24000c1e1900 */
[----:B------:R-:W-:-:S02]  /*0a70*/  IMAD.WIDE.U32 R10, R11, 0x4, R2 ;  /* 0x000000040b0a7825 */ /* 0x000fc400078e0002 */
[----:B------:R1:W5:Y:S02]  /*0a80*/  LDG.E R8, desc[UR6][R8.64] ;  /* 0x0000000608087981 */ /* 0x000364000c1e1900 */
[--C-:B------:R-:W-:Y:S02]  /*0a90*/  IMAD.WIDE.U32 R12, R13, 0x4, R2.reuse ;  /* 0x000000040d0c7825 */ /* 0x100fe400078e0002 */
[----:B------:R-:W5:Y:S02]  /*0aa0*/  LDG.E R10, desc[UR6][R10.64] ;  /* 0x000000060a0a7981 */ /* 0x000f64000c1e1900 */
[----:B------:R-:W-:Y:S02]  /*0ab0*/  VIADD R17, R17, 0xe00 ;  /* 0x00000e0011117836 */ /* 0x000fe40000000000 */
[--C-:B0-----:R-:W-:Y:S01]  /*0ac0*/  IMAD.WIDE.U32 R14, R21, 0x4, R2.reuse ;  /* 0x00000004150e7825 */ /* 0x101fe200078e0002 */
[----:B------:R-:W5:Y:S03]  /*0ad0*/  LDG.E R12, desc[UR6][R12.64] ;  /* 0x000000060c0c7981 */ /* 0x000f66000c1e1900 */
[----:B------:R-:W-:-:S02]  /*0ae0*/  IMAD.WIDE.U32 R2, R17, 0x4, R2 ;  /* 0x0000000411027825 */ /* 0x000fc400078e0002 */
[----:B------:R-:W5:Y:S04]  /*0af0*/  LDG.E R14, desc[UR6][R14.64] ;  /* 0x000000060e0e7981 */ /* 0x000f68000c1e1900 */
[----:B------:R0:W5:Y:S01]  /*0b00*/  LDG.E R2, desc[UR6][R2.64] ;  /* 0x0000000602027981 */ /* 0x000162000c1e1900 */
[----:B------:R-:W-:Y:S01]  /*0b10*/  VIADD R7, R7, 0x1000 ;  /* 0x0000100007077836 */ /* 0x000fe20000000000 */
[----:B--2---:R-:W-:Y:S02]  /*0b20*/  ISETP.GT.AND P1, PT, R6, -0x1, PT ;  /* 0xffffffff0600780c */ /* 0x004fe40003f24270 */
[----:B---3--:R-:W-:Y:S02]  /*0b30*/  ISETP.GT.AND P2, PT, R16, -0x1, PT ;  /* 0xffffffff1000780c */ /* 0x008fe40003f44270 */
[----:B------:R-:W-:-:S02]  /*0b40*/  SEL R6, RZ, 0x1, !P1 ;  /* 0x00000001ff067807 */ /* 0x000fc40004800000 */
[----:B-1----:R-:W-:Y:S02]  /*0b50*/  SEL R9, RZ, 0x1, !P2 ;  /* 0x00000001ff097807 */ /* 0x002fe40005000000 */
[----:B----4-:R-:W-:Y:S02]  /*0b60*/  ISETP.GT.AND P1, PT, R26, -0x1, PT ;  /* 0xffffffff1a00780c */ /* 0x010fe40003f24270 */
[----:B-----5:R-:W-:Y:S02]  /*0b70*/  ISETP.GT.AND P2, PT, R8, -0x1, PT ;  /* 0xffffffff0800780c */ /* 0x020fe40003f44270 */
[----:B------:R-:W-:Y:S02]  /*0b80*/  IADD3 R22, P5, P6, R9, R22, R6 ;  /* 0x0000001609167210 */ /* 0x000fe40007ebe006 */
[----:B------:R-:W-:Y:S02]  /*0b90*/  SEL R9, RZ, 0x1, !P1 ;  /* 0x00000001ff097807 */ /* 0x000fe40004800000 */
[----:B------:R-:W-:-:S02]  /*0ba0*/  SEL R8, RZ, 0x1, !P2 ;  /* 0x00000001ff087807 */ /* 0x000fc40005000000 */
[----:B------:R-:W-:Y:S02]  /*0bb0*/  ISETP.GT.AND P3, PT, R10, -0x1, PT ;  /* 0xffffffff0a00780c */ /* 0x000fe40003f64270 */
[----:B------:R-:W-:Y:S02]  /*0bc0*/  ISETP.GT.AND P4, PT, R12, -0x1, PT ;  /* 0xffffffff0c00780c */ /* 0x000fe40003f84270 */
[----:B------:R-:W-:Y:S02]  /*0bd0*/  IADD3 R8, P1, P2, R8, R22, R9 ;  /* 0x0000001608087210 */ /* 0x000fe40007a3e009 */
[----:B------:R-:W-:Y:S02]  /*0be0*/  SEL R6, RZ, 0x1, !P3 ;  /* 0x00000001ff067807 */ /* 0x000fe40005800000 */
[----:B0-----:R-:W-:Y:S02]  /*0bf0*/  SEL R3, RZ, 0x1, !P4 ;  /* 0x00000001ff037807 */ /* 0x001fe40006000000 */
[----:B------:R-:W-:-:S02]  /*0c00*/  ISETP.GT.AND P4, PT, R14, -0x1, PT ;  /* 0xffffffff0e00780c */ /* 0x000fc40003f84270 */
[----:B------:R-:W-:Y:S02]  /*0c10*/  ISETP.GT.AND P3, PT, R2, -0x1, PT ;  /* 0xffffffff0200780c */ /* 0x000fe40003f64270 */
[----:B------:R-:W-:Y:S02]  /*0c20*/  IADD3.X R25, PT, PT, RZ, R25, RZ, P5, P6 ;  /* 0x00000019ff197210 */ /* 0x000fe40002fec4ff */
[----:B------:R-:W-:Y:S02]  /*0c30*/  IADD3 R2, P5, P6, R3, R8, R6 ;  /* 0x0000000803027210 */ /* 0x000fe40007ebe006 */
[----:B------:R-:W-:Y:S02]  /*0c40*/  SEL R3, RZ, 0x1, !P4 ;  /* 0x00000001ff037807 */ /* 0x000fe40006000000 */
[----:B------:R-:W-:Y:S02]  /*0c50*/  SEL R22, RZ, 0x1, !P3 ;  /* 0x00000001ff167807 */ /* 0x000fe40005800000 */
[----:B------:R-:W-:-:S02]  /*0c60*/  IADD3.X R25, PT, PT, RZ, R25, RZ, P1, P2 ;  /* 0x00000019ff197210 */ /* 0x000fc40000fe44ff */
[----:B------:R-:W-:Y:S02]  /*0c70*/  IADD3 R22, P1, P2, R22, R2, R3 ;  /* 0x0000000216167210 */ /* 0x000fe40007a3e003 */
[----:B------:R-:W-:-:S04]  /*0c80*/  IADD3.X R25, PT, PT, RZ, R25, RZ, P5, P6 ;  /* 0x00000019ff197210 */ /* 0x000fc80002fec4ff */
[----:B------:R-:W-:-:S07]  /*0c90*/  IADD3.X R25, PT, PT, RZ, R25, RZ, P1, P2 ;  /* 0x00000019ff197210 */ /* 0x000fce0000fe44ff */
.L_x_481:
[----:B------:R-:W-:Y:S05]  /*0ca0*/  BSYNC.RECONVERGENT B2 ;  /* 0x0000000000027941 */ /* 0x000fea0003800200 */
.L_x_480:
        /* <DEDUP_REMOVED lines=11> */
[----:B0-----:R-:W-:-:S04]  /*0d60*/  IMAD.WIDE.U32 R8, R9, 0x4, R2 ;  /* 0x0000000409087825 */ /* 0x001fc800078e0002 */
[--C-:B------:R-:W-:Y:S02]  /*0d70*/  IMAD.WIDE.U32 R10, R11, 0x4, R2.reuse ;  /* 0x000000040b0a7825 */ /* 0x100fe400078e0002 */
[----:B------:R-:W2:Y:S02]  /*0d80*/  LDG.E R8, desc[UR6][R8.64] ;  /* 0x0000000608087981 */ /* 0x000ea4000c1e1900 */
[--C-:B------:R-:W-:Y:S02]  /*0d90*/  IMAD.WIDE.U32 R12, R13, 0x4, R2.reuse ;  /* 0x000000040d0c7825 */ /* 0x100fe400078e0002 */
[----:B------:R-:W3:Y:S02]  /*0da0*/  LDG.E R10, desc[UR6][R10.64] ;  /* 0x000000060a0a7981 */ /* 0x000ee4000c1e1900 */
[----:B------:R-:W-:Y:S02]  /*0db0*/  IMAD.WIDE.U32 R2, R15, 0x4, R2 ;  /* 0x000000040f027825 */ /* 0x000fe400078e0002 */
        /* <DEDUP_REMOVED lines=15> */
.L_x_483:
[----:B------:R-:W-:Y:S05]  /*0eb0*/  BSYNC.RECONVERGENT B2 ;  /* 0x0000000000027941 */ /* 0x000fea0003800200 */
.L_x_482:
[----:B------:R-:W-:Y:S05]  /*0ec0*/  @!P0 BRA `(.L_x_475) ;  /* 0x0000000000348947 */ /* 0x000fea0003800000 */
[----:B------:R-:W0:Y:S01]  /*0ed0*/  LDC.64 R8, c[0x0][0x380] ;  /* 0x0000e000ff087b82 */ /* 0x000e220000000a00 */
[----:B------:R-:W-:Y:S02]  /*0ee0*/  IMAD R7, R0, 0xe00, R7 ;  /* 0x00000e0000077824 */ /* 0x000fe400078e0207 */
[----:B------:R-:W-:-:S07]  /*0ef0*/  IMAD.MOV R4, RZ, RZ, -R4 ;  /* 0x000000ffff047224 */ /* 0x000fce00078e0a04 */
.L_x_484:
[----:B0-----:R-:W-:-:S06]  /*0f00*/  IMAD.WIDE.U32 R2, R7, 0x4, R8 ;  /* 0x0000000407027825 */ /* 0x001fcc00078e0008 */
        /* <DEDUP_REMOVED lines=9> */
.L_x_475:
[----:B------:R-:W-:Y:S05]  /*0fa0*/  BSYNC.RECONVERGENT B1 ;  /* 0x0000000000017941 */ /* 0x000fea0003800200 */
.L_x_474:
[----:B------:R-:W-:-:S13]  /*0fb0*/  ISETP.GE.U32.AND P0, PT, R28, 0x200, PT ;  /* 0x000002001c00780c */ /* 0x000fda0003f06070 */
        /* <DEDUP_REMOVED lines=28> */
[----:B------:R-:W-:-:S02]  /*1180*/  @!P1 MOV R6, 0x400 ;  /* 0x0000040000069802 */ /* 0x000fc40000000f00 */
[----:B0-----:R-:W-:-:S04]  /*1190*/  SEL R2, R2, RZ, !P0 ;  /* 0x000000ff02027207 */ /* 0x001fc80004000000 */
[----:B------:R-:W-:Y:S02]  /*11a0*/  IADD3 R9, P2, PT, R2, R11, RZ ;  /* 0x0000000b02097210 */ /* 0x000fe40007f5e0ff */
[----:B-1----:R-:W-:-:S03]  /*11b0*/  SEL R3, R3, RZ, !P0 ;  /* 0x000000ff03037207 */ /* 0x002fc60004000000 */
[----:B------:R-:W0:Y:S01]  /*11c0*/  SHFL.DOWN PT, R2, R9, 0x10, 0x1f ;  /* 0x0a001f0009027f89 */ /* 0x000e2200000e0000 */
[----:B------:R-:W-:Y:S01]  /*11d0*/  ISETP.GT.AND P0, PT, R10, 0xf, PT ;  /* 0x0000000f0a00780c */ /* 0x000fe20003f04270 */
[----:B------:R-:W-:Y:S01]  /*11e0*/  IMAD.X R8, R3, 0x1, R4, P2 ;  /* 0x0000000103087824 */ /* 0x000fe200010e0604 */
[----:B------:R-:W-:-:S04]  /*11f0*/  @!P1 SHF.R.U32.HI R4, RZ, 0x2, R5 ;  /* 0x00000002ff049819 */ /* 0x000fc80000011605 */
[----:B------:R-:W1:Y:S01]  /*1200*/  SHFL.DOWN PT, R3, R8, 0x10, 0x1f ;  /* 0x0a001f0008037f89 */ /* 0x000e6200000e0000 */
[----:B------:R-:W-:Y:S02]  /*1210*/  @!P1 LOP3.LUT R4, R4, 0xf8, RZ, 0xc0, !PT ;  /* 0x000000f804049812 */ /* 0x000fe400078ec0ff */
        /* <DEDUP_REMOVED lines=15> */
[----:B-1----:R-:W1:Y:S04]  /*1310*/  LDS.128 R4, [UR4+0x30] ;  /* 0x00003004ff047984 */ /* 0x002e680008000c00 */
        /* <DEDUP_REMOVED lines=22> */
.L_x_485:
[----:B------:R-:W-:-:S04]  /*1480*/  LOP3.LUT R2, R5, 0x3e0, RZ, 0xc0, !PT ;  /* 0x000003e005027812 */ /* 0x000fc800078ec0ff */
[----:B------:R-:W-:Y:S01]  /*1490*/  LOP3.LUT R7, RZ, R2, RZ, 0x33, !PT ;  /* 0x00000002ff077212 */ /* 0x000fe200078e33ff */
[----:B------:R-:W-:Y:S02]  /*14a0*/  VIADD R3, R2, 0x20 ;  /* 0x0000002002037836 */ /* 0x000fe40000000000 */
[----:B------:R-:W0:Y:S02]  /*14b0*/  S2R R2, SR_LANEID ;  /* 0x0000000000027919 */ /* 0x000e240000000000 */
[----:B------:R-:W-:Y:S01]  /*14c0*/  IMAD.IADD R7, R28, 0x1, R7 ;  /* 0x000000011c077824 */ /* 0x000fe200078e0207 */
[----:B------:R-:W-:-:S04]  /*14d0*/  ISETP.GT.U32.AND P0, PT, R3, R28, PT ;  /* 0x0000001c0300720c */ /* 0x000fc80003f04070 */
        /* <DEDUP_REMOVED lines=11> */
[----:B------:R-:W-:Y:S01]  /*1590*/  ISETP.GT.AND P0, PT, R6, R7, PT ;  /* 0x000000070600720c */ /* 0x000fe20003f04270 */
[----:B------:R-:W-:Y:S02]  /*15a0*/  VIADD R6, R2, 0x4 ;  /* 0x0000000402067836 */ /* 0x000fe40000000000 */
[----:B------:R-:W1:Y:S01]  /*15b0*/  SHFL.DOWN PT, R4, R9, 0x2, R7 ;  /* 0x0840000009047989 */ /* 0x000e6200000e0007 */
[----:B0-----:R-:W-:-:S04]  /*15c0*/  SEL R3, R3, RZ, !P0 ;  /* 0x000000ff03037207 */ /* 0x001fc80004000000 */
[----:B------:R-:W-:Y:S02]  /*15d0*/  IADD3 R8, P1, PT, R3, R10, RZ ;  /* 0x0000000a03087210 */ /* 0x000fe40007f3e0ff */
[----:B-1----:R-:W-:Y:S02]  /*15e0*/  SEL R4, R4, RZ, !P0 ;  /* 0x000000ff04047207 */ /* 0x002fe40004000000 */
[----:B------:R-:W-:Y:S01]  /*15f0*/  ISETP.GT.AND P0, PT, R6, R7, PT ;  /* 0x000000070600720c */ /* 0x000fe20003f04270 */
[----:B------:R-:W0:Y:S01]  /*1600*/  SHFL.DOWN PT, R3, R8, 0x4, R7 ;  /* 0x0880000008037989 */ /* 0x000e2200000e0007 */
[----:B------:R-:W-:Y:S02]  /*1610*/  VIADD R6, R2, 0x8 ;  /* 0x0000000802067836 */ /* 0x000fe40000000000 */
[----:B------:R-:W-:Y:S02]  /*1620*/  IMAD.X R11, R4, 0x1, R9, P1 ;  /* 0x00000001040b7824 */ /* 0x000fe400008e0609 */
[----:B------:R-:W-:-:S03]  /*1630*/  VIADD R2, R2, 0x10 ;  /* 0x0000001002027836 */ /* 0x000fc60000000000 */
[----:B------:R-:W1:Y:S01]  /*1640*/  SHFL.DOWN PT, R4, R11, 0x4, R7 ;  /* 0x088000000b047989 */ /* 0x000e6200000e0007 */
[----:B0-----:R-:W-:-:S04]  /*1650*/  SEL R3, R3, RZ, !P0 ;  /* 0x000000ff03037207 */ /* 0x001fc80004000000 */
[----:B------:R-:W-:Y:S02]  /*1660*/  IADD3 R10, P1, PT, R3, R8, RZ ;  /* 0x00000008030a7210 */ /* 0x000fe40007f3e0ff */
[----:B-1----:R-:W-:-:S03]  /*1670*/  SEL R4, R4, RZ, !P0 ;  /* 0x000000ff04047207 */ /* 0x002fc60004000000 */
[----:B------:R-:W0:Y:S01]  /*1680*/  SHFL.DOWN PT, R3, R10, 0x8, R7 ;  /* 0x090000000a037989 */ /* 0x000e2200000e0007 */
[----:B------:R-:W-:Y:S01]  /*1690*/  ISETP.GT.AND P0, PT, R6, R7, PT ;  /* 0x000000070600720c */ /* 0x000fe20003f04270 */
[----:B------:R-:W-:Y:S02]  /*16a0*/  IMAD.X R9, R4, 0x1, R11, P1 ;  /* 0x0000000104097824 */ /* 0x000fe400008e060b */
[----:B------:R-:W1:Y:S03]  /*16b0*/  @!P2 S2R R11, SR_CgaCtaId ;  /* 0x00000000000ba919 */ /* 0x000e660000008800 */
[----:B------:R-:W2:Y:S01]  /*16c0*/  SHFL.DOWN PT, R4, R9, 0x8, R7 ;  /* 0x0900000009047989 */ /* 0x000ea200000e0007 */
[----:B0-----:R-:W-:-:S04]  /*16d0*/  SEL R3, R3, RZ, !P0 ;  /* 0x000000ff03037207 */ /* 0x001fc80004000000 */
[----:B------:R-:W-:-:S05]  /*16e0*/  IADD3 R6, P1, PT, R3, R10, RZ ;  /* 0x0000000a03067210 */ /* 0x000fca0007f3e0ff */
[----:B------:R-:W0:Y:S01]  /*16f0*/  SHFL.DOWN PT, R3, R6, 0x10, R7 ;  /* 0x0a00000006037989 */ /* 0x000e2200000e0007 */
[----:B--2---:R-:W-:Y:S02]  /*1700*/  SEL R4, R4, RZ, !P0 ;  /* 0x000000ff04047207 */ /* 0x004fe40004000000 */
[----:B------:R-:W-:Y:S02]  /*1710*/  ISETP.GT.AND P0, PT, R2, R7, PT ;  /* 0x000000070200720c */ /* 0x000fe40003f04270 */
[----:B------:R-:W-:Y:S01]  /*1720*/  @!P2 MOV R2, 0x400 ;  /* 0x000004000002a802 */ /* 0x000fe20000000f00 */
[----:B------:R-:W-:Y:S01]  /*1730*/  IMAD.X R8, R4, 0x1, R9, P1 ;  /* 0x0000000104087824 */ /* 0x000fe200008e0609 */
[----:B------:R-:W-:Y:S02]  /*1740*/  @!P2 SHF.R.U32.HI R9, RZ, 0x2, R5 ;  /* 0x00000002ff09a819 */ /* 0x000fe40000011605 */
[----:B-1----:R-:W-:Y:S02]  /*1750*/  @!P2 LEA R10, R11, R2, 0x18 ;  /* 0x000000020b0aa211 */ /* 0x002fe400078ec0ff */
[----:B------:R-:W1:Y:S01]  /*1760*/  SHFL.DOWN PT, R4, R8, 0x10, R7 ;  /* 0x0a00000008047989 */ /* 0x000e6200000e0007 */
[----:B------:R-:W-:-:S05]  /*1770*/  @!P2 LOP3.LUT R9, R9, 0xf8, RZ, 0xc0, !PT ;  /* 0x000000f80909a812 */ /* 0x000fca00078ec0ff */
        /* <DEDUP_REMOVED lines=9> */
[----:B------:R-:W1:Y:S01]  /*1810*/  S2UR UR5, SR_CgaCtaId ;  /* 0x00000000000579c3 */ /* 0x000e620000008800 */
[----:B------:R-:W-:Y:S01]  /*1820*/  UMOV UR4, 0x400 ;  /* 0x0000040000047882 */ /* 0x000fe20000000000 */
[C---:B------:R-:W-:Y:S02]  /*1830*/  ISETP.GT.U32.AND P1, PT, R28.reuse, 0x20, PT ;  /* 0x000000201c00780c */ /* 0x040fe40003f24070 */
[C---:B------:R-:W-:Y:S02]  /*1840*/  ISETP.GT.U32.AND P2, PT, R28.reuse, 0x40, PT ;  /* 0x000000401c00780c */ /* 0x040fe40003f44070 */
[C---:B------:R-:W-:Y:S02]  /*1850*/  ISETP.GT.U32.AND P3, PT, R28.reuse, 0x80, PT ;  /* 0x000000801c00780c */ /* 0x040fe40003f64070 */
[C---:B------:R-:W-:Y:S02]  /*1860*/  ISETP.GT.U32.AND P5, PT, R28.reuse, 0x180, PT ;  /* 0x000001801c00780c */ /* 0x040fe40003fa4070 */
[----:B------:R-:W-:Y:S01]  /*1870*/  ISETP.GT.U32.AND P6, PT, R28, 0x1a0, PT ;  /* 0x000001a01c00780c */ /* 0x000fe20003fc4070 */
[----:B-1----:R-:W-:-:S09]  /*1880*/  ULEA UR4, UR5, UR4, 0x18 ;  /* 0x0000000405047291 */ /* 0x002fd2000f8ec0ff */
[----:B------:R-:W1:Y:S04]  /*1890*/  LDS.64 R12, [UR4+0x18] ;  /* 0x00001804ff0c7984 */ /* 0x000e680008000a00 */
[----:B------:R-:W2:Y:S04]  /*18a0*/  LDS.128 R16, [UR4+0x20] ;  /* 0x00002004ff107984 */ /* 0x000ea80008000c00 */
[----:B------:R-:W3:Y:S04]  /*18b0*/  LDS.128 R4, [UR4+0x30] ;  /* 0x00003004ff047984 */ /* 0x000ee80008000c00 */
[----:B0-----:R-:W0:Y:S04]  /*18c0*/  LDS.128 R8, [UR4+0x40] ;  /* 0x00004004ff087984 */ /* 0x001e280008000c00 */
[----:B------:R-:W-:Y:S01]  /*18d0*/  LDS.128 R24, [UR4+0x80] ;  /* 0x00008004ff187984 */ /* 0x000fe20008000c00 */
[----:B-1----:R-:W-:-:S02]  /*18e0*/  SEL R22, R12, RZ, P1 ;  /* 0x000000ff0c167207 */ /* 0x002fc40000800000 */
[----:B------:R-:W-:Y:S02]  /*18f0*/  SEL R23, R13, RZ, P1 ;  /* 0x000000ff0d177207 */ /* 0x000fe40000800000 */
[----:B--2---:R-:W-:Y:S01]  /*1900*/  SEL R21, R16, RZ, P2 ;  /* 0x000000ff10157207 */ /* 0x004fe20001000000 */
[----:B------:R-:W1:Y:S01]  /*1910*/  LDS.128 R12, [UR4+0x50] ;  /* 0x00005004ff0c7984 */ /* 0x000e620008000c00 */
[----:B------:R-:W-:Y:S02]  /*1920*/  ISETP.GT.U32.AND P1, PT, R28, 0x60, PT ;  /* 0x000000601c00780c */ /* 0x000fe40003f24070 */
        /* <DEDUP_REMOVED lines=9> */
[----:B------:R-:W-:-:S02]  /*19c0*/  ISETP.GT.U32.AND P1, PT, R28, 0xa0, PT ;  /* 0x000000a01c00780c */ /* 0x000fc40003f24070 */
[----:B------:R-:W-:Y:S02]  /*19d0*/  IADD3.X R3, PT, PT, R3, R20, R2, P3, P4 ;  /* 0x0000001403037210 */ /* 0x000fe40001fe8402 */
[----:B------:R-:W3:Y:S01]  /*19e0*/  LDS.128 R20, [UR4+0x70] ;  /* 0x00007004ff147984 */ /* 0x000ee20008000c00 */
[----:B------:R-:W-:Y:S02]  /*19f0*/  ISETP.GT.U32.AND P2, PT, R28, 0xc0, PT ;  /* 0x000000c01c00780c */ /* 0x000fe40003f44070 */
[----:B------:R-:W-:Y:S02]  /*1a00*/  SEL R5, R6, RZ, P1 ;  /* 0x000000ff06057207 */ /* 0x000fe40000800000 */
[----:B0-----:R-:W-:Y:S02]  /*1a10*/  SEL R2, R8, RZ, P2 ;  /* 0x000000ff08027207 */ /* 0x001fe40001000000 */
[----:B------:R-:W-:Y:S02]  /*1a20*/  SEL R7, R7, RZ, P1 ;  /* 0x000000ff07077207 */ /* 0x000fe40000800000 */
[----:B------:R-:W-:-:S02]  /*1a30*/  ISETP.GT.U32.AND P1, PT, R28, 0xe0, PT ;  /* 0x000000e01c00780c */ /* 0x000fc40003f24070 */
[----:B------:R-:W-:Y:S02]  /*1a40*/  IADD3 R2, P3, P4, R2, R4, R5 ;  /* 0x0000000402027210 */ /* 0x000fe40007c7e005 */
[----:B------:R-:W-:Y:S02]  /*1a50*/  SEL R6, R9, RZ, P2 ;  /* 0x000000ff09067207 */ /* 0x000fe40001000000 */
[----:B------:R-:W-:Y:S02]  /*1a60*/  ISETP.GT.U32.AND P2, PT, R28, 0x100, PT ;  /* 0x000001001c00780c */ /* 0x000fe40003f44070 */
[----:B------:R-:W-:Y:S02]  /*1a70*/  SEL R4, R10, RZ, P1 ;  /* 0x000000ff0a047207 */ /* 0x000fe40000800000 */
[----:B------:R-:W-:Y:S02]  /*1a80*/  SEL R10, R11, RZ, P1 ;  /* 0x000000ff0b0a7207 */ /* 0x000fe40000800000 */
[----:B------:R-:W-:-:S02]  /*1a90*/  ISETP.GT.U32.AND P1, PT, R28, 0x120, PT ;  /* 0x000001201c00780c */ /* 0x000fc40003f24070 */
[----:B------:R-:W-:Y:S02]  /*1aa0*/  IADD3.X R6, PT, PT, R6, R3, R7, P3, P4 ;  /* 0x0000000306067210 */ /* 0x000fe40001fe8407 */
[----:B-1----:R-:W-:Y:S02]  /*1ab0*/  SEL R3, R12, RZ, P2 ;  /* 0x000000ff0c037207 */ /* 0x002fe40001000000 */
[----:B------:R-:W-:Y:S02]  /*1ac0*/  SEL R7, R13, RZ, P2 ;  /* 0x000000ff0d077207 */ /* 0x000fe40001000000 */
[----:B------:R-:W-:Y:S02]  /*1ad0*/  ISETP.GT.U32.AND P2, PT, R28, 0x140, PT ;  /* 0x000001401c00780c */ /* 0x000fe40003f44070 */
[----:B------:R-:W-:Y:S02]  /*1ae0*/  SEL R5, R14, RZ, P1 ;  /* 0x000000ff0e057207 */ /* 0x000fe40000800000 */
[----:B------:R-:W-:-:S02]  /*1af0*/  SEL R15, R15, RZ, P1 ;  /* 0x000000ff0f0f7207 */ /* 0x000fc40000800000 */
[----:B------:R-:W-:Y:S02]  /*1b00*/  ISETP.GT.U32.AND P1, PT, R28, 0x160, PT ;  /* 0x000001601c00780c */ /* 0x000fe40003f24070 */
        /* <DEDUP_REMOVED lines=8> */
[----:B------:R-:W-:Y:S02]  /*1b90*/  ISETP.GT.U32.AND P2, PT, R28, 0x1c0, PT ;  /* 0x000001c01c00780c */ /* 0x000fe40003f44070 */
[----:B------:R-:W-:Y:S02]  /*1ba0*/  IADD3.X R6, PT, PT, R6, R7, R15, P1, P3 ;  /* 0x0000000706067210 */ /* 0x000fe40000fe640f */
[----:B------:R-:W-:-:S02]  /*1bb0*/  IADD3 R4, P3, P4, R4, R2, R3 ;  /* 0x0000000204047210 */ /* 0x000fc40007c7e003 */
[----:B------:R-:W-:Y:S02]  /*1bc0*/  SEL R2, R22, RZ, P6 ;  /* 0x000000ff16027207 */ /* 0x000fe40003000000 */
[----:B------:R-:W-:Y:S02]  /*1bd0*/  SEL R3, R24, RZ, P2 ;  /* 0x000000ff18037207 */ /* 0x000fe40001000000 */
[----:B------:R-:W-:Y:S02]  /*1be0*/  ISETP.GT.U32.AND P1, PT, R28, 0x1e0, PT ;  /* 0x000001e01c00780c */ /* 0x000fe40003f24070 */
        /* <DEDUP_REMOVED lines=11> */
.L_x_471:
[----:B------:R-:W0:Y:S01]  /*1ca0*/  S2R R5, SR_TID.X ;  /* 0x0000000000057919 */ /* 0x000e220000002100 */
[----:B------:R-:W1:Y:S01]  /*1cb0*/  LDC.64 R8, c[0x0][0x380] ;  /* 0x0000e000ff087b82 */ /* 0x000e620000000a00 */
[----:B0-----:R-:W-:-:S04]  /*1cc0*/  IMAD R3, R0, 0xe00, R5 ;  /* 0x00000e0000037824 */ /* 0x001fc800078e0205 */
[----:B-1----:R-:W-:-:S05]  /*1cd0*/  IMAD.WIDE.U32 R8, R3, 0x4, R8 ;  /* 0x0000000403087825 */ /* 0x002fca00078e0008 */
[----:B------:R-:W2:Y:S04]  /*1ce0*/  LDG.E R14, desc[UR6][R8.64] ;  /* 0x00000006080e7981 */ /* 0x000ea8000c1e1900 */
[----:B------:R-:W3:Y:S04]  /*1cf0*/  LDG.E R3, desc[UR6][R8.64+0x800] ;  /* 0x0008000608037981 */ /* 0x000ee8000c1e1900 */
[----:B------:R-:W4:Y:S04]  /*1d00*/  LDG.E R4, desc[UR6][R8.64+0x1000] ;  /* 0x0010000608047981 */ /* 0x000f28000c1e1900 */
[----:B------:R-:W5:Y:S04]  /*1d10*/  LDG.E R10, desc[UR6][R8.64+0x1800] ;  /* 0x00180006080a7981 */ /* 0x000f68000c1e1900 */
[----:B------:R-:W5:Y:S04]  /*1d20*/  LDG.E R11, desc[UR6][R8.64+0x2000] ;  /* 0x00200006080b7981 */ /* 0x000f68000c1e1900 */
[----:B------:R-:W5:Y:S04]  /*1d30*/  LDG.E R12, desc[UR6][R8.64+0x2800] ;  /* 0x00280006080c7981 */ /* 0x000f68000c1e1900 */
[----:B------:R-:W5:Y:S01]  /*1d40*/  LDG.E R13, desc[UR6][R8.64+0x3000] ;  /* 0x00300006080d7981 */ /* 0x000f62000c1e1900 */
[----:B--2---:R-:W-:-:S02]  /*1d50*/  ISETP.GT.AND P0, PT, R14, -0x1, PT ;  /* 0xffffffff0e00780c */ /* 0x004fc40003f04270 */
[----:B---3--:R-:W-:Y:S02]  /*1d60*/  ISETP.GT.AND P1, PT, R3, -0x1, PT ;  /* 0xffffffff0300780c */ /* 0x008fe40003f24270 */
[----:B------:R-:W-:Y:S02]  /*1d70*/  SEL R14, RZ, 0x1, !P0 ;  /* 0x00000001ff0e7807 */ /* 0x000fe40004000000 */
[----:B----4-:R-:W-:Y:S02]  /*1d80*/  ISETP.GT.AND P2, PT, R4, -0x1, PT ;  /* 0xffffffff0400780c */ /* 0x010fe40003f44270 */
[----:B------:R-:W-:Y:S02]  /*1d90*/  SEL R4, RZ, 0x1, !P1 ;  /* 0x00000001ff047807 */ /* 0x000fe40004800000 */
[----:B------:R-:W-:Y:S02]  /*1da0*/  SEL R3, RZ, 0x1, !P2 ;  /* 0x00000001ff037807 */ /* 0x000fe40005000000 */
[----:B-----5:R-:W-:-:S02]  /*1db0*/  ISETP.GT.AND P2, PT, R10, -0x1, PT ;  /* 0xffffffff0a00780c */ /* 0x020fc40003f44270 */
[----:B------:R-:W-:Y:S02]  /*1dc0*/  IADD3 R3, P1, P0, R3, R4, R14 ;  /* 0x0000000403037210 */ /* 0x000fe4000783e00e */
[----:B------:R-:W-:Y:S02]  /*1dd0*/  ISETP.GT.AND P3, PT, R11, -0x1, PT ;  /* 0xffffffff0b00780c */ /* 0x000fe40003f64270 */
[----:B------:R-:W-:Y:S02]  /*1de0*/  IADD3.X R26, PT, PT, RZ, RZ, RZ, P1, P0 ;  /* 0x000000ffff1a7210 */ /* 0x000fe40000fe04ff */
[----:B------:R-:W-:Y:S02]  /*1df0*/  ISETP.GE.U32.AND P0, PT, R28, R2, PT ;  /* 0x000000021c00720c */ /* 0x000fe40003f06070 */
[----:B------:R-:W-:Y:S02]  /*1e00*/  ISETP.GT.AND P4, PT, R12, -0x1, PT ;  /* 0xffffffff0c00780c */ /* 0x000fe40003f84270 */
[----:B------:R-:W-:-:S02]  /*1e10*/  ISETP.GT.AND P5, PT, R13, -0x1, PT ;  /* 0xffffffff0d00780c */ /* 0x000fc40003fa4270 */
[----:B------:R-:W-:Y:S02]  /*1e20*/  SEL R9, RZ, 0x1, !P2 ;  /* 0x00000001ff097807 */ /* 0x000fe40005000000 */
[----:B------:R-:W-:Y:S02]  /*1e30*/  SEL R10, RZ, 0x1, !P3 ;  /* 0x00000001ff0a7807 */ /* 0x000fe40005800000 */
[----:B------:R-:W-:Y:S02]  /*1e40*/  SEL R8, RZ, 0x1, !P4 ;  /* 0x00000001ff087807 */ /* 0x000fe40006000000 */
[----:B------:R-:W-:Y:S02]  /*1e50*/  SEL R4, RZ, 0x1, !P5 ;  /* 0x00000001ff047807 */ /* 0x000fe40006800000 */
[----:B------:R-:W-:-:S04]  /*1e60*/  IADD3 R3, P2, P3, R10, R3, R9 ;  /* 0x000000030a037210 */ /* 0x000fc80007b5e009 */
[----:B------:R-:W-:Y:S02]  /*1e70*/  IADD3 R3, P1, P4, R4, R3, R8 ;  /* 0x0000000304037210 */ /* 0x000fe40007c3e008 */
[----:B------:R-:W-:-:S04]  /*1e80*/  IADD3.X R26, PT, PT, RZ, R26, RZ, P2, P3 ;  /* 0x0000001aff1a7210 */ /* 0x000fc800017e64ff */
[----:B------:R-:W-:Y:S01]  /*1e90*/  IADD3.X R26, PT, PT, RZ, R26, RZ, P1, P4 ;  /* 0x0000001aff1a7210 */ /* 0x000fe20000fe84ff */
[----:B------:R-:W-:Y:S06]  /*1ea0*/  @!P0 BRA `(.L_x_487) ;  /* 0x00000010008c8947 */ /* 0x000fec0003800000 */
[----:B------:R-:W-:Y:S01]  /*1eb0*/  IMAD.IADD R10, R0, 0x1, R7 ;  /* 0x00000001000a7824 */ /* 0x000fe200078e0207 */
[----:B------:R-:W0:Y:S01]  /*1ec0*/  LDC R8, c[0x0][0x3b0] ;  /* 0x0000ec00ff087b82 */ /* 0x000e220000000800 */
[----:B------:R-:W-:Y:S01]  /*1ed0*/  VIADD R14, R6, 0xfffff200 ;  /* 0xfffff200060e7836 */ /* 0x000fe20000000000 */
[----:B------:R-:W-:Y:S01]  /*1ee0*/  LOP3.LUT R7, RZ, R5, RZ, 0x33, !PT ;  /* 0x00000005ff077212 */ /* 0x000fe200078e33ff */
[----:B------:R-:W-:Y:S01]  /*1ef0*/  IMAD R10, R10, 0xe00, RZ ;  /* 0x00000e000a0a7824 */ /* 0x000fe200078e02ff */
[----:B------:R-:W1:Y:S02]  /*1f00*/  LDCU.64 UR8, c[0x0][0x380] ;  /* 0x00007000ff0877ac */ /* 0x000e640008000a00 */
[----:B------:R-:W-:Y:S01]  /*1f10*/  IADD3 R7, PT, PT, -R2, R6, R7 ;  /* 0x0000000602077210 */ /* 0x000fe20007ffe107 */
[----:B------:R-:W-:Y:S01]  /*1f20*/  IMAD.MOV.U32 R9, RZ, RZ, R10 ;  /* 0x000000ffff097224 */ /* 0x000fe200078e000a */
[C---:B------:R-:W-:Y:S01]  /*1f30*/  ISETP.GT.U32.AND P0, PT, R10.reuse, R14, PT ;  /* 0x0000000e0a00720c */ /* 0x040fe20003f04070 */
[----:B------:R-:W-:Y:S01]  /*1f40*/  UMOV UR4, URZ ;  /* 0x000000ff00047c82 */ /* 0x000fe20008000000 */
[----:B------:R-:W-:Y:S01]  /*1f50*/  IADD3 R11, PT, PT, R10, 0x1000, R5 ;  /* 0x000010000a0b7810 */ /* 0x000fe20007ffe005 */
[----:B------:R-:W-:-:S02]  /*1f60*/  IMAD R4, R0, -0xe00, R7 ;  /* 0xfffff20000047824 */ /* 0x000fc400078e0207 */
[----:B------:R-:W-:-:S08]  /*1f70*/  IMAD.MOV.U32 R7, RZ, RZ, R10 ;  /* 0x000000ffff077224 */ /* 0x000fd000078e000a */
[----:B------:R-:W-:Y:S05]  /*1f80*/  @P0 BRA `(.L_x_488) ;  /* 0x0000000000b00947 */ /* 0x000fea0003800000 */
.L_x_489:
[----:B------:R-:W-:-:S05]  /*1f90*/  IADD3 R6, P0, PT, R5, R9, RZ ;  /* 0x0000000905067210 */ /* 0x000fca0007f1e0ff */
[----:B------:R-:W-:Y:S01]  /*1fa0*/  IMAD.X R13, RZ, RZ, RZ, P0 ;  /* 0x000000ffff0d7224 */ /* 0x000fe200000e06ff */
[----:B-1----:R-:W-:-:S04]  /*1fb0*/  LEA R12, P0, R6, UR8, 0x2 ;  /* 0x00000008060c7c11 */ /* 0x002fc8000f8010ff */
[----:B------:R-:W-:-:S05]  /*1fc0*/  LEA.HI.X R13, R6, UR9, R13, 0x2, P0 ;  /* 0x00000009060d7c11 */ /* 0x000fca00080f140d */
        /* <DEDUP_REMOVED lines=18> */
[----:B-1----:R-:W-:Y:S01]  /*20f0*/  IADD3 R12, P2, P3, R6, R3, R15 ;  /* 0x00000003060c7210 */ /* 0x002fe20007b5e00f */
[----:B0-----:R-:W-:Y:S01]  /*2100*/  IMAD.MOV.U32 R6, RZ, RZ, R8 ;  /* 0x000000ffff067224 */ /* 0x001fe200078e0008 */
[----:B------:R-:W-:-:S02]  /*2110*/  SEL R13, RZ, 0x1, !P4 ;  /* 0x00000001ff0d7807 */ /* 0x000fc40006000000 */
[----:B------:R-:W-:Y:S02]  /*2120*/  SEL R3, RZ, 0x1, !P5 ;  /* 0x00000001ff037807 */ /* 0x000fe40006800000 */
[----:B------:R-:W-:Y:S02]  /*2130*/  IADD3.X R26, PT, PT, RZ, R26, RZ, P0, P1 ;  /* 0x0000001aff1a7210 */ /* 0x000fe400007e24ff */
[----:B------:R-:W-:Y:S01]  /*2140*/  IADD3 R12, P5, P4, R3, R12, R13 ;  /* 0x0000000c030c7210 */ /* 0x000fe20007cbe00d */
[----:B------:R-:W-:Y:S01]  /*2150*/  IMAD.IADD R3, R6, 0x1, -R9 ;  /* 0x0000000106037824 */ /* 0x000fe200078e0a09 */
[----:B------:R-:W-:Y:S02]  /*2160*/  ISETP.GT.AND P6, PT, R19, -0x1, PT ;  /* 0xffffffff1300780c */ /* 0x000fe40003fc4270 */
[----:B------:R-:W-:Y:S02]  /*2170*/  IADD3.X R26, PT, PT, RZ, R26, RZ, P2, P3 ;  /* 0x0000001aff1a7210 */ /* 0x000fe400017e64ff */
[----:B------:R-:W-:-:S02]  /*2180*/  ISETP.GE.U32.AND P0, PT, R3, R2, PT ;  /* 0x000000020300720c */ /* 0x000fc40003f06070 */
[----:B------:R-:W-:Y:S02]  /*2190*/  SEL R13, RZ, 0x1, !P6 ;  /* 0x00000001ff0d7807 */ /* 0x000fe40007000000 */
[----:B------:R-:W-:Y:S02]  /*21a0*/  IADD3.X R26, PT, PT, RZ, R26, RZ, P5, P4 ;  /* 0x0000001aff1a7210 */ /* 0x000fe40002fe84ff */
[----:B------:R-:W-:-:S05]  /*21b0*/  IADD3 R3, P1, PT, R12, R13, RZ ;  /* 0x0000000d0c037210 */ /* 0x000fca0007f3e0ff */
[----:B------:R-:W-:Y:S02]  /*21c0*/  IMAD.X R26, RZ, RZ, R26, P1 ;  /* 0x000000ffff1a7224 */ /* 0x000fe400008e061a */
[----:B------:R-:W-:Y:S06]  /*21d0*/  @!P0 BRA `(.L_x_487) ;  /* 0x0000000c00c08947 */ /* 0x000fec0003800000 */
[C---:B------:R-:W-:Y:S01]  /*21e0*/  IMAD.IADD R9, R2.reuse, 0x1, R9 ;  /* 0x0000000102097824 */ /* 0x040fe200078e0209 */
[----:B------:R-:W-:Y:S01]  /*21f0*/  UIADD3 UR4, UPT, UPT, UR4, 0x1, URZ ;  /* 0x0000000104047890 */ /* 0x000fe2000fffe0ff */
[----:B------:R-:W-:Y:S02]  /*2200*/  IMAD.IADD R7, R2, 0x1, R7 ;  /* 0x0000000102077824 */ /* 0x000fe400078e0207 */
[----:B------:R-:W-:Y:S01]  /*2210*/  IMAD.IADD R4, R4, 0x1, -R2 ;  /* 0x0000000104047824 */ /* 0x000fe200078e0a02 */
[----:B------:R-:W-:Y:S01]  /*2220*/  ISETP.GT.U32.AND P0, PT, R9, R14, PT ;  /* 0x0000000e0900720c */ /* 0x000fe20003f04070 */
[----:B------:R-:W-:-:S12]  /*2230*/  IMAD.IADD R11, R2, 0x1, R11 ;  /* 0x00000001020b7824 */ /* 0x000fd800078e020b */
[----:B------:R-:W-:Y:S05]  /*2240*/  @!P0 BRA `(.L_x_489) ;  /* 0xfffffffc00508947 */ /* 0x000fea000383ffff */
.L_x_488:
[----:B------:R-:W-:Y:S01]  /*2250*/  IMAD.IADD R2, R6, 0x1, -R9 ;  /* 0x0000000106027824 */ /* 0x000fe200078e0a09 */
[----:B------:R-:W-:Y:S04]  /*2260*/  BSSY.RECONVERGENT B1, `(.L_x_487) ;  /* 0x00000e7000017945 */ /* 0x000fe80003800200 */
[----:B------:R-:W-:-:S04]  /*2270*/  ISETP.GE.AND P0, PT, R5, R2, PT ;  /* 0x000000020500720c */ /* 0x000fc80003f06270 */
[----:B------:R-:W-:-:S13]  /*2280*/  ISETP.GE.U32.OR P0, PT, R9, R6, P0 ;  /* 0x000000060900720c */ /* 0x000fda0000706470 */
[----:B------:R-:W-:Y:S05]  /*2290*/  @P0 BRA `(.L_x_490) ;  /* 0x0000000c008c0947 */ /* 0x000fea0003800000 */
[----:B------:R-:W2:Y:S01]  /*22a0*/  LDC R2, c[0x0][0x3b4] ;  /* 0x0000ed00ff027b82 */ /* 0x000ea20000000800 */
[----:B------:R-:W-:Y:S01]  /*22b0*/  LOP3.LUT R13, RZ, R5, RZ, 0x33, !PT ;  /* 0x00000005ff0d7212 */ /* 0x000fe200078e33ff */
[----:B------:R-:W-:Y:S03]  /*22c0*/  BSSY.RECONVERGENT B2, `(.L_x_491) ;  /* 0x0000075000027945 */ /* 0x000fe60003800200 */
[----:B------:R-:W-:Y:S01]  /*22d0*/  IADD3 R6, PT, PT, -R10, R6, R13 ;  /* 0x000000060a067210 */ /* 0x000fe20007ffe10d */
[----:B--2---:R-:W-:-:S04]  /*22e0*/  IMAD R13, R2, UR4, RZ ;  /* 0x00000004020d7c24 */ /* 0x004fc8000f8e02ff */
[----:B------:R-:W-:-:S05]  /*22f0*/  IMAD R6, R13, -0xe00, R6 ;  /* 0xfffff2000d067824 */ /* 0x000fca00078e0206 */
[C---:B------:R-:W-:Y:S02]  /*2300*/  ISETP.GE.U32.AND P0, PT, R6.reuse, 0x1e00, PT ;  /* 0x00001e000600780c */ /* 0x040fe40003f06070 */
[----:B0-----:R-:W-:Y:S01]  /*2310*/  LEA.HI R8, R6, 0x1, RZ, 0x17 ;  /* 0x0000000106087811 */ /* 0x001fe200078fb8ff */
[----:B------:R-:W-:-:S03]  /*2320*/  IMAD.MOV.U32 R6, RZ, RZ, R5 ;  /* 0x000000ffff067224 */ /* 0x000fc600078e0005 */
[----:B------:R-:W-:-:S07]  /*2330*/  LOP3.LUT R10, R8, 0xf, RZ, 0xc0, !PT ;  /* 0x0000000f080a7812 */ /* 0x000fce00078ec0ff */
[----:B------:R-:W-:Y:S05]  /*2340*/  @!P0 BRA `(.L_x_492) ;  /* 0x0000000400b08947 */ /* 0x000fea0003800000 */
[----:B------:R-:W0:Y:S01]  /*2350*/  LDC.64 R12, c[0x0][0x380] ;  /* 0x0000e000ff0c7b82 */ /* 0x000e220000000a00 */
[----:B------:R-:W-:Y:S01]  /*2360*/  LEA.HI R2, R4, 0x1, RZ, 0x17 ;  /* 0x0000000104027811 */ /* 0x000fe200078fb8ff */
[----:B------:R-:W-:Y:S01]  /*2370*/  BSSY.RECONVERGENT B3, `(.L_x_493) ;  /* 0x0000068000037945 */ /* 0x000fe20003800200 */
[----:B------:R-:W-:Y:S02]  /*2380*/  LOP3.LUT R6, R5, 0x1000, RZ, 0xfc, !PT ;  /* 0x0000100005067812 */ /* 0x000fe400078efcff */
[----:B------:R-:W-:-:S05]  /*2390*/  LOP3.LUT R2, R2, 0xfffff0, RZ, 0xc0, !PT ;  /* 0x00fffff002027812 */ /* 0x000fca00078ec0ff */
[----:B------:R-:W-:-:S07]  /*23a0*/  IMAD.MOV R2, RZ, RZ, -R2 ;  /* 0x000000ffff027224 */ /* 0x000fce00078e0a02 */
.L_x_494:
[C---:B------:R-:W-:Y:S02]  /*23b0*/  VIADD R19, R11.reuse, 0xfffff200 ;  /* 0xfffff2000b137836 */ /* 0x040fe40000000000 */
[----:B------:R-:W-:Y:S02]  /*23c0*/  VIADD R21, R11, 0xfffff000 ;  /* 0xfffff0000b157836 */ /* 0x000fe40000000000 */
[----:B0-----:R-:W-:-:S04]  /*23d0*/  IMAD.WIDE.U32 R18, R19, 0x4, R12 ;  /* 0x0000000413127825 */ /* 0x001fc800078e000c */
[--C-:B------:R-:W-:Y:S02]  /*23e0*/  IMAD.WIDE.U32 R20, R21, 0x4, R12.reuse ;  /* 0x0000000415147825 */ /* 0x100fe400078e000c */
[----:B------:R-:W2:Y:S02]  /*23f0*/  LDG.E R18, desc[UR6][R18.64] ;  /* 0x0000000612127981 */ /* 0x000ea4000c1e1900 */
[C---:B------:R-:W-:Y:S02]  /*2400*/  VIADD R15, R11.reuse, 0xfffff400 ;  /* 0xfffff4000b0f7836 */ /* 0x040fe40000000000 */
[----:B------:R-:W-:Y:S01]  /*2410*/  VIADD R25, R11, 0xfffff600 ;  /* 0xfffff6000b197836 */ /* 0x000fe20000000000 */
[----:B------:R-:W3:Y:S01]  /*2420*/  LDG.E R27, desc[UR6][R20.64] ;  /* 0x00000006141b7981 */ /* 0x000ee2000c1e1900 */
[----:B------:R-:W-:-:S04]  /*2430*/  IMAD.WIDE.U32 R14, R15, 0x4, R12 ;  /* 0x000000040f0e7825 */ /* 0x000fc800078e000c */
[----:B------:R-:W-:Y:S02]  /*2440*/  IMAD.WIDE.U32 R24, R25, 0x4, R12 ;  /* 0x0000000419187825 */ /* 0x000fe400078e000c */
[----:B------:R0:W4:Y:S04]  /*2450*/  LDG.E R14, desc[UR6][R14.64] ;  /* 0x000000060e0e7981 */ /* 0x000128000c1e1900 */
[----:B------:R5:W4:Y:S01]  /*2460*/  LDG.E R24, desc[UR6][R24.64] ;  /* 0x0000000618187981 */ /* 0x000b22000c1e1900 */
[----:B------:R-:W-:-:S04]  /*2470*/  VIADD R17, R11, 0xfffff800 ;  /* 0xfffff8000b117836 */ /* 0x000fc80000000000 */
[----:B------:R-:W-:-:S06]  /*2480*/  IMAD.WIDE.U32 R16, R17, 0x4, R12 ;  /* 0x0000000411107825 */ /* 0x000fcc00078e000c */
[----:B------:R1:W4:Y:S01]  /*2490*/  LDG.E R16, desc[UR6][R16.64] ;  /* 0x0000000610107981 */ /* 0x000322000c1e1900 */
[----:B------:R-:W-:-:S04]  /*24a0*/  VIADD R23, R11, 0xfffffa00 ;  /* 0xfffffa000b177836 */ /* 0x000fc80000000000 */
[----:B------:R-:W-:-:S04]  /*24b0*/  IMAD.WIDE.U32 R22, R23, 0x4, R12 ;  /* 0x0000000417167825 */ /* 0x000fc800078e000c */
[C---:B------:R-:W-:Y:S01]  /*24c0*/  VIADD R29, R11.reuse, 0xfffffc00 ;  /* 0xfffffc000b1d7836 */ /* 0x040fe20000000000 */
[----:B------:R1:W4:Y:S01]  /*24d0*/  LDG.E R19, desc[UR6][R22.64] ;  /* 0x0000000616137981 */ /* 0x000322000c1e1900 */
[----:B0-----:R-:W-:Y:S02]  /*24e0*/  VIADD R15, R11, 0xfffffe00 ;  /* 0xfffffe000b0f7836 */ /* 0x001fe40000000000 */
[----:B------:R-:W-:-:S04]  /*24f0*/  IMAD.WIDE.U32 R20, R29, 0x4, R12 ;  /* 0x000000041d147825 */ /* 0x000fc800078e000c */
[----:B------:R-:W-:Y:S01]  /*2500*/  VIADD R29, R11, 0x400 ;  /* 0x000004000b1d7836 */ /* 0x000fe20000000000 */
[----:B--2---:R-:W-:Y:S02]  /*2510*/  ISETP.GT.AND P1, PT, R18, -0x1, PT ;  /* 0xffffffff1200780c */ /* 0x004fe40003f24270 */
[----:B------:R0:W2:Y:S01]  /*2520*/  LDG.E R18, desc[UR6][R20.64] ;  /* 0x0000000614127981 */ /* 0x0000a2000c1e1900 */
[----:B---3--:R-:W-:Y:S02]  /*2530*/  ISETP.GT.AND P0, PT, R27, -0x1, PT ;  /* 0xffffffff1b00780c */ /* 0x008fe40003f04270 */
[----:B------:R-:W-:Y:S02]  /*2540*/  SEL R28, RZ, 0x1, !P1 ;  /* 0x00000001ff1c7807 */ /* 0x000fe40004800000 */
[----:B-----5:R-:W-:Y:S02]  /*2550*/  SEL R25, RZ, 0x1, !P0 ;  /* 0x00000001ff197807 */ /* 0x020fe40004000000 */
[----:B----4-:R-:W-:-:S02]  /*2560*/  ISETP.GT.AND P0, PT, R14, -0x1, PT ;  /* 0xffffffff0e00780c */ /* 0x010fc40003f04270 */
[----:B------:R-:W-:Y:S02]  /*2570*/  ISETP.GT.AND P1, PT, R24, -0x1, PT ;  /* 0xffffffff1800780c */ /* 0x000fe40003f24270 */
[----:B-1----:R-:W-:Y:S02]  /*2580*/  IADD3 R17, P3, P2, R28, R3, R25 ;  /* 0x000000031c117210 */ /* 0x002fe40007a7e019 */
[----:B------:R-:W-:Y:S02]  /*2590*/  SEL R22, RZ, 0x1, !P0 ;  /* 0x00000001ff167807 */ /* 0x000fe40004000000 */
[----:B------:R-:W-:Y:S01]  /*25a0*/  SEL R25, RZ, 0x1, !P1 ;  /* 0x00000001ff197807 */ /* 0x000fe20004800000 */
[----:B------:R-:W-:-:S03]  /*25b0*/  IMAD.WIDE.U32 R14, R15, 0x4, R12 ;  /* 0x000000040f0e7825 */ /* 0x000fc600078e000c */
[----:B------:R-:W-:Y:S01]  /*25c0*/  IADD3 R25, P4, P6, R25, R17, R22 ;  /* 0x0000001119197210 */ /* 0x000fe20007e9e016 */
[C---:B------:R-:W-:Y:S01]  /*25d0*/  VIADD R3, R11.reuse, 0x200 ;  /* 0x000002000b037836 */ /* 0x040fe20000000000 */
[----:B------:R1:W3:Y:S01]  /*25e0*/  LDG.E R27, desc[UR6][R14.64] ;  /* 0x000000060e1b7981 */ /* 0x0002e2000c1e1900 */
[C---:B------:R-:W-:Y:S02]  /*25f0*/  VIADD R17, R11.reuse, 0x600 ;  /* 0x000006000b117836 */ /* 0x040fe40000000000 */
[----:B------:R-:W-:-:S04]  /*2600*/  IMAD.WIDE.U32 R22, R11, 0x4, R12 ;  /* 0x000000040b167825 */ /* 0x000fc800078e000c */
[--C-:B0-----:R-:W-:Y:S02]  /*2610*/  IMAD.WIDE.U32 R20, R3, 0x4, R12.reuse ;  /* 0x0000000403147825 */ /* 0x101fe400078e000c */
[----:B------:R-:W4:Y:S02]  /*2620*/  LDG.E R3, desc[UR6][R22.64] ;  /* 0x0000000616037981 */ /* 0x000f24000c1e1900 */
[--C-:B------:R-:W-:Y:S02]  /*2630*/  IMAD.WIDE.U32 R28, R29, 0x4, R12.reuse ;  /* 0x000000041d1c7825 */ /* 0x100fe400078e000c */
[----:B------:R0:W5:Y:S02]  /*2640*/  LDG.E R24, desc[UR6][R20.64] ;  /* 0x0000000614187981 */ /* 0x000164000c1e1900 */
[--C-:B-1----:R-:W-:Y:S02]  /*2650*/  IMAD.WIDE.U32 R14, R17, 0x4, R12.reuse ;  /* 0x00000004110e7825 */ /* 0x102fe400078e000c */
[----:B------:R-:W5:Y:S02]  /*2660*/  LDG.E R28, desc[UR6][R28.64] ;  /* 0x000000061c1c7981 */ /* 0x000f64000c1e1900 */
[C---:B------:R-:W-:Y:S01]  /*2670*/  VIADD R17, R11.reuse, 0x800 ;  /* 0x000008000b117836 */ /* 0x040fe20000000000 */
[----:B------:R-:W-:Y:S01]  /*2680*/  ISETP.GT.AND P5, PT, R16, -0x1, PT ;  /* 0xffffffff1000780c */ /* 0x000fe20003fa4270 */
[----:B0-----:R-:W-:Y:S01]  /*2690*/  VIADD R21, R11, 0xa00 ;  /* 0x00000a000b157836 */ /* 0x001fe20000000000 */
[----:B------:R0:W5:Y:S02]  /*26a0*/  LDG.E R29, desc[UR6][R14.64] ;  /* 0x000000060e1d7981 */ /* 0x000164000c1e1900 */
[----:B0-----:R-:W-:-:S04]  /*26b0*/  IMAD.WIDE.U32 R14, R17, 0x4, R12 ;  /* 0x00000004110e7825 */ /* 0x001fc800078e000c */
[--C-:B------:R-:W-:Y:S02]  /*26c0*/  IMAD.WIDE.U32 R16, R21, 0x4, R12.reuse ;  /* 0x0000000415107825 */ /* 0x100fe400078e000c */
[----:B------:R0:W5:Y:S02]  /*26d0*/  LDG.E R14, desc[UR6][R14.64] ;  /* 0x000000060e0e7981 */ /* 0x000164000c1e1900 */
[----:B------:R-:W-:Y:S02]  /*26e0*/  VIADD R21, R11, 0xc00 ;  /* 0x00000c000b157836 */ /* 0x000fe40000000000 */
[----:B------:R1:W5:Y:S02]  /*26f0*/  LDG.E R16, desc[UR6][R16.64] ;  /* 0x0000000610107981 */ /* 0x000364000c1e1900 */
[----:B------:R-:W-:-:S04]  /*2700*/  IMAD.WIDE.U32 R20, R21, 0x4, R12 ;  /* 0x0000000415147825 */ /* 0x000fc800078e000c */
[----:B------:R-:W-:Y:S02]  /*2710*/  VIADD R23, R11, 0xe00 ;  /* 0x00000e000b177836 */ /* 0x000fe40000000000 */
[----:B------:R-:W5:Y:S02]  /*2720*/  LDG.E R20, desc[UR6][R20.64] ;  /* 0x0000000614147981 */ /* 0x000f64000c1e1900 */
[----:B------:R-:W-:-:S06]  /*2730*/  IMAD.WIDE.U32 R22, R23, 0x4, R12 ;  /* 0x0000000417167825 */ /* 0x000fcc00078e000c */
[----:B------:R-:W5:Y:S01]  /*2740*/  LDG.E R22, desc[UR6][R22.64] ;  /* 0x0000000616167981 */ /* 0x000f62000c1e1900 */
[----:B------:R-:W-:Y:S02]  /*2750*/  ISETP.GT.AND P0, PT, R19, -0x1, PT ;  /* 0xffffffff1300780c */ /* 0x000fe40003f04270 */
[----:B------:R-:W-:Y:S02]  /*2760*/  SEL R19, RZ, 0x1, !P5 ;  /* 0x00000001ff137807 */ /* 0x000fe40006800000 */
[----:B------:R-:W-:Y:S02]  /*2770*/  IADD3.X R26, PT, PT, RZ, R26, RZ, P3, P2 ;  /* 0x0000001aff1a7210 */ /* 0x000fe40001fe44ff */
[----:B0-----:R-:W-:Y:S02]  /*2780*/  SEL R15, RZ, 0x1, !P0 ;  /* 0x00000001ff0f7807 */ /* 0x001fe40004000000 */
[----:B------:R-:W-:Y:S01]  /*2790*/  IADD3.X R26, PT, PT, RZ, R26, RZ, P4, P6 ;  /* 0x0000001aff1a7210 */ /* 0x000fe200027ec4ff */
[----:B------:R-:W-:-:S02]  /*27a0*/  VIADD R2, R2, 0x10 ;  /* 0x0000001002027836 */ /* 0x000fc40000000000 */
[----:B------:R-:W-:Y:S02]  /*27b0*/  VIADD R6, R6, 0x2000 ;  /* 0x0000200006067836 */ /* 0x000fe40000000000 */
[----:B------:R-:W-:Y:S01]  /*27c0*/  VIADD R11, R11, 0x2000 ;  /* 0x000020000b0b7836 */ /* 0x000fe20000000000 */
[----:B--2---:R-:W-:-:S04]  /*27d0*/  ISETP.GT.AND P1, PT, R18, -0x1, PT ;  /* 0xffffffff1200780c */ /* 0x004fc80003f24270 */
[----:B------:R-:W-:Y:S02]  /*27e0*/  SEL R18, RZ, 0x1, !P1 ;  /* 0x00000001ff127807 */ /* 0x000fe40004800000 */
[----:B------:R-:W-:-:S04]  /*27f0*/  IADD3 R25, P1, P0, R15, R25, R19 ;  /* 0x000000190f197210 */ /* 0x000fc8000783e013 */
[----:B------:R-:W-:Y:S02]  /*2800*/  IADD3.X R26, PT, PT, RZ, R26, RZ, P1, P0 ;  /* 0x0000001aff1a7210 */ /* 0x000fe40000fe04ff */
[----:B---3--:R-:W-:-:S04]  /*2810*/  ISETP.GT.AND P5, PT, R27, -0x1, PT ;  /* 0xffffffff1b00780c */ /* 0x008fc80003fa4270 */
[----:B-1----:R-:W-:Y:S02]  /*2820*/  SEL R17, RZ, 0x1, !P5 ;  /* 0x00000001ff117807 */ /* 0x002fe40006800000 */
[----:B----4-:R-:W-:Y:S02]  /*2830*/  ISETP.GT.AND P5, PT, R3, -0x1, PT ;  /* 0xffffffff0300780c */ /* 0x010fe40003fa4270 */
[----:B-----5:R-:W-:Y:S02]  /*2840*/  ISETP.GT.AND P6, PT, R24, -0x1, PT ;  /* 0xffffffff1800780c */ /* 0x020fe40003fc4270 */
[----:B------:R-:W-:Y:S02]  /*2850*/  SEL R24, RZ, 0x1, !P5 ;  /* 0x00000001ff187807 */ /* 0x000fe40006800000 */
[----:B------:R-:W-:Y:S02]  /*2860*/  ISETP.GT.AND P4, PT, R28, -0x1, PT ;  /* 0xffffffff1c00780c */ /* 0x000fe40003f84270 */
[----:B------:R-:W-:-:S02]  /*2870*/  IADD3 R17, P3, P2, R17, R25, R18 ;  /* 0x0000001911117210 */ /* 0x000fc40007a7e012 */
[----:B------:R-:W-:Y:S02]  /*2880*/  SEL R15, RZ, 0x1, !P6 ;  /* 0x00000001ff0f7807 */ /* 0x000fe40007000000 */
[----:B------:R-:W-:Y:S02]  /*2890*/  SEL R18, RZ, 0x1, !P4 ;  /* 0x00000001ff127807 */ /* 0x000fe40006000000 */
[----:B------:R-:W-:-:S04]  /*28a0*/  ISETP.GT.AND P5, PT, R29, -0x1, PT ;  /* 0xffffffff1d00780c */ /* 0x000fc80003fa4270 */
[----:B------:R-:W-:Y:S02]  /*28b0*/  SEL R3, RZ, 0x1, !P5 ;  /* 0x00000001ff037807 */ /* 0x000fe40006800000 */
[----:B------:R-:W-:Y:S02]  /*28c0*/  IADD3 R15, P4, P5, R15, R17, R24 ;  /* 0x000000110f0f7210 */ /* 0x000fe40007d9e018 */
[----:B------:R-:W-:Y:S02]  /*28d0*/  IADD3.X R26, PT, PT, RZ, R26, RZ, P3, P2 ;  /* 0x0000001aff1a7210 */ /* 0x000fe40001fe44ff */
[----:B------:R-:W-:Y:S02]  /*28e0*/  ISETP.GT.AND P6, PT, R14, -0x1, PT ;  /* 0xffffffff0e00780c */ /* 0x000fe40003fc4270 */
        /* <DEDUP_REMOVED lines=9> */
[----:B------:R-:W-:Y:S02]  /*2980*/  ISETP.GT.AND P2, PT, R22, -0x1, PT ;  /* 0xffffffff1600780c */ /* 0x000fe40003f44270 */
[----:B------:R-:W-:Y:S02]  /*2990*/  IADD3.X R26, PT, PT, RZ, R26, RZ, P1, P6 ;  /* 0x0000001aff1a7210 */ /* 0x000fe40000fec4ff */
[----:B------:R-:W-:Y:S02]  /*29a0*/  SEL R3, RZ, 0x1, !P2 ;  /* 0x00000001ff037807 */ /* 0x000fe40005000000 */
[----:B------:R-:W-:Y:S02]  /*29b0*/  IADD3.X R26, PT, PT, RZ, R26, RZ, P3, P4 ;  /* 0x0000001aff1a7210 */ /* 0x000fe40001fe84ff */
[----:B------:R-:W-:-:S04]  /*29c0*/  IADD3 R3, P1, P2, R3, R15, R14 ;  /* 0x0000000f03037210 */ /* 0x000fc80007a3e00e */
[----:B------:R-:W-:Y:S01]  /*29d0*/  IADD3.X R26, PT, PT, RZ, R26, RZ, P1, P2 ;  /* 0x0000001aff1a7210 */ /* 0x000fe20000fe44ff */
[----:B------:R-:W-:Y:S08]  /*29e0*/  @P0 BRA `(.L_x_494) ;  /* 0xfffffff800700947 */ /* 0x000ff0000383ffff */
[----:B------:R-:W-:Y:S05]  /*29f0*/  BSYNC.RECONVERGENT B3 ;  /* 0x0000000000037941 */ /* 0x000fea0003800200 */
.L_x_493:
[----:B------:R-:W-:-:S07]  /*2a00*/  VIADD R6, R6, 0xfffff000 ;  /* 0xfffff00006067836 */ /* 0x000fce0000000000 */
.L_x_492:
[----:B-1----:R-:W-:Y:S05]  /*2a10*/  BSYNC.RECONVERGENT B2 ;  /* 0x0000000000027941 */ /* 0x002fea0003800200 */
.L_x_491:
        /* <DEDUP_REMOVED lines=8> */
[----:B------:R-:W-:-:S04]  /*2aa0*/  IMAD.IADD R25, R6, 0x1, R9 ;  /* 0x0000000106197824 */ /* 0x000fc800078e0209 */
        /* <DEDUP_REMOVED lines=12> */
[----:B------:R1:W4:Y:S02]  /*2b70*/  LDG.E R12, desc[UR6][R12.64] ;  /* 0x000000060c0c7981 */ /* 0x000324000c1e1900 */
[----:B------:R-:W-:-:S02]  /*2b80*/  IMAD.WIDE.U32 R16, R17, 0x4, R10 ;  /* 0x0000000411107825 */ /* 0x000fc400078e000a */
[----:B------:R-:W5:Y:S02]  /*2b90*/  LDG.E R14, desc[UR6][R14.64] ;  /* 0x000000060e0e7981 */ /* 0x000f64000c1e1900 */
        /* <DEDUP_REMOVED lines=11> */
[----:B-1----:R-:W-:-:S02]  /*2c50*/  SEL R13, RZ, 0x1, !P1 ;  /* 0x00000001ff0d7807 */ /* 0x002fc40004800000 */
[----:B------:R-:W-:Y:S02]  /*2c60*/  SEL R2, RZ, 0x1, !P2 ;  /* 0x00000001ff027807 */ /* 0x000fe40005000000 */
[----:B----4-:R-:W-:Y:S02]  /*2c70*/  ISETP.GT.AND P1, PT, R12, -0x1, PT ;  /* 0xffffffff0c00780c */ /* 0x010fe40003f24270 */
[----:B-----5:R-:W-:Y:S02]  /*2c80*/  ISETP.GT.AND P2, PT, R14, -0x1, PT ;  /* 0xffffffff0e00780c */ /* 0x020fe40003f44270 */
[----:B------:R-:W-:Y:S02]  /*2c90*/  IADD3 R12, P5, P6, R2, R3, R13 ;  /* 0x00000003020c7210 */ /* 0x000fe40007ebe00d */
[----:B------:R-:W-:Y:S02]  /*2ca0*/  SEL R3, RZ, 0x1, !P1 ;  /* 0x00000001ff037807 */ /* 0x000fe40004800000 */
[----:B------:R-:W-:-:S02]  /*2cb0*/  SEL R2, RZ, 0x1, !P2 ;  /* 0x00000001ff027807 */ /* 0x000fc40005000000 */
[----:B------:R-:W-:Y:S02]  /*2cc0*/  ISETP.GT.AND P3, PT, R16, -0x1, PT ;  /* 0xffffffff1000780c */ /* 0x000fe40003f64270 */
[----:B------:R-:W-:Y:S02]  /*2cd0*/  ISETP.GT.AND P4, PT, R18, -0x1, PT ;  /* 0xffffffff1200780c */ /* 0x000fe40003f84270 */
[----:B0-----:R-:W-:Y:S02]  /*2ce0*/  IADD3 R11, P1, P2, R2, R12, R3 ;  /* 0x0000000c020b7210 */ /* 0x001fe40007a3e003 */
[----:B------:R-:W-:Y:S02]  /*2cf0*/  SEL R3, RZ, 0x1, !P3 ;  /* 0x00000001ff037807 */ /* 0x000fe40005800000 */
[----:B------:R-:W-:Y:S02]  /*2d00*/  SEL R2, RZ, 0x1, !P4 ;  /* 0x00000001ff027807 */ /* 0x000fe40006000000 */
        /* <DEDUP_REMOVED lines=10> */
.L_x_496:
[----:B------:R-:W-:Y:S05]  /*2db0*/  BSYNC.RECONVERGENT B2 ;  /* 0x0000000000027941 */ /* 0x000fea0003800200 */
.L_x_495:
[----:B------:R-:W-:Y:S05]  /*2dc0*/  @!P0 BRA `(.L_x_490) ;  /* 0x0000000000c08947 */ /* 0x000fea0003800000 */
[----:B------:R-:W-:Y:S01]  /*2dd0*/  ISETP.GE.U32.AND P1, PT, R23, 0x4, PT ;  /* 0x000000041700780c */ /* 0x000fe20003f26070 */
[----:B------:R-:W-:Y:S01]  /*2de0*/  BSSY.RECONVERGENT B2, `(.L_x_497) ;  /* 0x000001d000027945 */ /* 0x000fe20003800200 */
[----:B------:R-:W-:-:S11]  /*2df0*/  LOP3.LUT P0, RZ, R8, 0x3, RZ, 0xc0, !PT ;  /* 0x0000000308ff7812 */ /* 0x000fd6000780c0ff */
[----:B------:R-:W-:Y:S05]  /*2e00*/  @!P1 BRA `(.L_x_498) ;  /* 0x0000000000689947 */ /* 0x000fea0003800000 */
[----:B------:R-:W0:Y:S01]  /*2e10*/  LDC.64 R10, c[0x0][0x380] ;  /* 0x0000e000ff0a7b82 */ /* 0x000e220000000a00 */
[----:B------:R-:W-:-:S04]  /*2e20*/  IMAD.IADD R9, R6, 0x1, R9 ;  /* 0x0000000106097824 */ /* 0x000fc800078e0209 */
        /* <DEDUP_REMOVED lines=24> */
.L_x_498:
[----:B------:R-:W-:Y:S05]  /*2fb0*/  BSYNC.RECONVERGENT B2 ;  /* 0x0000000000027941 */ /* 0x000fea0003800200 */
.L_x_497:
[----:B------:R-:W-:Y:S05]  /*2fc0*/  @!P0 BRA `(.L_x_490) ;  /* 0x0000000000408947 */ /* 0x000fea0003800000 */
[----:B------:R-:W0:Y:S01]  /*2fd0*/  LDC.64 R8, c[0x0][0x380] ;  /* 0x0000e000ff087b82 */ /* 0x000e220000000a00 */
[----:B------:R-:W-:Y:S01]  /*2fe0*/  LOP3.LUT R2, R4, 0xffff, RZ, 0xc0, !PT ;  /* 0x0000ffff04027812 */ /* 0x000fe200078ec0ff */
[----:B------:R-:W-:-:S03]  /*2ff0*/  IMAD.IADD R11, R6, 0x1, R7 ;  /* 0x00000001060b7824 */ /* 0x000fc600078e0207 */
[----:B------:R-:W-:-:S04]  /*3000*/  LEA.HI R2, R2, 0x1, RZ, 0x17 ;  /* 0x0000000102027811 */ /* 0x000fc800078fb8ff */
[----:B------:R-:W-:-:S05]  /*3010*/  LOP3.LUT R2, R2, 0x3, RZ, 0xc0, !PT ;  /* 0x0000000302027812 */ /* 0x000fca00078ec0ff */
[----:B------:R-:W-:-:S07]  /*3020*/  IMAD.MOV R2, RZ, RZ, -R2 ;  /* 0x000000ffff027224 */ /* 0x000fce00078e0a02 */
.L_x_499:
        /* <DEDUP_REMOVED lines=10> */
.L_x_490:
[----:B-1----:R-:W-:Y:S05]  /*30d0*/  BSYNC.RECONVERGENT B1 ;  /* 0x0000000000017941 */ /* 0x002fea0003800200 */
.L_x_487:
[----:B0-----:R-:W0:Y:S01]  /*30e0*/  S2R R8, SR_LANEID ;  /* 0x0000000000087919 */ /* 0x001e220000000000 */
        /* <DEDUP_REMOVED lines=10> */
[----:B------:R-:W1:Y:S01]  /*3190*/  SHFL.DOWN PT, R4, R11, 0x2, 0x1f ;  /* 0x08401f000b047f89 */ /* 0x000e6200000e0000 */
[----:B0-----:R-:W-:-:S04]  /*31a0*/  SEL R2, R2, RZ, !P1 ;  /* 0x000000ff02027207 */ /* 0x001fc80004800000 */
[----:B------:R-:W-:Y:S02]  /*31b0*/  IADD3 R7, P0, PT, R2, R9, RZ ;  /* 0x0000000902077210 */ /* 0x000fe40007f1e0ff */
[----:B-1----:R-:W-:Y:S02]  /*31c0*/  SEL R4, R4, RZ, !P1 ;  /* 0x000000ff04047207 */ /* 0x002fe40004800000 */
[----:B------:R-:W-:Y:S01]  /*31d0*/  ISETP.GT.AND P1, PT, R8, 0x1b, PT ;  /* 0x0000001b0800780c */ /* 0x000fe20003f24270 */
[----:B------:R-:W0:Y:S02]  /*31e0*/  SHFL.DOWN PT, R2, R7, 0x4, 0x1f ;  /* 0x08801f0007027f89 */ /* 0x000e2400000e0000 */
[----:B------:R-:W-:Y:S02]  /*31f0*/  IMAD.X R4, R4, 0x1, R11, P0 ;  /* 0x0000000104047824 */ /* 0x000fe400000e060b */
[----:B------:R-:W1:Y:S03]  /*3200*/  @!P2 S2R R11, SR_CgaCtaId ;  /* 0x00000000000ba919 */ /* 0x000e660000008800 */
[----:B------:R-:W2:Y:S01]  /*3210*/  SHFL.DOWN PT, R3, R4, 0x4, 0x1f ;  /* 0x08801f0004037f89 */ /* 0x000ea200000e0000 */
[----:B0-----:R-:W-:-:S04]  /*3220*/  SEL R2, R2, RZ, !P1 ;  /* 0x000000ff02027207 */ /* 0x001fc80004800000 */
[----:B------:R-:W-:Y:S02]  /*3230*/  IADD3 R9, P0, PT, R2, R7, RZ ;  /* 0x0000000702097210 */ /* 0x000fe40007f1e0ff */
[----:B--2---:R-:W-:-:S03]  /*3240*/  SEL R3, R3, RZ, !P1 ;  /* 0x000000ff03037207 */ /* 0x004fc60004800000 */
[----:B------:R-:W0:Y:S01]  /*3250*/  SHFL.DOWN PT, R2, R9, 0x8, 0x1f ;  /* 0x09001f0009027f89 */ /* 0x000e2200000e0000 */
[----:B------:R-:W-:Y:S01]  /*3260*/  ISETP.GT.AND P1, PT, R8, 0x17, PT ;  /* 0x000000170800780c */ /* 0x000fe20003f24270 */
[----:B------:R-:W-:-:S05]  /*3270*/  IMAD.X R6, R3, 0x1, R4, P0 ;  /* 0x0000000103067824 */ /* 0x000fca00000e0604 */
[----:B------:R-:W2:Y:S01]  /*3280*/  SHFL.DOWN PT, R3, R6, 0x8, 0x1f ;  /* 0x09001f0006037f89 */ /* 0x000ea200000e0000 */
[----:B0-----:R-:W-:-:S04]  /*3290*/  SEL R2, R2, RZ, !P1 ;  /* 0x000000ff02027207 */ /* 0x001fc80004800000 */
[----:B------:R-:W-:Y:S02]  /*32a0*/  IADD3 R7, P0, PT, R2, R9, RZ ;  /* 0x0000000902077210 */ /* 0x000fe40007f1e0ff */
[----:B--2---:R-:W-:-:S03]  /*32b0*/  SEL R3, R3, RZ, !P1 ;  /* 0x000000ff03037207 */ /* 0x004fc60004800000 */
[----:B------:R-:W0:Y:S01]  /*32c0*/  SHFL.DOWN PT, R2, R7, 0x10, 0x1f ;  /* 0x0a001f0007027f89 */ /* 0x000e2200000e0000 */
[----:B------:R-:W-:Y:S02]  /*32d0*/  ISETP.GT.AND P1, PT, R8, 0xf, PT ;  /* 0x0000000f0800780c */ /* 0x000fe40003f24270 */
[----:B------:R-:W-:Y:S01]  /*32e0*/  @!P2 MOV R8, 0x400 ;  /* 0x000004000008a802 */ /* 0x000fe20000000f00 */
[----:B------:R-:W-:Y:S01]  /*32f0*/  IMAD.X R4, R3, 0x1, R6, P0 ;  /* 0x0000000103047824 */ /* 0x000fe200000e0606 */
[----:B------:R-:W-:Y:S02]  /*3300*/  @!P2 SHF.R.U32.HI R6, RZ, 0x2, R5 ;  /* 0x00000002ff06a819 */ /* 0x000fe40000011605 */
[----:B-1----:R-:W-:Y:S02]  /*3310*/  @!P2 LEA R11, R11, R8, 0x18 ;  /* 0x000000080b0ba211 */ /* 0x002fe400078ec0ff */
        /* <DEDUP_REMOVED lines=11> */
[----:B------:R-:W0:Y:S01]  /*33d0*/  S2UR UR5, SR_CgaCtaId ;  /* 0x00000000000579c3 */ /* 0x000e220000008800 */
[----:B------:R-:W-:Y:S02]  /*33e0*/  UMOV UR4, 0x400 ;  /* 0x0000040000047882 */ /* 0x000fe40000000000 */
[----:B0-----:R-:W-:-:S09]  /*33f0*/  ULEA UR4, UR5, UR4, 0x18 ;  /* 0x0000000405047291 */ /* 0x001fd2000f8ec0ff */
[----:B------:R-:W-:Y:S04]  /*3400*/  LDS.64 R8, [UR4+0x18] ;  /* 0x00001804ff087984 */ /* 0x000fe80008000a00 */
[----:B------:R-:W2:Y:S04]  /*3410*/  LDS.128 R24, [UR4+0x20] ;  /* 0x00002004ff187984 */ /* 0x000ea80008000c00 */
[----:B------:R-:W0:Y:S04]  /*3420*/  LDS.128 R4, [UR4+0x30] ;  /* 0x00003004ff047984 */ /* 0x000e280008000c00 */
[----:B------:R-:W1:Y:S04]  /*3430*/  LDS.128 R20, [UR4+0x40] ;  /* 0x00004004ff147984 */ /* 0x000e680008000c00 */
[----:B------:R-:W3:Y:S04]  /*3440*/  LDS.128 R16, [UR4+0x50] ;  /* 0x00005004ff107984 */ /* 0x000ee80008000c00 */
[----:B------:R-:W4:Y:S01]  /*3450*/  LDS.128 R12, [UR4+0x60] ;  /* 0x00006004ff0c7984 */ /* 0x000f220008000c00 */
[----:B--2---:R-:W-:-:S04]  /*3460*/  IADD3 R11, P1, P2, R24, R8, R2 ;  /* 0x00000008180b7210 */ /* 0x004fc80007a3e002 */
[----:B------:R-:W-:Y:S02]  /*3470*/  IADD3.X R25, PT, PT, R25, R9, R3, P1, P2 ;  /* 0x0000000919197210 */ /* 0x000fe40000fe4403 */
[----:B0-----:R-:W-:Y:S02]  /*3480*/  IADD3 R3, P1, P2, R4, R11, R26 ;  /* 0x0000000b04037210 */ /* 0x001fe40007a3e01a */
[----:B------:R-:W0:Y:S02]  /*3490*/  LDS.128 R8, [UR4+0x70] ;  /* 0x00007004ff087984 */ /* 0x000e240008000c00 */
[----:B------:R-:W-:Y:S02]  /*34a0*/  IADD3.X R5, PT, PT, R5, R25, R27, P1, P2 ;  /* 0x0000001905057210 */ /* 0x000fe40000fe441b */
[----:B------:R-:W2:Y:S01]  /*34b0*/  LDS.128 R24, [UR4+0x80] ;  /* 0x00008004ff187984 */ /* 0x000ea20008000c00 */
[----:B-1----:R-:W-:-:S04]  /*34c0*/  IADD3 R3, P1, P2, R20, R3, R6 ;  /* 0x0000000314037210 */ /* 0x002fc80007a3e006 */
[----:B---3--:R-:W-:Y:S02]  /*34d0*/  IADD3 R3, P3, P4, R16, R3, R22 ;  /* 0x0000000310037210 */ /* 0x008fe40007c7e016 */
[----:B------:R-:W-:Y:S02]  /*34e0*/  IADD3.X R7, PT, PT, R21, R5, R7, P1, P2 ;  /* 0x0000000515077210 */ /* 0x000fe40000fe4407 */
[----:B----4-:R-:W-:Y:S02]  /*34f0*/  IADD3 R3, P1, P2, R12, R3, R18 ;  /* 0x000000030c037210 */ /* 0x010fe40007a3e012 */
[----:B------:R-:W-:-:S04]  /*3500*/  IADD3.X R17, PT, PT, R17, R7, R23, P3, P4 ;  /* 0x0000000711117210 */ /* 0x000fc80001fe8417 */
[----:B------:R-:W-:Y:S02]  /*3510*/  IADD3.X R13, PT, PT, R13, R17, R19, P1, P2 ;  /* 0x000000110d0d7210 */ /* 0x000fe40000fe4413 */
[----:B0-----:R-:W-:-:S04]  /*3520*/  IADD3 R3, P3, P4, R8, R3, R14 ;  /* 0x0000000308037210 */ /* 0x001fc80007c7e00e */
[----:B--2---:R-:W-:Y:S02]  /*3530*/  IADD3 R3, P1, P2, R24, R3, R10 ;  /* 0x0000000318037210 */ /* 0x004fe40007a3e00a */
[----:B------:R-:W-:Y:S02]  /*3540*/  IADD3.X R9, PT, PT, R9, R13, R15, P3, P4 ;  /* 0x0000000d09097210 */ /* 0x000fe40001fe840f */
[----:B------:R-:W-:Y:S02]  /*3550*/  IADD3 R2, P3, PT, R3, R26, RZ ;  /* 0x0000001a03027210 */ /* 0x000fe40007f7e0ff */
[----:B------:R-:W-:-:S05]  /*3560*/  IADD3.X R3, PT, PT, R25, R9, R11, P1, P2 ;  /* 0x0000000919037210 */ /* 0x000fca0000fe440b */
[----:B------:R-:W-:-:S07]  /*3570*/  IMAD.X R3, R3, 0x1, R27, P3 ;  /* 0x0000000103037824 */ /* 0x000fce00018e061b */
.L_x_486:
[----:B------:R-:W-:Y:S05]  /*3580*/  BSYNC.RECONVERGENT B0 ;  /* 0x0000000000007941 */ /* 0x000fea0003800200 */
.L_x_470:
[----:B------:R-:W-:Y:S05]  /*3590*/  @P0 EXIT ;  /* 0x000000000000094d */ /* 0x000fea0003800000 */
[----:B------:R-:W3:Y:S02]  /*35a0*/  LDC.64 R4, c[0x0][0x390] ;  /* 0x0000e400ff047b82 */ /* 0x000ee40000000a00 */
[----:B---3--:R-:W-:-:S05]  /*35b0*/  IMAD.WIDE.U32 R4, R0, 0x8, R4 ;  /* 0x0000000800047825 */ /* 0x008fca00078e0004 */
[----:B------:R-:W-:Y:S01]  /*35c0*/  STG.E.64 desc[UR6][R4.64], R2 ;  /* 0x0000000204007986 */ /* 0x000fe2000c101b06 */
[----:B------:R-:W-:Y:S05]  /*35d0*/  EXIT ;  /* 0x000000000000794d */ /* 0x000fea0003800000 */
.L_x_500:
        /* <DEDUP_REMOVED lines=10> */
.L_x_2728:


//--------------------- .text._ZN3cub18CUB_300001_SM_10006detail6reduce28DeviceReduceSingleTileKernelINS2_10policy_hubIljN4cuda3std3__44plusIlEEE10Policy1000EN6thrust24THRUST_300001_SM_1000_NS18transform_iteratorI10is_coloredNSD_10device_ptrIiEEllEEPljS9_llNS7_10__identityEEEvT0_T1_T2_T3_T4_T6_ --------------------------
	.section	.text._ZN3cub18CUB_300001_SM_10006detail6reduce28DeviceReduceSingleTileKernelINS2_10policy_hubIljN4cuda3std3__44plusIlEEE10Policy1000EN6thrust24THRUST_300001_SM_1000_NS18transform_iteratorI10is_coloredNSD_10device_ptrIiEEllEEPljS9_llNS7_10__identityEEEvT0_T1_T2_T3_T4_T6_,"ax",@progbits
	.align	128
        .global         _ZN3cub18CUB_300001_SM_10006detail6reduce28DeviceReduceSingleTileKernelINS2_10policy_hubIljN4cuda3std3__44plusIlEEE10Policy1000EN6thrust24THRUST_300001_SM_1000_NS18transform_iteratorI10is_coloredNSD_10device_ptrIiEEllEEPljS9_llNS7_10__identityEEEvT0_T1_T2_T3_T4_T6_
        .type           _ZN3cub18CUB_300001_SM_10006detail6reduce28DeviceReduceSingleTileKernelINS2_10policy_hubIljN4cuda3std3__44plusIlEEE10Policy1000EN6thrust24THRUST_300001_SM_1000_NS18transform_iteratorI10is_coloredNSD_10device_ptrIiEEllEEPljS9_llNS7_10__identityEEEvT0_T1_T2_T3_T4_T6_,@function
        .size           _ZN3cub18CUB_300001_SM_10006detail6reduce28DeviceReduceSingleTileKernelINS2_10policy_hubIljN4cuda3std3__44plusIlEEE10Policy1000EN6thrust24THRUST_300001_SM_1000_NS18transform_iteratorI10is_coloredNSD_10device_ptrIiEEllEEPljS9_llNS7_10__identityEEEvT0_T1_T2_T3_T4_T6_,(.L_x_2729 - _ZN3cub18CUB_300001_SM_10006detail6reduce28DeviceReduceSingleTileKernelINS2_10policy_hubIljN4cuda3std3__44plusIlEEE10Policy1000EN6thrust24THRUST_300001_SM_1000_NS18transform_iteratorI10is_coloredNSD_10device_ptrIiEEllEEPljS9_llNS7_10__identityEEEvT0_T1_T2_T3_T4_T6_)
        .other          _ZN3cub18CUB_300001_SM_10006detail6reduce28DeviceReduceSingleTileKernelINS2_10policy_hubIljN4cuda3std3__44plusIlEEE10Policy1000EN6thrust24THRUST_300001_SM_1000_NS18transform_iteratorI10is_coloredNSD_10device_ptrIiEEllEEPljS9_llNS7_10__identityEEEvT0_T1_T2_T3_T4_T6_,@"STO_CUDA_ENTRY STV_DEFAULT"
_ZN3cub18CUB_300001_SM_10006detail6reduce28DeviceReduceSingleTileKernelINS2_10policy_hubIljN4cuda3std3__44plusIlEEE10Policy1000EN6thrust24THRUST_300001_SM_1000_NS18transform_iteratorI10is_coloredNSD_10device_ptrIiEEllEEPljS9_llNS7_10__identityEEEvT0_T1_T2_T3_T4_T6_:
.text._ZN3cub18CUB_300001_SM_10006detail6reduce28DeviceReduceSingleTileKernelINS2_10policy_hubIljN4cuda3std3__44plusIlEEE10Policy1000EN6thrust24THRUST_300001_SM_1000_NS18transform_iteratorI10is_coloredNSD_10device_ptrIiEEllEEPljS9_llNS7_10__identityEEEvT0_T1_T2_T3_T4_T6_:
[----:B------:R-:W-:Y:S01]  /*0000*/  LDC R1, c[0x0][0x37c] ;  /* 0x0000df00ff017b82 */ /* 0x000fe20000000800 */
[----:B------:R-:W0:Y:S01]  /*0010*/  LDCU UR4, c[0x0][0x398] ;  /* 0x00007300ff0477ac */ /* 0x000e220008000800 */
[----:B------:R-:W1:Y:S01]  /*0020*/  LDCU.64 UR6, c[0x0][0x358] ;  /* 0x00006b00ff0677ac */ /* 0x000e620008000a00 */
[----:B0-----:R-:W-:-:S05]  /*0030*/  IMAD.U32 R32, RZ, RZ, UR4 ;  /* 0x00000004ff207e24 */ /* 0x001fca000f8e00ff */
[----:B------:R-:W-:-:S13]  /*0040*/  ISETP.NE.AND P0, PT, R32, RZ, PT ;  /* 0x000000ff2000720c */ /* 0x000fda0003f05270 */
        /* <DEDUP_REMOVED lines=8> */
.L_x_501:
[----:B------:R-:W-:Y:S01]  /*00d0*/  ISETP.GT.U32.AND P0, PT, R32, 0xdff, PT ;  /* 0x00000dff2000780c */ /* 0x000fe20003f04070 */
[----:B------:R-:W-:-:S12]  /*00e0*/  BSSY.RECONVERGENT B0, `(.L_x_502) ;  /* 0x0000301000007945 */ /* 0x000fd80003800200 */
[----:B------:R-:W-:Y:S05]  /*00f0*/  @P0 BRA `(.L_x_503) ;  /* 0x0000001800240947 */ /* 0x000fea0003800000 */
[----:B------:R-:W0:Y:S01]  /*0100*/  S2R R5, SR_TID.X ;  /* 0x0000000000057919 */ /* 0x000e220000002100 */
[----:B------:R-:W-:Y:S01]  /*0110*/  BSSY.RECONVERGENT B1, `(.L_x_504) ;  /* 0x000000d000017945 */ /* 0x000fe20003800200 */
[----:B------:R-:W-:Y:S02]  /*0120*/  IMAD.MOV.U32 R0, RZ, RZ, RZ ;  /* 0x000000ffff007224 */ /* 0x000fe400078e00ff */
[----:B------:R-:W-:Y:S01]  /*0130*/  IMAD.MOV.U32 R2, RZ, RZ, RZ ;  /* 0x000000ffff027224 */ /* 0x000fe200078e00ff */
        /* <DEDUP_REMOVED lines=10> */
.L_x_505:
[----:B------:R-:W-:Y:S05]  /*01e0*/  BSYNC.RECONVERGENT B1 ;  /* 0x0000000000017941 */ /* 0x000fea0003800200 */
.L_x_504:
        /* <DEDUP_REMOVED lines=17> */
.L_x_510:
        /* <DEDUP_REMOVED lines=70> */
.L_x_509:
[----:B------:R-:W-:Y:S05]  /*0760*/  BSYNC.RECONVERGENT B2 ;  /* 0x0000000000027941 */ /* 0x000fea0003800200 */
.L_x_508:
[----:B------:R-:W-:Y:S05]  /*0770*/  @!P0 BRA `(.L_x_507) ;  /* 0x0000000400448947 */ /* 0x000fea0003800000 */
[----:B------:R-:W-:Y:S01]  /*0780*/  ISETP.GE.U32.AND P1, PT, R24, 0x8, PT ;  /* 0x000000081800780c */ /* 0x000fe20003f26070 */
[----:B------:R-:W-:Y:S01]  /*0790*/  BSSY.RECONVERGENT B2, `(.L_x_511) ;  /* 0x0000027000027945 */ /* 0x000fe20003800200 */
[----:B------:R-:W-:-:S04]  /*07a0*/  LOP3.LUT R16, R4, 0x7, RZ, 0xc0, !PT ;  /* 0x0000000704107812 */ /* 0x000fc800078ec0ff */
[----:B------:R-:W-:-:S07]  /*07b0*/  ISETP.NE.AND P0, PT, R16, RZ, PT ;  /* 0x000000ff1000720c */ /* 0x000fce0003f05270 */
[----:B------:R-:W-:Y:S06]  /*07c0*/  @!P1 BRA `(.L_x_512) ;  /* 0x00000000008c9947 */ /* 0x000fec0003800000 */
        /* <DEDUP_REMOVED lines=22> */
[----:B0-----:R-:W-:Y:S02]  /*0930*/  IADD3 R6, P1, P2, R0, R8, R9 ;  /* 0x0000000800067210 */ /* 0x001fe40007a3e009 */
[----:B------:R-:W-:-:S02]  /*0940*/  SEL R7, RZ, 0x1, !P3 ;  /* 0x00000001ff077807 */ /* 0x000fc40005800000 */
        /* <DEDUP_REMOVED lines=11> */
.L_x_512:
[----:B------:R-:W-:Y:S05]  /*0a00*/  BSYNC.RECONVERGENT B2 ;  /* 0x0000000000027941 */ /* 0x000fea0003800200 */
.L_x_511:
        /* <DEDUP_REMOVED lines=25> */
.L_x_514:
[----:B------:R-:W-:Y:S05]  /*0ba0*/  BSYNC.RECONVERGENT B2 ;  /* 0x0000000000027941 */ /* 0x000fea0003800200 */
.L_x_513:
[----:B------:R-:W-:Y:S05]  /*0bb0*/  @!P0 BRA `(.L_x_507) ;  /* 0x0000000000348947 */ /* 0x000fea0003800000 */
[----:B------:R-:W0:Y:S02]  /*0bc0*/  LDC.64 R6, c[0x0][0x380] ;  /* 0x0000e000ff067b82 */ /* 0x000e240000000a00 */
[----:B0-----:R-:W-:-:S04]  /*0bd0*/  IMAD.WIDE.U32 R6, R3, 0x4, R6 ;  /* 0x0000000403067825 */ /* 0x001fc800078e0006 */
[----:B------:R-:W-:-:S07]  /*0be0*/  IMAD.MOV R3, RZ, RZ, -R4 ;  /* 0x000000ffff037224 */ /* 0x000fce00078e0a04 */
.L_x_515:
        /* <DEDUP_REMOVED lines=10> */
.L_x_507:
[----:B------:R-:W-:Y:S05]  /*0c90*/  BSYNC.RECONVERGENT B1 ;  /* 0x0000000000017941 */ /* 0x000fea0003800200 */
.L_x_506:
        /* <DEDUP_REMOVED lines=42> */
[----:B-1----:R-:W-:-:S02]  /*0f40*/  SEL R3, R3, RZ, !P0 ;  /* 0x000000ff03037207 */ /* 0x002fc40004000000 */
[----:B------:R-:W-:Y:S01]  /*0f50*/  ISETP.NE.AND P0, PT, R5, RZ, PT ;  /* 0x000000ff0500720c */ /* 0x000fe20003f05270 */
        /* <DEDUP_REMOVED lines=33> */
.L_x_516:
        /* <DEDUP_REMOVED lines=26> */
[----:B------:R-:W-:Y:S01]  /*1310*/  VIADD R4, R3, 0x8 ;  /* 0x0000000803047836 */ /* 0x000fe20000000000 */
[----:B------:R-:W1:Y:S02]  /*1320*/  @!P2 S2R R11, SR_CgaCtaId ;  /* 0x00000000000ba919 */ /* 0x000e640000008800 */
        /* <DEDUP_REMOVED lines=10> */
[----:B--2---:R-:W-:-:S03]  /*13d0*/  SEL R2, R2, RZ, !P0 ;  /* 0x000000ff02027207 */ /* 0x004fc60004000000 */
[----:B------:R-:W0:Y:S02]  /*13e0*/  SHFL.DOWN PT, R0, R6, 0x10, R9 ;  /* 0x0a00000006007989 */ /* 0x000e2400000e0009 */
[----:B------:R-:W-:Y:S02]  /*13f0*/  IMAD.X R7, R2, 0x1, R10, P1 ;  /* 0x0000000102077824 */ /* 0x000fe400008e060a */
[----:B------:R-:W-:Y:S01]  /*1400*/  VIADD R2, R3, 0x10 ;  /* 0x0000001003027836 */ /* 0x000fe20000000000 */
[----:B------:R-:W-:Y:S02]  /*1410*/  @!P2 SHF.R.U32.HI R3, RZ, 0x2, R5 ;  /* 0x00000002ff03a819 */ /* 0x000fe40000011605 */
[----:B------:R-:W2:Y:S02]  /*1420*/  SHFL.DOWN PT, R4, R7, 0x10, R9 ;  /* 0x0a00000007047989 */ /* 0x000ea400000e0009 */
[----:B------:R-:W-:Y:S02]  /*1430*/  ISETP.GT.AND P0, PT, R2, R9, PT ;  /* 0x000000090200720c */ /* 0x000fe40003f04270 */
[----:B------:R-:W-:-:S04]  /*1440*/  @!P2 MOV R2, 0x400 ;  /* 0x000004000002a802 */ /* 0x000fc80000000f00 */
[----:B-1----:R-:W-:Y:S02]  /*1450*/  @!P2 LEA R11, R11, R2, 0x18 ;  /* 0x000000020b0ba211 */ /* 0x002fe400078ec0ff */
[----:B0-----:R-:W-:-:S04]  /*1460*/  SEL R0, R0, RZ, !P0 ;  /* 0x000000ff00007207 */ /* 0x001fc80004000000 */
[----:B------:R-:W-:Y:S02]  /*1470*/  IADD3 R2, P1, PT, R0, R6, RZ ;  /* 0x0000000600027210 */ /* 0x000fe40007f3e0ff */
[----:B------:R-:W-:Y:S02]  /*1480*/  @!P2 LOP3.LUT R0, R3, 0xf8, RZ, 0xc0, !PT ;  /* 0x000000f80300a812 */ /* 0x000fe400078ec0ff */
[----:B--2---:R-:W-:Y:S02]  /*1490*/  SEL R4, R4, RZ, !P0 ;  /* 0x000000ff04047207 */ /* 0x004fe40004000000 */
[----:B------:R-:W-:Y:S01]  /*14a0*/  ISETP.NE.AND P0, PT, R5, RZ, PT ;  /* 0x000000ff0500720c */ /* 0x000fe20003f05270 */
[----:B------:R-:W-:Y:S02]  /*14b0*/  @!P2 IMAD.IADD R11, R0, 0x1, R11 ;  /* 0x00000001000ba824 */ /* 0x000fe400078e020b */
        /* <DEDUP_REMOVED lines=9> */
[----:B------:R-:W-:Y:S01]  /*1550*/  ISETP.GT.U32.AND P6, PT, R32, 0x1a0, PT ;  /* 0x000001a02000780c */ /* 0x000fe20003fc4070 */
[----:B-1----:R-:W-:-:S09]  /*1560*/  ULEA UR4, UR5, UR4, 0x18 ;  /* 0x0000000405047291 */ /* 0x002fd2000f8ec0ff */
[----:B------:R-:W1:Y:S04]  /*1570*/  LDS.64 R24, [UR4+0x18] ;  /* 0x00001804ff187984 */ /* 0x000e680008000a00 */
[----:B------:R-:W2:Y:S04]  /*1580*/  LDS.128 R4, [UR4+0x20] ;  /* 0x00002004ff047984 */ /* 0x000ea80008000c00 */
[----:B0-----:R-:W0:Y:S04]  /*1590*/  LDS.128 R8, [UR4+0x30] ;  /* 0x00003004ff087984 */ /* 0x001e280008000c00 */
[----:B------:R-:W3:Y:S04]  /*15a0*/  LDS.128 R12, [UR4+0x40] ;  /* 0x00004004ff0c7984 */ /* 0x000ee80008000c00 */
[----:B------:R-:W4:Y:S04]  /*15b0*/  LDS.128 R16, [UR4+0x50] ;  /* 0x00005004ff107984 */ /* 0x000f280008000c00 */
[----:B------:R-:W5:Y:S01]  /*15c0*/  LDS.128 R20, [UR4+0x60] ;  /* 0x00006004ff147984 */ /* 0x000f620008000c00 */
[----:B-1----:R-:W-:-:S02]  /*15d0*/  SEL R28, R24, RZ, P1 ;  /* 0x000000ff181c7207 */ /* 0x002fc40000800000 */
[----:B------:R-:W-:Y:S02]  /*15e0*/  SEL R0, R25, RZ, P1 ;  /* 0x000000ff19007207 */ /* 0x000fe40000800000 */
[----:B--2---:R-:W-:Y:S01]  /*15f0*/  SEL R33, R4, RZ, P2 ;  /* 0x000000ff04217207 */ /* 0x004fe20001000000 */
[----:B------:R-:W1:Y:S01]  /*1600*/  LDS.128 R24, [UR4+0x70] ;  /* 0x00007004ff187984 */ /* 0x000e620008000c00 */
[----:B------:R-:W-:Y:S02]  /*1610*/  SEL R4, R5, RZ, P2 ;  /* 0x000000ff05047207 */ /* 0x000fe40001000000 */
[----:B------:R-:W-:Y:S02]  /*1620*/  IADD3 R33, P3, P4, R33, R28, R2 ;  /* 0x0000001c21217210 */ /* 0x000fe40007c7e002 */
[----:B------:R-:W2:Y:S01]  /*1630*/  LDS.128 R28, [UR4+0x80] ;  /* 0x00008004ff1c7984 */ /* 0x000ea20008000c00 */
[C---:B------:R-:W-:Y:S02]  /*1640*/  ISETP.GT.U32.AND P1, PT, R32.reuse, 0x60, PT ;  /* 0x000000602000780c */ /* 0x040fe40003f24070 */
[----:B------:R-:W-:-:S02]  /*1650*/  ISETP.GT.U32.AND P2, PT, R32, 0x80, PT ;  /* 0x000000802000780c */ /* 0x000fc40003f44070 */
[----:B------:R-:W-:Y:S02]  /*1660*/  SEL R5, R6, RZ, P1 ;  /* 0x000000ff06057207 */ /* 0x000fe40000800000 */
[----:B0-----:R-:W-:Y:S02]  /*1670*/  SEL R2, R8, RZ, P2 ;  /* 0x000000ff08027207 */ /* 0x001fe40001000000 */
[----:B------:R-:W-:Y:S02]  /*1680*/  IADD3.X R0, PT, PT, R4, R0, R3, P3, P4 ;  /* 0x0000000004007210 */ /* 0x000fe40001fe8403 */
[----:B------:R-:W-:Y:S02]  /*1690*/  SEL R7, R7, RZ, P1 ;  /* 0x000000ff07077207 */ /* 0x000fe40000800000 */
[----:B------:R-:W-:Y:S02]  /*16a0*/  SEL R4, R9, RZ, P2 ;  /* 0x000000ff09047207 */ /* 0x000fe40001000000 */
[----:B------:R-:W-:-:S02]  /*16b0*/  IADD3 R2, P3, P4, R2, R33, R5 ;  /* 0x0000002102027210 */ /* 0x000fc40007c7e005 */
[C---:B------:R-:W-:Y:S02]  /*16c0*/  ISETP.GT.U32.AND P1, PT, R32.reuse, 0xa0, PT ;  /* 0x000000a02000780c */ /* 0x040fe40003f24070 */
[----:B------:R-:W-:Y:S02]  /*16d0*/  ISETP.GT.U32.AND P2, PT, R32, 0xc0, PT ;  /* 0x000000c02000780c */ /* 0x000fe40003f44070 */
[----:B------:R-:W-:Y:S02]  /*16e0*/  IADD3.X R4, PT, PT, R4, R0, R7, P3, P4 ;  /* 0x0000000004047210 */ /* 0x000fe40001fe8407 */
[----:B------:R-:W-:Y:S02]  /*16f0*/  SEL R3, R10, RZ, P1 ;  /* 0x000000ff0a037207 */ /* 0x000fe40000800000 */
[----:B---3--:R-:W-:Y:S02]  /*1700*/  SEL R0, R12, RZ, P2 ;  /* 0x000000ff0c007207 */ /* 0x008fe40001000000 */
[----:B------:R-:W-:-:S02]  /*1710*/  SEL R10, R11, RZ, P1 ;  /* 0x000000ff0b0a7207 */ /* 0x000fc40000800000 */
[----:B------:R-:W-:Y:S02]  /*1720*/  ISETP.GT.U32.AND P1, PT, R32, 0xe0, PT ;  /* 0x000000e02000780c */ /* 0x000fe40003f24070 */
[----:B------:R-:W-:Y:S02]  /*1730*/  SEL R5, R13, RZ, P2 ;  /* 0x000000ff0d057207 */ /* 0x000fe40001000000 */
[----:B------:R-:W-:Y:S02]  /*1740*/  IADD3 R0, P3, P4, R0, R2, R3 ;  /* 0x0000000200007210 */ /* 0x000fe40007c7e003 */
[----:B------:R-:W-:Y:S02]  /*1750*/  ISETP.GT.U32.AND P2, PT, R32, 0x100, PT ;  /* 0x000001002000780c */ /* 0x000fe40003f44070 */
[----:B------:R-:W-:Y:S02]  /*1760*/  SEL R3, R14, RZ, P1 ;  /* 0x000000ff0e037207 */ /* 0x000fe40000800000 */
[----:B------:R-:W-:-:S02]  /*1770*/  SEL R15, R15, RZ, P1 ;  /* 0x000000ff0f0f7207 */ /* 0x000fc40000800000 */
[----:B------:R-:W-:Y:S02]  /*1780*/  ISETP.GT.U32.AND P1, PT, R32, 0x120, PT ;  /* 0x000001202000780c */ /* 0x000fe40003f24070 */
[----:B------:R-:W-:Y:S02]  /*1790*/  IADD3.X R5, PT, PT, R5, R4, R10, P3, P4 ;  /* 0x0000000405057210 */ /* 0x000fe40001fe840a */
[----:B----4-:R-:W-:Y:S02]  /*17a0*/  SEL R2, R16, RZ, P2 ;  /* 0x000000ff10027207 */ /* 0x010fe40001000000 */
[----:B------:R-:W-:Y:S02]  /*17b0*/  SEL R4, R17, RZ, P2 ;  /* 0x000000ff11047207 */ /* 0x000fe40001000000 */
[----:B------:R-:W-:Y:S02]  /*17c0*/  ISETP.GT.U32.AND P2, PT, R32, 0x140, PT ;  /* 0x000001402000780c */ /* 0x000fe40003f44070 */
[----:B------:R-:W-:-:S02]  /*17d0*/  SEL R7, R18, RZ, P1 ;  /* 0x000000ff12077207 */ /* 0x000fc40000800000 */
[----:B------:R-:W-:Y:S02]  /*17e0*/  SEL R18, R19, RZ, P1 ;  /* 0x000000ff13127207 */ /* 0x000fe40000800000 */
[----:B------:R-:W-:Y:S02]  /*17f0*/  IADD3 R2, P3, P4, R2, R0, R3 ;  /* 0x0000000002027210 */ /* 0x000fe40007c7e003 */
[----:B------:R-:W-:Y:S02]  /*1800*/  ISETP.GT.U32.AND P1, PT, R32, 0x160, PT ;  /* 0x000001602000780c */ /* 0x000fe40003f24070 */
[----:B-----5:R-:W-:Y:S02]  /*1810*/  SEL R0, R20, RZ, P2 ;  /* 0x000000ff14007207 */ /* 0x020fe40001000000 */
[----:B------:R-:W-:Y:S02]  /*1820*/  IADD3.X R4, PT, PT, R4, R5, R15, P3, P4 ;  /* 0x0000000504047210 */ /* 0x000fe40001fe840f */
[----:B------:R-:W-:-:S02]  /*1830*/  SEL R3, R22, RZ, P1 ;  /* 0x000000ff16037207 */ /* 0x000fc40000800000 */
[----:B------:R-:W-:Y:S02]  /*1840*/  SEL R23, R23, RZ, P1 ;  /* 0x000000ff17177207 */ /* 0x000fe40000800000 */
[----:B------:R-:W-:Y:S02]  /*1850*/  SEL R5, R21, RZ, P2 ;  /* 0x000000ff15057207 */ /* 0x000fe40001000000 */
[----:B------:R-:W-:Y:S02]  /*1860*/  IADD3 R0, P1, P3, R0, R2, R7 ;  /* 0x0000000200007210 */ /* 0x000fe40007b3e007 */
[----:B-1----:R-:W-:Y:S02]  /*1870*/  SEL R2, R24, RZ, P5 ;  /* 0x000000ff18027207 */ /* 0x002fe40002800000 */
[----:B------:R-:W-:Y:S02]  /*1880*/  ISETP.GT.U32.AND P2, PT, R32, 0x1c0, PT ;  /* 0x000001c02000780c */ /* 0x000fe40003f44070 */
[----:B------:R-:W-:-:S02]  /*1890*/  IADD3.X R5, PT, PT, R5, R4, R18, P1, P3 ;  /* 0x0000000405057210 */ /* 0x000fc40000fe6412 */
[----:B------:R-:W-:Y:S02]  /*18a0*/  IADD3 R2, P3, P4, R2, R0, R3 ;  /* 0x0000000002027210 */ /* 0x000fe40007c7e003 */
[----:B------:R-:W-:Y:S02]  /*18b0*/  SEL R0, R26, RZ, P6 ;  /* 0x000000ff1a007207 */ /* 0x000fe40003000000 */
[----:B--2---:R-:W-:Y:S02]  /*18c0*/  SEL R3, R28, RZ, P2 ;  /* 0x000000ff1c037207 */ /* 0x004fe40001000000 */
[----:B------:R-:W-:Y:S02]  /*18d0*/  ISETP.GT.U32.AND P1, PT, R32, 0x1e0, PT ;  /* 0x000001e02000780c */ /* 0x000fe40003f24070 */
[----:B------:R-:W-:Y:S02]  /*18e0*/  SEL R4, R25, RZ, P5 ;  /* 0x000000ff19047207 */ /* 0x000fe40002800000 */
[----:B------:R-:W-:-:S02]  /*18f0*/  SEL R27, R27, RZ, P6 ;  /* 0x000000ff1b1b7207 */ /* 0x000fc40003000000 */
[----:B------:R-:W-:Y:S02]  /*1900*/  IADD3 R3, P5, P6, R3, R2, R0 ;  /* 0x0000000203037210 */ /* 0x000fe40007ebe000 */
[----:B------:R-:W-:Y:S02]  /*1910*/  SEL R2, R30, RZ, P1 ;  /* 0x000000ff1e027207 */ /* 0x000fe40000800000 */
[----:B------:R-:W-:Y:S02]  /*1920*/  IADD3.X R4, PT, PT, R4, R5, R23, P3, P4 ;  /* 0x0000000504047210 */ /* 0x000fe40001fe8417 */
[----:B------:R-:W-:Y:S02]  /*1930*/  SEL R0, R29, RZ, P2 ;  /* 0x000000ff1d007207 */ /* 0x000fe40001000000 */
[----:B------:R-:W-:Y:S02]  /*1940*/  IADD3 R2, P2, PT, R2, R3, RZ ;  /* 0x0000000302027210 */ /* 0x000fe40007f5e0ff */
[----:B------:R-:W-:-:S02]  /*1950*/  SEL R3, R31, RZ, P1 ;  /* 0x000000ff1f037207 */ /* 0x000fc40000800000 */
[----:B------:R-:W-:-:S05]  /*1960*/  IADD3.X R0, PT, PT, R0, R4, R27, P5, P6 ;  /* 0x0000000400007210 */ /* 0x000fca0002fec41b */
[----:B------:R-:W-:Y:S01]  /*1970*/  IMAD.X R3, R3, 0x1, R0, P2 ;  /* 0x0000000103037824 */ /* 0x000fe200010e0600 */
[----:B------:R-:W-:Y:S06]  /*1980*/  BRA `(.L_x_517) ;  /* 0x0000001400d87947 */ /* 0x000fec0003800000 */
.L_x_503:
        /* <DEDUP_REMOVED lines=10> */
[----:B------:R-:W-:Y:S01]  /*1a30*/  IMAD.MOV.U32 R17, RZ, RZ, 0xe00 ;  /* 0x00000e00ff117424 */ /* 0x000fe200078e00ff */
[----:B--2---:R-:W-:-:S02]  /*1a40*/  ISETP.GT.AND P0, PT, R10, -0x1, PT ;  /* 0xffffffff0a00780c */ /* 0x004fc40003f04270 */
[----:B---3--:R-:W-:Y:S02]  /*1a50*/  ISETP.GT.AND P1, PT, R4, -0x1, PT ;  /* 0xffffffff0400780c */ /* 0x008fe40003f24270 */
[----:B----4-:R-:W-:Y:S02]  /*1a60*/  ISETP.GT.AND P2, PT, R5, -0x1, PT ;  /* 0xffffffff0500780c */ /* 0x010fe40003f44270 */
[----:B------:R-:W-:Y:S02]  /*1a70*/  SEL R5, RZ, 0x1, !P0 ;  /* 0x00000001ff057807 */ /* 0x000fe40004000000 */
[----:B------:R-:W-:Y:S02]  /*1a80*/  SEL R4, RZ, 0x1, !P1 ;  /* 0x00000001ff047807 */ /* 0x000fe40004800000 */
[----:B------:R-:W-:Y:S02]  /*1a90*/  SEL R25, RZ, 0x1, !P2 ;  /* 0x00000001ff197807 */ /* 0x000fe40005000000 */
[----:B-----5:R-:W-:Y:S01]  /*1aa0*/  ISETP.GT.AND P2, PT, R6, -0x1, PT ;  /* 0xffffffff0600780c */ /* 0x020fe20003f44270 */
[----:B------:R-:W-:Y:S01]  /*1ab0*/  VIADD R6, R32, 0xfffff200 ;  /* 0xfffff20020067836 */ /* 0x000fe20000000000 */
[----:B------:R-:W-:-:S02]  /*1ac0*/  IADD3 R25, P0, P1, R25, R4, R5 ;  /* 0x0000000419197210 */ /* 0x000fc4000791e005 */
[----:B------:R-:W-:Y:S02]  /*1ad0*/  ISETP.GT.AND P3, PT, R7, -0x1, PT ;  /* 0xffffffff0700780c */ /* 0x000fe40003f64270 */
[----:B------:R-:W-:Y:S02]  /*1ae0*/  IADD3.X R27, PT, PT, RZ, RZ, RZ, P0, P1 ;  /* 0x000000ffff1b7210 */ /* 0x000fe400007e24ff */
[----:B------:R-:W-:Y:S02]  /*1af0*/  ISETP.GE.U32.AND P0, PT, R6, 0xe00, PT ;  /* 0x00000e000600780c */ /* 0x000fe40003f06070 */
[----:B------:R-:W-:Y:S02]  /*1b00*/  SEL R5, RZ, 0x1, !P2 ;  /* 0x00000001ff057807 */ /* 0x000fe40005000000 */
[----:B------:R-:W-:Y:S02]  /*1b10*/  SEL R4, RZ, 0x1, !P3 ;  /* 0x00000001ff047807 */ /* 0x000fe40005800000 */
[----:B------:R-:W-:-:S02]  /*1b20*/  ISETP.GT.AND P4, PT, R8, -0x1, PT ;  /* 0xffffffff0800780c */ /* 0x000fc40003f84270 */
[----:B------:R-:W-:Y:S02]  /*1b30*/  ISETP.GT.AND P5, PT, R9, -0x1, PT ;  /* 0xffffffff0900780c */ /* 0x000fe40003fa4270 */
[----:B------:R-:W-:Y:S02]  /*1b40*/  IADD3 R25, P2, P3, R4, R25, R5 ;  /* 0x0000001904197210 */ /* 0x000fe40007b5e005 */
[----:B------:R-:W-:Y:S02]  /*1b50*/  SEL R5, RZ, 0x1, !P4 ;  /* 0x00000001ff057807 */ /* 0x000fe40006000000 */
[----:B------:R-:W-:Y:S02]  /*1b60*/  SEL R4, RZ, 0x1, !P5 ;  /* 0x00000001ff047807 */ /* 0x000fe40006800000 */
[----:B------:R-:W-:Y:S02]  /*1b70*/  IADD3.X R27, PT, PT, RZ, R27, RZ, P2, P3 ;  /* 0x0000001bff1b7210 */ /* 0x000fe400017e64ff */
[----:B------:R-:W-:-:S04]  /*1b80*/  IADD3 R25, P1, P4, R4, R25, R5 ;  /* 0x0000001904197210 */ /* 0x000fc80007c3e005 */
[----:B------:R-:W-:Y:S01]  /*1b90*/  IADD3.X R27, PT, PT, RZ, R27, RZ, P1, P4 ;  /* 0x0000001bff1b7210 */ /* 0x000fe20000fe84ff */
[----:B------:R-:W-:Y:S08]  /*1ba0*/  @!P0 BRA `(.L_x_518) ;  /* 0x0000000000988947 */ /* 0x000ff00003800000 */
[----:B------:R-:W0:Y:S01]  /*1bb0*/  LDC R32, c[0x0][0x398] ;  /* 0x0000e600ff207b82 */ /* 0x000e220000000800 */
[----:B------:R-:W-:-:S07]  /*1bc0*/  IMAD.MOV.U32 R17, RZ, RZ, 0xe00 ;  /* 0x00000e00ff117424 */ /* 0x000fce00078e00ff */
.L_x_520:
[----:B------:R-:W-:-:S05]  /*1bd0*/  IMAD.WIDE.U32 R4, R17, 0x4, R2 ;  /* 0x0000000411047825 */ /* 0x000fca00078e0002 */
        /* <DEDUP_REMOVED lines=19> */
[----:B-1----:R-:W-:-:S02]  /*1d10*/  SEL R5, RZ, 0x1, !P4 ;  /* 0x00000001ff057807 */ /* 0x002fc40006000000 */
[----:B------:R-:W-:Y:S02]  /*1d20*/  SEL R4, RZ, 0x1, !P5 ;  /* 0x00000001ff047807 */ /* 0x000fe40006800000 */
[----:B------:R-:W-:Y:S02]  /*1d30*/  IADD3.X R27, PT, PT, RZ, R27, RZ, P0, P1 ;  /* 0x0000001bff1b7210 */ /* 0x000fe400007e24ff */
[----:B------:R-:W-:Y:S01]  /*1d40*/  IADD3 R25, P5, P4, R4, R25, R5 ;  /* 0x0000001904197210 */ /* 0x000fe20007cbe005 */
[----:B0-----:R-:W-:Y:S01]  /*1d50*/  IMAD.IADD R5, R32, 0x1, -R17 ;  /* 0x0000000120057824 */ /* 0x001fe200078e0a11 */
[----:B------:R-:W-:Y:S02]  /*1d60*/  ISETP.GT.AND P6, PT, R12, -0x1, PT ;  /* 0xffffffff0c00780c */ /* 0x000fe40003fc4270 */
[----:B------:R-:W-:Y:S02]  /*1d70*/  IADD3.X R27, PT, PT, RZ, R27, RZ, P2, P3 ;  /* 0x0000001bff1b7210 */ /* 0x000fe400017e64ff */
[----:B------:R-:W-:-:S02]  /*1d80*/  ISETP.GE.U32.AND P0, PT, R5, 0xe00, PT ;  /* 0x00000e000500780c */ /* 0x000fc40003f06070 */
[----:B------:R-:W-:Y:S02]  /*1d90*/  SEL R4, RZ, 0x1, !P6 ;  /* 0x00000001ff047807 */ /* 0x000fe40007000000 */
[----:B------:R-:W-:Y:S02]  /*1da0*/  IADD3.X R27, PT, PT, RZ, R27, RZ, P5, P4 ;  /* 0x0000001bff1b7210 */ /* 0x000fe40002fe84ff */
[----:B------:R-:W-:-:S05]  /*1db0*/  IADD3 R25, P1, PT, R25, R4, RZ ;  /* 0x0000000419197210 */ /* 0x000fca0007f3e0ff */
[----:B------:R-:W-:Y:S02]  /*1dc0*/  IMAD.X R27, RZ, RZ, R27, P1 ;  /* 0x000000ffff1b7224 */ /* 0x000fe400008e061b */
[----:B------:R-:W-:Y:S06]  /*1dd0*/  @!P0 BRA `(.L_x_519) ;  /* 0x0000000c009c8947 */ /* 0x000fec0003800000 */
[----:B------:R-:W-:-:S05]  /*1de0*/  VIADD R17, R17, 0xe00 ;  /* 0x00000e0011117836 */ /* 0x000fca0000000000 */
[----:B------:R-:W-:-:S13]  /*1df0*/  ISETP.GT.U32.AND P0, PT, R17, R6, PT ;  /* 0x000000061100720c */ /* 0x000fda0003f04070 */
[----:B------:R-:W-:Y:S05]  /*1e00*/  @!P0 BRA `(.L_x_520) ;  /* 0xfffffffc00708947 */ /* 0x000fea000383ffff */
.L_x_518:
[----:B------:R-:W-:Y:S01]  /*1e10*/  IMAD.IADD R3, R32, 0x1, -R17 ;  /* 0x0000000120037824 */ /* 0x000fe200078e0a11 */
[----:B------:R-:W-:Y:S04]  /*1e20*/  BSSY.RECONVERGENT B1, `(.L_x_519) ;  /* 0x00000e2000017945 */ /* 0x000fe80003800200 */
[----:B------:R-:W-:-:S04]  /*1e30*/  ISETP.GE.AND P0, PT, R0, R3, PT ;  /* 0x000000030000720c */ /* 0x000fc80003f06270 */
[----:B------:R-:W-:-:S13]  /*1e40*/  ISETP.GE.U32.OR P0, PT, R17, R32, P0 ;  /* 0x000000201100720c */ /* 0x000fda0000706470 */
[----:B------:R-:W-:Y:S05]  /*1e50*/  @P0 BRA `(.L_x_521) ;  /* 0x0000000c00780947 */ /* 0x000fea0003800000 */
[----:B------:R-:W-:Y:S01]  /*1e60*/  LOP3.LUT R2, RZ, R0, RZ, 0x33, !PT ;  /* 0x00000000ff027212 */ /* 0x000fe200078e33ff */
[----:B------:R-:W-:Y:S01]  /*1e70*/  BSSY.RECONVERGENT B2, `(.L_x_522) ;  /* 0x0000073000027945 */ /* 0x000fe20003800200 */
[----:B------:R-:W-:Y:S02]  /*1e80*/  IMAD.MOV.U32 R20, RZ, RZ, R0 ;  /* 0x000000ffff147224 */ /* 0x000fe400078e0000 */
[----:B------:R-:W-:-:S04]  /*1e90*/  IADD3 R2, PT, PT, -R17, R32, R2 ;  /* 0x0000002011027210 */ /* 0x000fc80007ffe102 */
[C---:B------:R-:W-:Y:S02]  /*1ea0*/  ISETP.GE.U32.AND P0, PT, R2.reuse, 0x1e00, PT ;  /* 0x00001e000200780c */ /* 0x040fe40003f06070 */
[----:B------:R-:W-:-:S04]  /*1eb0*/  LEA.HI R19, R2, 0x1, RZ, 0x17 ;  /* 0x0000000102137811 */ /* 0x000fc800078fb8ff */
[----:B------:R-:W-:-:S07]  /*1ec0*/  LOP3.LUT R32, R19, 0xf, RZ, 0xc0, !PT ;  /* 0x0000000f13207812 */ /* 0x000fce00078ec0ff */
[----:B------:R-:W-:Y:S05]  /*1ed0*/  @!P0 BRA `(.L_x_523) ;  /* 0x0000000400b08947 */ /* 0x000fea0003800000 */
[----:B------:R-:W0:Y:S01]  /*1ee0*/  LDC.64 R2, c[0x0][0x380] ;  /* 0x0000e000ff027b82 */ /* 0x000e220000000a00 */
[----:B------:R-:W-:Y:S01]  /*1ef0*/  LOP3.LUT R16, R19, 0xfffff0, RZ, 0xc0, !PT ;  /* 0x00fffff013107812 */ /* 0x000fe200078ec0ff */
[----:B------:R-:W-:Y:S01]  /*1f00*/  BSSY.RECONVERGENT B3, `(.L_x_524) ;  /* 0x0000068000037945 */ /* 0x000fe20003800200 */
[C---:B------:R-:W-:Y:S01]  /*1f10*/  LOP3.LUT R20, R0.reuse, 0x1000, RZ, 0xfc, !PT ;  /* 0x0000100000147812 */ /* 0x040fe200078efcff */
[----:B------:R-:W-:Y:S02]  /*1f20*/  IMAD.IADD R21, R0, 0x1, R17 ;  /* 0x0000000100157824 */ /* 0x000fe400078e0211 */
[----:B------:R-:W-:-:S07]  /*1f30*/  IMAD.MOV R16, RZ, RZ, -R16 ;  /* 0x000000ffff107224 */ /* 0x000fce00078e0a10 */
.L_x_525:
[C---:B------:R-:W-:Y:S02]  /*1f40*/  VIADD R13, R21.reuse, 0x200 ;  /* 0x00000200150d7836 */ /* 0x040fe40000000000 */
[----:B0-----:R-:W-:-:S04]  /*1f50*/  IMAD.WIDE.U32 R8, R21, 0x4, R2 ;  /* 0x0000000415087825 */ /* 0x001fc800078e0002 */
[----:B------:R-:W-:Y:S01]  /*1f60*/  IMAD.WIDE.U32 R12, R13, 0x4, R2 ;  /* 0x000000040d0c7825 */ /* 0x000fe200078e0002 */
[----:B------:R0:W2:Y:S03]  /*1f70*/  LDG.E R24, desc[UR6][R8.64] ;  /* 0x0000000608187981 */ /* 0x0000a6000c1e1900 */
[C---:B------:R-:W-:Y:S01]  /*1f80*/  VIADD R15, R21.reuse, 0x400 ;  /* 0x00000400150f7836 */ /* 0x040fe20000000000 */
[----:B------:R1:W3:Y:S01]  /*1f90*/  LDG.E R23, desc[UR6][R12.64] ;  /* 0x000000060c177981 */ /* 0x0002e2000c1e1900 */
[C---:B------:R-:W-:Y:S02]  /*1fa0*/  VIADD R31, R21.reuse, 0x600 ;  /* 0x00000600151f7836 */ /* 0x040fe40000000000 */
[C---:B------:R-:W-:Y:S02]  /*1fb0*/  VIADD R5, R21.reuse, 0xa00 ;  /* 0x00000a0015057836 */ /* 0x040fe40000000000 */
[----:B0-----:R-:W-:-:S02]  /*1fc0*/  VIADD R9, R21, 0xe00 ;  /* 0x00000e0015097836 */ /* 0x001fc40000000000 */
[----:B------:R-:W-:-:S04]  /*1fd0*/  IMAD.WIDE.U32 R14, R15, 0x4, R2 ;  /* 0x000000040f0e7825 */ /* 0x000fc800078e0002 */
[--C-:B------:R-:W-:Y:S01]  /*1fe0*/  IMAD.WIDE.U32 R30, R31, 0x4, R2.reuse ;  /* 0x000000041f1e7825 */ /* 0x100fe200078e0002 */
[----:B------:R0:W4:Y:S03]  /*1ff0*/  LDG.E R26, desc[UR6][R14.64] ;  /* 0x000000060e1a7981 */ /* 0x000126000c1e1900 */
[----:B------:R-:W-:Y:S01]  /*2000*/  VIADD R7, R21, 0x800 ;  /* 0x0000080015077836 */ /* 0x000fe20000000000 */
[----:B------:R5:W4:Y:S01]  /*2010*/  LDG.E R22, desc[UR6][R30.64] ;  /* 0x000000061e167981 */ /* 0x000b22000c1e1900 */
[----:B------:R-:W-:-:S04]  /*2020*/  IMAD.WIDE.U32 R4, R5, 0x4, R2 ;  /* 0x0000000405047825 */ /* 0x000fc800078e0002 */
[--C-:B-1----:R-:W-:Y:S01]  /*2030*/  IMAD.WIDE.U32 R12, R9, 0x4, R2.reuse ;  /* 0x00000004090c7825 */ /* 0x102fe200078e0002 */
[----:B------:R1:W4:Y:S03]  /*2040*/  LDG.E R28, desc[UR6][R4.64] ;  /* 0x00000006041c7981 */ /* 0x000326000c1e1900 */
[C---:B------:R-:W-:Y:S01]  /*2050*/  VIADD R9, R21.reuse, 0x1000 ;  /* 0x0000100015097836 */ /* 0x040fe20000000000 */
[----:B------:R-:W4:Y:S01]  /*2060*/  LDG.E R33, desc[UR6][R12.64] ;  /* 0x000000060c217981 */ /* 0x000f22000c1e1900 */
[----:B------:R-:W-:Y:S02]  /*2070*/  VIADD R11, R21, 0xc00 ;  /* 0x00000c00150b7836 */ /* 0x000fe40000000000 */
[----:B------:R-:W-:-:S04]  /*2080*/  IMAD.WIDE.U32 R6, R7, 0x4, R2 ;  /* 0x0000000407067825 */ /* 0x000fc800078e0002 */
[--C-:B0-----:R-:W-:Y:S01]  /*2090*/  IMAD.WIDE.U32 R14, R9, 0x4, R2.reuse ;  /* 0x00000004090e7825 */ /* 0x101fe200078e0002 */
[----:B------:R0:W4:Y:S03]  /*20a0*/  LDG.E R18, desc[UR6][R6.64] ;  /* 0x0000000606127981 */ /* 0x000126000c1e1900 */
[----:B------:R-:W-:Y:S01]  /*20b0*/  IMAD.WIDE.U32 R10, R11, 0x4, R2 ;  /* 0x000000040b0a7825 */ /* 0x000fe200078e0002 */
[----:B------:R-:W4:Y:S03]  /*20c0*/  LDG.E R34, desc[UR6][R14.64] ;  /* 0x000000060e227981 */ /* 0x000f26000c1e1900 */
[C---:B------:R-:W-:Y:S01]  /*20d0*/  VIADD R9, R21.reuse, 0x1200 ;  /* 0x0000120015097836 */ /* 0x040fe20000000000 */
[----:B------:R0:W4:Y:S01]  /*20e0*/  LDG.E R29, desc[UR6][R10.64] ;  /* 0x000000060a1d7981 */ /* 0x000122000c1e1900 */
[----:B-----5:R-:W-:-:S02]  /*20f0*/  VIADD R31, R21, 0x1400 ;  /* 0x00001400151f7836 */ /* 0x020fc40000000000 */
[----:B------:R-:W-:Y:S02]  /*2100*/  VIADD R35, R21, 0x1600 ;  /* 0x0000160015237836 */ /* 0x000fe40000000000 */
[----:B-1----:R-:W-:-:S04]  /*2110*/  IMAD.WIDE.U32 R4, R9, 0x4, R2 ;  /* 0x0000000409047825 */ /* 0x002fc800078e0002 */
[----:B------:R-:W-:Y:S02]  /*2120*/  VIADD R37, R21, 0x1800 ;  /* 0x0000180015257836 */ /* 0x000fe40000000000 */
[--C-:B0-----:R-:W-:Y:S01]  /*2130*/  IMAD.WIDE.U32 R6, R31, 0x4, R2.reuse ;  /* 0x000000041f067825 */ /* 0x101fe200078e0002 */
[----:B------:R0:W5:Y:S03]  /*2140*/  LDG.E R4, desc[UR6][R4.64] ;  /* 0x0000000604047981 */ /* 0x000166000c1e1900 */
[----:B------:R-:W-:Y:S02]  /*2150*/  IMAD.WIDE.U32 R8, R35, 0x4, R2 ;  /* 0x0000000423087825 */ /* 0x000fe400078e0002 */
[----:B------:R1:W5:Y:S02]  /*2160*/  LDG.E R6, desc[UR6][R6.64] ;  /* 0x0000000606067981 */ /* 0x000364000c1e1900 */
[----:B------:R-:W-:-:S02]  /*2170*/  VIADD R31, R21, 0x1a00 ;  /* 0x00001a00151f7836 */ /* 0x000fc40000000000 */
[--C-:B------:R-:W-:Y:S01]  /*2180*/  IMAD.WIDE.U32 R10, R37, 0x4, R2.reuse ;  /* 0x00000004250a7825 */ /* 0x100fe200078e0002 */
[----:B------:R1:W5:Y:S03]  /*2190*/  LDG.E R8, desc[UR6][R8.64] ;  /* 0x0000000608087981 */ /* 0x000366000c1e1900 */
[--C-:B------:R-:W-:Y:S02]  /*21a0*/  IMAD.WIDE.U32 R30, R31, 0x4, R2.reuse ;  /* 0x000000041f1e7825 */ /* 0x100fe400078e0002 */
[----:B------:R-:W5:Y:S02]  /*21b0*/  LDG.E R10, desc[UR6][R10.64] ;  /* 0x000000060a0a7981 */ /* 0x000f64000c1e1900 */
[----:B------:R-:W-:Y:S02]  /*21c0*/  VIADD R13, R21, 0x1c00 ;  /* 0x00001c00150d7836 */ /* 0x000fe40000000000 */
[----:B------:R-:W5:Y:S02]  /*21d0*/  LDG.E R30, desc[UR6][R30.64] ;  /* 0x000000061e1e7981 */ /* 0x000f64000c1e1900 */
[----:B------:R-:W-:-:S04]  /*21e0*/  IMAD.WIDE.U32 R12, R13, 0x4, R2 ;  /* 0x000000040d0c7825 */ /* 0x000fc800078e0002 */
[----:B------:R-:W-:Y:S02]  /*21f0*/  VIADD R15, R21, 0x1e00 ;  /* 0x00001e00150f7836 */ /* 0x000fe40000000000 */
[----:B------:R-:W5:Y:S02]  /*2200*/  LDG.E R12, desc[UR6][R12.64] ;  /* 0x000000060c0c7981 */ /* 0x000f64000c1e1900 */
[----:B------:R-:W-:-:S06]  /*2210*/  IMAD.WIDE.U32 R14, R15, 0x4, R2 ;  /* 0x000000040f0e7825 */ /* 0x000fcc00078e0002 */
[----:B------:R-:W5:Y:S01]  /*2220*/  LDG.E R14, desc[UR6][R14.64] ;  /* 0x000000060e0e7981 */ /* 0x000f62000c1e1900 */
[----:B------:R-:W-:Y:S02]  /*2230*/  VIADD R16, R16, 0x10 ;  /* 0x0000001010107836 */ /* 0x000fe40000000000 */
[----:B------:R-:W-:Y:S02]  /*2240*/  VIADD R20, R20, 0x2000 ;  /* 0x0000200014147836 */ /* 0x000fe40000000000 */
[----:B------:R-:W-:Y:S01]  /*2250*/  VIADD R21, R21, 0x2000 ;  /* 0x0000200015157836 */ /* 0x000fe20000000000 */
[----:B--2---:R-:W-:Y:S02]  /*2260*/  ISETP.GT.AND P0, PT, R24, -0x1, PT ;  /* 0xffffffff1800780c */ /* 0x004fe40003f04270 */
[----:B---3--:R-:W-:Y:S02]  /*2270*/  ISETP.GT.AND P1, PT, R23, -0x1, PT ;  /* 0xffffffff1700780c */ /* 0x008fe40003f24270 */
[----:B0-----:R-:W-:-:S02]  /*2280*/  SEL R5, RZ, 0x1, !P0 ;  /* 0x00000001ff057807 */ /* 0x001fc40004000000 */
[----:B------:R-:W-:-:S04]  /*2290*/  SEL R24, RZ, 0x1, !P1 ;  /* 0x00000001ff187807 */ /* 0x000fc80004800000 */
[----:B------:R-:W-:Y:S02]  /*22a0*/  IADD3 R25, P3, P2, R24, R25, R5 ;  /* 0x0000001918197210 */ /* 0x000fe40007a7e005 */
[----:B----4-:R-:W-:Y:S02]  /*22b0*/  ISETP.GT.AND P0, PT, R26, -0x1, PT ;  /* 0xffffffff1a00780c */ /* 0x010fe40003f04270 */
[----:B------:R-:W-:Y:S02]  /*22c0*/  ISETP.GT.AND P1, PT, R22, -0x1, PT ;  /* 0xffffffff1600780c */ /* 0x000fe40003f24270 */
[----:B------:R-:W-:Y:S02]  /*22d0*/  SEL R22, RZ, 0x1, !P0 ;  /* 0x00000001ff167807 */ /* 0x000fe40004000000 */
[----:B------:R-:W-:Y:S02]  /*22e0*/  ISETP.GT.AND P5, PT, R28, -0x1, PT ;  /* 0xffffffff1c00780c */ /* 0x000fe40003fa4270 */
[----:B-1----:R-:W-:-:S02]  /*22f0*/  SEL R7, RZ, 0x1, !P1 ;  /* 0x00000001ff077807 */ /* 0x002fc40004800000 */
[----:B------:R-:W-:Y:S02]  /*2300*/  SEL R5, RZ, 0x1, !P5 ;  /* 0x00000001ff057807 */ /* 0x000fe40006800000 */
[----:B------:R-:W-:Y:S02]  /*2310*/  ISETP.GT.AND P5, PT, R33, -0x1, PT ;  /* 0xffffffff2100780c */ /* 0x000fe40003fa4270 */
[----:B------:R-:W-:Y:S02]  /*2320*/  IADD3 R7, P4, P6, R7, R25, R22 ;  /* 0x0000001907077210 */ /* 0x000fe40007e9e016 */
[----:B------:R-:W-:Y:S02]  /*2330*/  ISETP.GT.AND P1, PT, R18, -0x1, PT ;  /* 0xffffffff1200780c */ /* 0x000fe40003f24270 */
[----:B------:R-:W-:Y:S02]  /*2340*/  IADD3.X R27, PT, PT, RZ, R27, RZ, P3, P2 ;  /* 0x0000001bff1b7210 */ /* 0x000fe40001fe44ff */
[----:B------:R-:W-:-:S02]  /*2350*/  SEL R22, RZ, 0x1, !P1 ;  /* 0x00000001ff167807 */ /* 0x000fc40004800000 */
[----:B------:R-:W-:Y:S02]  /*2360*/  SEL R9, RZ, 0x1, !P5 ;  /* 0x00000001ff097807 */ /* 0x000fe40006800000 */
[----:B------:R-:W-:Y:S02]  /*2370*/  ISETP.GT.AND P0, PT, R29, -0x1, PT ;  /* 0xffffffff1d00780c */ /* 0x000fe40003f04270 */
[----:B------:R-:W-:Y:S02]  /*2380*/  ISETP.GT.AND P5, PT, R34, -0x1, PT ;  /* 0xffffffff2200780c */ /* 0x000fe40003fa4270 */
[----:B------:R-:W-:Y:S02]  /*2390*/  SEL R18, RZ, 0x1, !P0 ;  /* 0x00000001ff127807 */ /* 0x000fe40004000000 */
[----:B------:R-:W-:Y:S02]  /*23a0*/  IADD3.X R27, PT, PT, RZ, R27, RZ, P4, P6 ;  /* 0x0000001bff1b7210 */ /* 0x000fe400027ec4ff */
[----:B------:R-:W-:-:S02]  /*23b0*/  IADD3 R5, P1, P0, R5, R7, R22 ;  /* 0x0000000705057210 */ /* 0x000fc4000783e016 */
[----:B-----5:R-:W-:Y:S02]  /*23c0*/  ISETP.GT.AND P6, PT, R4, -0x1, PT ;  /* 0xffffffff0400780c */ /* 0x020fe40003fc4270 */
[----:B------:R-:W-:Y:S02]  /*23d0*/  SEL R4, RZ, 0x1, !P5 ;  /* 0x00000001ff047807 */ /* 0x000fe40006800000 */
[----:B------:R-:W-:Y:S02]  /*23e0*/  IADD3 R9, P3, P2, R9, R5, R18 ;  /* 0x0000000509097210 */ /* 0x000fe40007a7e012 */
[----:B------:R-:W-:Y:S02]  /*23f0*/  ISETP.GT.AND P4, PT, R6, -0x1, PT ;  /* 0xffffffff0600780c */ /* 0x000fe40003f84270 */
[----:B------:R-:W-:Y:S02]  /*2400*/  SEL R7, RZ, 0x1, !P6 ;  /* 0x00000001ff077807 */ /* 0x000fe40007000000 */
[----:B------:R-:W-:-:S02]  /*2410*/  ISETP.GT.AND P5, PT, R8, -0x1, PT ;  /* 0xffffffff0800780c */ /* 0x000fc40003fa4270 */
[----:B------:R-:W-:Y:S02]  /*2420*/  SEL R5, RZ, 0x1, !P4 ;  /* 0x00000001ff057807 */ /* 0x000fe40006000000 */
[----:B------:R-:W-:Y:S02]  /*2430*/  SEL R6, RZ, 0x1, !P5 ;  /* 0x00000001ff067807 */ /* 0x000fe40006800000 */
[----:B------:R-:W-:Y:S02]  /*2440*/  ISETP.GT.AND P6, PT, R10, -0x1, PT ;  /* 0xffffffff0a00780c */ /* 0x000fe40003fc4270 */
[----:B------:R-:W-:Y:S02]  /*2450*/  IADD3 R7, P4, P5, R7, R9, R4 ;  /* 0x0000000907077210 */ /* 0x000fe40007d9e004 */
[----:B------:R-:W-:Y:S02]  /*2460*/  IADD3.X R27, PT, PT, RZ, R27, RZ, P1, P0 ;  /* 0x0000001bff1b7210 */ /* 0x000fe40000fe04ff */
[----:B------:R-:W-:-:S02]  /*2470*/  ISETP.GT.AND P0, PT, R30, -0x1, PT ;  /* 0xffffffff1e00780c */ /* 0x000fc40003f04270 */
[----:B------:R-:W-:Y:S02]  /*2480*/  SEL R4, RZ, 0x1, !P6 ;  /* 0x00000001ff047807 */ /* 0x000fe40007000000 */
[----:B------:R-:W-:Y:S02]  /*2490*/  IADD3 R6, P1, P6, R6, R7, R5 ;  /* 0x0000000706067210 */ /* 0x000fe40007e3e005 */
[----:B------:R-:W-:Y:S02]  /*24a0*/  IADD3.X R27, PT, PT, RZ, R27, RZ, P3, P2 ;  /* 0x0000001bff1b7210 */ /* 0x000fe40001fe44ff */
[----:B------:R-:W-:Y:S02]  /*24b0*/  SEL R5, RZ, 0x1, !P0 ;  /* 0x00000001ff057807 */ /* 0x000fe40004000000 */
[----:B------:R-:W-:Y:S02]  /*24c0*/  ISETP.GT.AND P0, PT, R12, -0x1, PT ;  /* 0xffffffff0c00780c */ /* 0x000fe40003f04270 */
[----:B------:R-:W-:-:S02]  /*24d0*/  IADD3.X R27, PT, PT, RZ, R27, RZ, P4, P5 ;  /* 0x0000001bff1b7210 */ /* 0x000fc400027ea4ff */
[----:B------:R-:W-:Y:S02]  /*24e0*/  IADD3 R5, P3, P4, R5, R6, R4 ;  /* 0x0000000605057210 */ /* 0x000fe40007c7e004 */
[----:B------:R-:W-:Y:S02]  /*24f0*/  SEL R4, RZ, 0x1, !P0 ;  /* 0x00000001ff047807 */ /* 0x000fe40004000000 */
[----:B------:R-:W-:Y:S02]  /*2500*/  ISETP.NE.AND P0, PT, R16, RZ, PT ;  /* 0x000000ff1000720c */ /* 0x000fe40003f05270 */
[----:B------:R-:W-:Y:S02]  /*2510*/  ISETP.GT.AND P2, PT, R14, -0x1, PT ;  /* 0xffffffff0e00780c */ /* 0x000fe40003f44270 */
[----:B------:R-:W-:Y:S02]  /*2520*/  IADD3.X R27, PT, PT, RZ, R27, RZ, P1, P6 ;  /* 0x0000001bff1b7210 */ /* 0x000fe40000fec4ff */
[----:B------:R-:W-:-:S02]  /*2530*/  SEL R25, RZ, 0x1, !P2 ;  /* 0x00000001ff197807 */ /* 0x000fc40005000000 */
[----:B------:R-:W-:Y:S02]  /*2540*/  IADD3.X R27, PT, PT, RZ, R27, RZ, P3, P4 ;  /* 0x0000001bff1b7210 */ /* 0x000fe40001fe84ff */
[----:B------:R-:W-:-:S04]  /*2550*/  IADD3 R25, P1, P2, R25, R5, R4 ;  /* 0x0000000519197210 */ /* 0x000fc80007a3e004 */
[----:B------:R-:W-:Y:S01]  /*2560*/  IADD3.X R27, PT, PT, RZ, R27, RZ, P1, P2 ;  /* 0x0000001bff1b7210 */ /* 0x000fe20000fe44ff */
[----:B------:R-:W-:Y:S08]  /*2570*/  @P0 BRA `(.L_x_525) ;  /* 0xfffffff800700947 */ /* 0x000ff0000383ffff */
[----:B------:R-:W-:Y:S05]  /*2580*/  BSYNC.RECONVERGENT B3 ;  /* 0x0000000000037941 */ /* 0x000fea0003800200 */
.L_x_524:
[----:B------:R-:W-:-:S07]  /*2590*/  VIADD R20, R20, 0xfffff000 ;  /* 0xfffff00014147836 */ /* 0x000fce0000000000 */
.L_x_523:
[----:B------:R-:W-:Y:S05]  /*25a0*/  BSYNC.RECONVERGENT B2 ;  /* 0x0000000000027941 */ /* 0x000fea0003800200 */
.L_x_522:
        /* <DEDUP_REMOVED lines=14> */
[----:B0-----:R-:W-:-:S04]  /*2690*/  IMAD.WIDE.U32 R4, R21, 0x4, R2 ;  /* 0x0000000415047825 */ /* 0x001fc800078e0002 */
[--C-:B------:R-:W-:Y:S02]  /*26a0*/  IMAD.WIDE.U32 R6, R7, 0x4, R2.reuse ;  /* 0x0000000407067825 */ /* 0x100fe400078e0002 */
[----:B------:R-:W2:Y:S02]  /*26b0*/  LDG.E R4, desc[UR6][R4.64] ;  /* 0x0000000604047981 */ /* 0x000ea4000c1e1900 */
[--C-:B------:R-:W-:Y:S02]  /*26c0*/  IMAD.WIDE.U32 R8, R9, 0x4, R2.reuse ;  /* 0x0000000409087825 */ /* 0x100fe400078e0002 */
[----:B------:R0:W3:Y:S02]  /*26d0*/  LDG.E R16, desc[UR6][R6.64] ;  /* 0x0000000606107981 */ /* 0x0000e4000c1e1900 */
[--C-:B------:R-:W-:Y:S02]  /*26e0*/  IMAD.WIDE.U32 R10, R11, 0x4, R2.reuse ;  /* 0x000000040b0a7825 */ /* 0x100fe400078e0002 */
[----:B------:R-:W4:Y:S02]  /*26f0*/  LDG.E R8, desc[UR6][R8.64] ;  /* 0x0000000608087981 */ /* 0x000f24000c1e1900 */
[----:B------:R-:W-:-:S02]  /*2700*/  IMAD.WIDE.U32 R12, R13, 0x4, R2 ;  /* 0x000000040d0c7825 */ /* 0x000fc400078e0002 */
[----:B------:R-:W5:Y:S02]  /*2710*/  LDG.E R10, desc[UR6][R10.64] ;  /* 0x000000060a0a7981 */ /* 0x000f64000c1e1900 */
[--C-:B------:R-:W-:Y:S02]  /*2720*/  IMAD.WIDE.U32 R14, R15, 0x4, R2.reuse ;  /* 0x000000040f0e7825 */ /* 0x100fe400078e0002 */
[----:B------:R-:W5:Y:S02]  /*2730*/  LDG.E R12, desc[UR6][R12.64] ;  /* 0x000000060c0c7981 */ /* 0x000f64000c1e1900 */
[C---:B------:R-:W-:Y:S02]  /*2740*/  VIADD R23, R21.reuse, 0xc00 ;  /* 0x00000c0015177836 */ /* 0x040fe40000000000 */
[----:B------:R-:W-:Y:S01]  /*2750*/  VIADD R21, R21, 0xe00 ;  /* 0x00000e0015157836 */ /* 0x000fe20000000000 */
[----:B------:R-:W5:Y:S01]  /*2760*/  LDG.E R14, desc[UR6][R14.64] ;  /* 0x000000060e0e7981 */ /* 0x000f62000c1e1900 */
[----:B0-----:R-:W-:-:S04]  /*2770*/  IMAD.WIDE.U32 R6, R23, 0x4, R2 ;  /* 0x0000000417067825 */ /* 0x001fc800078e0002 */
[----:B------:R-:W-:Y:S02]  /*2780*/  IMAD.WIDE.U32 R2, R21, 0x4, R2 ;  /* 0x0000000415027825 */ /* 0x000fe400078e0002 */
[----:B------:R-:W5:Y:S04]  /*2790*/  LDG.E R6, desc[UR6][R6.64] ;  /* 0x0000000606067981 */ /* 0x000f68000c1e1900 */
[----:B------:R0:W5:Y:S01]  /*27a0*/  LDG.E R2, desc[UR6][R2.64] ;  /* 0x0000000602027981 */ /* 0x000162000c1e1900 */
[----:B------:R-:W-:Y:S01]  /*27b0*/  VIADD R20, R20, 0x1000 ;  /* 0x0000100014147836 */ /* 0x000fe20000000000 */
[----:B--2---:R-:W-:Y:S02]  /*27c0*/  ISETP.GT.AND P1, PT, R4, -0x1, PT ;  /* 0xffffffff0400780c */ /* 0x004fe40003f24270 */
[----:B---3--:R-:W-:-:S02]  /*27d0*/  ISETP.GT.AND P2, PT, R16, -0x1, PT ;  /* 0xffffffff1000780c */ /* 0x008fc40003f44270 */
[----:B------:R-:W-:Y:S02]  /*27e0*/  SEL R5, RZ, 0x1, !P1 ;  /* 0x00000001ff057807 */ /* 0x000fe40004800000 */
[----:B------:R-:W-:Y:S02]  /*27f0*/  SEL R4, RZ, 0x1, !P2 ;  /* 0x00000001ff047807 */ /* 0x000fe40005000000 */
[----:B----4-:R-:W-:Y:S02]  /*2800*/  ISETP.GT.AND P1, PT, R8, -0x1, PT ;  /* 0xffffffff0800780c */ /* 0x010fe40003f24270 */
[----:B-----5:R-:W-:Y:S02]  /*2810*/  ISETP.GT.AND P2, PT, R10, -0x1, PT ;  /* 0xffffffff0a00780c */ /* 0x020fe40003f44270 */
[----:B------:R-:W-:Y:S02]  /*2820*/  IADD3 R25, P5, P6, R4, R25, R5 ;  /* 0x0000001904197210 */ /* 0x000fe40007ebe005 */
[----:B------:R-:W-:-:S02]  /*2830*/  SEL R4, RZ, 0x1, !P1 ;  /* 0x00000001ff047807 */ /* 0x000fc40004800000 */
[----:B------:R-:W-:Y:S02]  /*2840*/  SEL R5, RZ, 0x1, !P2 ;  /* 0x00000001ff057807 */ /* 0x000fe40005000000 */
[----:B------:R-:W-:Y:S02]  /*2850*/  ISETP.GT.AND P3, PT, R12, -0x1, PT ;  /* 0xffffffff0c00780c */ /* 0x000fe40003f64270 */
[----:B------:R-:W-:Y:S02]  /*2860*/  ISETP.GT.AND P4, PT, R14, -0x1, PT ;  /* 0xffffffff0e00780c */ /* 0x000fe40003f84270 */
[----:B------:R-:W-:Y:S02]  /*2870*/  IADD3 R5, P1, P2, R5, R25, R4 ;  /* 0x0000001905057210 */ /* 0x000fe40007a3e004 */
[----:B------:R-:W-:Y:S02]  /*2880*/  SEL R4, RZ, 0x1, !P3 ;  /* 0x00000001ff047807 */ /* 0x000fe40005800000 */
[----:B0-----:R-:W-:-:S02]  /*2890*/  SEL R3, RZ, 0x1, !P4 ;  /* 0x00000001ff037807 */ /* 0x001fc40006000000 */
[----:B------:R-:W-:Y:S02]  /*28a0*/  ISETP.GT.AND P4, PT, R6, -0x1, PT ;  /* 0xffffffff0600780c */ /* 0x000fe40003f84270 */
[----:B------:R-:W-:Y:S02]  /*28b0*/  ISETP.GT.AND P3, PT, R2, -0x1, PT ;  /* 0xffffffff0200780c */ /* 0x000fe40003f64270 */
[----:B------:R-:W-:Y:S02]  /*28c0*/  IADD3.X R27, PT, PT, RZ, R27, RZ, P5, P6 ;  /* 0x0000001bff1b7210 */ /* 0x000fe40002fec4ff */
[----:B------:R-:W-:Y:S02]  /*28d0*/  IADD3 R3, P5, P6, R3, R5, R4 ;  /* 0x0000000503037210 */ /* 0x000fe40007ebe004 */
[----:B------:R-:W-:Y:S02]  /*28e0*/  SEL R2, RZ, 0x1, !P4 ;  /* 0x00000001ff027807 */ /* 0x000fe40006000000 */
[----:B------:R-:W-:-:S02]  /*28f0*/  SEL R25, RZ, 0x1, !P3 ;  /* 0x00000001ff197807 */ /* 0x000fc40005800000 */
[----:B------:R-:W-:Y:S02]  /*2900*/  IADD3.X R27, PT, PT, RZ, R27, RZ, P1, P2 ;  /* 0x0000001bff1b7210 */ /* 0x000fe40000fe44ff */
[----:B------:R-:W-:Y:S02]  /*2910*/  IADD3 R25, P1, P2, R25, R3, R2 ;  /* 0x0000000319197210 */ /* 0x000fe40007a3e002 */
[----:B------:R-:W-:-:S04]  /*2920*/  IADD3.X R27, PT, PT, RZ, R27, RZ, P5, P6 ;  /* 0x0000001bff1b7210 */ /* 0x000fc80002fec4ff */
[----:B------:R-:W-:-:S07]  /*2930*/  IADD3.X R27, PT, PT, RZ, R27, RZ, P1, P2 ;  /* 0x0000001bff1b7210 */ /* 0x000fce0000fe44ff */
.L_x_527:
[----:B------:R-:W-:Y:S05]  /*2940*/  BSYNC.RECONVERGENT B2 ;  /* 0x0000000000027941 */ /* 0x000fea0003800200 */
.L_x_526:
        /* <DEDUP_REMOVED lines=32> */
.L_x_529:
[----:B------:R-:W-:Y:S05]  /*2b50*/  BSYNC.RECONVERGENT B2 ;  /* 0x0000000000027941 */ /* 0x000fea0003800200 */
.L_x_528:
[----:B------:R-:W-:Y:S05]  /*2b60*/  @!P0 BRA `(.L_x_521) ;  /* 0x0000000000348947 */ /* 0x000fea0003800000 */
[----:B------:R-:W0:Y:S01]  /*2b70*/  LDC.64 R4, c[0x0][0x380] ;  /* 0x0000e000ff047b82 */ /* 0x000e220000000a00 */
[----:B------:R-:W-:Y:S02]  /*2b80*/  IMAD.IADD R17, R20, 0x1, R17 ;  /* 0x0000000114117824 */ /* 0x000fe400078e0211 */
[----:B------:R-:W-:-:S07]  /*2b90*/  IMAD.MOV R6, RZ, RZ, -R19 ;  /* 0x000000ffff067224 */ /* 0x000fce00078e0a13 */
.L_x_530:
        /* <DEDUP_REMOVED lines=10> */
.L_x_521:
[----:B------:R-:W-:Y:S05]  /*2c40*/  BSYNC.RECONVERGENT B1 ;  /* 0x0000000000017941 */ /* 0x000fea0003800200 */
.L_x_519:
[----:B------:R-:W0:Y:S01]  /*2c50*/  S2R R9, SR_LANEID ;  /* 0x0000000000097919 */ /* 0x000e220000000000 */
        /* <DEDUP_REMOVED lines=28> */
[----:B------:R-:W-:Y:S02]  /*2e20*/  @!P2 MOV R7, 0x400 ;  /* 0x000004000007a802 */ /* 0x000fe40000000f00 */
[----:B-1----:R-:W-:Y:S01]  /*2e30*/  SEL R3, R3, RZ, !P1 ;  /* 0x000000ff03037207 */ /* 0x002fe20004800000 */
[----:B------:R-:W0:Y:S01]  /*2e40*/  SHFL.DOWN PT, R2, R5, 0x10, 0x1f ;  /* 0x0a001f0005027f89 */ /* 0x000e2200000e0000 */
[----:B------:R-:W-:Y:S02]  /*2e50*/  ISETP.GT.AND P1, PT, R9, 0xf, PT ;  /* 0x0000000f0900780c */ /* 0x000fe40003f24270 */
[----:B--2---:R-:W-:Y:S01]  /*2e60*/  @!P2 LEA R7, R8, R7, 0x18 ;  /* 0x000000070807a211 */ /* 0x004fe200078ec0ff */
[----:B------:R-:W-:Y:S01]  /*2e70*/  IMAD.X R4, R3, 0x1, R6, P0 ;  /* 0x0000000103047824 */ /* 0x000fe200000e0606 */
[----:B------:R-:W-:-:S04]  /*2e80*/  @!P2 SHF.R.U32.HI R6, RZ, 0x2, R0 ;  /* 0x00000002ff06a819 */ /* 0x000fc80000011600 */
        /* <DEDUP_REMOVED lines=38> */
.L_x_517:
[----:B------:R-:W-:Y:S05]  /*30f0*/  BSYNC.RECONVERGENT B0 ;  /* 0x0000000000007941 */ /* 0x000fea0003800200 */
.L_x_502:
[----:B------:R-:W-:Y:S05]  /*3100*/  @P0 EXIT ;  /* 0x000000000000094d */ /* 0x000fea0003800000 */
[----:B------:R-:W0:Y:S01]  /*3110*/  LDCU.64 UR4, c[0x0][0x3a0] ;  /* 0x00007400ff0477ac */ /* 0x000e220008000a00 */
[----:B------:R-:W3:Y:S01]  /*3120*/  LDC.64 R4, c[0x0][0x390] ;  /* 0x0000e400ff047b82 */ /* 0x000ee20000000a00 */
[----:B012---:R-:W-:-:S04]  /*3130*/  IADD3 R2, P0, PT, R2, UR4, RZ ;  /* 0x0000000402027c10 */ /* 0x007fc8000ff1e0ff */
[----:B------:R-:W-:-:S05]  /*3140*/  IADD3.X R3, PT, PT, R3, UR5, RZ, P0, !PT ;  /* 0x0000000503037c10 */ /* 0x000fca00087fe4ff */
[----:B---3--:R-:W-:Y:S01]  /*3150*/  STG.E.64 desc[UR6][R4.64], R2 ;  /* 0x0000000204007986 */ /* 0x008fe2000c101b06 */
[----:B------:R-:W-:Y:S05]  /*3160*/  EXIT ;  /* 0x000000000000794d */ /* 0x000fea0003800000 */
.L_x_531:
        /* <DEDUP_REMOVED lines=9> */
.L_x_2729:


//--------------------- .text._ZN3cub18CUB_300001_SM_10006detail6reduce28DeviceReduceSingleTileKernelINS2_10policy_hubIiyN4cuda3__47maximumIiEEE10Policy1000EPiSB_iS8_iiNS5_3std3__410__identityEEEvT0_T1_T2_T3_T4_T6_ --------------------------
	.section	.text._ZN3cub18CUB_300001_SM_10006detail6reduce28DeviceReduceSingleTileKernelINS2_10policy_hubIiyN4cuda3__47maximumIiEEE10Policy1000EPiSB_iS8_iiNS5_3std3__410__identityEEEvT0_T1_T2_T3_T4_T6_,"ax",@progbits
	.align	128
        .global         _ZN3cub18CUB_300001_SM_10006detail6reduce28DeviceReduceSingleTileKernelINS2_10policy_hubIiyN4cuda3__47maximumIiEEE10Policy1000EPiSB_iS8_iiNS5_3std3__410__identityEEEvT0_T1_T2_T3_T4_T6_
        .type           _ZN3cub18CUB_300001_SM_10006detail6reduce28DeviceReduceSingleTileKernelINS2_10policy_hubIiyN4cuda3__47maximumIiEEE10Policy1000EPiSB_iS8_iiNS5_3std3__410__identityEEEvT0_T1_T2_T3_T4_T6_,@function
        .size           _ZN3cub18CUB_300001_SM_10006detail6reduce28DeviceReduceSingleTileKernelINS2_10policy_hubIiyN4cuda3__47maximumIiEEE10Policy1000EPiSB_iS8_iiNS5_3std3__410__identityEEEvT0_T1_T2_T3_T4_T6_,(.L_x_2730 - _ZN3cub18CUB_300001_SM_10006detail6reduce28DeviceReduceSingleTileKernelINS2_10policy_hubIiyN4cuda3__47maximumIiEEE10Policy1000EPiSB_iS8_iiNS5_3std3__410__identityEEEvT0_T1_T2_T3_T4_T6_)
        .other          _ZN3cub18CUB_300001_SM_10006detail6reduce28DeviceReduceSingleTileKernelINS2_10policy_hubIiyN4cuda3__47maximumIiEEE10Policy1000EPiSB_iS8_iiNS5_3std3__410__identityEEEvT0_T1_T2_T3_T4_T6_,@"STO_CUDA_ENTRY STV_DEFAULT"
_ZN3cub18CUB_300001_SM_10006detail6reduce28DeviceReduceSingleTileKernelINS2_10policy_hubIiyN4cuda3__47maximumIiEEE10Policy1000EPiSB_iS8_iiNS5_3std3__410__identityEEEvT0_T1_T2_T3_T4_T6_:
.text._ZN3cub18CUB_300001_SM_10006detail6reduce28DeviceReduceSingleTileKernelINS2_10policy_hubIiyN4cuda3__47maximumIiEEE10Policy1000EPiSB_iS8_iiNS5_3std3__410__identityEEEvT0_T1_T2_T3_T4_T6_:
        /* <DEDUP_REMOVED lines=9> */
[----:B------:R-:W0:Y:S08]  /*0090*/  LDC R5, c[0x0][0x398] ;  /* 0x0000e600ff057b82 */ /* 0x000e300000000800 */
[----:B------:R-:W0:Y:S02]  /*00a0*/  LDC.64 R2, c[0x0][0x388] ;  /* 0x0000e200ff027b82 */ /* 0x000e240000000a00 */
[----:B0-----:R-:W-:Y:S01]  /*00b0*/  STG.E desc[UR6][R2.64], R5 ;  /* 0x0000000502007986 */ /* 0x001fe2000c101906 */
[----:B------:R-:W-:Y:S05]  /*00c0*/  EXIT ;  /* 0x000000000000794d */ /* 0x000fea0003800000 */
.L_x_532:
[----:B------:R-:W0:Y:S01]  /*00d0*/  LDCU UR4, c[0x0][0x380] ;  /* 0x00007000ff0477ac */ /* 0x000e220008000800 */
[----:B------:R-:W-:Y:S01]  /*00e0*/  BSSY.RECONVERGENT B0, `(.L_x_533) ;  /* 0x000036c000007945 */ /* 0x000fe20003800200 */
[----:B0-----:R-:W-:-:S09]  /*00f0*/  ULOP3.LUT UP0, URZ, UR4, 0xf, URZ, 0xc0, !UPT ;  /* 0x0000000f04ff7892 */ /* 0x001fd2000f80c0ff */
[----:B------:R-:W-:Y:S05]  /*0100*/  BRA.U UP0, `(.L_x_534) ;  /* 0x0000001900a47547 */ /* 0x000fea000b800000 */
[----:B------:R-:W-:-:S13]  /*0110*/  ISETP.GT.AND P0, PT, R2, 0xfff, PT ;  /* 0x00000fff0200780c */ /* 0x000fda0003f04270 */
[----:B------:R-:W-:Y:S05]  /*0120*/  @P0 BRA `(.L_x_535) ;  /* 0x0000000c00640947 */ /* 0x000fea0003800000 */
[----:B------:R-:W0:Y:S01]  /*0130*/  S2R R3, SR_TID.X ;  /* 0x0000000000037919 */ /* 0x000e220000002100 */
[----:B------:R-:W-:Y:S01]  /*0140*/  BSSY.RECONVERGENT B1, `(.L_x_536) ;  /* 0x0000009000017945 */ /* 0x000fe20003800200 */
[----:B------:R-:W-:Y:S01]  /*0150*/  IMAD.MOV.U32 R0, RZ, RZ, RZ ;  /* 0x000000ffff007224 */ /* 0x000fe200078e00ff */
[----:B0-----:R-:W-:Y:S01]  /*0160*/  ISETP.GE.AND P0, PT, R3, R2, PT ;  /* 0x000000020300720c */ /* 0x001fe20003f06270 */
[----:B------:R-:W-:-:S12]  /*0170*/  IMAD.MOV.U32 R11, RZ, RZ, R3 ;  /* 0x000000ffff0b7224 */ /* 0x000fd800078e0003 */
[----:B------:R-:W-:Y:S05]  /*0180*/  @P0 BRA `(.L_x_537) ;  /* 0x0000000000100947 */ /* 0x000fea0003800000 */
[----:B------:R-:W0:Y:S02]  /*0190*/  LDC.64 R4, c[0x0][0x380] ;  /* 0x0000e000ff047b82 */ /* 0x000e240000000a00 */
[----:B0-----:R-:W-:-:S05]  /*01a0*/  IMAD.WIDE.U32 R4, R3, 0x4, R4 ;  /* 0x0000000403047825 */ /* 0x001fca00078e0004 */
[----:B------:R0:W5:Y:S01]  /*01b0*/  LDG.E.CONSTANT R0, desc[UR6][R4.64] ;  /* 0x0000000604007981 */ /* 0x000162000c1e9900 */
[----:B------:R-:W-:-:S07]  /*01c0*/  VIADD R11, R3, 0x100 ;  /* 0x00000100030b7836 */ /* 0x000fce0000000000 */
.L_x_537:
[----:B------:R-:W-:Y:S05]  /*01d0*/  BSYNC.RECONVERGENT B1 ;  /* 0x0000000000017941 */ /* 0x000fea0003800200 */
.L_x_536:
[----:B------:R-:W-:Y:S01]  /*01e0*/  ISETP.GE.AND P0, PT, R11, R2, PT ;  /* 0x000000020b00720c */ /* 0x000fe20003f06270 */
[----:B------:R-:W-:-:S12]  /*01f0*/  BSSY.RECONVERGENT B1, `(.L_x_538) ;  /* 0x0000066000017945 */ /* 0x000fd80003800200 */
[----:B------:R-:W-:Y:S05]  /*0200*/  @P0 BRA `(.L_x_539) ;  /* 0x0000000400900947 */ /* 0x000fea0003800000 */
[----:B0-----:R-:W-:Y:S01]  /*0210*/  LOP3.LUT R5, RZ, R11, RZ, 0x33, !PT ;  /* 0x0000000bff057212 */ /* 0x001fe200078e33ff */
[----:B------:R-:W-:Y:S04]  /*0220*/  BSSY.RECONVERGENT B2, `(.L_x_540) ;  /* 0x0000015000027945 */ /* 0x000fe80003800200 */
[----:B------:R-:W-:-:S05]  /*0230*/  IMAD.IADD R6, R5, 0x1, R2 ;  /* 0x0000000105067824 */ /* 0x000fca00078e0202 */
[C---:B------:R-:W-:Y:S02]  /*0240*/  LOP3.LUT R4, R6.reuse, 0x300, RZ, 0xc0, !PT ;  /* 0x0000030006047812 */ /* 0x040fe400078ec0ff */
[----:B------:R-:W-:Y:S02]  /*0250*/  ISETP.GE.U32.AND P1, PT, R6, 0x300, PT ;  /* 0x000003000600780c */ /* 0x000fe40003f26070 */
[----:B------:R-:W-:-:S13]  /*0260*/  ISETP.NE.AND P0, PT, R4, 0x300, PT ;  /* 0x000003000400780c */ /* 0x000fda0003f05270 */
[----:B------:R-:W-:Y:S05]  /*0270*/  @!P0 BRA `(.L_x_541) ;  /* 0x00000000003c8947 */ /* 0x000fea0003800000 */
[----:B------:R-:W0:Y:S01]  /*0280*/  LDC.64 R4, c[0x0][0x380] ;  /* 0x0000e000ff047b82 */ /* 0x000e220000000a00 */
[----:B------:R-:W-:-:S04]  /*0290*/  LEA.HI R6, R6, 0x1, RZ, 0x18 ;  /* 0x0000000106067811 */ /* 0x000fc800078fc0ff */
[----:B------:R-:W-:-:S05]  /*02a0*/  LOP3.LUT R6, R6, 0x3, RZ, 0xc0, !PT ;  /* 0x0000000306067812 */ /* 0x000fca00078ec0ff */
[----:B------:R-:W-:Y:S02]  /*02b0*/  IMAD.MOV R6, RZ, RZ, -R6 ;  /* 0x000000ffff067224 */ /* 0x000fe400078e0a06 */
[----:B0-----:R-:W-:-:S04]  /*02c0*/  IMAD.WIDE.U32 R4, R11, 0x4, R4 ;  /* 0x000000040b047825 */ /* 0x001fc800078e0004 */
[----:B------:R-:W-:-:S07]  /*02d0*/  IMAD.MOV.U32 R7, RZ, RZ, R5 ;  /* 0x000000ffff077224 */ /* 0x000fce00078e0005 */
.L_x_542:
[----:B------:R-:W-:-:S06]  /*02e0*/  IMAD.MOV.U32 R5, RZ, RZ, R7 ;  /* 0x000000ffff057224 */ /* 0x000fcc00078e0007 */
[----:B------:R0:W2:Y:S01]  /*02f0*/  LDG.E.CONSTANT R5, desc[UR6][R4.64] ;  /* 0x0000000604057981 */ /* 0x0000a2000c1e9900 */
[----:B------:R-:W-:Y:S02]  /*0300*/  VIADD R6, R6, 0x1 ;  /* 0x0000000106067836 */ /* 0x000fe40000000000 */
[----:B------:R-:W-:-:S03]  /*0310*/  VIADD R11, R11, 0x100 ;  /* 0x000001000b0b7836 */ /* 0x000fc60000000000 */
[----:B------:R-:W-:Y:S02]  /*0320*/  ISETP.NE.AND P0, PT, R6, RZ, PT ;  /* 0x000000ff0600720c */ /* 0x000fe40003f05270 */
[----:B0-----:R-:W-:-:S05]  /*0330*/  IADD3 R4, P2, PT, R4, 0x400, RZ ;  /* 0x0000040004047810 */ /* 0x001fca0007f5e0ff */
[----:B------:R-:W-:Y:S01]  /*0340*/  IMAD.X R7, RZ, RZ, R7, P2 ;  /* 0x000000ffff077224 */ /* 0x000fe200010e0607 */
[----:B--2--5:R-:W-:-:S05]  /*0350*/  VIMNMX R0, PT, PT, R5, R0, !PT ;  /* 0x0000000005007248 */ /* 0x024fca0007fe0100 */
[----:B------:R-:W-:Y:S05]  /*0360*/  @P0 BRA `(.L_x_542) ;  /* 0xfffffffc00dc0947 */ /* 0x000fea000383ffff */
.L_x_541:
[----:B------:R-:W-:Y:S05]  /*0370*/  BSYNC.RECONVERGENT B2 ;  /* 0x0000000000027941 */ /* 0x000fea0003800200 */
.L_x_540:
[----:B------:R-:W-:Y:S05]  /*0380*/  @!P1 BRA `(.L_x_539) ;  /* 0x0000000400309947 */ /* 0x000fea0003800000 */
[----:B------:R-:W-:Y:S01]  /*0390*/  IMAD.IADD R4, R2, 0x1, -R11 ;  /* 0x0000000102047824 */ /* 0x000fe200078e0a0b */
[----:B------:R-:W-:Y:S01]  /*03a0*/  BSSY.RECONVERGENT B2, `(.L_x_543) ;  /* 0x0000029000027945 */ /* 0x000fe20003800200 */
[----:B------:R-:W-:-:S03]  /*03b0*/  PLOP3.LUT P0, PT, PT, PT, PT, 0x80, 0x8 ;  /* 0x000000000008781c */ /* 0x000fc60003f0f070 */
[----:B------:R-:W-:-:S13]  /*03c0*/  ISETP.GT.AND P1, PT, R4, 0xc00, PT ;  /* 0x00000c000400780c */ /* 0x000fda0003f24270 */
[----:B------:R-:W-:Y:S05]  /*03d0*/  @!P1 BRA `(.L_x_544) ;  /* 0x0000000000949947 */ /* 0x000fea0003800000 */
[----:B------:R-:W-:Y:S01]  /*03e0*/  PLOP3.LUT P0, PT, PT, PT, PT, 0x8, 0x80 ;  /* 0x000000000080781c */ /* 0x000fe20003f0e170 */
[----:B------:R-:W-:-:S12]  /*03f0*/  VIADD R10, R2, 0xfffff400 ;  /* 0xfffff400020a7836 */ /* 0x000fd80000000000 */
.L_x_545:
[----:B------:R-:W0:Y:S01]  /*0400*/  LDC.64 R6, c[0x0][0x380] ;  /* 0x0000e000ff067b82 */ /* 0x000e220000000a00 */
[C---:B------:R-:W-:Y:S02]  /*0410*/  VIADD R9, R11.reuse, 0x400 ;  /* 0x000004000b097836 */ /* 0x040fe40000000000 */
[C---:B------:R-:W-:Y:S02]  /*0420*/  VIADD R5, R11.reuse, 0x800 ;  /* 0x000008000b057836 */ /* 0x040fe40000000000 */
[----:B0-----:R-:W-:-:S05]  /*0430*/  IMAD.WIDE R22, R11, 0x4, R6 ;  /* 0x000000040b167825 */ /* 0x001fca00078e0206 */
[----:B------:R-:W2:Y:S01]  /*0440*/  LDG.E.CONSTANT R12, desc[UR6][R22.64] ;  /* 0x00000006160c7981 */ /* 0x000ea2000c1e9900 */
[----:B------:R-:W-:-:S03]  /*0450*/  IMAD.WIDE R8, R9, 0x4, R6 ;  /* 0x0000000409087825 */ /* 0x000fc600078e0206 */
[----:B------:R-:W2:Y:S04]  /*0460*/  LDG.E.CONSTANT R13, desc[UR6][R22.64+0x400] ;  /* 0x00040006160d7981 */ /* 0x000ea8000c1e9900 */
[----:B------:R-:W3:Y:S04]  /*0470*/  LDG.E.CONSTANT R14, desc[UR6][R22.64+0x800] ;  /* 0x00080006160e7981 */ /* 0x000ee8000c1e9900 */
[----:B------:R-:W3:Y:S01]  /*0480*/  LDG.E.CONSTANT R21, desc[UR6][R22.64+0xc00] ;  /* 0x000c000616157981 */ /* 0x000ee2000c1e9900 */
[----:B------:R-:W-:-:S03]  /*0490*/  IMAD.WIDE R4, R5, 0x4, R6 ;  /* 0x0000000405047825 */ /* 0x000fc600078e0206 */
[----:B------:R-:W4:Y:S04]  /*04a0*/  LDG.E.CONSTANT R17, desc[UR6][R8.64] ;  /* 0x0000000608117981 */ /* 0x000f28000c1e9900 */
[----:B------:R-:W4:Y:S01]  /*04b0*/  LDG.E.CONSTANT R16, desc[UR6][R8.64+0x400] ;  /* 0x0004000608107981 */ /* 0x000f22000c1e9900 */
[----:B------:R-:W-:-:S03]  /*04c0*/  VIADD R25, R11, 0xc00 ;  /* 0x00000c000b197836 */ /* 0x000fc60000000000 */
[----:B------:R-:W4:Y:S04]  /*04d0*/  LDG.E.CONSTANT R15, desc[UR6][R8.64+0x800] ;  /* 0x00080006080f7981 */ /* 0x000f28000c1e9900 */
[----:B------:R-:W4:Y:S01]  /*04e0*/  LDG.E.CONSTANT R20, desc[UR6][R8.64+0xc00] ;  /* 0x000c000608147981 */ /* 0x000f22000c1e9900 */
[----:B------:R-:W-:-:S03]  /*04f0*/  IMAD.WIDE R6, R25, 0x4, R6 ;  /* 0x0000000419067825 */ /* 0x000fc600078e0206 */
[----:B------:R-:W4:Y:S04]  /*0500*/  LDG.E.CONSTANT R19, desc[UR6][R4.64] ;  /* 0x0000000604137981 */ /* 0x000f28000c1e9900 */
[----:B------:R-:W4:Y:S04]  /*0510*/  LDG.E.CONSTANT R18, desc[UR6][R4.64+0x400] ;  /* 0x0004000604127981 */ /* 0x000f28000c1e9900 */
[----:B------:R-:W4:Y:S04]  /*0520*/  LDG.E.CONSTANT R23, desc[UR6][R4.64+0x800] ;  /* 0x0008000604177981 */ /* 0x000f28000c1e9900 */
[----:B------:R-:W4:Y:S04]  /*0530*/  LDG.E.CONSTANT R24, desc[UR6][R4.64+0xc00] ;  /* 0x000c000604187981 */ /* 0x000f28000c1e9900 */
[----:B------:R-:W4:Y:S04]  /*0540*/  LDG.E.CONSTANT R25, desc[UR6][R6.64] ;  /* 0x0000000606197981 */ /* 0x000f28000c1e9900 */
[----:B------:R-:W4:Y:S04]  /*0550*/  LDG.E.CONSTANT R26, desc[UR6][R6.64+0x400] ;  /* 0x00040006061a7981 */ /* 0x000f28000c1e9900 */
[----:B------:R-:W4:Y:S04]  /*0560*/  LDG.E.CONSTANT R22, desc[UR6][R6.64+0x800] ;  /* 0x0008000606167981 */ /* 0x000f28000c1e9900 */
[----:B------:R-:W4:Y:S01]  /*0570*/  LDG.E.CONSTANT R27, desc[UR6][R6.64+0xc00] ;  /* 0x000c0006061b7981 */ /* 0x000f22000c1e9900 */
[----:B------:R-:W-:-:S05]  /*0580*/  VIADD R11, R11, 0x1000 ;  /* 0x000010000b0b7836 */ /* 0x000fca0000000000 */
[----:B------:R-:W-:Y:S02]  /*0590*/  ISETP.GE.AND P1, PT, R11, R10, PT ;  /* 0x0000000a0b00720c */ /* 0x000fe40003f26270 */
[----:B--2--5:R-:W-:-:S04]  /*05a0*/  VIMNMX3 R12, R0, R12, R13, !PT ;  /* 0x0000000c000c720f */ /* 0x024fc8000780010d */
[----:B---3--:R-:W-:-:S04]  /*05b0*/  VIMNMX3 R12, R12, R14, R21, !PT ;  /* 0x0000000e0c0c720f */ /* 0x008fc80007800115 */
[----:B----4-:R-:W-:-:S04]  /*05c0*/  VIMNMX3 R12, R12, R17, R16, !PT ;  /* 0x000000110c0c720f */ /* 0x010fc80007800110 */
[----:B------:R-:W-:-:S04]  /*05d0*/  VIMNMX3 R12, R12, R15, R20, !PT ;  /* 0x0000000f0c0c720f */ /* 0x000fc80007800114 */
[----:B------:R-:W-:-:S04]  /*05e0*/  VIMNMX3 R12, R12, R19, R18, !PT ;  /* 0x000000130c0c720f */ /* 0x000fc80007800112 */
[----:B------:R-:W-:-:S04]  /*05f0*/  VIMNMX3 R12, R12, R23, R24, !PT ;  /* 0x000000170c0c720f */ /* 0x000fc80007800118 */
[----:B------:R-:W-:-:S04]  /*0600*/  VIMNMX3 R25, R12, R25, R26, !PT ;  /* 0x000000190c19720f */ /* 0x000fc8000780011a */
[----:B------:R-:W-:Y:S01]  /*0610*/  VIMNMX3 R0, R25, R22, R27, !PT ;  /* 0x000000161900720f */ /* 0x000fe2000780011b */
[----:B------:R-:W-:Y:S06]  /*0620*/  @!P1 BRA `(.L_x_545) ;  /* 0xfffffffc00749947 */ /* 0x000fec000383ffff */
.L_x_544:
[----:B------:R-:W-:Y:S05]  /*0630*/  BSYNC.RECONVERGENT B2 ;  /* 0x0000000000027941 */ /* 0x000fea0003800200 */
.L_x_543:
[----:B------:R-:W-:Y:S01]  /*0640*/  IMAD.IADD R4, R2, 0x1, -R11 ;  /* 0x0000000102047824 */ /* 0x000fe200078e0a0b */
[----:B------:R-:W-:Y:S04]  /*0650*/  BSSY.RECONVERGENT B2, `(.L_x_546) ;  /* 0x0000015000027945 */ /* 0x000fe80003800200 */
[----:B------:R-:W-:-:S13]  /*0660*/  ISETP.GT.AND P1, PT, R4, 0x400, PT ;  /* 0x000004000400780c */ /* 0x000fda0003f24270 */
[----:B------:R-:W-:Y:S05]  /*0670*/  @!P1 BRA `(.L_x_547) ;  /* 0x0000000000489947 */ /* 0x000fea0003800000 */
[----:B------:R-:W0:Y:S01]  /*0680*/  LDC.64 R6, c[0x0][0x380] ;  /* 0x0000e000ff067b82 */ /* 0x000e220000000a00 */
[C---:B------:R-:W-:Y:S02]  /*0690*/  VIADD R13, R11.reuse, 0x400 ;  /* 0x000004000b0d7836 */ /* 0x040fe40000000000 */
[----:B0-----:R-:W-:-:S05]  /*06a0*/  IMAD.WIDE R4, R11, 0x4, R6 ;  /* 0x000000040b047825 */ /* 0x001fca00078e0206 */
[----:B------:R-:W2:Y:S01]  /*06b0*/  LDG.E.CONSTANT R9, desc[UR6][R4.64] ;  /* 0x0000000604097981 */ /* 0x000ea2000c1e9900 */
[----:B------:R-:W-:-:S03]  /*06c0*/  IMAD.WIDE R6, R13, 0x4, R6 ;  /* 0x000000040d067825 */ /* 0x000fc600078e0206 */
[----:B------:R-:W2:Y:S04]  /*06d0*/  LDG.E.CONSTANT R8, desc[UR6][R4.64+0x400] ;  /* 0x0004000604087981 */ /* 0x000ea8000c1e9900 */
[----:B------:R-:W3:Y:S04]  /*06e0*/  LDG.E.CONSTANT R13, desc[UR6][R4.64+0x800] ;  /* 0x00080006040d7981 */ /* 0x000ee8000c1e9900 */
[----:B------:R-:W3:Y:S04]  /*06f0*/  LDG.E.CONSTANT R10, desc[UR6][R4.64+0xc00] ;  /* 0x000c0006040a7981 */ /* 0x000ee8000c1e9900 */
[----:B------:R-:W4:Y:S04]  /*0700*/  LDG.E.CONSTANT R15, desc[UR6][R6.64] ;  /* 0x00000006060f7981 */ /* 0x000f28000c1e9900 */
[----:B------:R-:W4:Y:S04]  /*0710*/  LDG.E.CONSTANT R12, desc[UR6][R6.64+0x400] ;  /* 0x00040006060c7981 */ /* 0x000f28000c1e9900 */
[----:B------:R-:W4:Y:S04]  /*0720*/  LDG.E.CONSTANT R17, desc[UR6][R6.64+0x800] ;  /* 0x0008000606117981 */ /* 0x000f28000c1e9900 */
[----:B------:R-:W4:Y:S01]  /*0730*/  LDG.E.CONSTANT R14, desc[UR6][R6.64+0xc00] ;  /* 0x000c0006060e7981 */ /* 0x000f22000c1e9900 */
[----:B------:R-:W-:Y:S01]  /*0740*/  PLOP3.LUT P0, PT, PT, PT, PT, 0x8, 0x80 ;  /* 0x000000000080781c */ /* 0x000fe20003f0e170 */
[----:B------:R-:W-:Y:S01]  /*0750*/  VIADD R11, R11, 0x800 ;  /* 0x000008000b0b7836 */ /* 0x000fe20000000000 */
[----:B--2--5:R-:W-:-:S04]  /*0760*/  VIMNMX3 R8, R0, R9, R8, !PT ;  /* 0x000000090008720f */ /* 0x024fc80007800108 */
[----:B---3--:R-:W-:-:S04]  /*0770*/  VIMNMX3 R8, R8, R13, R10, !PT ;  /* 0x0000000d0808720f */ /* 0x008fc8000780010a */
[----:B----4-:R-:W-:-:S04]  /*0780*/  VIMNMX3 R8, R8, R15, R12, !PT ;  /* 0x0000000f0808720f */ /* 0x010fc8000780010c */
[----:B------:R-:W-:-:S07]  /*0790*/  VIMNMX3 R0, R8, R17, R14, !PT ;  /* 0x000000110800720f */ /* 0x000fce000780010e */
.L_x_547:
[----:B------:R-:W-:Y:S05]  /*07a0*/  BSYNC.RECONVERGENT B2 ;  /* 0x0000000000027941 */ /* 0x000fea0003800200 */
.L_x_546:
[----:B------:R-:W-:-:S13]  /*07b0*/  ISETP.LT.OR P0, PT, R11, R2, P0 ;  /* 0x000000020b00720c */ /* 0x000fda0000701670 */
[----:B------:R-:W-:Y:S05]  /*07c0*/  @!P0 BRA `(.L_x_539) ;  /* 0x0000000000208947 */ /* 0x000fea0003800000 */
[----:B------:R-:W0:Y:S02]  /*07d0*/  LDC.64 R4, c[0x0][0x380] ;  /* 0x0000e000ff047b82 */ /* 0x000e240000000a00 */
[----:B0-----:R-:W-:-:S05]  /*07e0*/  IMAD.WIDE R4, R11, 0x4, R4 ;  /* 0x000000040b047825 */ /* 0x001fca00078e0204 */
[----:B------:R-:W2:Y:S04]  /*07f0*/  LDG.E.CONSTANT R7, desc[UR6][R4.64] ;  /* 0x0000000604077981 */ /* 0x000ea8000c1e9900 */
[----:B------:R-:W2:Y:S04]  /*0800*/  LDG.E.CONSTANT R6, desc[UR6][R4.64+0x400] ;  /* 0x0004000604067981 */ /* 0x000ea8000c1e9900 */
[----:B------:R-:W3:Y:S04]  /*0810*/  LDG.E.CONSTANT R9, desc[UR6][R4.64+0x800] ;  /* 0x0008000604097981 */ /* 0x000ee8000c1e9900 */
[----:B------:R-:W3:Y:S01]  /*0820*/  LDG.E.CONSTANT R8, desc[UR6][R4.64+0xc00] ;  /* 0x000c000604087981 */ /* 0x000ee2000c1e9900 */
[----:B--2--5:R-:W-:-:S04]  /*0830*/  VIMNMX3 R0, R0, R7, R6, !PT ;  /* 0x000000070000720f */ /* 0x024fc80007800106 */
[----:B---3--:R-:W-:-:S07]  /*0840*/  VIMNMX3 R0, R0, R9, R8, !PT ;  /* 0x000000090000720f */ /* 0x008fce0007800108 */
.L_x_539:
[----:B------:R-:W-:Y:S05]  /*0850*/  BSYNC.RECONVERGENT B1 ;  /* 0x0000000000017941 */ /* 0x000fea0003800200 */
.L_x_538:
[----:B------:R-:W-:Y:S01]  /*0860*/  ISETP.GE.AND P0, PT, R2, 0x100, PT ;  /* 0x000001000200780c */ /* 0x000fe20003f06270 */
[----:B-----5:R-:W-:-:S12]  /*0870*/  IMAD.MOV.U32 R9, RZ, RZ, R0 ;  /* 0x000000ffff097224 */ /* 0x020fd800078e0000 */
[----:B------:R-:W-:Y:S05]  /*0880*/  @!P0 BRA `(.L_x_548) ;  /* 0x0000000000a08947 */ /* 0x000fea0003800000 */
[----:B------:R-:W1:Y:S01]  /*0890*/  S2R R6, SR_LANEID ;  /* 0x0000000000067919 */ /* 0x000e620000000000 */
[----:B------:R-:W2:Y:S02]  /*08a0*/  SHFL.DOWN PT, R0, R9, 0x1, 0x1f ;  /* 0x08201f0009007f89 */ /* 0x000ea400000e0000 */
[----:B--2---:R-:W-:Y:S02]  /*08b0*/  VIMNMX R0, PT, PT, R0, R9, !PT ;  /* 0x0000000900007248 */ /* 0x004fe40007fe0100 */
[C---:B-1----:R-:W-:Y:S02]  /*08c0*/  ISETP.GT.AND P0, PT, R6.reuse, 0x1e, PT ;  /* 0x0000001e0600780c */ /* 0x042fe40003f04270 */
[C---:B------:R-:W-:Y:S02]  /*08d0*/  ISETP.NE.AND P1, PT, R6.reuse, RZ, PT ;  /* 0x000000ff0600720c */ /* 0x040fe40003f25270 */
[----:B------:R-:W-:Y:S02]  /*08e0*/  SEL R0, R9, R0, P0 ;  /* 0x0000000009007207 */ /* 0x000fe40000000000 */
[----:B------:R-:W-:-:S03]  /*08f0*/  ISETP.GT.AND P0, PT, R6, 0x1d, PT ;  /* 0x0000001d0600780c */ /* 0x000fc60003f04270 */
[----:B0-----:R-:W0:Y:S06]  /*0900*/  SHFL.DOWN PT, R5, R0, 0x2, 0x1f ;  /* 0x08401f0000057f89 */ /* 0x001e2c00000e0000 */
[----:B------:R-:W1:Y:S01]  /*0910*/  @!P1 S2R R7, SR_CgaCtaId ;  /* 0x0000000000079919 */ /* 0x000e620000008800 */
[----:B------:R-:W-:Y:S02]  /*0920*/  @!P1 MOV R4, 0x400 ;  /* 0x0000040000049802 */ /* 0x000fe40000000f00 */
[----:B------:R-:W-:-:S04]  /*0930*/  @!P1 SHF.R.U32.HI R2, RZ, 0x3, R3 ;  /* 0x00000003ff029819 */ /* 0x000fc80000011603 */
[----:B------:R-:W-:Y:S02]  /*0940*/  @!P1 LOP3.LUT R2, R2, 0x7c, RZ, 0xc0, !PT ;  /* 0x0000007c02029812 */ /* 0x000fe400078ec0ff */
[----:B0-----:R-:W-:Y:S02]  /*0950*/  @!P0 VIMNMX R0, PT, PT, R0, R5, !PT ;  /* 0x0000000500008248 */ /* 0x001fe40007fe0100 */
[----:B------:R-:W-:-:S03]  /*0960*/  ISETP.GT.AND P0, PT, R6, 0x1b, PT ;  /* 0x0000001b0600780c */ /* 0x000fc60003f04270 */
[----:B------:R-:W0:Y:S01]  /*0970*/  SHFL.DOWN PT, R5, R0, 0x4, 0x1f ;  /* 0x08801f0000057f89 */ /* 0x000e2200000e0000 */
[----:B-1----:R-:W-:-:S05]  /*0980*/  @!P1 LEA R7, R7, R4, 0x18 ;  /* 0x0000000407079211 */ /* 0x002fca00078ec0ff */
[----:B------:R-:W-:-:S04]  /*0990*/  @!P1 IMAD.IADD R2, R2, 0x1, R7 ;  /* 0x0000000102029824 */ /* 0x000fc800078e0207 */
[----:B0-----:R-:W-:Y:S02]  /*09a0*/  @!P0 VIMNMX R0, PT, PT, R0, R5, !PT ;  /* 0x0000000500008248 */ /* 0x001fe40007fe0100 */
[----:B------:R-:W-:-:S03]  /*09b0*/  ISETP.GT.AND P0, PT, R6, 0x17, PT ;  /* 0x000000170600780c */ /* 0x000fc60003f04270 */
[----:B------:R-:W0:Y:S10]  /*09c0*/  SHFL.DOWN PT, R5, R0, 0x8, 0x1f ;  /* 0x09001f0000057f89 */ /* 0x000e3400000e0000 */
[----:B0-----:R-:W-:-:S02]  /*09d0*/  @!P0 VIMNMX R0, PT, PT, R0, R5, !PT ;  /* 0x0000000500008248 */ /* 0x001fc40007fe0100 */
[----:B------:R-:W-:-:S03]  /*09e0*/  ISETP.NE.AND P0, PT, R3, RZ, PT ;  /* 0x000000ff0300720c */ /* 0x000fc60003f05270 */
[----:B------:R-:W0:Y:S02]  /*09f0*/  SHFL.DOWN PT, R5, R0, 0x10, 0x1f ;  /* 0x0a001f0000057f89 */ /* 0x000e2400000e0000 */
[----:B0-----:R-:W-:-:S05]  /*0a00*/  VIMNMX R7, PT, PT, R0, R5, !PT ;  /* 0x0000000500077248 */ /* 0x001fca0007fe0100 */
[----:B------:R0:W-:Y:S01]  /*0a10*/  @!P1 STS [R2+0x8], R7 ;  /* 0x0000080702009388 */ /* 0x0001e20000000800 */
[----:B------:R-:W-:Y:S01]  /*0a20*/  BAR.SYNC.DEFER_BLOCKING 0x0 ;  /* 0x0000000000007b1d */ /* 0x000fe20000010000 */
[----:B------:R-:W-:-:S04]  /*0a30*/  ISETP.GT.AND P1, PT, R6, 0xf, PT ;  /* 0x0000000f0600780c */ /* 0x000fc80003f24270 */
[----:B------:R-:W-:Y:S01]  /*0a40*/  SEL R5, R0, R7, P1 ;  /* 0x0000000700057207 */ /* 0x000fe20000800000 */
[----:B------:R-:W-:Y:S08]  /*0a50*/  @P0 BRA `(.L_x_549) ;  /* 0x0000002c00500947 */ /* 0x000ff00003800000 */
[----:B------:R-:W1:Y:S01]  /*0a60*/  S2UR UR5, SR_CgaCtaId ;  /* 0x00000000000579c3 */ /* 0x000e620000008800 */
[----:B------:R-:W-:Y:S02]  /*0a70*/  UMOV UR4, 0x400 ;  /* 0x0000040000047882 */ /* 0x000fe40000000000 */
[----:B-1----:R-:W-:-:S09]  /*0a80*/  ULEA UR4, UR5, UR4, 0x18 ;  /* 0x0000000405047291 */ /* 0x002fd2000f8ec0ff */
[----:B------:R-:W-:Y:S04]  /*0a90*/  LDS R0, [UR4+0xc] ;  /* 0x00000c04ff007984 */ /* 0x000fe80008000800 */
[----:B------:R-:W1:Y:S04]  /*0aa0*/  LDS.128 R8, [UR4+0x10] ;  /* 0x00001004ff087984 */ /* 0x000e680008000c00 */
[----:B0-----:R-:W0:Y:S01]  /*0ab0*/  LDS.64 R2, [UR4+0x20] ;  /* 0x00002004ff027984 */ /* 0x001e220008000a00 */
[----:B-1----:R-:W-:-:S04]  /*0ac0*/  VIMNMX3 R0, R5, R0, R8, !PT ;  /* 0x000000000500720f */ /* 0x002fc80007800108 */
[----:B------:R-:W-:-:S04]  /*0ad0*/  VIMNMX3 R0, R0, R9, R10, !PT ;  /* 0x000000090000720f */ /* 0x000fc8000780010a */
[----:B0-----:R-:W-:-:S04]  /*0ae0*/  VIMNMX3 R0, R0, R11, R2, !PT ;  /* 0x0000000b0000720f */ /* 0x001fc80007800102 */
[----:B------:R-:W-:Y:S01]  /*0af0*/  VIMNMX R5, PT, PT, R0, R3, !PT ;  /* 0x0000000300057248 */ /* 0x000fe20007fe0100 */
[----:B------:R-:W-:Y:S06]  /*0b00*/  BRA `(.L_x_549) ;  /* 0x0000002c00247947 */ /* 0x000fec0003800000 */
.L_x_548:
[----:B------:R-:W1:Y:S01]  /*0b10*/  S2R R6, SR_LANEID ;  /* 0x0000000000067919 */ /* 0x000e620000000000 */
[----:B------:R-:W-:-:S04]  /*0b20*/  LOP3.LUT R0, R3, 0x3e0, RZ, 0xc0, !PT ;  /* 0x000003e003007812 */ /* 0x000fc800078ec0ff */
[----:B------:R-:W-:Y:S01]  /*0b30*/  LOP3.LUT R7, RZ, R0, RZ, 0x33, !PT ;  /* 0x00000000ff077212 */ /* 0x000fe200078e33ff */
[----:B0-----:R-:W-:-:S04]  /*0b40*/  VIADD R5, R0, 0x20 ;  /* 0x0000002000057836 */ /* 0x001fc80000000000 */
[----:B------:R-:W-:Y:S01]  /*0b50*/  IMAD.IADD R7, R7, 0x1, R2 ;  /* 0x0000000107077824 */ /* 0x000fe200078e0202 */
[----:B------:R-:W-:-:S04]  /*0b60*/  ISETP.GT.AND P0, PT, R5, R2, PT ;  /* 0x000000020500720c */ /* 0x000fc80003f04270 */
[----:B------:R-:W-:-:S05]  /*0b70*/  SEL R7, R7, 0x1f, P0 ;  /* 0x0000001f07077807 */ /* 0x000fca0000000000 */
[----:B------:R-:W0:Y:S01]  /*0b80*/  SHFL.DOWN PT, R0, R9, 0x1, R7 ;  /* 0x0820000009007989 */ /* 0x000e2200000e0007 */
[C---:B-1----:R-:W-:Y:S01]  /*0b90*/  ISETP.GE.AND P0, PT, R6.reuse, R7, PT ;  /* 0x000000070600720c */ /* 0x042fe20003f06270 */
[C---:B------:R-:W-:Y:S01]  /*0ba0*/  VIADD R4, R6.reuse, 0x2 ;  /* 0x0000000206047836 */ /* 0x040fe20000000000 */
[----:B------:R-:W-:-:S11]  /*0bb0*/  ISETP.NE.AND P1, PT, R6, RZ, PT ;  /* 0x000000ff0600720c */ /* 0x000fd60003f25270 */
[----:B0-----:R-:W-:Y:S02]  /*0bc0*/  @!P0 VIMNMX R9, PT, PT, R0, R9, !PT ;  /* 0x0000000900098248 */ /* 0x001fe40007fe0100 */
[----:B------:R-:W-:Y:S01]  /*0bd0*/  ISETP.GT.AND P0, PT, R4, R7, PT ;  /* 0x000000070400720c */ /* 0x000fe20003f04270 */
[----:B------:R-:W-:Y:S01]  /*0be0*/  VIADD R4, R6, 0x4 ;  /* 0x0000000406047836 */ /* 0x000fe20000000000 */
[----:B------:R-:W0:Y:S01]  /*0bf0*/  @!P1 S2R R8, SR_CgaCtaId ;  /* 0x0000000000089919 */ /* 0x000e220000008800 */
[----:B------:R-:W-:Y:S01]  /*0c00*/  @!P1 MOV R5, 0x400 ;  /* 0x0000040000059802 */ /* 0x000fe20000000f00 */
[----:B------:R-:W1:Y:S09]  /*0c10*/  SHFL.DOWN PT, R0, R9, 0x2, R7 ;  /* 0x0840000009007989 */ /* 0x000e7200000e0007 */
[----:B-1----:R-:W-:-:S02]  /*0c20*/  @!P0 VIMNMX R9, PT, PT, R9, R0, !PT ;  /* 0x0000000009098248 */ /* 0x002fc40007fe0100 */
[----:B------:R-:W-:Y:S01]  /*0c30*/  ISETP.GT.AND P0, PT, R4, R7, PT ;  /* 0x000000070400720c */ /* 0x000fe20003f04270 */
[----:B------:R-:W-:Y:S01]  /*0c40*/  VIADD R4, R6, 0x8 ;  /* 0x0000000806047836 */ /* 0x000fe20000000000 */
[----:B0-----:R-:W-:Y:S01]  /*0c50*/  @!P1 LEA R5, R8, R5, 0x18 ;  /* 0x0000000508059211 */ /* 0x001fe200078ec0ff */
[----:B------:R-:W0:Y:S10]  /*0c60*/  SHFL.DOWN PT, R0, R9, 0x4, R7 ;  /* 0x0880000009007989 */ /* 0x000e3400000e0007 */
[----:B0-----:R-:W-:-:S02]  /*0c70*/  @!P0 VIMNMX R9, PT, PT, R9, R0, !PT ;  /* 0x0000000009098248 */ /* 0x001fc40007fe0100 */
[----:B------:R-:W-:Y:S01]  /*0c80*/  ISETP.GT.AND P0, PT, R4, R7, PT ;  /* 0x000000070400720c */ /* 0x000fe20003f04270 */
[----:B------:R-:W-:Y:S02]  /*0c90*/  VIADD R4, R6, 0x10 ;  /* 0x0000001006047836 */ /* 0x000fe40000000000 */
[----:B------:R-:W0:Y:S10]  /*0ca0*/  SHFL.DOWN PT, R0, R9, 0x8, R7 ;  /* 0x0900000009007989 */ /* 0x000e3400000e0007 */
[----:B0-----:R-:W-:-:S02]  /*0cb0*/  @!P0 VIMNMX R9, PT, PT, R9, R0, !PT ;  /* 0x0000000009098248 */ /* 0x001fc40007fe0100 */
[----:B------:R-:W-:Y:S02]  /*0cc0*/  ISETP.GT.AND P0, PT, R4, R7, PT ;  /* 0x000000070400720c */ /* 0x000fe40003f04270 */
[----:B------:R-:W-:Y:S01]  /*0cd0*/  @!P1 SHF.R.U32.HI R4, RZ, 0x3, R3 ;  /* 0x00000003ff049819 */ /* 0x000fe20000011603 */
[----:B------:R-:W0:Y:S03]  /*0ce0*/  SHFL.DOWN PT, R0, R9, 0x10, R7 ;  /* 0x0a00000009007989 */ /* 0x000e2600000e0007 */
[----:B------:R-:W-:-:S05]  /*0cf0*/  @!P1 LOP3.LUT R4, R4, 0x7c, RZ, 0xc0, !PT ;  /* 0x0000007c04049812 */ /* 0x000fca00078ec0ff */
[----:B------:R-:W-:Y:S02]  /*0d00*/  @!P1 IMAD.IADD R4, R4, 0x1, R5 ;  /* 0x0000000104049824 */ /* 0x000fe400078e0205 */
[----:B0-----:R-:W-:Y:S02]  /*0d10*/  @!P0 VIMNMX R9, PT, PT, R9, R0, !PT ;  /* 0x0000000009098248 */ /* 0x001fe40007fe0100 */
[----:B------:R-:W-:-:S03]  /*0d20*/  ISETP.NE.AND P0, PT, R3, RZ, PT ;  /* 0x000000ff0300720c */ /* 0x000fc60003f05270 */
[----:B------:R-:W-:-:S05]  /*0d30*/  IMAD.MOV.U32 R5, RZ, RZ, R9 ;  /* 0x000000ffff057224 */ /* 0x000fca00078e0009 */
[----:B------:R4:W-:Y:S01]  /*0d40*/  @!P1 STS [R4+0x8], R5 ;  /* 0x0000080504009388 */ /* 0x0009e20000000800 */
[----:B------:R-:W-:Y:S06]  /*0d50*/  BAR.SYNC.DEFER_BLOCKING 0x0 ;  /* 0x0000000000007b1d */ /* 0x000fec0000010000 */
[----:B------:R-:W-:Y:S05]  /*0d60*/  @P0 BRA `(.L_x_549) ;  /* 0x00000028008c0947 */ /* 0x000fea0003800000 */
[----:B------:R-:W0:Y:S01]  /*0d70*/  S2UR UR5, SR_CgaCtaId ;  /* 0x00000000000579c3 */ /* 0x000e220000008800 */
[----:B------:R-:W-:Y:S01]  /*0d80*/  UMOV UR4, 0x400 ;  /* 0x0000040000047882 */ /* 0x000fe20000000000 */
[C---:B------:R-:W-:Y:S02]  /*0d90*/  ISETP.GT.AND P2, PT, R2.reuse, 0x20, PT ;  /* 0x000000200200780c */ /* 0x040fe40003f44270 */
[C---:B------:R-:W-:Y:S02]  /*0da0*/  ISETP.GT.AND P4, PT, R2.reuse, 0x40, PT ;  /* 0x000000400200780c */ /* 0x040fe40003f84270 */
[C---:B------:R-:W-:Y:S02]  /*0db0*/  ISETP.GT.AND P3, PT, R2.reuse, 0x60, PT ;  /* 0x000000600200780c */ /* 0x040fe40003f64270 */
[----:B------:R-:W-:Y:S01]  /*0dc0*/  ISETP.GT.AND P1, PT, R2, 0x80, PT ;  /* 0x000000800200780c */ /* 0x000fe20003f24270 */
[----:B0-----:R-:W-:-:S09]  /*0dd0*/  ULEA UR4, UR5, UR4, 0x18 ;  /* 0x0000000405047291 */ /* 0x001fd2000f8ec0ff */
[----:B------:R-:W4:Y:S04]  /*0de0*/  LDS R0, [UR4+0xc] ;  /* 0x00000c04ff007984 */ /* 0x000f280008000800 */
[----:B------:R-:W0:Y:S04]  /*0df0*/  LDS.128 R8, [UR4+0x10] ;  /* 0x00001004ff087984 */ /* 0x000e280008000c00 */
[----:B------:R-:W1:Y:S01]  /*0e00*/  LDS.64 R6, [UR4+0x20] ;  /* 0x00002004ff067984 */ /* 0x000e620008000a00 */
[----:B----4-:R-:W-:Y:S02]  /*0e10*/  @P2 VIMNMX R5, PT, PT, R5, R0, !PT ;  /* 0x0000000005052248 */ /* 0x010fe40007fe0100 */
[----:B------:R-:W-:-:S02]  /*0e20*/  ISETP.GT.AND P2, PT, R2, 0xa0, PT ;  /* 0x000000a00200780c */ /* 0x000fc40003f44270 */
[----:B0-----:R-:W-:Y:S02]  /*0e30*/  @P4 VIMNMX R5, PT, PT, R5, R8, !PT ;  /* 0x0000000805054248 */ /* 0x001fe40007fe0100 */
[C---:B------:R-:W-:Y:S02]  /*0e40*/  ISETP.GT.AND P4, PT, R2.reuse, 0xc0, PT ;  /* 0x000000c00200780c */ /* 0x040fe40003f84270 */
[----:B------:R-:W-:Y:S02]  /*0e50*/  @P3 VIMNMX R5, PT, PT, R5, R9, !PT ;  /* 0x0000000905053248 */ /* 0x000fe40007fe0100 */
[----:B------:R-:W-:Y:S02]  /*0e60*/  ISETP.GT.AND P3, PT, R2, 0xe0, PT ;  /* 0x000000e00200780c */ /* 0x000fe40003f64270 */
[----:B------:R-:W-:-:S04]  /*0e70*/  @P1 VIMNMX R5, PT, PT, R5, R10, !PT ;  /* 0x0000000a05051248 */ /* 0x000fc80007fe0100 */
[----:B------:R-:W-:-:S04]  /*0e80*/  @P2 VIMNMX R5, PT, PT, R5, R11, !PT ;  /* 0x0000000b05052248 */ /* 0x000fc80007fe0100 */
[----:B-1----:R-:W-:-:S04]  /*0e90*/  @P4 VIMNMX R5, PT, PT, R5, R6, !PT ;  /* 0x0000000605054248 */ /* 0x002fc80007fe0100 */
[----:B------:R-:W-:Y:S01]  /*0ea0*/  @P3 VIMNMX R5, PT, PT, R5, R7, !PT ;  /* 0x0000000705053248 */ /* 0x000fe20007fe0100 */
[----:B------:R-:W-:Y:S06]  /*0eb0*/  BRA `(.L_x_549) ;  /* 0x0000002800387947 */ /* 0x000fec0003800000 */
.L_x_535:
[----:B------:R-:W0:Y:S01]  /*0ec0*/  S2R R0, SR_TID.X ;  /* 0x0000000000007919 */ /* 0x000e220000002100 */
[----:B------:R-:W1:Y:S01]  /*0ed0*/  LDC.64 R20, c[0x0][0x380] ;  /* 0x0000e000ff147b82 */ /* 0x000e620000000a00 */
[----:B0-----:R-:W-:-:S04]  /*0ee0*/  IMAD.SHL.U32 R3, R0, 0x4, RZ ;  /* 0x0000000400037824 */ /* 0x001fc800078e00ff */
[----:B-1----:R-:W-:-:S05]  /*0ef0*/  IMAD.WIDE.U32 R20, R3, 0x4, R20 ;  /* 0x0000000403147825 */ /* 0x002fca00078e0014 */
[----:B------:R-:W2:Y:S04]  /*0f00*/  LDG.E.128.CONSTANT R4, desc[UR6][R20.64] ;  /* 0x0000000614047981 */ /* 0x000ea8000c1e9d00 */
[----:B------:R-:W3:Y:S04]  /*0f10*/  LDG.E.128.CONSTANT R8, desc[UR6][R20.64+0x1000] ;  /* 0x0010000614087981 */ /* 0x000ee8000c1e9d00 */
[----:B------:R-:W4:Y:S04]  /*0f20*/  LDG.E.128.CONSTANT R12, desc[UR6][R20.64+0x2000] ;  /* 0x00200006140c7981 */ /* 0x000f28000c1e9d00 */
[----:B------:R-:W5:Y:S01]  /*0f30*/  LDG.E.128.CONSTANT R16, desc[UR6][R20.64+0x3000] ;  /* 0x0030000614107981 */ /* 0x000f62000c1e9d00 */
[----:B------:R-:W-:Y:S01]  /*0f40*/  ISETP.GE.U32.AND P0, PT, R2, 0x2000, PT ;  /* 0x000020000200780c */ /* 0x000fe20003f06070 */
[----:B------:R-:W-:Y:S01]  /*0f50*/  IMAD.MOV.U32 R23, RZ, RZ, 0x1000 ;  /* 0x00001000ff177424 */ /* 0x000fe200078e00ff */
[----:B--2---:R-:W-:-:S02]  /*0f60*/  VIMNMX3 R4, R4, R5, R6, !PT ;  /* 0x000000050404720f */ /* 0x004fc40007800106 */
[----:B---3--:R-:W-:Y:S02]  /*0f70*/  VIMNMX3 R7, R7, R8, R9, !PT ;  /* 0x000000080707720f */ /* 0x008fe40007800109 */
[----:B----4-:R-:W-:Y:S02]  /*0f80*/  VIMNMX3 R10, R10, R11, R12, !PT ;  /* 0x0000000b0a0a720f */ /* 0x010fe4000780010c */
[----:B------:R-:W-:Y:S02]  /*0f90*/  VIMNMX3 R13, R13, R14, R15, !PT ;  /* 0x0000000e0d0d720f */ /* 0x000fe4000780010f */
[----:B-----5:R-:W-:Y:S02]  /*0fa0*/  VIMNMX3 R18, R16, R17, R18, !PT ;  /* 0x000000111012720f */ /* 0x020fe40007800112 */
[----:B------:R-:W-:Y:S02]  /*0fb0*/  VIMNMX3 R4, R4, R7, R10, !PT ;  /* 0x000000070404720f */ /* 0x000fe4000780010a */
[----:B------:R-:W-:-:S04]  /*0fc0*/  VIMNMX3 R13, R13, R18, R19, !PT ;  /* 0x000000120d0d720f */ /* 0x000fc80007800113 */
[----:B------:R-:W-:Y:S01]  /*0fd0*/  VIMNMX R3, PT, PT, R4, R13, !PT ;  /* 0x0000000d04037248 */ /* 0x000fe20007fe0100 */
[----:B------:R-:W-:Y:S06]  /*0fe0*/  @!P0 BRA `(.L_x_550) ;  /* 0x0000000000608947 */ /* 0x000fec0003800000 */
[----:B------:R-:W0:Y:S01]  /*0ff0*/  LDC R24, c[0x0][0x390] ;  /* 0x0000e400ff187b82 */ /* 0x000e220000000800 */
[----:B------:R-:W-:Y:S02]  /*1000*/  VIADD R22, R2, 0xfffff000 ;  /* 0xfffff00002167836 */ /* 0x000fe40000000000 */
[----:B------:R-:W-:-:S07]  /*1010*/  IMAD.MOV.U32 R23, RZ, RZ, 0x1000 ;  /* 0x00001000ff177424 */ /* 0x000fce00078e00ff */
.L_x_552:
[----:B------:R-:W-:-:S05]  /*1020*/  IMAD.WIDE R26, R23, 0x4, R20 ;  /* 0x00000004171a7825 */ /* 0x000fca00078e0214 */
[----:B------:R-:W2:Y:S04]  /*1030*/  LDG.E.128.CONSTANT R4, desc[UR6][R26.64] ;  /* 0x000000061a047981 */ /* 0x000ea8000c1e9d00 */
[----:B------:R-:W3:Y:S04]  /*1040*/  LDG.E.128.CONSTANT R8, desc[UR6][R26.64+0x1000] ;  /* 0x001000061a087981 */ /* 0x000ee8000c1e9d00 */
[----:B------:R-:W4:Y:S04]  /*1050*/  LDG.E.128.CONSTANT R12, desc[UR6][R26.64+0x2000] ;  /* 0x002000061a0c7981 */ /* 0x000f28000c1e9d00 */
[----:B------:R-:W5:Y:S01]  /*1060*/  LDG.E.128.CONSTANT R16, desc[UR6][R26.64+0x3000] ;  /* 0x003000061a107981 */ /* 0x000f62000c1e9d00 */
[----:B0-----:R-:W-:Y:S01]  /*1070*/  IMAD.MOV.U32 R2, RZ, RZ, R24 ;  /* 0x000000ffff027224 */ /* 0x001fe200078e0018 */
[----:B--2---:R-:W-:-:S03]  /*1080*/  VIMNMX3 R3, R3, R4, R5, !PT ;  /* 0x000000040303720f */ /* 0x004fc60007800105 */
[----:B------:R-:W-:Y:S01]  /*1090*/  IMAD.IADD R4, R2, 0x1, -R23 ;  /* 0x0000000102047824 */ /* 0x000fe200078e0a17 */
[----:B---3--:R-:W-:-:S04]  /*10a0*/  VIMNMX3 R6, R6, R7, R8, !PT ;  /* 0x000000070606720f */ /* 0x008fc80007800108 */
[----:B------:R-:W-:Y:S02]  /*10b0*/  ISETP.GE.AND P0, PT, R4, 0x1000, PT ;  /* 0x000010000400780c */ /* 0x000fe40003f06270 */
[----:B------:R-:W-:Y:S02]  /*10c0*/  VIMNMX3 R8, R9, R10, R11, !PT ;  /* 0x0000000a0908720f */ /* 0x000fe4000780010b */
[----:B----4-:R-:W-:Y:S02]  /*10d0*/  VIMNMX3 R12, R12, R13, R14, !PT ;  /* 0x0000000d0c0c720f */ /* 0x010fe4000780010e */
[----:B-----5:R-:W-:Y:S02]  /*10e0*/  VIMNMX3 R15, R15, R16, R17, !PT ;  /* 0x000000100f0f720f */ /* 0x020fe40007800111 */
[----:B------:R-:W-:Y:S02]  /*10f0*/  VIMNMX R18, PT, PT, R18, R19, !PT ;  /* 0x0000001312127248 */ /* 0x000fe40007fe0100 */
[----:B------:R-:W-:-:S02]  /*1100*/  VIMNMX3 R3, R3, R6, R8, !PT ;  /* 0x000000060303720f */ /* 0x000fc40007800108 */
[----:B------:R-:W-:-:S04]  /*1110*/  VIMNMX3 R12, R12, R15, R18, !PT ;  /* 0x0000000f0c0c720f */ /* 0x000fc80007800112 */
[----:B------:R-:W-:Y:S01]  /*1120*/  VIMNMX R3, PT, PT, R3, R12, !PT ;  /* 0x0000000c03037248 */ /* 0x000fe20007fe0100 */
[----:B------:R-:W-:Y:S06]  /*1130*/  @!P0 BRA `(.L_x_551) ;  /* 0x0000000400fc8947 */ /* 0x000fec0003800000 */
[----:B------:R-:W-:-:S05]  /*1140*/  VIADD R23, R23, 0x1000 ;  /* 0x0000100017177836 */ /* 0x000fca0000000000 */
[----:B------:R-:W-:-:S13]  /*1150*/  ISETP.GT.AND P0, PT, R23, R22, PT ;  /* 0x000000161700720c */ /* 0x000fda0003f04270 */
[----:B------:R-:W-:Y:S05]  /*1160*/  @!P0 BRA `(.L_x_552) ;  /* 0xfffffffc00ac8947 */ /* 0x000fea000383ffff */
.L_x_550:
[----:B------:R-:W-:-:S13]  /*1170*/  ISETP.GE.AND P0, PT, R23, R2, PT ;  /* 0x000000021700720c */ /* 0x000fda0003f06270 */
[----:B------:R-:W-:Y:S05]  /*1180*/  @P0 BRA `(.L_x_551) ;  /* 0x0000000400e80947 */ /* 0x000fea0003800000 */
[----:B------:R-:W-:Y:S01]  /*1190*/  IMAD.IADD R11, R2, 0x1, -R23 ;  /* 0x00000001020b7824 */ /* 0x000fe200078e0a17 */
[----:B------:R-:W-:Y:S04]  /*11a0*/  BSSY.RECONVERGENT B1, `(.L_x_551) ;  /* 0x0000078000017945 */ /* 0x000fe80003800200 */
[----:B------:R-:W-:-:S13]  /*11b0*/  ISETP.GE.AND P0, PT, R0, R11, PT ;  /* 0x0000000b0000720c */ /* 0x000fda0003f06270 */
[----:B------:R-:W-:Y:S05]  /*11c0*/  @P0 BRA `(.L_x_553) ;  /* 0x0000000400d40947 */ /* 0x000fea0003800000 */
[----:B------:R-:W-:Y:S01]  /*11d0*/  LOP3.LUT R4, RZ, R0, RZ, 0x33, !PT ;  /* 0x00000000ff047212 */ /* 0x000fe200078e33ff */
[----:B------:R-:W-:Y:S03]  /*11e0*/  BSSY.RECONVERGENT B2, `(.L_x_554) ;  /* 0x0000015000027945 */ /* 0x000fe60003800200 */
[----:B------:R-:W-:-:S04]  /*11f0*/  IADD3 R4, PT, PT, -R23, R2, R4 ;  /* 0x0000000217047210 */ /* 0x000fc80007ffe104 */
[C---:B------:R-:W-:Y:S02]  /*1200*/  LOP3.LUT R2, R4.reuse, 0x300, RZ, 0xc0, !PT ;  /* 0x0000030004027812 */ /* 0x040fe400078ec0ff */
[----:B------:R-:W-:Y:S02]  /*1210*/  ISETP.GE.U32.AND P1, PT, R4, 0x300, PT ;  /* 0x000003000400780c */ /* 0x000fe40003f26070 */
[----:B------:R-:W-:Y:S01]  /*1220*/  ISETP.NE.AND P0, PT, R2, 0x300, PT ;  /* 0x000003000200780c */ /* 0x000fe20003f05270 */
[----:B------:R-:W-:-:S12]  /*1230*/  IMAD.MOV.U32 R2, RZ, RZ, R0 ;  /* 0x000000ffff027224 */ /* 0x000fd800078e0000 */
[----:B------:R-:W-:Y:S05]  /*1240*/  @!P0 BRA `(.L_x_555) ;  /* 0x0000000000388947 */ /* 0x000fea0003800000 */
[----:B------:R-:W0:Y:S01]  /*1250*/  LDC.64 R6, c[0x0][0x380] ;  /* 0x0000e000ff067b82 */ /* 0x000e220000000a00 */
[----:B------:R-:W-:Y:S01]  /*1260*/  LEA.HI R2, R4, 0x1, RZ, 0x18 ;  /* 0x0000000104027811 */ /* 0x000fe200078fc0ff */
[----:B------:R-:W-:-:S03]  /*1270*/  IMAD.IADD R9, R0, 0x1, R23 ;  /* 0x0000000100097824 */ /* 0x000fc600078e0217 */
[----:B------:R-:W-:Y:S01]  /*1280*/  LOP3.LUT R4, R2, 0x3, RZ, 0xc0, !PT ;  /* 0x0000000302047812 */ /* 0x000fe200078ec0ff */
[----:B------:R-:W-:-:S04]  /*1290*/  IMAD.MOV.U32 R2, RZ, RZ, R0 ;  /* 0x000000ffff027224 */ /* 0x000fc800078e0000 */
[----:B------:R-:W-:-:S07]  /*12a0*/  IMAD.MOV R8, RZ, RZ, -R4 ;  /* 0x000000ffff087224 */ /* 0x000fce00078e0a04 */
.L_x_556:
[----:B0-----:R-:W-:-:S06]  /*12b0*/  IMAD.WIDE.U32 R4, R9, 0x4, R6 ;  /* 0x0000000409047825 */ /* 0x001fcc00078e0006 */
[----:B------:R-:W2:Y:S01]  /*12c0*/  LDG.E.CONSTANT R4, desc[UR6][R4.64] ;  /* 0x0000000604047981 */ /* 0x000ea2000c1e9900 */
[----:B------:R-:W-:Y:S02]  /*12d0*/  VIADD R8, R8, 0x1 ;  /* 0x0000000108087836 */ /* 0x000fe40000000000 */
[----:B------:R-:W-:Y:S02]  /*12e0*/  VIADD R2, R2, 0x100 ;  /* 0x0000010002027836 */ /* 0x000fe40000000000 */
[----:B------:R-:W-:Y:S01]  /*12f0*/  VIADD R9, R9, 0x100 ;  /* 0x0000010009097836 */ /* 0x000fe20000000000 */
[----:B------:R-:W-:Y:S02]  /*1300*/  ISETP.NE.AND P0, PT, R8, RZ, PT ;  /* 0x000000ff0800720c */ /* 0x000fe40003f05270 */
[----:B--2---:R-:W-:-:S11]  /*1310*/  VIMNMX R3, PT, PT, R4, R3, !PT ;  /* 0x0000000304037248 */ /* 0x004fd60007fe0100 */
[----:B------:R-:W-:Y:S05]  /*1320*/  @P0 BRA `(.L_x_556) ;  /* 0xfffffffc00e00947 */ /* 0x000fea000383ffff */
.L_x_555:
[----:B------:R-:W-:Y:S05]  /*1330*/  BSYNC.RECONVERGENT B2 ;  /* 0x0000000000027941 */ /* 0x000fea0003800200 */
.L_x_554:
[----:B------:R-:W-:Y:S05]  /*1340*/  @!P1 BRA `(.L_x_553) ;  /* 0x0000000400749947 */ /* 0x000fea0003800000 */
[----:B------:R-:W0:Y:S01]  /*1350*/  LDCU.64 UR4, c[0x0][0x380] ;  /* 0x00007000ff0477ac */ /* 0x000e220008000a00 */
[----:B------:R-:W-:Y:S01]  /*1360*/  IMAD.IADD R7, R11, 0x1, -R2 ;  /* 0x000000010b077824 */ /* 0x000fe200078e0a02 */
[C---:B------:R-:W-:Y:S01]  /*1370*/  IADD3 R5, P0, PT, R2.reuse, R23, RZ ;  /* 0x0000001702057210 */ /* 0x040fe20007f1e0ff */
[----:B------:R-:W-:Y:S01]  /*1380*/  BSSY.RECONVERGENT B2, `(.L_x_557) ;  /* 0x0000033000027945 */ /* 0x000fe20003800200 */
[----:B------:R-:W-:Y:S02]  /*1390*/  IMAD.IADD R13, R2, 0x1, R23 ;  /* 0x00000001020d7824 */ /* 0x000fe400078e0217 */
[----:B------:R-:W-:Y:S01]  /*13a0*/  ISETP.GT.AND P1, PT, R7, 0xc00, PT ;  /* 0x00000c000700780c */ /* 0x000fe20003f24270 */
[----:B------:R-:W-:Y:S01]  /*13b0*/  IMAD.X R6, RZ, RZ, RZ, P0 ;  /* 0x000000ffff067224 */ /* 0x000fe200000e06ff */
[----:B0-----:R-:W-:-:S04]  /*13c0*/  LEA R4, P0, R5, UR4, 0x2 ;  /* 0x0000000405047c11 */ /* 0x001fc8000f8010ff */
[----:B------:R-:W-:Y:S02]  /*13d0*/  LEA.HI.X R5, R5, UR5, R6, 0x2, P0 ;  /* 0x0000000505057c11 */ /* 0x000fe400080f1406 */
[----:B------:R-:W-:-:S05]  /*13e0*/  IADD3 R4, P0, PT, R4, 0x800, RZ ;  /* 0x0000080004047810 */ /* 0x000fca0007f1e0ff */
[----:B------:R-:W-:Y:S01]  /*13f0*/  IMAD.X R5, RZ, RZ, R5, P0 ;  /* 0x000000ffff057224 */ /* 0x000fe200000e0605 */
[----:B------:R-:W-:Y:S01]  /*1400*/  PLOP3.LUT P0, PT, PT, PT, PT, 0x80, 0x8 ;  /* 0x000000000008781c */ /* 0x000fe20003f0f070 */
[----:B------:R-:W-:-:S12]  /*1410*/  @!P1 BRA `(.L_x_558) ;  /* 0x0000000000a49947 */ /* 0x000fd80003800000 */
[----:B------:R-:W-:Y:S01]  /*1420*/  PLOP3.LUT P0, PT, PT, PT, PT, 0x8, 0x80 ;  /* 0x000000000080781c */ /* 0x000fe20003f0e170 */
[----:B------:R-:W-:-:S12]  /*1430*/  VIADD R15, R11, 0xfffff400 ;  /* 0xfffff4000b0f7836 */ /* 0x000fd80000000000 */
.L_x_559:
[----:B------:R-:W0:Y:S01]  /*1440*/  LDC.64 R6, c[0x0][0x380] ;  /* 0x0000e000ff067b82 */ /* 0x000e220000000a00 */
[C---:B------:R-:W-:Y:S01]  /*1450*/  VIADD R25, R13.reuse, 0x400 ;  /* 0x000004000d197836 */ /* 0x040fe20000000000 */
[----:B------:R-:W2:Y:S01]  /*1460*/  LDG.E.CONSTANT R10, desc[UR6][R4.64+-0x400] ;  /* 0xfffc0006040a7981 */ /* 0x000ea2000c1e9900 */
[----:B------:R-:W-:-:S03]  /*1470*/  VIADD R9, R13, 0x800 ;  /* 0x000008000d097836 */ /* 0x000fc60000000000 */
[----:B------:R-:W3:Y:S04]  /*1480*/  LDG.E.CONSTANT R21, desc[UR6][R4.64] ;  /* 0x0000000604157981 */ /* 0x000ee8000c1e9900 */
[----:B------:R-:W3:Y:S04]  /*1490*/  LDG.E.CONSTANT R18, desc[UR6][R4.64+0x400] ;  /* 0x0004000604127981 */ /* 0x000ee8000c1e9900 */
[----:B------:R-:W4:Y:S01]  /*14a0*/  LDG.E.CONSTANT R16, desc[UR6][R4.64+0xc00] ;  /* 0x000c000604107981 */ /* 0x000f22000c1e9900 */
[----:B------:R-:W-:-:S03]  /*14b0*/  VIADD R27, R13, 0xc00 ;  /* 0x00000c000d1b7836 */ /* 0x000fc60000000000 */
[----:B------:R-:W5:Y:S04]  /*14c0*/  LDG.E.CONSTANT R17, desc[UR6][R4.64+0x1000] ;  /* 0x0010000604117981 */ /* 0x000f68000c1e9900 */
[----:B------:R-:W5:Y:S01]  /*14d0*/  LDG.E.CONSTANT R14, desc[UR6][R4.64+0x1400] ;  /* 0x00140006040e7981 */ /* 0x000f62000c1e9900 */
[----:B0-----:R-:W-:-:S03]  /*14e0*/  IMAD.WIDE.U32 R22, R13, 0x4, R6 ;  /* 0x000000040d167825 */ /* 0x001fc600078e0006 */
[----:B------:R-:W5:Y:S04]  /*14f0*/  LDG.E.CONSTANT R20, desc[UR6][R4.64+0x1c00] ;  /* 0x001c000604147981 */ /* 0x000f68000c1e9900 */
[----:B------:R-:W2:Y:S01]  /*1500*/  LDG.E.CONSTANT R12, desc[UR6][R22.64] ;  /* 0x00000006160c7981 */ /* 0x000ea2000c1e9900 */
[----:B------:R-:W-:-:S05]  /*1510*/  IMAD.WIDE.U32 R24, R25, 0x4, R6 ;  /* 0x0000000419187825 */ /* 0x000fca00078e0006 */
[----:B------:R-:W4:Y:S01]  /*1520*/  LDG.E.CONSTANT R19, desc[UR6][R24.64] ;  /* 0x0000000618137981 */ /* 0x000f22000c1e9900 */
[----:B------:R-:W-:-:S03]  /*1530*/  IMAD.WIDE.U32 R8, R9, 0x4, R6 ;  /* 0x0000000409087825 */ /* 0x000fc600078e0006 */
[----:B------:R-:W5:Y:S01]  /*1540*/  LDG.E.CONSTANT R23, desc[UR6][R4.64+0x2000] ;  /* 0x0020000604177981 */ /* 0x000f62000c1e9900 */
[----:B------:R-:W-:-:S03]  /*1550*/  IMAD.WIDE.U32 R6, R27, 0x4, R6 ;  /* 0x000000041b067825 */ /* 0x000fc600078e0006 */
[----:B------:R-:W5:Y:S04]  /*1560*/  LDG.E.CONSTANT R9, desc[UR6][R8.64] ;  /* 0x0000000608097981 */ /* 0x000f68000c1e9900 */
[----:B------:R-:W5:Y:S04]  /*1570*/  LDG.E.CONSTANT R22, desc[UR6][R4.64+0x2400] ;  /* 0x0024000604167981 */ /* 0x000f68000c1e9900 */
[----:B------:R0:W5:Y:S04]  /*1580*/  LDG.E.CONSTANT R6, desc[UR6][R6.64] ;  /* 0x0000000606067981 */ /* 0x000168000c1e9900 */
[----:B------:R-:W5:Y:S04]  /*1590*/  LDG.E.CONSTANT R25, desc[UR6][R4.64+0x2c00] ;  /* 0x002c000604197981 */ /* 0x000f68000c1e9900 */
[----:B------:R-:W5:Y:S04]  /*15a0*/  LDG.E.CONSTANT R27, desc[UR6][R4.64+0x3000] ;  /* 0x00300006041b7981 */ /* 0x000f68000c1e9900 */
[----:B------:R1:W5:Y:S01]  /*15b0*/  LDG.E.CONSTANT R24, desc[UR6][R4.64+0x3400] ;  /* 0x0034000604187981 */ /* 0x000362000c1e9900 */
[----:B------:R-:W-:-:S05]  /*15c0*/  VIADD R2, R2, 0x1000 ;  /* 0x0000100002027836 */ /* 0x000fca0000000000 */
[----:B------:R-:W-:Y:S02]  /*15d0*/  ISETP.GE.AND P1, PT, R2, R15, PT ;  /* 0x0000000f0200720c */ /* 0x000fe40003f26270 */
[----:B0-----:R-:W-:Y:S01]  /*15e0*/  IADD3 R7, P2, PT, R4, 0x4000, RZ ;  /* 0x0000400004077810 */ /* 0x001fe20007f5e0ff */
[----:B------:R-:W-:-:S04]  /*15f0*/  VIADD R13, R13, 0x1000 ;  /* 0x000010000d0d7836 */ /* 0x000fc80000000000 */
[----:B-1----:R-:W-:Y:S02]  /*1600*/  IMAD.X R5, RZ, RZ, R5, P2 ;  /* 0x000000ffff057224 */ /* 0x002fe400010e0605 */
[----:B------:R-:W-:Y:S01]  /*1610*/  IMAD.MOV.U32 R4, RZ, RZ, R7 ;  /* 0x000000ffff047224 */ /* 0x000fe200078e0007 */
[----:B--2---:R-:W-:-:S04]  /*1620*/  VIMNMX3 R10, R3, R12, R10, !PT ;  /* 0x0000000c030a720f */ /* 0x004fc8000780010a */
[----:B---3--:R-:W-:-:S04]  /*1630*/  VIMNMX3 R10, R10, R21, R18, !PT ;  /* 0x000000150a0a720f */ /* 0x008fc80007800112 */
[----:B----4-:R-:W-:-:S04]  /*1640*/  VIMNMX3 R10, R10, R19, R16, !PT ;  /* 0x000000130a0a720f */ /* 0x010fc80007800110 */
[----:B-----5:R-:W-:-:S04]  /*1650*/  VIMNMX3 R10, R10, R17, R14, !PT ;  /* 0x000000110a0a720f */ /* 0x020fc8000780010e */
[----:B------:R-:W-:-:S04]  /*1660*/  VIMNMX3 R9, R10, R9, R20, !PT ;  /* 0x000000090a09720f */ /* 0x000fc80007800114 */
[----:B------:R-:W-:-:S04]  /*1670*/  VIMNMX3 R9, R9, R23, R22, !PT ;  /* 0x000000170909720f */ /* 0x000fc80007800116 */
[----:B------:R-:W-:-:S04]  /*1680*/  VIMNMX3 R6, R9, R6, R25, !PT ;  /* 0x000000060906720f */ /* 0x000fc80007800119 */
[----:B------:R-:W-:Y:S01]  /*1690*/  VIMNMX3 R3, R6, R27, R24, !PT ;  /* 0x0000001b0603720f */ /* 0x000fe20007800118 */
[----:B------:R-:W-:Y:S06]  /*16a0*/  @!P1 BRA `(.L_x_559) ;  /* 0xfffffffc00649947 */ /* 0x000fec000383ffff */
.L_x_558:
[----:B------:R-:W-:Y:S05]  /*16b0*/  BSYNC.RECONVERGENT B2 ;  /* 0x0000000000027941 */ /* 0x000fea0003800200 */
.L_x_557:
[----:B------:R-:W-:Y:S01]  /*16c0*/  IMAD.IADD R6, R11, 0x1, -R2 ;  /* 0x000000010b067824 */ /* 0x000fe200078e0a02 */
[----:B------:R-:W-:Y:S04]  /*16d0*/  BSSY.RECONVERGENT B2, `(.L_x_560) ;  /* 0x000001a000027945 */ /* 0x000fe80003800200 */
[----:B------:R-:W-:-:S13]  /*16e0*/  ISETP.GT.AND P1, PT, R6, 0x400, PT ;  /* 0x000004000600780c */ /* 0x000fda0003f24270 */
[----:B------:R-:W-:Y:S05]  /*16f0*/  @!P1 BRA `(.L_x_561) ;  /* 0x00000000005c9947 */ /* 0x000fea0003800000 */
[----:B------:R-:W0:Y:S01]  /*1700*/  LDC.64 R8, c[0x0][0x380] ;  /* 0x0000e000ff087b82 */ /* 0x000e220000000a00 */
[C---:B------:R-:W-:Y:S01]  /*1710*/  VIADD R15, R13.reuse, 0x400 ;  /* 0x000004000d0f7836 */ /* 0x040fe20000000000 */
[----:B------:R-:W2:Y:S04]  /*1720*/  LDG.E.CONSTANT R10, desc[UR6][R4.64+-0x400] ;  /* 0xfffc0006040a7981 */ /* 0x000ea8000c1e9900 */
[----:B------:R-:W3:Y:S04]  /*1730*/  LDG.E.CONSTANT R12, desc[UR6][R4.64+0x400] ;  /* 0x00040006040c7981 */ /* 0x000ee8000c1e9900 */
[----:B------:R-:W4:Y:S04]  /*1740*/  LDG.E.CONSTANT R14, desc[UR6][R4.64+0xc00] ;  /* 0x000c0006040e7981 */ /* 0x000f28000c1e9900 */
[----:B------:R-:W5:Y:S04]  /*1750*/  LDG.E.CONSTANT R17, desc[UR6][R4.64+0x1000] ;  /* 0x0010000604117981 */ /* 0x000f68000c1e9900 */
[----:B------:R1:W5:Y:S01]  /*1760*/  LDG.E.CONSTANT R16, desc[UR6][R4.64+0x1400] ;  /* 0x0014000604107981 */ /* 0x000362000c1e9900 */
[----:B0-----:R-:W-:-:S04]  /*1770*/  IMAD.WIDE.U32 R6, R13, 0x4, R8 ;  /* 0x000000040d067825 */ /* 0x001fc800078e0008 */
[----:B------:R-:W-:Y:S02]  /*1780*/  IMAD.WIDE.U32 R8, R15, 0x4, R8 ;  /* 0x000000040f087825 */ /* 0x000fe400078e0008 */
[----:B------:R-:W2:Y:S04]  /*1790*/  LDG.E.CONSTANT R6, desc[UR6][R6.64] ;  /* 0x0000000606067981 */ /* 0x000ea8000c1e9900 */
[----:B------:R-:W3:Y:S04]  /*17a0*/  LDG.E.CONSTANT R15, desc[UR6][R4.64] ;  /* 0x00000006040f7981 */ /* 0x000ee8000c1e9900 */
[----:B------:R-:W4:Y:S01]  /*17b0*/  LDG.E.CONSTANT R9, desc[UR6][R8.64] ;  /* 0x0000000608097981 */ /* 0x000f22000c1e9900 */
[----:B------:R-:W-:Y:S01]  /*17c0*/  PLOP3.LUT P0, PT, PT, PT, PT, 0x8, 0x80 ;  /* 0x000000000080781c */ /* 0x000fe20003f0e170 */
[----:B------:R-:W-:-:S02]  /*17d0*/  VIADD R2, R2, 0x800 ;  /* 0x0000080002027836 */ /* 0x000fc40000000000 */
[----:B------:R-:W-:Y:S01]  /*17e0*/  VIADD R13, R13, 0x800 ;  /* 0x000008000d0d7836 */ /* 0x000fe20000000000 */
[----:B--2---:R-:W-:Y:S02]  /*17f0*/  VIMNMX3 R10, R3, R6, R10, !PT ;  /* 0x00000006030a720f */ /* 0x004fe4000780010a */
[----:B------:R-:W-:Y:S02]  /*1800*/  IADD3 R6, P1, PT, R4, 0x2000, RZ ;  /* 0x0000200004067810 */ /* 0x000fe40007f3e0ff */
[----:B---3--:R-:W-:-:S03]  /*1810*/  VIMNMX3 R10, R10, R15, R12, !PT ;  /* 0x0000000f0a0a720f */ /* 0x008fc6000780010c */
[----:B------:R-:W-:Y:S01]  /*1820*/  IMAD.X R7, RZ, RZ, R5, P1 ;  /* 0x000000ffff077224 */ /* 0x000fe200008e0605 */
[----:B----4-:R-:W-:Y:S01]  /*1830*/  VIMNMX3 R10, R10, R9, R14, !PT ;  /* 0x000000090a0a720f */ /* 0x010fe2000780010e */
[----:B-1----:R-:W-:Y:S02]  /*1840*/  IMAD.MOV.U32 R4, RZ, RZ, R6 ;  /* 0x000000ffff047224 */ /* 0x002fe400078e0006 */
[----:B------:R-:W-:Y:S01]  /*1850*/  IMAD.MOV.U32 R5, RZ, RZ, R7 ;  /* 0x000000ffff057224 */ /* 0x000fe200078e0007 */
[----:B-----5:R-:W-:-:S07]  /*1860*/  VIMNMX3 R3, R10, R17, R16, !PT ;  /* 0x000000110a03720f */ /* 0x020fce0007800110 */
.L_x_561:
[----:B------:R-:W-:Y:S05]  /*1870*/  BSYNC.RECONVERGENT B2 ;  /* 0x0000000000027941 */ /* 0x000fea0003800200 */
.L_x_560:
[----:B------:R-:W-:-:S13]  /*1880*/  ISETP.LT.OR P0, PT, R2, R11, P0 ;  /* 0x0000000b0200720c */ /* 0x000fda0000701670 */
[----:B------:R-:W-:Y:S05]  /*1890*/  @!P0 BRA `(.L_x_553) ;  /* 0x0000000000208947 */ /* 0x000fea0003800000 */
[----:B------:R-:W0:Y:S01]  /*18a0*/  LDC.64 R6, c[0x0][0x380] ;  /* 0x0000e000ff067b82 */ /* 0x000e220000000a00 */
[----:B------:R-:W2:Y:S04]  /*18b0*/  LDG.E.CONSTANT R2, desc[UR6][R4.64+-0x400] ;  /* 0xfffc000604027981 */ /* 0x000ea8000c1e9900 */
[----:B------:R-:W3:Y:S04]  /*18c0*/  LDG.E.CONSTANT R9, desc[UR6][R4.64] ;  /* 0x0000000604097981 */ /* 0x000ee8000c1e9900 */
[----:B------:R-:W3:Y:S01]  /*18d0*/  LDG.E.CONSTANT R8, desc[UR6][R4.64+0x400] ;  /* 0x0004000604087981 */ /* 0x000ee2000c1e9900 */
[----:B0-----:R-:W-:-:S06]  /*18e0*/  IMAD.WIDE.U32 R6, R13, 0x4, R6 ;  /* 0x000000040d067825 */ /* 0x001fcc00078e0006 */
[----:B------:R-:W2:Y:S02]  /*18f0*/  LDG.E.CONSTANT R6, desc[UR6][R6.64] ;  /* 0x0000000606067981 */ /* 0x000ea4000c1e9900 */
[----:B--2---:R-:W-:-:S04]  /*1900*/  VIMNMX3 R2, R3, R6, R2, !PT ;  /* 0x000000060302720f */ /* 0x004fc80007800102 */
[----:B---3--:R-:W-:-:S07]  /*1910*/  VIMNMX3 R3, R2, R9, R8, !PT ;  /* 0x000000090203720f */ /* 0x008fce0007800108 */
.L_x_553:
[----:B------:R-:W-:Y:S05]  /*1920*/  BSYNC.RECONVERGENT B1 ;  /* 0x0000000000017941 */ /* 0x000fea0003800200 */
.L_x_551:
[----:B------:R-:W0:Y:S01]  /*1930*/  S2R R8, SR_LANEID ;  /* 0x0000000000087919 */ /* 0x000e220000000000 */
[----:B------:R-:W1:Y:S01]  /*1940*/  SHFL.DOWN PT, R2, R3, 0x1, 0x1f ;  /* 0x08201f0003027f89 */ /* 0x000e6200000e0000 */
[C---:B0-----:R-:W-:Y:S02]  /*1950*/  ISETP.GT.AND P0, PT, R8.reuse, 0x1e, PT ;  /* 0x0000001e0800780c */ /* 0x041fe40003f04270 */
[----:B------:R-:W-:-:S11]  /*1960*/  ISETP.NE.AND P1, PT, R8, RZ, PT ;  /* 0x000000ff0800720c */ /* 0x000fd60003f25270 */
[----:B-1----:R-:W-:Y:S02]  /*1970*/  @!P0 VIMNMX R3, PT, PT, R2, R3, !PT ;  /* 0x0000000302038248 */ /* 0x002fe40007fe0100 */
[----:B------:R-:W-:Y:S01]  /*1980*/  ISETP.GT.AND P0, PT, R8, 0x1d, PT ;  /* 0x0000001d0800780c */ /* 0x000fe20003f04270 */
[----:B------:R-:W0:Y:S01]  /*1990*/  @!P1 S2R R6, SR_CgaCtaId ;  /* 0x0000000000069919 */ /* 0x000e220000008800 */
[----:B------:R-:W-:Y:S02]  /*19a0*/  @!P1 MOV R5, 0x400 ;  /* 0x0000040000059802 */ /* 0x000fe40000000f00 */
[----:B------:R-:W-:Y:S01]  /*19b0*/  @!P1 SHF.R.U32.HI R4, RZ, 0x3, R0 ;  /* 0x00000003ff049819 */ /* 0x000fe20000011600 */
[----:B------:R-:W1:Y:S03]  /*19c0*/  SHFL.DOWN PT, R2, R3, 0x2, 0x1f ;  /* 0x08401f0003027f89 */ /* 0x000e6600000e0000 */
[----:B------:R-:W-:-:S05]  /*19d0*/  @!P1 LOP3.LUT R4, R4, 0x7c, RZ, 0xc0, !PT ;  /* 0x0000007c04049812 */ /* 0x000fca00078ec0ff */
[----:B-1----:R-:W-:Y:S02]  /*19e0*/  @!P0 VIMNMX R3, PT, PT, R3, R2, !PT ;  /* 0x0000000203038248 */ /* 0x002fe40007fe0100 */
[----:B------:R-:W-:Y:S02]  /*19f0*/  ISETP.GT.AND P0, PT, R8, 0x1b, PT ;  /* 0x0000001b0800780c */ /* 0x000fe40003f04270 */
[----:B0-----:R-:W-:Y:S01]  /*1a00*/  @!P1 LEA R5, R6, R5, 0x18 ;  /* 0x0000000506059211 */ /* 0x001fe200078ec0ff */
[----:B------:R-:W0:Y:S04]  /*1a10*/  SHFL.DOWN PT, R2, R3, 0x4, 0x1f ;  /* 0x08801f0003027f89 */ /* 0x000e2800000e0000 */
[----:B------:R-:W-:-:S06]  /*1a20*/  @!P1 IMAD.IADD R7, R4, 0x1, R5 ;  /* 0x0000000104079824 */ /* 0x000fcc00078e0205 */
        /* <DEDUP_REMOVED lines=12> */
[----:B------:R-:W0:Y:S01]  /*1af0*/  S2UR UR5, SR_CgaCtaId ;  /* 0x00000000000579c3 */ /* 0x000e220000008800 */
[----:B------:R-:W-:Y:S02]  /*1b00*/  UMOV UR4, 0x400 ;  /* 0x0000040000047882 */ /* 0x000fe40000000000 */
[----:B0-----:R-:W-:-:S09]  /*1b10*/  ULEA UR4, UR5, UR4, 0x18 ;  /* 0x0000000405047291 */ /* 0x001fd2000f8ec0ff */
[----:B------:R-:W-:Y:S04]  /*1b20*/  LDS R0, [UR4+0xc] ;  /* 0x00000c04ff007984 */ /* 0x000fe80008000800 */
[----:B------:R-:W0:Y:S04]  /*1b30*/  LDS.128 R8, [UR4+0x10] ;  /* 0x00001004ff087984 */ /* 0x000e280008000c00 */
[----:B---3--:R-:W1:Y:S01]  /*1b40*/  LDS.64 R2, [UR4+0x20] ;  /* 0x00002004ff027984 */ /* 0x008e620008000a00 */
[----:B0-----:R-:W-:-:S04]  /*1b50*/  VIMNMX3 R0, R5, R0, R8, !PT ;  /* 0x000000000500720f */ /* 0x001fc80007800108 */
[----:B------:R-:W-:-:S04]  /*1b60*/  VIMNMX3 R0, R0, R9, R10, !PT ;  /* 0x000000090000720f */ /* 0x000fc8000780010a */
[----:B-1----:R-:W-:-:S04]  /*1b70*/  VIMNMX3 R0, R0, R11, R2, !PT ;  /* 0x0000000b0000720f */ /* 0x002fc80007800102 */
[----:B------:R-:W-:Y:S01]  /*1b80*/  VIMNMX R5, PT, PT, R0, R3, !PT ;  /* 0x0000000300057248 */ /* 0x000fe20007fe0100 */
[----:B------:R-:W-:Y:S06]  /*1b90*/  BRA `(.L_x_549) ;  /* 0x0000001c00007947 */ /* 0x000fec0003800000 */
.L_x_534:
        /* <DEDUP_REMOVED lines=12> */
.L_x_564:
[----:B------:R-:W-:Y:S05]  /*1c60*/  BSYNC.RECONVERGENT B1 ;  /* 0x0000000000017941 */ /* 0x000fea0003800200 */
.L_x_563:
        /* <DEDUP_REMOVED lines=16> */
.L_x_569:
        /* <DEDUP_REMOVED lines=9> */
.L_x_568:
[----:B------:R-:W-:Y:S05]  /*1e00*/  BSYNC.RECONVERGENT B2 ;  /* 0x0000000000027941 */ /* 0x000fea0003800200 */
.L_x_567:
        /* <DEDUP_REMOVED lines=8> */
.L_x_572:
        /* <DEDUP_REMOVED lines=35> */
.L_x_571:
[----:B------:R-:W-:Y:S05]  /*20c0*/  BSYNC.RECONVERGENT B2 ;  /* 0x0000000000027941 */ /* 0x000fea0003800200 */
.L_x_570:
        /* <DEDUP_REMOVED lines=22> */
.L_x_574:
[----:B------:R-:W-:Y:S05]  /*2230*/  BSYNC.RECONVERGENT B2 ;  /* 0x0000000000027941 */ /* 0x000fea0003800200 */
.L_x_573:
        /* <DEDUP_REMOVED lines=10> */
.L_x_566:
[----:B------:R-:W-:Y:S05]  /*22e0*/  BSYNC.RECONVERGENT B1 ;  /* 0x0000000000017941 */ /* 0x000fea0003800200 */
.L_x_565:
        /* <DEDUP_REMOVED lines=37> */
[----:B--2---:R-:W1:Y:S01]  /*2540*/  LDS.64 R2, [UR4+0x20] ;  /* 0x00002004ff027984 */ /* 0x004e620008000a00 */
[----:B0-----:R-:W-:-:S04]  /*2550*/  VIMNMX3 R0, R5, R0, R8, !PT ;  /* 0x000000000500720f */ /* 0x001fc80007800108 */
[----:B------:R-:W-:-:S04]  /*2560*/  VIMNMX3 R0, R0, R9, R10, !PT ;  /* 0x000000090000720f */ /* 0x000fc8000780010a */
[----:B-1----:R-:W-:-:S04]  /*2570*/  VIMNMX3 R0, R0, R11, R2, !PT ;  /* 0x0000000b0000720f */ /* 0x002fc80007800102 */
[----:B------:R-:W-:Y:S01]  /*2580*/  VIMNMX R5, PT, PT, R0, R3, !PT ;  /* 0x0000000300057248 */ /* 0x000fe20007fe0100 */
[----:B------:R-:W-:Y:S06]  /*2590*/  BRA `(.L_x_549) ;  /* 0x0000001000807947 */ /* 0x000fec0003800000 */
.L_x_575:
[----:B0-----:R-:W0:Y:S01]  /*25a0*/  S2R R4, SR_LANEID ;  /* 0x0000000000047919 */ /* 0x001e220000000000 */
[----:B------:R-:W-:-:S04]  /*25b0*/  LOP3.LUT R0, R3, 0x3e0, RZ, 0xc0, !PT ;  /* 0x000003e003007812 */ /* 0x000fc800078ec0ff */
[----:B------:R-:W-:Y:S01]  /*25c0*/  LOP3.LUT R9, RZ, R0, RZ, 0x33, !PT ;  /* 0x00000000ff097212 */ /* 0x000fe200078e33ff */
[----:B------:R-:W-:-:S04]  /*25d0*/  VIADD R5, R0, 0x20 ;  /* 0x0000002000057836 */ /* 0x000fc80000000000 */
[----:B------:R-:W-:Y:S01]  /*25e0*/  IMAD.IADD R9, R9, 0x1, R2 ;  /* 0x0000000109097824 */ /* 0x000fe200078e0202 */
[----:B------:R-:W-:-:S04]  /*25f0*/  ISETP.GT.AND P0, PT, R5, R2, PT ;  /* 0x000000020500720c */ /* 0x000fc80003f04270 */
[----:B------:R-:W-:-:S05]  /*2600*/  SEL R6, R9, 0x1f, P0 ;  /* 0x0000001f09067807 */ /* 0x000fca0000000000 */
[----:B------:R-:W1:Y:S01]  /*2610*/  SHFL.DOWN PT, R0, R7, 0x1, R6 ;  /* 0x0820000007007989 */ /* 0x000e6200000e0006 */
[C---:B0-----:R-:W-:Y:S01]  /*2620*/  ISETP.GE.AND P0, PT, R4.reuse, R6, PT ;  /* 0x000000060400720c */ /* 0x041fe20003f06270 */
[C---:B------:R-:W-:Y:S01]  /*2630*/  VIADD R5, R4.reuse, 0x2 ;  /* 0x0000000204057836 */ /* 0x040fe20000000000 */
[----:B------:R-:W-:-:S11]  /*2640*/  ISETP.NE.AND P1, PT, R4, RZ, PT ;  /* 0x000000ff0400720c */ /* 0x000fd60003f25270 */
[----:B-1----:R-:W-:Y:S02]  /*2650*/  @!P0 VIMNMX R7, PT, PT, R0, R7, !PT ;  /* 0x0000000700078248 */ /* 0x002fe40007fe0100 */
[----:B------:R-:W-:Y:S01]  /*2660*/  ISETP.GT.AND P0, PT, R5, R6, PT ;  /* 0x000000060500720c */ /* 0x000fe20003f04270 */
[----:B------:R-:W-:Y:S01]  /*2670*/  VIADD R5, R4, 0x4 ;  /* 0x0000000404057836 */ /* 0x000fe20000000000 */
[----:B------:R-:W0:Y:S01]  /*2680*/  @!P1 S2R R8, SR_CgaCtaId ;  /* 0x0000000000089919 */ /* 0x000e220000008800 */
[----:B------:R-:W1:Y:S10]  /*2690*/  SHFL.DOWN PT, R0, R7, 0x2, R6 ;  /* 0x0840000007007989 */ /* 0x000e7400000e0006 */
[----:B-1----:R-:W-:-:S02]  /*26a0*/  @!P0 VIMNMX R7, PT, PT, R7, R0, !PT ;  /* 0x0000000007078248 */ /* 0x002fc40007fe0100 */
[----:B------:R-:W-:Y:S01]  /*26b0*/  ISETP.GT.AND P0, PT, R5, R6, PT ;  /* 0x000000060500720c */ /* 0x000fe20003f04270 */
[----:B------:R-:W-:Y:S02]  /*26c0*/  VIADD R5, R4, 0x8 ;  /* 0x0000000804057836 */ /* 0x000fe40000000000 */
[----:B------:R-:W1:Y:S10]  /*26d0*/  SHFL.DOWN PT, R0, R7, 0x4, R6 ;  /* 0x0880000007007989 */ /* 0x000e7400000e0006 */
[----:B-1----:R-:W-:-:S02]  /*26e0*/  @!P0 VIMNMX R7, PT, PT, R7, R0, !PT ;  /* 0x0000000007078248 */ /* 0x002fc40007fe0100 */
[----:B------:R-:W-:Y:S01]  /*26f0*/  ISETP.GT.AND P0, PT, R5, R6, PT ;  /* 0x000000060500720c */ /* 0x000fe20003f04270 */
[----:B------:R-:W-:Y:S01]  /*2700*/  VIADD R5, R4, 0x10 ;  /* 0x0000001004057836 */ /* 0x000fe20000000000 */
[----:B------:R-:W-:Y:S01]  /*2710*/  @!P1 SHF.R.U32.HI R4, RZ, 0x3, R3 ;  /* 0x00000003ff049819 */ /* 0x000fe20000011603 */
[----:B------:R-:W1:Y:S03]  /*2720*/  SHFL.DOWN PT, R0, R7, 0x8, R6 ;  /* 0x0900000007007989 */ /* 0x000e6600000e0006 */
[----:B------:R-:W-:-:S07]  /*2730*/  @!P1 LOP3.LUT R4, R4, 0x7c, RZ, 0xc0, !PT ;  /* 0x0000007c04049812 */ /* 0x000fce00078ec0ff */
[----:B-1----:R-:W-:Y:S02]  /*2740*/  @!P0 VIMNMX R7, PT, PT, R7, R0, !PT ;  /* 0x0000000007078248 */ /* 0x002fe40007fe0100 */
[----:B------:R-:W-:Y:S02]  /*2750*/  ISETP.GT.AND P0, PT, R5, R6, PT ;  /* 0x000000060500720c */ /* 0x000fe40003f04270 */
[----:B------:R-:W-:Y:S01]  /*2760*/  @!P1 MOV R5, 0x400 ;  /* 0x0000040000059802 */ /* 0x000fe20000000f00 */
[----:B------:R-:W1:Y:S03]  /*2770*/  SHFL.DOWN PT, R0, R7, 0x10, R6 ;  /* 0x0a00000007007989 */ /* 0x000e6600000e0006 */
[----:B0-----:R-:W-:-:S05]  /*2780*/  @!P1 LEA R5, R8, R5, 0x18 ;  /* 0x0000000508059211 */ /* 0x001fca00078ec0ff */
[----:B------:R-:W-:Y:S02]  /*2790*/  @!P1 IMAD.IADD R4, R4, 0x1, R5 ;  /* 0x0000000104049824 */ /* 0x000fe400078e0205 */
[----:B-1----:R-:W-:Y:S02]  /*27a0*/  @!P0 VIMNMX R7, PT, PT, R7, R0, !PT ;  /* 0x0000000007078248 */ /* 0x002fe40007fe0100 */
        /* <DEDUP_REMOVED lines=12> */
[----:B------:R-:W1:Y:S04]  /*2870*/  LDS R0, [UR4+0xc] ;  /* 0x00000c04ff007984 */ /* 0x000e680008000800 */
[----:B------:R-:W0:Y:S04]  /*2880*/  LDS.128 R8, [UR4+0x10] ;  /* 0x00001004ff087984 */ /* 0x000e280008000c00 */
[----:B------:R-:W2:Y:S01]  /*2890*/  LDS.64 R6, [UR4+0x20] ;  /* 0x00002004ff067984 */ /* 0x000ea20008000a00 */
[----:B-1----:R-:W-:Y:S02]  /*28a0*/  @P2 VIMNMX R5, PT, PT, R5, R0, !PT ;  /* 0x0000000005052248 */ /* 0x002fe40007fe0100 */
[----:B------:R-:W-:-:S02]  /*28b0*/  ISETP.GT.AND P2, PT, R2, 0xa0, PT ;  /* 0x000000a00200780c */ /* 0x000fc40003f44270 */
[----:B0-----:R-:W-:Y:S02]  /*28c0*/  @P4 VIMNMX R5, PT, PT, R5, R8, !PT ;  /* 0x0000000805054248 */ /* 0x001fe40007fe0100 */
[C---:B------:R-:W-:Y:S02]  /*28d0*/  ISETP.GT.AND P4, PT, R2.reuse, 0xc0, PT ;  /* 0x000000c00200780c */ /* 0x040fe40003f84270 */
[----:B------:R-:W-:Y:S02]  /*28e0*/  @P3 VIMNMX R5, PT, PT, R5, R9, !PT ;  /* 0x0000000905053248 */ /* 0x000fe40007fe0100 */
[----:B------:R-:W-:Y:S02]  /*28f0*/  ISETP.GT.AND P3, PT, R2, 0xe0, PT ;  /* 0x000000e00200780c */ /* 0x000fe40003f64270 */
[----:B------:R-:W-:-:S04]  /*2900*/  @P1 VIMNMX R5, PT, PT, R5, R10, !PT ;  /* 0x0000000a05051248 */ /* 0x000fc80007fe0100 */
[----:B------:R-:W-:-:S04]  /*2910*/  @P2 VIMNMX R5, PT, PT, R5, R11, !PT ;  /* 0x0000000b05052248 */ /* 0x000fc80007fe0100 */
[----:B--2---:R-:W-:-:S04]  /*2920*/  @P4 VIMNMX R5, PT, PT, R5, R6, !PT ;  /* 0x0000000605054248 */ /* 0x004fc80007fe0100 */
[----:B------:R-:W-:Y:S01]  /*2930*/  @P3 VIMNMX R5, PT, PT, R5, R7, !PT ;  /* 0x0000000705053248 */ /* 0x000fe20007fe0100 */
[----:B------:R-:W-:Y:S06]  /*2940*/  BRA `(.L_x_549) ;  /* 0x0000000c00947947 */ /* 0x000fec0003800000 */
.L_x_562:
[----:B------:R-:W0:Y:S01]  /*2950*/  S2R R8, SR_TID.X ;  /* 0x0000000000087919 */ /* 0x000e220000002100 */
[----:B------:R-:W0:Y:S02]  /*2960*/  LDC.64 R4, c[0x0][0x380] ;  /* 0x0000e000ff047b82 */ /* 0x000e240000000a00 */
[----:B0-----:R-:W-:-:S05]  /*2970*/  IMAD.WIDE.U32 R4, R8, 0x4, R4 ;  /* 0x0000000408047825 */ /* 0x001fca00078e0004 */
[----:B------:R-:W2:Y:S04]  /*2980*/  LDG.E.CONSTANT R20, desc[UR6][R4.64] ;  /* 0x0000000604147981 */ /* 0x000ea8000c1e9900 */
[----:B------:R-:W2:Y:S04]  /*2990*/  LDG.E.CONSTANT R0, desc[UR6][R4.64+0x400] ;  /* 0x0004000604007981 */ /* 0x000ea8000c1e9900 */
[----:B------:R-:W2:Y:S04]  /*29a0*/  LDG.E.CONSTANT R3, desc[UR6][R4.64+0x800] ;  /* 0x0008000604037981 */ /* 0x000ea8000c1e9900 */
[----:B------:R-:W3:Y:S04]  /*29b0*/  LDG.E.CONSTANT R6, desc[UR6][R4.64+0xc00] ;  /* 0x000c000604067981 */ /* 0x000ee8000c1e9900 */
[----:B------:R-:W3:Y:S04]  /*29c0*/  LDG.E.CONSTANT R7, desc[UR6][R4.64+0x1000] ;  /* 0x0010000604077981 */ /* 0x000ee8000c1e9900 */
[----:B------:R-:W3:Y:S04]  /*29d0*/  LDG.E.CONSTANT R9, desc[UR6][R4.64+0x1400] ;  /* 0x0014000604097981 */ /* 0x000ee8000c1e9900 */
[----:B------:R-:W4:Y:S04]  /*29e0*/  LDG.E.CONSTANT R10, desc[UR6][R4.64+0x1800] ;  /* 0x00180006040a7981 */ /* 0x000f28000c1e9900 */
[----:B------:R-:W4:Y:S04]  /*29f0*/  LDG.E.CONSTANT R11, desc[UR6][R4.64+0x1c00] ;  /* 0x001c0006040b7981 */ /* 0x000f28000c1e9900 */
[----:B------:R-:W4:Y:S04]  /*2a00*/  LDG.E.CONSTANT R12, desc[UR6][R4.64+0x2000] ;  /* 0x00200006040c7981 */ /* 0x000f28000c1e9900 */
[----:B------:R-:W5:Y:S04]  /*2a10*/  LDG.E.CONSTANT R13, desc[UR6][R4.64+0x2400] ;  /* 0x00240006040d7981 */ /* 0x000f68000c1e9900 */
[----:B------:R-:W5:Y:S04]  /*2a20*/  LDG.E.CONSTANT R14, desc[UR6][R4.64+0x2800] ;  /* 0x00280006040e7981 */ /* 0x000f68000c1e9900 */
[----:B------:R-:W5:Y:S04]  /*2a30*/  LDG.E.CONSTANT R15, desc[UR6][R4.64+0x2c00] ;  /* 0x002c0006040f7981 */ /* 0x000f68000c1e9900 */
[----:B------:R-:W5:Y:S04]  /*2a40*/  LDG.E.CONSTANT R16, desc[UR6][R4.64+0x3000] ;  /* 0x0030000604107981 */ /* 0x000f68000c1e9900 */
[----:B------:R-:W5:Y:S04]  /*2a50*/  LDG.E.CONSTANT R17, desc[UR6][R4.64+0x3400] ;  /* 0x0034000604117981 */ /* 0x000f68000c1e9900 */
[----:B------:R-:W5:Y:S04]  /*2a60*/  LDG.E.CONSTANT R18, desc[UR6][R4.64+0x3800] ;  /* 0x0038000604127981 */ /* 0x000f68000c1e9900 */
[----:B------:R-:W5:Y:S01]  /*2a70*/  LDG.E.CONSTANT R19, desc[UR6][R4.64+0x3c00] ;  /* 0x003c000604137981 */ /* 0x000f62000c1e9900 */
[----:B------:R-:W-:-:S02]  /*2a80*/  ISETP.GE.U32.AND P0, PT, R2, 0x2000, PT ;  /* 0x000020000200780c */ /* 0x000fc40003f06070 */
[----:B--2---:R-:W-:Y:S02]  /*2a90*/  VIMNMX3 R0, R20, R0, R3, !PT ;  /* 0x000000001400720f */ /* 0x004fe40007800103 */
[----:B---3--:R-:W-:Y:S02]  /*2aa0*/  VIMNMX3 R7, R6, R7, R9, !PT ;  /* 0x000000070607720f */ /* 0x008fe40007800109 */
[----:B----4-:R-:W-:Y:S01]  /*2ab0*/  VIMNMX3 R10, R10, R11, R12, !PT ;  /* 0x0000000b0a0a720f */ /* 0x010fe2000780010c */
[----:B------:R-:W-:-:S03]  /*2ac0*/  IMAD.MOV.U32 R11, RZ, RZ, 0x1000 ;  /* 0x00001000ff0b7424 */ /* 0x000fc600078e00ff */
[----:B------:R-:W-:Y:S02]  /*2ad0*/  VIMNMX3 R0, R0, R7, R10, !PT ;  /* 0x000000070000720f */ /* 0x000fe4000780010a */
[----:B-----5:R-:W-:Y:S02]  /*2ae0*/  VIMNMX3 R14, R13, R14, R15, !PT ;  /* 0x0000000e0d0e720f */ /* 0x020fe4000780010f */
[----:B------:R-:W-:-:S04]  /*2af0*/  VIMNMX3 R16, R16, R17, R18, !PT ;  /* 0x000000111010720f */ /* 0x000fc80007800112 */
[----:B------:R-:W-:-:S04]  /*2b00*/  VIMNMX3 R19, R14, R16, R19, !PT ;  /* 0x000000100e13720f */ /* 0x000fc80007800113 */
[----:B------:R-:W-:Y:S01]  /*2b10*/  VIMNMX R0, PT, PT, R0, R19, !PT ;  /* 0x0000001300007248 */ /* 0x000fe20007fe0100 */
[----:B------:R-:W-:Y:S06]  /*2b20*/  @!P0 BRA `(.L_x_576) ;  /* 0x0000000000908947 */ /* 0x000fec0003800000 */
[----:B------:R-:W0:Y:S01]  /*2b30*/  LDC R3, c[0x0][0x390] ;  /* 0x0000e400ff037b82 */ /* 0x000e220000000800 */
[----:B------:R-:W-:Y:S02]  /*2b40*/  VIADD R10, R2, 0xfffff000 ;  /* 0xfffff000020a7836 */ /* 0x000fe40000000000 */
[----:B------:R-:W-:-:S07]  /*2b50*/  IMAD.MOV.U32 R11, RZ, RZ, 0x1000 ;  /* 0x00001000ff0b7424 */ /* 0x000fce00078e00ff */
.L_x_578:
[----:B------:R-:W-:-:S05]  /*2b60*/  IMAD.WIDE R6, R11, 0x4, R4 ;  /* 0x000000040b067825 */ /* 0x000fca00078e0204 */
        /* <DEDUP_REMOVED lines=14> */
[----:B------:R-:W5:Y:S04]  /*2c50*/  LDG.E.CONSTANT R12, desc[UR6][R6.64+0x3800] ;  /* 0x00380006060c7981 */ /* 0x000f68000c1e9900 */
[----:B------:R-:W5:Y:S01]  /*2c60*/  LDG.E.CONSTANT R15, desc[UR6][R6.64+0x3c00] ;  /* 0x003c0006060f7981 */ /* 0x000f62000c1e9900 */
[----:B--2---:R-:W-:Y:S01]  /*2c70*/  VIMNMX3 R17, R0, R17, R2, !PT ;  /* 0x000000110011720f */ /* 0x004fe20007800102 */
[----:B0-----:R-:W-:-:S04]  /*2c80*/  IMAD.MOV.U32 R2, RZ, RZ, R3 ;  /* 0x000000ffff027224 */ /* 0x001fc800078e0003 */
[----:B------:R-:W-:-:S05]  /*2c90*/  IMAD.IADD R0, R2, 0x1, -R11 ;  /* 0x0000000102007824 */ /* 0x000fca00078e0a0b */
[----:B------:R-:W-:Y:S02]  /*2ca0*/  ISETP.GE.AND P0, PT, R0, 0x1000, PT ;  /* 0x000010000000780c */ /* 0x000fe40003f06270 */
[----:B---3--:R-:W-:Y:S02]  /*2cb0*/  VIMNMX3 R16, R16, R19, R18, !PT ;  /* 0x000000131010720f */ /* 0x008fe40007800112 */
[----:B----4-:R-:W-:-:S04]  /*2cc0*/  VIMNMX3 R20, R20, R21, R22, !PT ;  /* 0x000000151414720f */ /* 0x010fc80007800116 */
[----:B------:R-:W-:Y:S02]  /*2cd0*/  VIMNMX3 R16, R17, R16, R20, !PT ;  /* 0x000000101110720f */ /* 0x000fe40007800114 */
[----:B-----5:R-:W-:Y:S02]  /*2ce0*/  VIMNMX3 R23, R23, R24, R25, !PT ;  /* 0x000000181717720f */ /* 0x020fe40007800119 */
[----:B------:R-:W-:Y:S02]  /*2cf0*/  VIMNMX3 R14, R14, R13, R9, !PT ;  /* 0x0000000d0e0e720f */ /* 0x000fe40007800109 */
[----:B------:R-:W-:-:S04]  /*2d00*/  VIMNMX R12, PT, PT, R12, R15, !PT ;  /* 0x0000000f0c0c7248 */ /* 0x000fc80007fe0100 */
[----:B------:R-:W-:-:S04]  /*2d10*/  VIMNMX3 R23, R23, R14, R12, !PT ;  /* 0x0000000e1717720f */ /* 0x000fc8000780010c */
[----:B------:R-:W-:Y:S01]  /*2d20*/  VIMNMX R0, PT, PT, R16, R23, !PT ;  /* 0x0000001710007248 */ /* 0x000fe20007fe0100 */
[----:B------:R-:W-:Y:S06]  /*2d30*/  @!P0 BRA `(.L_x_577) ;  /* 0x0000000400fc8947 */ /* 0x000fec0003800000 */
[----:B------:R-:W-:-:S05]  /*2d40*/  VIADD R11, R11, 0x1000 ;  /* 0x000010000b0b7836 */ /* 0x000fca0000000000 */
[----:B------:R-:W-:-:S13]  /*2d50*/  ISETP.GT.AND P0, PT, R11, R10, PT ;  /* 0x0000000a0b00720c */ /* 0x000fda0003f04270 */
[----:B------:R-:W-:Y:S05]  /*2d60*/  @!P0 BRA `(.L_x_578) ;  /* 0xfffffffc007c8947 */ /* 0x000fea000383ffff */
.L_x_576:
[----:B------:R-:W-:-:S13]  /*2d70*/  ISETP.GE.AND P0, PT, R11, R2, PT ;  /* 0x000000020b00720c */ /* 0x000fda0003f06270 */
[----:B------:R-:W-:Y:S05]  /*2d80*/  @P0 BRA `(.L_x_577) ;  /* 0x0000000400e80947 */ /* 0x000fea0003800000 */
[----:B------:R-:W-:Y:S01]  /*2d90*/  IMAD.IADD R9, R2, 0x1, -R11 ;  /* 0x0000000102097824 */ /* 0x000fe200078e0a0b */
[----:B------:R-:W-:Y:S04]  /*2da0*/  BSSY.RECONVERGENT B1, `(.L_x_577) ;  /* 0x0000078000017945 */ /* 0x000fe80003800200 */
[----:B------:R-:W-:-:S13]  /*2db0*/  ISETP.GE.AND P0, PT, R8, R9, PT ;  /* 0x000000090800720c */ /* 0x000fda0003f06270 */
[----:B------:R-:W-:Y:S05]  /*2dc0*/  @P0 BRA `(.L_x_579) ;  /* 0x0000000400d40947 */ /* 0x000fea0003800000 */
[----:B------:R-:W-:Y:S01]  /*2dd0*/  LOP3.LUT R3, RZ, R8, RZ, 0x33, !PT ;  /* 0x00000008ff037212 */ /* 0x000fe200078e33ff */
[----:B------:R-:W-:Y:S01]  /*2de0*/  BSSY.RECONVERGENT B2, `(.L_x_580) ;  /* 0x0000015000027945 */ /* 0x000fe20003800200 */
[----:B------:R-:W-:Y:S02]  /*2df0*/  IMAD.MOV.U32 R10, RZ, RZ, R8 ;  /* 0x000000ffff0a7224 */ /* 0x000fe400078e0008 */
[----:B------:R-:W-:-:S04]  /*2e00*/  IADD3 R2, PT, PT, -R11, R2, R3 ;  /* 0x000000020b027210 */ /* 0x000fc80007ffe103 */
[C---:B------:R-:W-:Y:S02]  /*2e10*/  LOP3.LUT R3, R2.reuse, 0x300, RZ, 0xc0, !PT ;  /* 0x0000030002037812 */ /* 0x040fe400078ec0ff */
[----:B------:R-:W-:Y:S02]  /*2e20*/  ISETP.GE.U32.AND P1, PT, R2, 0x300, PT ;  /* 0x000003000200780c */ /* 0x000fe40003f26070 */
[----:B------:R-:W-:-:S13]  /*2e30*/  ISETP.NE.AND P0, PT, R3, 0x300, PT ;  /* 0x000003000300780c */ /* 0x000fda0003f05270 */
[----:B------:R-:W-:Y:S05]  /*2e40*/  @!P0 BRA `(.L_x_581) ;  /* 0x0000000000388947 */ /* 0x000fea0003800000 */
[----:B------:R-:W0:Y:S01]  /*2e50*/  LDC.64 R4, c[0x0][0x380] ;  /* 0x0000e000ff047b82 */ /* 0x000e220000000a00 */
[----:B------:R-:W-:Y:S01]  /*2e60*/  LEA.HI R2, R2, 0x1, RZ, 0x18 ;  /* 0x0000000102027811 */ /* 0x000fe200078fc0ff */
[----:B------:R-:W-:Y:S02]  /*2e70*/  IMAD.IADD R7, R8, 0x1, R11 ;  /* 0x0000000108077824 */ /* 0x000fe400078e020b */
[----:B------:R-:W-:Y:S01]  /*2e80*/  IMAD.MOV.U32 R10, RZ, RZ, R8 ;  /* 0x000000ffff0a7224 */ /* 0x000fe200078e0008 */
[----:B------:R-:W-:-:S05]  /*2e90*/  LOP3.LUT R2, R2, 0x3, RZ, 0xc0, !PT ;  /* 0x0000000302027812 */ /* 0x000fca00078ec0ff */
[----:B------:R-:W-:-:S07]  /*2ea0*/  IMAD.MOV R6, RZ, RZ, -R2 ;  /* 0x000000ffff067224 */ /* 0x000fce00078e0a02 */
.L_x_582:
        /* <DEDUP_REMOVED lines=8> */
.L_x_581:
[----:B------:R-:W-:Y:S05]  /*2f30*/  BSYNC.RECONVERGENT B2 ;  /* 0x0000000000027941 */ /* 0x000fea0003800200 */
.L_x_580:
        /* <DEDUP_REMOVED lines=16> */
.L_x_585:
        /* <DEDUP_REMOVED lines=39> */
.L_x_584:
[----:B------:R-:W-:Y:S05]  /*32b0*/  BSYNC.RECONVERGENT B2 ;  /* 0x0000000000027941 */ /* 0x000fea0003800200 */
.L_x_583:
        /* <DEDUP_REMOVED lines=10> */
[----:B------:R-:W5:Y:S01]  /*3360*/  LDG.E.CONSTANT R16, desc[UR6][R2.64+0x1400] ;  /* 0x0014000602107981 */ /* 0x000f62000c1e9900 */
[----:B0-----:R-:W-:-:S04]  /*3370*/  IMAD.WIDE.U32 R4, R11, 0x4, R6 ;  /* 0x000000040b047825 */ /* 0x001fc800078e0006 */
[----:B------:R-:W-:Y:S02]  /*3380*/  IMAD.WIDE.U32 R6, R13, 0x4, R6 ;  /* 0x000000040d067825 */ /* 0x000fe400078e0006 */
[----:B------:R0:W2:Y:S04]  /*3390*/  LDG.E.CONSTANT R5, desc[UR6][R4.64] ;  /* 0x0000000604057981 */ /* 0x0000a8000c1e9900 */
[----:B------:R1:W3:Y:S04]  /*33a0*/  LDG.E.CONSTANT R13, desc[UR6][R2.64] ;  /* 0x00000006020d7981 */ /* 0x0002e8000c1e9900 */
[----:B------:R-:W4:Y:S01]  /*33b0*/  LDG.E.CONSTANT R7, desc[UR6][R6.64] ;  /* 0x0000000606077981 */ /* 0x000f22000c1e9900 */
[----:B0-----:R-:W-:Y:S01]  /*33c0*/  IADD3 R4, P1, PT, R2, 0x2000, RZ ;  /* 0x0000200002047810 */ /* 0x001fe20007f3e0ff */
[----:B------:R-:W-:Y:S01]  /*33d0*/  VIADD R10, R10, 0x800 ;  /* 0x000008000a0a7836 */ /* 0x000fe20000000000 */
[----:B------:R-:W-:Y:S01]  /*33e0*/  PLOP3.LUT P0, PT, PT, PT, PT, 0x8, 0x80 ;  /* 0x000000000080781c */ /* 0x000fe20003f0e170 */
[----:B------:R-:W-:-:S02]  /*33f0*/  VIADD R11, R11, 0x800 ;  /* 0x000008000b0b7836 */ /* 0x000fc40000000000 */
[----:B-1----:R-:W-:Y:S01]  /*3400*/  IMAD.MOV.U32 R2, RZ, RZ, R4 ;  /* 0x000000ffff027224 */ /* 0x002fe200078e0004 */
[----:B--2---:R-:W-:-:S04]  /*3410*/  VIMNMX3 R12, R0, R5, R12, !PT ;  /* 0x00000005000c720f */ /* 0x004fc8000780010c */
[----:B---3--:R-:W-:Y:S01]  /*3420*/  VIMNMX3 R12, R12, R13, R14, !PT ;  /* 0x0000000d0c0c720f */ /* 0x008fe2000780010e */
[----:B------:R-:W-:-:S03]  /*3430*/  IMAD.X R5, RZ, RZ, R3, P1 ;  /* 0x000000ffff057224 */ /* 0x000fc600008e0603 */
[----:B----4-:R-:W-:Y:S01]  /*3440*/  VIMNMX3 R12, R12, R7, R15, !PT ;  /* 0x000000070c0c720f */ /* 0x010fe2000780010f */
[----:B------:R-:W-:-:S03]  /*3450*/  IMAD.MOV.U32 R3, RZ, RZ, R5 ;  /* 0x000000ffff037224 */ /* 0x000fc600078e0005 */
[----:B-----5:R-:W-:-:S07]  /*3460*/  VIMNMX3 R0, R12, R17, R16, !PT ;  /* 0x000000110c00720f */ /* 0x020fce0007800110 */
.L_x_587:
[----:B------:R-:W-:Y:S05]  /*3470*/  BSYNC.RECONVERGENT B2 ;  /* 0x0000000000027941 */ /* 0x000fea0003800200 */
.L_x_586:
        /* <DEDUP_REMOVED lines=10> */
.L_x_579:
[----:B------:R-:W-:Y:S05]  /*3520*/  BSYNC.RECONVERGENT B1 ;  /* 0x0000000000017941 */ /* 0x000fea0003800200 */
.L_x_577:
[----:B------:R-:W0:Y:S01]  /*3530*/  S2R R6, SR_LANEID ;  /* 0x0000000000067919 */ /* 0x000e220000000000 */
[----:B------:R-:W-:-:S05]  /*3540*/  IMAD.MOV.U32 R5, RZ, RZ, R0 ;  /* 0x000000ffff057224 */ /* 0x000fca00078e0000 */
        /* <DEDUP_REMOVED lines=30> */
[----:B0-----:R-:W-:Y:S04]  /*3730*/  LDS R0, [UR4+0xc] ;  /* 0x00000c04ff007984 */ /* 0x001fe80008000800 */
[----:B------:R-:W0:Y:S04]  /*3740*/  LDS.128 R8, [UR4+0x10] ;  /* 0x00001004ff087984 */ /* 0x000e280008000c00 */
[----:B------:R-:W1:Y:S01]  /*3750*/  LDS.64 R2, [UR4+0x20] ;  /* 0x00002004ff027984 */ /* 0x000e620008000a00 */
[----:B0-----:R-:W-:-:S04]  /*3760*/  VIMNMX3 R0, R5, R0, R8, !PT ;  /* 0x000000000500720f */ /* 0x001fc80007800108 */
[----:B------:R-:W-:-:S04]  /*3770*/  VIMNMX3 R0, R0, R9, R10, !PT ;  /* 0x000000090000720f */ /* 0x000fc8000780010a */
[----:B-1----:R-:W-:-:S04]  /*3780*/  VIMNMX3 R0, R0, R11, R2, !PT ;  /* 0x0000000b0000720f */ /* 0x002fc80007800102 */
[----:B------:R-:W-:-:S07]  /*3790*/  VIMNMX R5, PT, PT, R0, R3, !PT ;  /* 0x0000000300057248 */ /* 0x000fce0007fe0100 */
.L_x_549:
[----:B------:R-:W-:Y:S05]  /*37a0*/  BSYNC.RECONVERGENT B0 ;  /* 0x0000000000007941 */ /* 0x000fea0003800200 */
.L_x_533:
[----:B------:R-:W-:Y:S05]  /*37b0*/  @P0 EXIT ;  /* 0x000000000000094d */ /* 0x000fea0003800000 */
[----:B0-23--:R-:W0:Y:S01]  /*37c0*/  LDC.64 R2, c[0x0][0x388] ;  /* 0x0000e200ff027b82 */ /* 0x00de220000000a00 */
[----:B------:R-:W1:Y:S02]  /*37d0*/  LDCU UR4, c[0x0][0x398] ;  /* 0x00007300ff0477ac */ /* 0x000e640008000800 */
[----:B-1--4-:R-:W-:-:S05]  /*37e0*/  VIMNMX R5, PT, PT, R5, UR4, !PT ;  /* 0x0000000405057c48 */ /* 0x012fca000ffe0100 */
[----:B0-----:R-:W-:Y:S01]  /*37f0*/  STG.E desc[UR6][R2.64], R5 ;  /* 0x0000000502007986 */ /* 0x001fe2000c101906 */
[----:B------:R-:W-:Y:S05]  /*3800*/  EXIT ;  /* 0x000000000000794d */ /* 0x000fea0003800000 */
.L_x_588:
        /* <DEDUP_REMOVED lines=15> */
.L_x_2730:


//--------------------- .text._ZN3cub18CUB_300001_SM_10006detail6reduce18DeviceReduceKernelINS2_10policy_hubIiyN4cuda3__47maximumIiEEE10Policy1000EN6thrust24THRUST_300001_SM_1000_NS10device_ptrIiEEyS8_iNS5_3std3__410__identityEEEvT0_PT3_T1_NS0_13GridEvenShareISL_EET2_T4_ --------------------------
	.section	.text._ZN3cub18CUB_300001_SM_10006detail6reduce18DeviceReduceKernelINS2_10policy_hubIiyN4cuda3__47maximumIiEEE10Policy1000EN6thrust24THRUST_300001_SM_1000_NS10device_ptrIiEEyS8_iNS5_3std3__410__identityEEEvT0_PT3_T1_NS0_13GridEvenShareISL_EET2_T4_,"ax",@progbits
	.align	128
        .global         _ZN3cub18CUB_300001_SM_10006detail6reduce18DeviceReduceKernelINS2_10policy_hubIiyN4cuda3__47maximumIiEEE10Policy1000EN6thrust24THRUST_300001_SM_1000_NS10device_ptrIiEEyS8_iNS5_3std3__410__identityEEEvT0_PT3_T1_NS0_13GridEvenShareISL_EET2_T4_
        .type           _ZN3cub18CUB_300001_SM_10006detail6reduce18DeviceReduceKernelINS2_10policy_hubIiyN4cuda3__47maximumIiEEE10Policy1000EN6thrust24THRUST_300001_SM_1000_NS10device_ptrIiEEyS8_iNS5_3std3__410__identityEEEvT0_PT3_T1_NS0_13GridEvenShareISL_EET2_T4_,@function
        .size           _ZN3cub18CUB_300001_SM_10006detail6reduce18DeviceReduceKernelINS2_10policy_hubIiyN4cuda3__47maximumIiEEE10Policy1000EN6thrust24THRUST_300001_SM_1000_NS10device_ptrIiEEyS8_iNS5_3std3__410__identityEEEvT0_PT3_T1_NS0_13GridEvenShareISL_EET2_T4_,(.L_x_2731 - _ZN3cub18CUB_300001_SM_10006detail6reduce18DeviceReduceKernelINS2_10policy_hubIiyN4cuda3__47maximumIiEEE10Policy1000EN6thrust24THRUST_300001_SM_1000_NS10device_ptrIiEEyS8_iNS5_3std3__410__identityEEEvT0_PT3_T1_NS0_13GridEvenShareISL_EET2_T4_)
        .other          _ZN3cub18CUB_300001_SM_10006detail6reduce18DeviceReduceKernelINS2_10policy_hubIiyN4cuda3__47maximumIiEEE10Policy1000EN6thrust24THRUST_300001_SM_1000_NS10device_ptrIiEEyS8_iNS5_3std3__410__identityEEEvT0_PT3_T1_NS0_13GridEvenShareISL_EET2_T4_,@"STO_CUDA_ENTRY STV_DEFAULT"
_ZN3cub18CUB_300001_SM_10006detail6reduce18DeviceReduceKernelINS2_10policy_hubIiyN4cuda3__47maximumIiEEE10Policy1000EN6thrust24THRUST_300001_SM_1000_NS10device_ptrIiEEyS8_iNS5_3std3__410__identityEEEvT0_PT3_T1_NS0_13GridEvenShareISL_EET2_T4_:
.text._ZN3cub18CUB_300001_SM_10006detail6reduce18DeviceReduceKernelINS2_10policy_hubIiyN4cuda3__47maximumIiEEE10Policy1000EN6thrust24THRUST_300001_SM_1000_NS10device_ptrIiEEyS8_iNS5_3std3__410__identityEEEvT0_PT3_T1_NS0_13GridEvenShareISL_EET2_T4_:
[----:B------:R-:W-:Y:S08]  /*0000*/  LDC R1, c[0x0][0x37c] ;  /* 0x0000df00ff017b82 */ /* 0x000ff00000000800 */
[----:B------:R-:W0:Y:S01]  /*0010*/  S2UR UR16, SR_CTAID.X ;  /* 0x00000000001079c3 */ /* 0x000e220000002500 */
[----:B------:R-:W1:Y:S01]  /*0020*/  LDCU.64 UR8, c[0x0][0x3b8] ;  /* 0x00007700ff0877ac */ /* 0x000e620008000a00 */
[----:B------:R-:W-:Y:S01]  /*0030*/  BSSY.RECONVERGENT B0, `(.L_x_589) ;  /* 0x00001f8000007945 */ /* 0x000fe20003800200 */
[----:B------:R-:W2:Y:S01]  /*0040*/  LDCU UR5, c[0x0][0x3c0] ;  /* 0x00007800ff0577ac */ /* 0x000ea20008000800 */
[----:B------:R-:W3:Y:S01]  /*0050*/  LDCU.64 UR14, c[0x0][0x358] ;  /* 0x00006b00ff0e77ac */ /* 0x000ee20008000a00 */
[----:B-1----:R-:W-:-:S02]  /*0060*/  IMAD.U32 R2, RZ, RZ, UR8 ;  /* 0x00000008ff027e24 */ /* 0x002fc4000f8e00ff */
[----:B------:R-:W-:Y:S01]  /*0070*/  IMAD.U32 R3, RZ, RZ, UR9 ;  /* 0x00000009ff037e24 */ /* 0x000fe2000f8e00ff */
[----:B--2---:R-:W-:Y:S02]  /*0080*/  USHF.L.U32 UR5, UR5, 0xc, URZ ;  /* 0x0000000c05057899 */ /* 0x004fe400080006ff */
[----:B0-----:R-:W-:Y:S02]  /*0090*/  USHF.L.U32 UR7, UR16, 0xc, URZ ;  /* 0x0000000c10077899 */ /* 0x001fe400080006ff */
[----:B------:R-:W-:-:S04]  /*00a0*/  USHF.R.S32.HI UR4, URZ, 0x1f, UR5 ;  /* 0x0000001fff047899 */ /* 0x000fc80008011405 */
[----:B------:R-:W-:-:S04]  /*00b0*/  IADD3 R23, P1, PT, R2, -UR7, RZ ;  /* 0x8000000702177c10 */ /* 0x000fc8000ff3e0ff */
[----:B------:R-:W-:Y:S02]  /*00c0*/  ISETP.GT.U32.AND P0, PT, R23, 0xfff, PT ;  /* 0x00000fff1700780c */ /* 0x000fe40003f04070 */
[----:B------:R-:W-:-:S04]  /*00d0*/  IADD3.X R22, PT, PT, R3, -0x1, RZ, P1, !PT ;  /* 0xffffffff03167810 */ /* 0x000fc80000ffe4ff */
[----:B------:R-:W-:-:S13]  /*00e0*/  ISETP.GT.U32.AND.EX P0, PT, R22, RZ, PT, P0 ;  /* 0x000000ff1600720c */ /* 0x000fda0003f04100 */
[----:B---3--:R-:W-:Y:S05]  /*00f0*/  @P0 BRA `(.L_x_590) ;  /* 0x0000000c00840947 */ /* 0x008fea0003800000 */
[----:B------:R-:W0:Y:S01]  /*0100*/  S2R R0, SR_TID.X ;  /* 0x0000000000007919 */ /* 0x000e220000002100 */
[----:B------:R-:W-:Y:S01]  /*0110*/  VIADD R3, R2, -UR7 ;  /* 0x8000000702037c36 */ /* 0x000fe20008000000 */
[----:B------:R-:W-:Y:S01]  /*0120*/  BSSY.RECONVERGENT B1, `(.L_x_591) ;  /* 0x000000a000017945 */ /* 0x000fe20003800200 */
[----:B------:R-:W-:-:S03]  /*0130*/  IMAD.MOV.U32 R4, RZ, RZ, RZ ;  /* 0x000000ffff047224 */ /* 0x000fc600078e00ff */
[----:B0-----:R-:W-:Y:S01]  /*0140*/  ISETP.GE.AND P0, PT, R0, R3, PT ;  /* 0x000000030000720c */ /* 0x001fe20003f06270 */
[----:B------:R-:W-:-:S12]  /*0150*/  IMAD.MOV.U32 R6, RZ, RZ, R0 ;  /* 0x000000ffff067224 */ /* 0x000fd800078e0000 */
[----:B------:R-:W-:Y:S05]  /*0160*/  @P0 BRA `(.L_x_592) ;  /* 0x0000000000140947 */ /* 0x000fea0003800000 */
[----:B------:R-:W0:Y:S01]  /*0170*/  LDC.64 R4, c[0x0][0x380] ;  /* 0x0000e000ff047b82 */ /* 0x000e220000000a00 */
[----:B------:R-:W-:-:S04]  /*0180*/  VIADD R7, R0, UR7 ;  /* 0x0000000700077c36 */ /* 0x000fc80008000000 */
[----:B0-----:R-:W-:-:S06]  /*0190*/  IMAD.WIDE.U32 R4, R7, 0x4, R4 ;  /* 0x0000000407047825 */ /* 0x001fcc00078e0004 */
[----:B------:R0:W5:Y:S01]  /*01a0*/  LDG.E R4, desc[UR14][R4.64] ;  /* 0x0000000e04047981 */ /* 0x000162000c1e1900 */
[----:B------:R-:W-:-:S07]  /*01b0*/  VIADD R6, R0, 0x100 ;  /* 0x0000010000067836 */ /* 0x000fce0000000000 */
.L_x_592:
[----:B------:R-:W-:Y:S05]  /*01c0*/  BSYNC.RECONVERGENT B1 ;  /* 0x0000000000017941 */ /* 0x000fea0003800200 */
.L_x_591:
[----:B------:R-:W-:Y:S01]  /*01d0*/  ISETP.GE.AND P0, PT, R6, R3, PT ;  /* 0x000000030600720c */ /* 0x000fe20003f06270 */
[----:B------:R-:W-:-:S12]  /*01e0*/  BSSY.RECONVERGENT B1, `(.L_x_593) ;  /* 0x000006c000017945 */ /* 0x000fd80003800200 */
[----:B------:R-:W-:Y:S05]  /*01f0*/  @P0 BRA `(.L_x_594) ;  /* 0x0000000400a80947 */ /* 0x000fea0003800000 */
[----:B0-----:R-:W-:Y:S01]  /*0200*/  LOP3.LUT R5, RZ, R6, RZ, 0x33, !PT ;  /* 0x00000006ff057212 */ /* 0x001fe200078e33ff */
[----:B------:R-:W-:Y:S03]  /*0210*/  BSSY.RECONVERGENT B2, `(.L_x_595) ;  /* 0x0000030000027945 */ /* 0x000fe60003800200 */
[----:B------:R-:W-:-:S04]  /*0220*/  IADD3 R5, PT, PT, R2, -UR7, R5 ;  /* 0x8000000702057c10 */ /* 0x000fc8000fffe005 */
[C---:B------:R-:W-:Y:S02]  /*0230*/  ISETP.GE.U32.AND P1, PT, R5.reuse, 0xf00, PT ;  /* 0x00000f000500780c */ /* 0x040fe40003f26070 */
[----:B------:R-:W-:-:S04]  /*0240*/  LEA.HI R2, R5, 0x1, RZ, 0x18 ;  /* 0x0000000105027811 */ /* 0x000fc800078fc0ff */
[----:B------:R-:W-:-:S04]  /*0250*/  LOP3.LUT R21, R2, 0xf, RZ, 0xc0, !PT ;  /* 0x0000000f02157812 */ /* 0x000fc800078ec0ff */
[----:B------:R-:W-:-:S03]  /*0260*/  ISETP.NE.AND P0, PT, R21, RZ, PT ;  /* 0x000000ff1500720c */ /* 0x000fc60003f05270 */
[----:B------:R-:W-:Y:S10]  /*0270*/  @!P1 BRA `(.L_x_596) ;  /* 0x0000000000a49947 */ /* 0x000ff40003800000 */
[----:B------:R-:W0:Y:S01]  /*0280*/  LDCU.64 UR8, c[0x0][0x380] ;  /* 0x00007000ff0877ac */ /* 0x000e220008000a00 */
[----:B------:R-:W-:Y:S01]  /*0290*/  IMAD.WIDE.U32 R8, R6, 0x4, RZ ;  /* 0x0000000406087825 */ /* 0x000fe200078e00ff */
[----:B------:R-:W-:Y:S01]  /*02a0*/  LOP3.LUT R5, R2, 0x1fffff0, RZ, 0xc0, !PT ;  /* 0x01fffff002057812 */ /* 0x000fe200078ec0ff */
[----:B------:R-:W-:-:S04]  /*02b0*/  UIMAD.WIDE.U32 UR4, UR16, 0x4000, URZ ;  /* 0x00004000100478a5 */ /* 0x000fc8000f8e00ff */
[----:B------:R-:W-:Y:S02]  /*02c0*/  IMAD.MOV R5, RZ, RZ, -R5 ;  /* 0x000000ffff057224 */ /* 0x000fe400078e0a05 */
[----:B------:R-:W-:Y:S02]  /*02d0*/  LOP3.LUT R14, R8, UR4, RZ, 0xfc, !PT ;  /* 0x00000004080e7c12 */ /* 0x000fe4000f8efcff */
[----:B------:R-:W-:Y:S02]  /*02e0*/  LOP3.LUT R9, R9, UR5, RZ, 0xfc, !PT ;  /* 0x0000000509097c12 */ /* 0x000fe4000f8efcff */
[----:B0-----:R-:W-:-:S04]  /*02f0*/  IADD3 R14, P1, PT, R14, UR8, RZ ;  /* 0x000000080e0e7c10 */ /* 0x001fc8000ff3e0ff */
[----:B------:R-:W-:-:S04]  /*0300*/  IADD3 R14, P2, PT, R14, 0x2000, RZ ;  /* 0x000020000e0e7810 */ /* 0x000fc80007f5e0ff */
[----:B------:R-:W-:-:S09]  /*0310*/  IADD3.X R9, PT, PT, RZ, UR9, R9, P2, P1 ;  /* 0x00000009ff097c10 */ /* 0x000fd200097e2409 */
.L_x_597:
[----:B------:R-:W-:-:S05]  /*0320*/  IMAD.MOV.U32 R8, RZ, RZ, R14 ;  /* 0x000000ffff087224 */ /* 0x000fca00078e000e */
[----:B------:R-:W2:Y:S04]  /*0330*/  LDG.E R15, desc[UR14][R8.64+-0x2000] ;  /* 0xffe0000e080f7981 */ /* 0x000ea8000c1e1900 */
[----:B------:R-:W2:Y:S04]  /*0340*/  LDG.E R16, desc[UR14][R8.64+-0x1c00] ;  /* 0xffe4000e08107981 */ /* 0x000ea8000c1e1900 */
[----:B------:R-:W3:Y:S04]  /*0350*/  LDG.E R18, desc[UR14][R8.64+-0x1800] ;  /* 0xffe8000e08127981 */ /* 0x000ee8000c1e1900 */
        /* <DEDUP_REMOVED lines=12> */
[----:B------:R0:W4:Y:S01]  /*0420*/  LDG.E R7, desc[UR14][R8.64+0x1c00] ;  /* 0x001c000e08077981 */ /* 0x000122000c1e1900 */
[----:B------:R-:W-:-:S02]  /*0430*/  VIADD R5, R5, 0x10 ;  /* 0x0000001005057836 */ /* 0x000fc40000000000 */
[----:B------:R-:W-:-:S03]  /*0440*/  VIADD R6, R6, 0x1000 ;  /* 0x0000100006067836 */ /* 0x000fc60000000000 */
[----:B------:R-:W-:Y:S02]  /*0450*/  ISETP.NE.AND P1, PT, R5, RZ, PT ;  /* 0x000000ff0500720c */ /* 0x000fe40003f25270 */
[----:B--2--5:R-:W-:-:S04]  /*0460*/  VIMNMX3 R15, R4, R15, R16, !PT ;  /* 0x0000000f040f720f */ /* 0x024fc80007800110 */
[----:B---3--:R-:W-:-:S04]  /*0470*/  VIMNMX3 R15, R15, R18, R17, !PT ;  /* 0x000000120f0f720f */ /* 0x008fc80007800111 */
[----:B----4-:R-:W-:-:S04]  /*0480*/  VIMNMX3 R15, R15, R20, R19, !PT ;  /* 0x000000140f0f720f */ /* 0x010fc80007800113 */
[----:B------:R-:W-:-:S04]  /*0490*/  VIMNMX3 R15, R15, R22, R23, !PT ;  /* 0x000000160f0f720f */ /* 0x000fc80007800117 */
[----:B------:R-:W-:-:S04]  /*04a0*/  VIMNMX3 R15, R15, R24, R25, !PT ;  /* 0x000000180f0f720f */ /* 0x000fc80007800119 */
[----:B------:R-:W-:Y:S02]  /*04b0*/  VIMNMX3 R11, R15, R14, R11, !PT ;  /* 0x0000000e0f0b720f */ /* 0x000fe4000780010b */
[----:B------:R-:W-:-:S05]  /*04c0*/  IADD3 R14, P2, PT, R8, 0x4000, RZ ;  /* 0x00004000080e7810 */ /* 0x000fca0007f5e0ff */
[----:B0-----:R-:W-:Y:S01]  /*04d0*/  IMAD.X R9, RZ, RZ, R9, P2 ;  /* 0x000000ffff097224 */ /* 0x001fe200010e0609 */
[----:B------:R-:W-:-:S04]  /*04e0*/  VIMNMX3 R10, R11, R13, R10, !PT ;  /* 0x0000000d0b0a720f */ /* 0x000fc8000780010a */
[----:B------:R-:W-:Y:S01]  /*04f0*/  VIMNMX3 R4, R10, R12, R7, !PT ;  /* 0x0000000c0a04720f */ /* 0x000fe20007800107 */
[----:B------:R-:W-:Y:S06]  /*0500*/  @P1 BRA `(.L_x_597) ;  /* 0xfffffffc00841947 */ /* 0x000fec000383ffff */
.L_x_596:
[----:B------:R-:W-:Y:S05]  /*0510*/  BSYNC.RECONVERGENT B2 ;  /* 0x0000000000027941 */ /* 0x000fea0003800200 */
.L_x_595:
[----:B------:R-:W-:Y:S05]  /*0520*/  @!P0 BRA `(.L_x_594) ;  /* 0x0000000000dc8947 */ /* 0x000fea0003800000 */
[----:B------:R-:W-:Y:S01]  /*0530*/  ISETP.GE.U32.AND P0, PT, R21, 0x8, PT ;  /* 0x000000081500780c */ /* 0x000fe20003f06070 */
[----:B------:R-:W-:Y:S01]  /*0540*/  BSSY.RECONVERGENT B2, `(.L_x_598) ;  /* 0x0000016000027945 */ /* 0x000fe20003800200 */
[----:B------:R-:W-:-:S04]  /*0550*/  LOP3.LUT R16, R2, 0x7, RZ, 0xc0, !PT ;  /* 0x0000000702107812 */ /* 0x000fc800078ec0ff */
[----:B------:R-:W-:-:S07]  /*0560*/  ISETP.NE.AND P1, PT, R16, RZ, PT ;  /* 0x000000ff1000720c */ /* 0x000fce0003f25270 */
[----:B------:R-:W-:Y:S06]  /*0570*/  @!P0 BRA `(.L_x_599) ;  /* 0x0000000000488947 */ /* 0x000fec0003800000 */
[----:B------:R-:W0:Y:S01]  /*0580*/  LDCU.64 UR4, c[0x0][0x380] ;  /* 0x00007000ff0477ac */ /* 0x000e220008000a00 */
[----:B------:R-:W-:-:S04]  /*0590*/  IADD3 R5, P0, PT, R6, UR7, RZ ;  /* 0x0000000706057c10 */ /* 0x000fc8000ff1e0ff */
[----:B------:R-:W-:Y:S02]  /*05a0*/  LEA.HI.X.SX32 R10, R6, RZ, 0x1, P0 ;  /* 0x000000ff060a7211 */ /* 0x000fe400000f0eff */
[----:B0-----:R-:W-:-:S04]  /*05b0*/  LEA R8, P0, R5, UR4, 0x2 ;  /* 0x0000000405087c11 */ /* 0x001fc8000f8010ff */
[----:B------:R-:W-:-:S05]  /*05c0*/  LEA.HI.X R9, R5, UR5, R10, 0x2, P0 ;  /* 0x0000000505097c11 */ /* 0x000fca00080f140a */
[----:B------:R-:W2:Y:S04]  /*05d0*/  LDG.E R5, desc[UR14][R8.64] ;  /* 0x0000000e08057981 */ /* 0x000ea8000c1e1900 */
[----:B------:R-:W2:Y:S04]  /*05e0*/  LDG.E R7, desc[UR14][R8.64+0x400] ;  /* 0x0004000e08077981 */ /* 0x000ea8000c1e1900 */
[----:B------:R-:W3:Y:S04]  /*05f0*/  LDG.E R10, desc[UR14][R8.64+0x800] ;  /* 0x0008000e080a7981 */ /* 0x000ee8000c1e1900 */
[----:B------:R-:W3:Y:S04]  /*0600*/  LDG.E R11, desc[UR14][R8.64+0xc00] ;  /* 0x000c000e080b7981 */ /* 0x000ee8000c1e1900 */
[----:B------:R-:W4:Y:S04]  /*0610*/  LDG.E R12, desc[UR14][R8.64+0x1000] ;  /* 0x0010000e080c7981 */ /* 0x000f28000c1e1900 */
[----:B------:R-:W4:Y:S04]  /*0620*/  LDG.E R13, desc[UR14][R8.64+0x1400] ;  /* 0x0014000e080d7981 */ /* 0x000f28000c1e1900 */
[----:B------:R-:W4:Y:S04]  /*0630*/  LDG.E R14, desc[UR14][R8.64+0x1800] ;  /* 0x0018000e080e7981 */ /* 0x000f28000c1e1900 */
[----:B------:R-:W4:Y:S01]  /*0640*/  LDG.E R15, desc[UR14][R8.64+0x1c00] ;  /* 0x001c000e080f7981 */ /* 0x000f22000c1e1900 */
[----:B------:R-:W-:Y:S01]  /*0650*/  VIADD R6, R6, 0x800 ;  /* 0x0000080006067836 */ /* 0x000fe20000000000 */
[----:B--2--5:R-:W-:-:S04]  /*0660*/  VIMNMX3 R5, R4, R5, R7, !PT ;  /* 0x000000050405720f */ /* 0x024fc80007800107 */
[----:B---3--:R-:W-:-:S04]  /*0670*/  VIMNMX3 R5, R5, R10, R11, !PT ;  /* 0x0000000a0505720f */ /* 0x008fc8000780010b */
[----:B----4-:R-:W-:-:S04]  /*0680*/  VIMNMX3 R5, R5, R12, R13, !PT ;  /* 0x0000000c0505720f */ /* 0x010fc8000780010d */
[----:B------:R-:W-:-:S07]  /*0690*/  VIMNMX3 R4, R5, R14, R15, !PT ;  /* 0x0000000e0504720f */ /* 0x000fce000780010f */
.L_x_599:
[----:B------:R-:W-:Y:S05]  /*06a0*/  BSYNC.RECONVERGENT B2 ;  /* 0x0000000000027941 */ /* 0x000fea0003800200 */
.L_x_598:
        /* <DEDUP_REMOVED lines=14> */
[----:B------:R-:W3:Y:S01]  /*0790*/  LDG.E R10, desc[UR14][R8.64+0xc00] ;  /* 0x000c000e080a7981 */ /* 0x000ee2000c1e1900 */
[----:B------:R-:W-:Y:S01]  /*07a0*/  VIADD R6, R6, 0x400 ;  /* 0x0000040006067836 */ /* 0x000fe20000000000 */
[----:B--2--5:R-:W-:-:S04]  /*07b0*/  VIMNMX3 R4, R4, R5, R7, !PT ;  /* 0x000000050404720f */ /* 0x024fc80007800107 */
[----:B---3--:R-:W-:-:S07]  /*07c0*/  VIMNMX3 R4, R4, R11, R10, !PT ;  /* 0x0000000b0404720f */ /* 0x008fce000780010a */
.L_x_601:
[----:B------:R-:W-:Y:S05]  /*07d0*/  BSYNC.RECONVERGENT B2 ;  /* 0x0000000000027941 */ /* 0x000fea0003800200 */
.L_x_600:
[----:B------:R-:W-:Y:S05]  /*07e0*/  @!P1 BRA `(.L_x_594) ;  /* 0x00000000002c9947 */ /* 0x000fea0003800000 */
[----:B------:R-:W0:Y:S01]  /*07f0*/  LDC.64 R8, c[0x0][0x380] ;  /* 0x0000e000ff087b82 */ /* 0x000e220000000a00 */
[----:B------:R-:W-:Y:S02]  /*0800*/  IMAD.U32 R5, RZ, RZ, UR16 ;  /* 0x00000010ff057e24 */ /* 0x000fe4000f8e00ff */
[----:B------:R-:W-:Y:S02]  /*0810*/  IMAD.MOV R2, RZ, RZ, -R2 ;  /* 0x000000ffff027224 */ /* 0x000fe400078e0a02 */
[----:B0-----:R-:W-:-:S07]  /*0820*/  IMAD.WIDE.U32 R8, R5, 0x4000, R8 ;  /* 0x0000400005087825 */ /* 0x001fce00078e0008 */
.L_x_602:
[----:B------:R-:W-:-:S06]  /*0830*/  IMAD.WIDE R10, R6, 0x4, R8 ;  /* 0x00000004060a7825 */ /* 0x000fcc00078e0208 */
[----:B------:R-:W2:Y:S01]  /*0840*/  LDG.E R11, desc[UR14][R10.64] ;  /* 0x0000000e0a0b7981 */ /* 0x000ea2000c1e1900 */
[----:B------:R-:W-:Y:S02]  /*0850*/  VIADD R2, R2, 0x1 ;  /* 0x0000000102027836 */ /* 0x000fe40000000000 */
[----:B------:R-:W-:-:S03]  /*0860*/  VIADD R6, R6, 0x100 ;  /* 0x0000010006067836 */ /* 0x000fc60000000000 */
[----:B------:R-:W-:Y:S02]  /*0870*/  ISETP.NE.AND P0, PT, R2, RZ, PT ;  /* 0x000000ff0200720c */ /* 0x000fe40003f05270 */
[----:B--2--5:R-:W-:-:S11]  /*0880*/  VIMNMX R4, PT, PT, R11, R4, !PT ;  /* 0x000000040b047248 */ /* 0x024fd60007fe0100 */
[----:B------:R-:W-:Y:S05]  /*0890*/  @P0 BRA `(.L_x_602) ;  /* 0xfffffffc00e40947 */ /* 0x000fea000383ffff */
.L_x_594:
[----:B------:R-:W-:Y:S05]  /*08a0*/  BSYNC.RECONVERGENT B1 ;  /* 0x0000000000017941 */ /* 0x000fea0003800200 */
.L_x_593:
        /* <DEDUP_REMOVED lines=10> */
[----:B------:R-:W1:Y:S06]  /*0950*/  SHFL.DOWN PT, R3, R2, 0x2, 0x1f ;  /* 0x08401f0002037f89 */ /* 0x000e6c00000e0000 */
[----:B------:R-:W2:Y:S01]  /*0960*/  @!P1 S2R R6, SR_CgaCtaId ;  /* 0x0000000000069919 */ /* 0x000ea20000008800 */
[----:B0-----:R-:W-:Y:S02]  /*0970*/  @!P1 MOV R5, 0x400 ;  /* 0x0000040000059802 */ /* 0x001fe40000000f00 */
[----:B------:R-:W-:-:S04]  /*0980*/  @!P1 SHF.R.U32.HI R4, RZ, 0x3, R0 ;  /* 0x00000003ff049819 */ /* 0x000fc80000011600 */
[----:B------:R-:W-:Y:S02]  /*0990*/  @!P1 LOP3.LUT R4, R4, 0x7c, RZ, 0xc0, !PT ;  /* 0x0000007c04049812 */ /* 0x000fe400078ec0ff */
[----:B-1----:R-:W-:Y:S02]  /*09a0*/  @!P0 VIMNMX R2, PT, PT, R2, R3, !PT ;  /* 0x0000000302028248 */ /* 0x002fe40007fe0100 */
[----:B------:R-:W-:-:S03]  /*09b0*/  ISETP.GT.AND P0, PT, R8, 0x1b, PT ;  /* 0x0000001b0800780c */ /* 0x000fc60003f04270 */
[----:B------:R-:W0:Y:S01]  /*09c0*/  SHFL.DOWN PT, R3, R2, 0x4, 0x1f ;  /* 0x08801f0002037f89 */ /* 0x000e2200000e0000 */
[----:B--2---:R-:W-:-:S05]  /*09d0*/  @!P1 LEA R5, R6, R5, 0x18 ;  /* 0x0000000506059211 */ /* 0x004fca00078ec0ff */
        /* <DEDUP_REMOVED lines=24> */
.L_x_603:
[----:B------:R-:W1:Y:S01]  /*0b60*/  S2R R9, SR_LANEID ;  /* 0x0000000000097919 */ /* 0x000e620000000000 */
[----:B------:R-:W-:-:S05]  /*0b70*/  LOP3.LUT R2, R0, 0x3e0, RZ, 0xc0, !PT ;  /* 0x000003e000027812 */ /* 0x000fca00078ec0ff */
[----:B------:R-:W-:Y:S01]  /*0b80*/  VIADD R4, R2, 0x20 ;  /* 0x0000002002047836 */ /* 0x000fe20000000000 */
[----:B------:R-:W-:-:S04]  /*0b90*/  LOP3.LUT R2, RZ, R2, RZ, 0x33, !PT ;  /* 0x00000002ff027212 */ /* 0x000fc800078e33ff */
[----:B------:R-:W-:Y:S01]  /*0ba0*/  ISETP.GT.AND P0, PT, R4, R3, PT ;  /* 0x000000030400720c */ /* 0x000fe20003f04270 */
[----:B------:R-:W-:-:S05]  /*0bb0*/  IMAD.IADD R2, R3, 0x1, R2 ;  /* 0x0000000103027824 */ /* 0x000fca00078e0202 */
[----:B------:R-:W-:-:S05]  /*0bc0*/  SEL R2, R2, 0x1f, P0 ;  /* 0x0000001f02027807 */ /* 0x000fca0000000000 */
[----:B------:R-:W2:Y:S01]  /*0bd0*/  SHFL.DOWN PT, R4, R7, 0x1, R2 ;  /* 0x0820000007047989 */ /* 0x000ea200000e0002 */
[C---:B-1----:R-:W-:Y:S01]  /*0be0*/  ISETP.GE.AND P0, PT, R9.reuse, R2, PT ;  /* 0x000000020900720c */ /* 0x042fe20003f06270 */
[C---:B0-----:R-:W-:Y:S01]  /*0bf0*/  VIADD R5, R9.reuse, 0x2 ;  /* 0x0000000209057836 */ /* 0x041fe20000000000 */
[----:B------:R-:W-:-:S11]  /*0c00*/  ISETP.NE.AND P1, PT, R9, RZ, PT ;  /* 0x000000ff0900720c */ /* 0x000fd60003f25270 */
[----:B--2---:R-:W-:Y:S02]  /*0c10*/  @!P0 VIMNMX R7, PT, PT, R4, R7, !PT ;  /* 0x0000000704078248 */ /* 0x004fe40007fe0100 */
[----:B------:R-:W0:Y:S01]  /*0c20*/  @!P1 S2R R11, SR_CgaCtaId ;  /* 0x00000000000b9919 */ /* 0x000e220000008800 */
[----:B------:R-:W-:Y:S01]  /*0c30*/  ISETP.GT.AND P0, PT, R5, R2, PT ;  /* 0x000000020500720c */ /* 0x000fe20003f04270 */
[----:B------:R-:W-:Y:S01]  /*0c40*/  VIADD R5, R9, 0x4 ;  /* 0x0000000409057836 */ /* 0x000fe20000000000 */
[----:B------:R-:W-:Y:S01]  /*0c50*/  @!P1 MOV R6, 0x400 ;  /* 0x0000040000069802 */ /* 0x000fe20000000f00 */
[----:B------:R-:W1:Y:S10]  /*0c60*/  SHFL.DOWN PT, R4, R7, 0x2, R2 ;  /* 0x0840000007047989 */ /* 0x000e7400000e0002 */
        /* <DEDUP_REMOVED lines=28> */
[----:B------:R-:W0:Y:S04]  /*0e30*/  LDS R0, [UR4+0xc] ;  /* 0x00000c04ff007984 */ /* 0x000e280008000800 */
[----:B------:R-:W2:Y:S04]  /*0e40*/  LDS.128 R8, [UR4+0x10] ;  /* 0x00001004ff087984 */ /* 0x000ea80008000c00 */
[----:B-1----:R-:W1:Y:S01]  /*0e50*/  LDS.64 R6, [UR4+0x20] ;  /* 0x00002004ff067984 */ /* 0x002e620008000a00 */
[----:B0-----:R-:W-:Y:S02]  /*0e60*/  @P2 VIMNMX R5, PT, PT, R5, R0, !PT ;  /* 0x0000000005052248 */ /* 0x001fe40007fe0100 */
[----:B------:R-:W-:-:S02]  /*0e70*/  ISETP.GT.AND P2, PT, R3, 0xa0, PT ;  /* 0x000000a00300780c */ /* 0x000fc40003f44270 */
[----:B--2---:R-:W-:Y:S02]  /*0e80*/  @P4 VIMNMX R5, PT, PT, R5, R8, !PT ;  /* 0x0000000805054248 */ /* 0x004fe40007fe0100 */
[----:B------:R-:W-:Y:S02]  /*0e90*/  ISETP.GT.AND P4, PT, R3, 0xc0, PT ;  /* 0x000000c00300780c */ /* 0x000fe40003f84270 */
[----:B------:R-:W-:Y:S02]  /*0ea0*/  @P3 VIMNMX R5, PT, PT, R5, R9, !PT ;  /* 0x0000000905053248 */ /* 0x000fe40007fe0100 */
[----:B------:R-:W-:Y:S02]  /*0eb0*/  ISETP.GT.AND P3, PT, R3, 0xe0, PT ;  /* 0x000000e00300780c */ /* 0x000fe40003f64270 */
[----:B------:R-:W-:-:S04]  /*0ec0*/  @P1 VIMNMX R5, PT, PT, R5, R10, !PT ;  /* 0x0000000a05051248 */ /* 0x000fc80007fe0100 */
[----:B------:R-:W-:-:S04]  /*0ed0*/  @P2 VIMNMX R5, PT, PT, R5, R11, !PT ;  /* 0x0000000b05052248 */ /* 0x000fc80007fe0100 */
[----:B-1----:R-:W-:-:S04]  /*0ee0*/  @P4 VIMNMX R5, PT, PT, R5, R6, !PT ;  /* 0x0000000605054248 */ /* 0x002fc80007fe0100 */
[----:B------:R-:W-:Y:S01]  /*0ef0*/  @P3 VIMNMX R5, PT, PT, R5, R7, !PT ;  /* 0x0000000705053248 */ /* 0x000fe20007fe0100 */
[----:B------:R-:W-:Y:S06]  /*0f00*/  BRA `(.L_x_604) ;  /* 0x0000001000287947 */ /* 0x000fec0003800000 */
.L_x_590:
[----:B------:R-:W0:Y:S01]  /*0f10*/  S2R R0, SR_TID.X ;  /* 0x0000000000007919 */ /* 0x000e220000002100 */
[----:B------:R-:W1:Y:S01]  /*0f20*/  LDC.64 R4, c[0x0][0x380] ;  /* 0x0000e000ff047b82 */ /* 0x000e620000000a00 */
[----:B0-----:R-:W-:-:S04]  /*0f30*/  VIADD R7, R0, UR7 ;  /* 0x0000000700077c36 */ /* 0x001fc80008000000 */
[----:B-1----:R-:W-:-:S05]  /*0f40*/  IMAD.WIDE.U32 R4, R7, 0x4, R4 ;  /* 0x0000000407047825 */ /* 0x002fca00078e0004 */
[----:B------:R-:W2:Y:S04]  /*0f50*/  LDG.E R6, desc[UR14][R4.64] ;  /* 0x0000000e04067981 */ /* 0x000ea8000c1e1900 */
[----:B------:R-:W2:Y:S04]  /*0f60*/  LDG.E R7, desc[UR14][R4.64+0x400] ;  /* 0x0004000e04077981 */ /* 0x000ea8000c1e1900 */
[----:B------:R-:W2:Y:S04]  /*0f70*/  LDG.E R8, desc[UR14][R4.64+0x800] ;  /* 0x0008000e04087981 */ /* 0x000ea8000c1e1900 */
[----:B------:R-:W3:Y:S04]  /*0f80*/  LDG.E R9, desc[UR14][R4.64+0xc00] ;  /* 0x000c000e04097981 */ /* 0x000ee8000c1e1900 */
[----:B------:R-:W3:Y:S04]  /*0f90*/  LDG.E R10, desc[UR14][R4.64+0x1000] ;  /* 0x0010000e040a7981 */ /* 0x000ee8000c1e1900 */
[----:B------:R-:W3:Y:S04]  /*0fa0*/  LDG.E R11, desc[UR14][R4.64+0x1400] ;  /* 0x0014000e040b7981 */ /* 0x000ee8000c1e1900 */
[----:B------:R-:W4:Y:S04]  /*0fb0*/  LDG.E R12, desc[UR14][R4.64+0x1800] ;  /* 0x0018000e040c7981 */ /* 0x000f28000c1e1900 */
[----:B------:R-:W4:Y:S04]  /*0fc0*/  LDG.E R13, desc[UR14][R4.64+0x1c00] ;  /* 0x001c000e040d7981 */ /* 0x000f28000c1e1900 */
[----:B------:R-:W4:Y:S04]  /*0fd0*/  LDG.E R14, desc[UR14][R4.64+0x2000] ;  /* 0x0020000e040e7981 */ /* 0x000f28000c1e1900 */
[----:B------:R-:W5:Y:S04]  /*0fe0*/  LDG.E R15, desc[UR14][R4.64+0x2400] ;  /* 0x0024000e040f7981 */ /* 0x000f68000c1e1900 */
[----:B------:R-:W5:Y:S04]  /*0ff0*/  LDG.E R16, desc[UR14][R4.64+0x2800] ;  /* 0x0028000e04107981 */ /* 0x000f68000c1e1900 */
[----:B------:R-:W5:Y:S04]  /*1000*/  LDG.E R17, desc[UR14][R4.64+0x2c00] ;  /* 0x002c000e04117981 */ /* 0x000f68000c1e1900 */
[----:B------:R-:W5:Y:S04]  /*1010*/  LDG.E R18, desc[UR14][R4.64+0x3000] ;  /* 0x0030000e04127981 */ /* 0x000f68000c1e1900 */
[----:B------:R-:W5:Y:S04]  /*1020*/  LDG.E R19, desc[UR14][R4.64+0x3400] ;  /* 0x0034000e04137981 */ /* 0x000f68000c1e1900 */
[----:B------:R-:W5:Y:S04]  /*1030*/  LDG.E R20, desc[UR14][R4.64+0x3800] ;  /* 0x0038000e04147981 */ /* 0x000f68000c1e1900 */
[----:B------:R-:W5:Y:S01]  /*1040*/  LDG.E R21, desc[UR14][R4.64+0x3c00] ;  /* 0x003c000e04157981 */ /* 0x000f62000c1e1900 */
[----:B------:R-:W-:-:S04]  /*1050*/  ISETP.GE.U32.AND P0, PT, R23, UR5, PT ;  /* 0x0000000517007c0c */ /* 0x000fc8000bf06070 */
[----:B------:R-:W-:Y:S02]  /*1060*/  ISETP.GE.U32.AND.EX P0, PT, R22, UR4, PT, P0 ;  /* 0x0000000416007c0c */ /* 0x000fe4000bf06100 */
[----:B--2---:R-:W-:Y:S02]  /*1070*/  VIMNMX3 R6, R6, R7, R8, !PT ;  /* 0x000000070606720f */ /* 0x004fe40007800108 */
[----:B---3--:R-:W-:Y:S02]  /*1080*/  VIMNMX3 R9, R9, R10, R11, !PT ;  /* 0x0000000a0909720f */ /* 0x008fe4000780010b */
[----:B----4-:R-:W-:-:S04]  /*1090*/  VIMNMX3 R12, R12, R13, R14, !PT ;  /* 0x0000000d0c0c720f */ /* 0x010fc8000780010e */
[----:B------:R-:W-:Y:S02]  /*10a0*/  VIMNMX3 R6, R6, R9, R12, !PT ;  /* 0x000000090606720f */ /* 0x000fe4000780010c */
[----:B-----5:R-:W-:Y:S02]  /*10b0*/  VIMNMX3 R16, R15, R16, R17, !PT ;  /* 0x000000100f10720f */ /* 0x020fe40007800111 */
[----:B------:R-:W-:-:S04]  /*10c0*/  VIMNMX3 R18, R18, R19, R20, !PT ;  /* 0x000000131212720f */ /* 0x000fc80007800114 */
[----:B------:R-:W-:-:S04]  /*10d0*/  VIMNMX3 R21, R16, R18, R21, !PT ;  /* 0x000000121015720f */ /* 0x000fc80007800115 */
[----:B------:R-:W-:Y:S01]  /*10e0*/  VIMNMX R8, PT, PT, R6, R21, !PT ;  /* 0x0000001506087248 */ /* 0x000fe20007fe0100 */
[----:B------:R-:W-:Y:S06]  /*10f0*/  @!P0 BRA `(.L_x_605) ;  /* 0x0000000c00108947 */ /* 0x000fec0003800000 */
[----:B------:R-:W-:Y:S01]  /*1100*/  UIADD3 UR8, UP0, UPT, UR5, UR7, URZ ;  /* 0x0000000705087290 */ /* 0x000fe2000ff1e0ff */
[----:B------:R-:W-:Y:S01]  /*1110*/  IADD3 R25, P2, PT, R2, -0x1000, RZ ;  /* 0xfffff00002197810 */ /* 0x000fe20007f5e0ff */
[----:B------:R-:W0:Y:S01]  /*1120*/  LDCU.64 UR12, c[0x0][0x380] ;  /* 0x00007000ff0c77ac */ /* 0x000e220008000a00 */
[----:B------:R-:W-:Y:S02]  /*1130*/  LOP3.LUT R5, RZ, R0, RZ, 0x33, !PT ;  /* 0x00000000ff057212 */ /* 0x000fe400078e33ff */
[----:B------:R-:W-:Y:S01]  /*1140*/  IADD3.X R10, PT, PT, R3, -0x1, RZ, P2, !PT ;  /* 0xffffffff030a7810 */ /* 0x000fe200017fe4ff */
[----:B------:R-:W-:Y:S01]  /*1150*/  UIADD3.X UR9, UPT, UPT, URZ, UR4, URZ, UP0, !UPT ;  /* 0x00000004ff097290 */ /* 0x000fe200087fe4ff */
[----:B------:R-:W-:Y:S01]  /*1160*/  ISETP.LT.U32.AND P0, PT, R25, UR8, PT ;  /* 0x0000000819007c0c */ /* 0x000fe2000bf01070 */
[----:B------:R-:W-:Y:S01]  /*1170*/  UMOV UR6, UR5 ;  /* 0x0000000500067c82 */ /* 0x000fe20008000000 */
[----:B------:R-:W-:Y:S01]  /*1180*/  IADD3 R9, P1, PT, R0, UR8, RZ ;  /* 0x0000000800097c10 */ /* 0x000fe2000ff3e0ff */
[----:B------:R-:W-:Y:S01]  /*1190*/  UMOV UR4, URZ ;  /* 0x000000ff00047c82 */ /* 0x000fe20008000000 */
[----:B------:R-:W-:Y:S01]  /*11a0*/  IADD3 R5, PT, PT, R2, -UR5, R5 ;  /* 0x8000000502057c10 */ /* 0x000fe2000fffe005 */
[----:B------:R-:W-:Y:S01]  /*11b0*/  IMAD.U32 R7, RZ, RZ, UR9 ;  /* 0x00000009ff077e24 */ /* 0x000fe2000f8e00ff */
[----:B------:R-:W-:Y:S01]  /*11c0*/  UMOV UR10, UR8 ;  /* 0x00000008000a7c82 */ /* 0x000fe20008000000 */
[----:B------:R-:W-:-:S03]  /*11d0*/  IMAD.X R4, RZ, RZ, UR9, P1 ;  /* 0x00000009ff047e24 */ /* 0x000fc600088e06ff */
[----:B------:R-:W-:Y:S01]  /*11e0*/  ISETP.GT.U32.AND.EX P0, PT, R7, R10, PT, P0 ;  /* 0x0000000a0700720c */ /* 0x000fe20003f04100 */
[----:B------:R-:W-:Y:S01]  /*11f0*/  VIADD R7, R5, -UR7 ;  /* 0x8000000705077c36 */ /* 0x000fe20008000000 */
[----:B------:R-:W-:Y:S01]  /*1200*/  UMOV UR7, UR9 ;  /* 0x0000000900077c82 */ /* 0x000fe20008000000 */
[----:B0-----:R-:W-:-:S04]  /*1210*/  LEA R6, P2, R9, UR12, 0x2 ;  /* 0x0000000c09067c11 */ /* 0x001fc8000f8410ff */
[----:B------:R-:W-:Y:S02]  /*1220*/  IADD3 R6, P1, PT, R6, 0x2000, RZ ;  /* 0x0000200006067810 */ /* 0x000fe40007f3e0ff */
[----:B------:R-:W-:-:S05]  /*1230*/  LEA.HI.X R9, R9, UR13, R4, 0x2, P2 ;  /* 0x0000000d09097c11 */ /* 0x000fca00090f1404 */
[----:B------:R-:W-:Y:S01]  /*1240*/  IMAD.X R9, RZ, RZ, R9, P1 ;  /* 0x000000ffff097224 */ /* 0x000fe200008e0609 */
[----:B------:R-:W-:Y:S06]  /*1250*/  @P0 BRA `(.L_x_606) ;  /* 0x0000000000e00947 */ /* 0x000fec0003800000 */
[----:B------:R-:W0:Y:S01]  /*1260*/  LDC.64 R2, c[0x0][0x3b8] ;  /* 0x0000ee00ff027b82 */ /* 0x000e220000000a00 */
[----:B------:R-:W1:Y:S01]  /*1270*/  LDCU.64 UR12, c[0x0][0x380] ;  /* 0x00007000ff0c77ac */ /* 0x000e620008000a00 */
[----:B------:R-:W-:Y:S01]  /*1280*/  NOP ;  /* 0x0000000000007918 */ /* 0x000fe20000000000 */
.L_x_607:
[----:B------:R-:W-:-:S05]  /*1290*/  IADD3 R5, P0, PT, R0, UR8, RZ ;  /* 0x0000000800057c10 */ /* 0x000fca000ff1e0ff */
[----:B------:R-:W-:Y:S01]  /*12a0*/  IMAD.X R12, RZ, RZ, UR9, P0 ;  /* 0x00000009ff0c7e24 */ /* 0x000fe200080e06ff */
[----:B-1----:R-:W-:-:S04]  /*12b0*/  LEA R4, P0, R5, UR12, 0x2 ;  /* 0x0000000c05047c11 */ /* 0x002fc8000f8010ff */
[----:B------:R-:W-:-:S05]  /*12c0*/  LEA.HI.X R5, R5, UR13, R12, 0x2, P0 ;  /* 0x0000000d05057c11 */ /* 0x000fca00080f140c */
        /* <DEDUP_REMOVED lines=16> */
[----:B------:R-:W-:-:S02]  /*13d0*/  USHF.R.S32.HI UR11, URZ, 0x1f, UR5 ;  /* 0x0000001fff0b7899 */ /* 0x000fc40008011405 */
[----:B------:R-:W-:-:S04]  /*13e0*/  UIADD3 UR6, UP0, UPT, UR5, UR10, URZ ;  /* 0x0000000a05067290 */ /* 0x000fc8000ff1e0ff */
[----:B------:R-:W-:Y:S01]  /*13f0*/  UIADD3.X UR7, UPT, UPT, UR11, UR7, URZ, UP0, !UPT ;  /* 0x000000070b077290 */ /* 0x000fe200087fe4ff */
[----:B--2---:R-:W-:Y:S02]  /*1400*/  VIMNMX3 R8, R8, R27, R26, !PT ;  /* 0x0000001b0808720f */ /* 0x004fe4000780011a */
[----:B0-----:R-:W-:-:S04]  /*1410*/  IADD3 R26, P1, PT, R2, -UR8, RZ ;  /* 0x80000008021a7c10 */ /* 0x001fc8000ff3e0ff */
[----:B------:R-:W-:Y:S02]  /*1420*/  ISETP.GE.U32.AND P0, PT, R26, UR5, PT ;  /* 0x000000051a007c0c */ /* 0x000fe4000bf06070 */
[----:B---3--:R-:W-:Y:S02]  /*1430*/  VIMNMX3 R11, R11, R12, R13, !PT ;  /* 0x0000000c0b0b720f */ /* 0x008fe4000780010d */
[----:B------:R-:W-:-:S04]  /*1440*/  IADD3.X R12, PT, PT, R3, ~UR9, RZ, P1, !PT ;  /* 0x80000009030c7c10 */ /* 0x000fc80008ffe4ff */
[----:B------:R-:W-:Y:S02]  /*1450*/  ISETP.GE.U32.AND.EX P0, PT, R12, UR11, PT, P0 ;  /* 0x0000000b0c007c0c */ /* 0x000fe4000bf06100 */
        /* <DEDUP_REMOVED lines=8> */
[----:B------:R-:W-:Y:S02]  /*14e0*/  UIADD3 UR8, UP0, UPT, UR5, UR8, URZ ;  /* 0x0000000805087290 */ /* 0x000fe4000ff1e0ff */
[----:B------:R-:W-:Y:S01]  /*14f0*/  IMAD.U32 R11, RZ, RZ, UR5 ;  /* 0x00000005ff0b7e24 */ /* 0x000fe2000f8e00ff */
[----:B------:R-:W-:Y:S01]  /*1500*/  UIADD3 UR4, UPT, UPT, UR4, 0x1, URZ ;  /* 0x0000000104047890 */ /* 0x000fe2000fffe0ff */
[----:B------:R-:W-:Y:S01]  /*1510*/  IMAD.MOV.U32 R4, RZ, RZ, R6 ;  /* 0x000000ffff047224 */ /* 0x000fe200078e0006 */
[----:B------:R-:W-:Y:S01]  /*1520*/  UIADD3.X UR9, UPT, UPT, UR11, UR9, URZ, UP0, !UPT ;  /* 0x000000090b097290 */ /* 0x000fe200087fe4ff */
[----:B------:R-:W-:Y:S01]  /*1530*/  IMAD.MOV.U32 R5, RZ, RZ, R9 ;  /* 0x000000ffff057224 */ /* 0x000fe200078e0009 */
[----:B------:R-:W-:Y:S01]  /*1540*/  ISETP.LT.U32.AND P0, PT, R25, UR8, PT ;  /* 0x0000000819007c0c */ /* 0x000fe2000bf01070 */
[----:B------:R-:W-:Y:S01]  /*1550*/  VIADD R7, R7, -UR5 ;  /* 0x8000000507077c36 */ /* 0x000fe20008000000 */
[----:B------:R-:W-:Y:S01]  /*1560*/  UMOV UR10, UR6 ;  /* 0x00000006000a7c82 */ /* 0x000fe20008000000 */
[----:B------:R-:W-:-:S04]  /*1570*/  IMAD.WIDE R4, R11, 0x4, R4 ;  /* 0x000000040b047825 */ /* 0x000fc800078e0204 */
[----:B------:R-:W-:Y:S02]  /*1580*/  IMAD.U32 R13, RZ, RZ, UR9 ;  /* 0x00000009ff0d7e24 */ /* 0x000fe4000f8e00ff */
[----:B------:R-:W-:Y:S02]  /*1590*/  IMAD.MOV.U32 R6, RZ, RZ, R4 ;  /* 0x000000ffff067224 */ /* 0x000fe400078e0004 */
[----:B------:R-:W-:Y:S01]  /*15a0*/  IMAD.MOV.U32 R9, RZ, RZ, R5 ;  /* 0x000000ffff097224 */ /* 0x000fe200078e0005 */
[----:B------:R-:W-:-:S13]  /*15b0*/  ISETP.GT.U32.AND.EX P0, PT, R13, R10, PT, P0 ;  /* 0x0000000a0d00720c */ /* 0x000fda0003f04100 */
[----:B------:R-:W-:Y:S05]  /*15c0*/  @!P0 BRA `(.L_x_607) ;  /* 0xfffffffc00308947 */ /* 0x000fea000383ffff */
[----:B------:R-:W-:-:S05]  /*15d0*/  UMOV UR6, UR5 ;  /* 0x0000000500067c82 */ /* 0x000fca0008000000 */
.L_x_606:
[C---:B------:R-:W-:Y:S01]  /*15e0*/  VIADD R5, R2.reuse, -UR8 ;  /* 0x8000000802057c36 */ /* 0x040fe20008000000 */
[----:B------:R-:W-:Y:S01]  /*15f0*/  ISETP.LE.U32.AND P1, PT, R2, UR8, PT ;  /* 0x0000000802007c0c */ /* 0x000fe2000bf23070 */
[----:B------:R-:W-:Y:S01]  /*1600*/  IMAD.U32 R4, RZ, RZ, UR9 ;  /* 0x00000009ff047e24 */ /* 0x000fe2000f8e00ff */
[----:B------:R-:W-:Y:S02]  /*1610*/  BSSY.RECONVERGENT B1, `(.L_x_605) ;  /* 0x0000072000017945 */ /* 0x000fe40003800200 */
[----:B------:R-:W-:-:S04]  /*1620*/  ISETP.GE.AND P0, PT, R0, R5, PT ;  /* 0x000000050000720c */ /* 0x000fc80003f06270 */
[----:B------:R-:W-:-:S13]  /*1630*/  ISETP.GE.U32.OR.EX P0, PT, R4, R3, P0, P1 ;  /* 0x000000030400720c */ /* 0x000fda0000706510 */
[----:B------:R-:W-:Y:S05]  /*1640*/  @P0 BRA `(.L_x_608) ;  /* 0x0000000400b80947 */ /* 0x000fea0003800000 */
[----:B------:R-:W0:Y:S01]  /*1650*/  LDC R4, c[0x0][0x3c0] ;  /* 0x0000f000ff047b82 */ /* 0x000e220000000800 */
[----:B------:R-:W-:Y:S01]  /*1660*/  USHF.L.U32 UR5, UR16, 0xc, URZ ;  /* 0x0000000c10057899 */ /* 0x000fe200080006ff */
[----:B------:R-:W-:Y:S01]  /*1670*/  LOP3.LUT R3, RZ, R0, RZ, 0x33, !PT ;  /* 0x00000000ff037212 */ /* 0x000fe200078e33ff */
[----:B------:R-:W-:Y:S02]  /*1680*/  BSSY.RECONVERGENT B2, `(.L_x_609) ;  /* 0x000002f000027945 */ /* 0x000fe40003800200 */
[----:B------:R-:W-:-:S06]  /*1690*/  UIADD3 UR5, UPT, UPT, UR5, UR6, URZ ;  /* 0x0000000605057290 */ /* 0x000fcc000fffe0ff */
[----:B------:R-:W-:Y:S01]  /*16a0*/  IADD3 R2, PT, PT, R2, -UR5, R3 ;  /* 0x8000000502027c10 */ /* 0x000fe2000fffe003 */
[----:B0-----:R-:W-:Y:S02]  /*16b0*/  IMAD R3, R4, UR4, RZ ;  /* 0x0000000404037c24 */ /* 0x001fe4000f8e02ff */
[----:B------:R-:W-:Y:S02]  /*16c0*/  IMAD.MOV.U32 R4, RZ, RZ, R0 ;  /* 0x000000ffff047224 */ /* 0x000fe400078e0000 */
        /* <DEDUP_REMOVED lines=10> */
.L_x_611:
[----:B------:R-:W-:Y:S02]  /*1770*/  IMAD.MOV.U32 R2, RZ, RZ, R6 ;  /* 0x000000ffff027224 */ /* 0x000fe400078e0006 */
[----:B------:R-:W-:-:S05]  /*1780*/  IMAD.MOV.U32 R3, RZ, RZ, R9 ;  /* 0x000000ffff037224 */ /* 0x000fca00078e0009 */
[----:B------:R-:W2:Y:S04]  /*1790*/  LDG.E R15, desc[UR14][R2.64+-0x2000] ;  /* 0xffe0000e020f7981 */ /* 0x000ea8000c1e1900 */
[----:B------:R-:W2:Y:S04]  /*17a0*/  LDG.E R14, desc[UR14][R2.64+-0x1c00] ;  /* 0xffe4000e020e7981 */ /* 0x000ea8000c1e1900 */
[----:B------:R-:W3:Y:S04]  /*17b0*/  LDG.E R17, desc[UR14][R2.64+-0x1800] ;  /* 0xffe8000e02117981 */ /* 0x000ee8000c1e1900 */
[----:B------:R-:W3:Y:S04]  /*17c0*/  LDG.E R16, desc[UR14][R2.64+-0x1400] ;  /* 0xffec000e02107981 */ /* 0x000ee8000c1e1900 */
        /* <DEDUP_REMOVED lines=13> */
[----:B------:R-:W-:-:S03]  /*18a0*/  VIADD R4, R4, 0x1000 ;  /* 0x0000100004047836 */ /* 0x000fc60000000000 */
[----:B------:R-:W-:Y:S02]  /*18b0*/  ISETP.NE.AND P0, PT, R5, RZ, PT ;  /* 0x000000ff0500720c */ /* 0x000fe40003f05270 */
[----:B--2---:R-:W-:-:S04]  /*18c0*/  VIMNMX3 R14, R8, R15, R14, !PT ;  /* 0x0000000f080e720f */ /* 0x004fc8000780010e */
[----:B---3--:R-:W-:-:S04]  /*18d0*/  VIMNMX3 R14, R14, R17, R16, !PT ;  /* 0x000000110e0e720f */ /* 0x008fc80007800110 */
[----:B----4-:R-:W-:-:S04]  /*18e0*/  VIMNMX3 R14, R14, R19, R18, !PT ;  /* 0x000000130e0e720f */ /* 0x010fc80007800112 */
[----:B-----5:R-:W-:-:S04]  /*18f0*/  VIMNMX3 R14, R14, R23, R22, !PT ;  /* 0x000000170e0e720f */ /* 0x020fc80007800116 */
[----:B------:R-:W-:-:S04]  /*1900*/  VIMNMX3 R14, R14, R25, R24, !PT ;  /* 0x000000190e0e720f */ /* 0x000fc80007800118 */
[----:B------:R-:W-:Y:S02]  /*1910*/  VIMNMX3 R13, R14, R13, R6, !PT ;  /* 0x0000000d0e0d720f */ /* 0x000fe40007800106 */
[----:B------:R-:W-:Y:S02]  /*1920*/  IADD3 R6, P2, PT, R2, 0x4000, RZ ;  /* 0x0000400002067810 */ /* 0x000fe40007f5e0ff */
[----:B------:R-:W-:-:S03]  /*1930*/  VIMNMX3 R12, R13, R9, R12, !PT ;  /* 0x000000090d0c720f */ /* 0x000fc6000780010c */
[----:B------:R-:W-:Y:S01]  /*1940*/  IMAD.X R9, RZ, RZ, R3, P2 ;  /* 0x000000ffff097224 */ /* 0x000fe200010e0603 */
[----:B------:R-:W-:Y:S01]  /*1950*/  VIMNMX3 R8, R12, R10, R11, !PT ;  /* 0x0000000a0c08720f */ /* 0x000fe2000780010b */
[----:B------:R-:W-:Y:S06]  /*1960*/  @P0 BRA `(.L_x_611) ;  /* 0xfffffffc00800947 */ /* 0x000fec000383ffff */
.L_x_610:
[----:B------:R-:W-:Y:S05]  /*1970*/  BSYNC.RECONVERGENT B2 ;  /* 0x0000000000027941 */ /* 0x000fea0003800200 */
.L_x_609:
[----:B------:R-:W-:Y:S05]  /*1980*/  @!P1 BRA `(.L_x_608) ;  /* 0x0000000000e89947 */ /* 0x000fea0003800000 */
[----:B------:R-:W-:Y:S01]  /*1990*/  ISETP.GE.U32.AND P0, PT, R21, 0x8, PT ;  /* 0x000000081500780c */ /* 0x000fe20003f06070 */
[----:B------:R-:W-:Y:S01]  /*19a0*/  BSSY.RECONVERGENT B2, `(.L_x_612) ;  /* 0x0000015000027945 */ /* 0x000fe20003800200 */
[----:B------:R-:W-:-:S04]  /*19b0*/  LOP3.LUT R15, R20, 0x7, RZ, 0xc0, !PT ;  /* 0x00000007140f7812 */ /* 0x000fc800078ec0ff */
[----:B------:R-:W-:-:S07]  /*19c0*/  ISETP.NE.AND P1, PT, R15, RZ, PT ;  /* 0x000000ff0f00720c */ /* 0x000fce0003f25270 */
[----:B------:R-:W-:Y:S06]  /*19d0*/  @!P0 BRA `(.L_x_613) ;  /* 0x0000000000448947 */ /* 0x000fec0003800000 */
[----:B------:R-:W-:-:S05]  /*19e0*/  IADD3 R3, P0, PT, R4, UR8, RZ ;  /* 0x0000000804037c10 */ /* 0x000fca000ff1e0ff */
[----:B------:R-:W-:Y:S01]  /*19f0*/  IMAD.X R6, RZ, RZ, UR9, P0 ;  /* 0x00000009ff067e24 */ /* 0x000fe200080e06ff */
[----:B------:R-:W-:-:S04]  /*1a00*/  LEA R2, P0, R3, UR12, 0x2 ;  /* 0x0000000c03027c11 */ /* 0x000fc8000f8010ff */
[----:B------:R-:W-:-:S05]  /*1a10*/  LEA.HI.X R3, R3, UR13, R6, 0x2, P0 ;  /* 0x0000000d03037c11 */ /* 0x000fca00080f1406 */
[----:B------:R-:W2:Y:S04]  /*1a20*/  LDG.E R5, desc[UR14][R2.64] ;  /* 0x0000000e02057981 */ /* 0x000ea8000c1e1900 */
[----:B------:R-:W2:Y:S04]  /*1a30*/  LDG.E R6, desc[UR14][R2.64+0x400] ;  /* 0x0004000e02067981 */ /* 0x000ea8000c1e1900 */
[----:B------:R-:W3:Y:S04]  /*1a40*/  LDG.E R10, desc[UR14][R2.64+0x800] ;  /* 0x0008000e020a7981 */ /* 0x000ee8000c1e1900 */
[----:B------:R-:W3:Y:S04]  /*1a50*/  LDG.E R9, desc[UR14][R2.64+0xc00] ;  /* 0x000c000e02097981 */ /* 0x000ee8000c1e1900 */
[----:B------:R-:W4:Y:S04]  /*1a60*/  LDG.E R12, desc[UR14][R2.64+0x1000] ;  /* 0x0010000e020c7981 */ /* 0x000f28000c1e1900 */
[----:B------:R-:W4:Y:S04]  /*1a70*/  LDG.E R11, desc[UR14][R2.64+0x1400] ;  /* 0x0014000e020b7981 */ /* 0x000f28000c1e1900 */
[----:B------:R-:W5:Y:S04]  /*1a80*/  LDG.E R14, desc[UR14][R2.64+0x1800] ;  /* 0x0018000e020e7981 */ /* 0x000f68000c1e1900 */
[----:B------:R-:W5:Y:S01]  /*1a90*/  LDG.E R13, desc[UR14][R2.64+0x1c00] ;  /* 0x001c000e020d7981 */ /* 0x000f62000c1e1900 */
[----:B------:R-:W-:Y:S01]  /*1aa0*/  VIADD R4, R4, 0x800 ;  /* 0x0000080004047836 */ /* 0x000fe20000000000 */
[----:B--2---:R-:W-:-:S04]  /*1ab0*/  VIMNMX3 R5, R8, R5, R6, !PT ;  /* 0x000000050805720f */ /* 0x004fc80007800106 */
[----:B---3--:R-:W-:-:S04]  /*1ac0*/  VIMNMX3 R5, R5, R10, R9, !PT ;  /* 0x0000000a0505720f */ /* 0x008fc80007800109 */
[----:B----4-:R-:W-:-:S04]  /*1ad0*/  VIMNMX3 R5, R5, R12, R11, !PT ;  /* 0x0000000c0505720f */ /* 0x010fc8000780010b */
[----:B-----5:R-:W-:-:S07]  /*1ae0*/  VIMNMX3 R8, R5, R14, R13, !PT ;  /* 0x0000000e0508720f */ /* 0x020fce000780010d */
.L_x_613:
[----:B------:R-:W-:Y:S05]  /*1af0*/  BSYNC.RECONVERGENT B2 ;  /* 0x0000000000027941 */ /* 0x000fea0003800200 */
.L_x_612:
[----:B------:R-:W-:Y:S05]  /*1b00*/  @!P1 BRA `(.L_x_608) ;  /* 0x0000000000889947 */ /* 0x000fea0003800000 */
[----:B------:R-:W-:Y:S01]  /*1b10*/  ISETP.GE.U32.AND P0, PT, R15, 0x4, PT ;  /* 0x000000040f00780c */ /* 0x000fe20003f06070 */
[----:B------:R-:W-:Y:S01]  /*1b20*/  BSSY.RECONVERGENT B2, `(.L_x_614) ;  /* 0x000000e000027945 */ /* 0x000fe20003800200 */
[----:B------:R-:W-:-:S11]  /*1b30*/  LOP3.LUT P1, RZ, R20, 0x3, RZ, 0xc0, !PT ;  /* 0x0000000314ff7812 */ /* 0x000fd6000782c0ff */
[----:B------:R-:W-:Y:S05]  /*1b40*/  @!P0 BRA `(.L_x_615) ;  /* 0x00000000002c8947 */ /* 0x000fea0003800000 */
[----:B------:R-:W-:-:S05]  /*1b50*/  IADD3 R3, P0, PT, R4, UR8, RZ ;  /* 0x0000000804037c10 */ /* 0x000fca000ff1e0ff */
[----:B------:R-:W-:Y:S01]  /*1b60*/  IMAD.X R6, RZ, RZ, UR9, P0 ;  /* 0x00000009ff067e24 */ /* 0x000fe200080e06ff */
[----:B------:R-:W-:-:S04]  /*1b70*/  LEA R2, P0, R3, UR12, 0x2 ;  /* 0x0000000c03027c11 */ /* 0x000fc8000f8010ff */
[----:B------:R-:W-:-:S05]  /*1b80*/  LEA.HI.X R3, R3, UR13, R6, 0x2, P0 ;  /* 0x0000000d03037c11 */ /* 0x000fca00080f1406 */
[----:B------:R-:W2:Y:S04]  /*1b90*/  LDG.E R5, desc[UR14][R2.64] ;  /* 0x0000000e02057981 */ /* 0x000ea8000c1e1900 */
[----:B------:R-:W2:Y:S04]  /*1ba0*/  LDG.E R6, desc[UR14][R2.64+0x400] ;  /* 0x0004000e02067981 */ /* 0x000ea8000c1e1900 */
[----:B------:R-:W3:Y:S04]  /*1bb0*/  LDG.E R10, desc[UR14][R2.64+0x800] ;  /* 0x0008000e020a7981 */ /* 0x000ee8000c1e1900 */
[----:B------:R-:W3:Y:S01]  /*1bc0*/  LDG.E R9, desc[UR14][R2.64+0xc00] ;  /* 0x000c000e02097981 */ /* 0x000ee2000c1e1900 */
[----:B------:R-:W-:Y:S01]  /*1bd0*/  VIADD R4, R4, 0x400 ;  /* 0x0000040004047836 */ /* 0x000fe20000000000 */
[----:B--2---:R-:W-:-:S04]  /*1be0*/  VIMNMX3 R5, R8, R5, R6, !PT ;  /* 0x000000050805720f */ /* 0x004fc80007800106 */
[----:B---3--:R-:W-:-:S07]  /*1bf0*/  VIMNMX3 R8, R5, R10, R9, !PT ;  /* 0x0000000a0508720f */ /* 0x008fce0007800109 */
.L_x_615:
[----:B------:R-:W-:Y:S05]  /*1c00*/  BSYNC.RECONVERGENT B2 ;  /* 0x0000000000027941 */ /* 0x000fea0003800200 */
.L_x_614:
[----:B------:R-:W-:Y:S05]  /*1c10*/  @!P1 BRA `(.L_x_608) ;  /* 0x0000000000449947 */ /* 0x000fea0003800000 */
[----:B------:R-:W-:Y:S02]  /*1c20*/  LOP3.LUT R2, R7, 0xffff, RZ, 0xc0, !PT ;  /* 0x0000ffff07027812 */ /* 0x000fe400078ec0ff */
[----:B------:R-:W-:Y:S02]  /*1c30*/  IADD3 R6, P0, PT, R4, UR10, RZ ;  /* 0x0000000a04067c10 */ /* 0x000fe4000ff1e0ff */
[----:B------:R-:W-:Y:S02]  /*1c40*/  LEA.HI R2, R2, 0x1, RZ, 0x18 ;  /* 0x0000000102027811 */ /* 0x000fe400078fc0ff */
[----:B------:R-:W-:Y:S01]  /*1c50*/  LEA R5, P1, R6, UR12, 0x2 ;  /* 0x0000000c06057c11 */ /* 0x000fe2000f8210ff */
[----:B------:R-:W-:Y:S01]  /*1c60*/  IMAD.X R3, RZ, RZ, UR7, P0 ;  /* 0x00000007ff037e24 */ /* 0x000fe200080e06ff */
[----:B------:R-:W-:-:S04]  /*1c70*/  LOP3.LUT R2, R2, 0x3, RZ, 0xc0, !PT ;  /* 0x0000000302027812 */ /* 0x000fc800078ec0ff */
[----:B------:R-:W-:Y:S01]  /*1c80*/  LEA.HI.X R6, R6, UR13, R3, 0x2, P1 ;  /* 0x0000000d06067c11 */ /* 0x000fe200088f1403 */
[----:B------:R-:W-:-:S07]  /*1c90*/  IMAD.MOV R4, RZ, RZ, -R2 ;  /* 0x000000ffff047224 */ /* 0x000fce00078e0a02 */
.L_x_616:
[----:B------:R-:W-:Y:S02]  /*1ca0*/  IMAD.MOV.U32 R3, RZ, RZ, R6 ;  /* 0x000000ffff037224 */ /* 0x000fe400078e0006 */
[----:B------:R-:W-:-:S05]  /*1cb0*/  IMAD.MOV.U32 R2, RZ, RZ, R5 ;  /* 0x000000ffff027224 */ /* 0x000fca00078e0005 */
[----:B------:R-:W2:Y:S01]  /*1cc0*/  LDG.E R3, desc[UR14][R2.64] ;  /* 0x0000000e02037981 */ /* 0x000ea2000c1e1900 */
[----:B------:R-:W-:Y:S01]  /*1cd0*/  VIADD R4, R4, 0x1 ;  /* 0x0000000104047836 */ /* 0x000fe20000000000 */
[----:B------:R-:W-:-:S04]  /*1ce0*/  IADD3 R5, P1, PT, R5, 0x400, RZ ;  /* 0x0000040005057810 */ /* 0x000fc80007f3e0ff */
[----:B------:R-:W-:Y:S01]  /*1cf0*/  ISETP.NE.AND P0, PT, R4, RZ, PT ;  /* 0x000000ff0400720c */ /* 0x000fe20003f05270 */
[----:B------:R-:W-:Y:S01]  /*1d00*/  IMAD.X R6, RZ, RZ, R6, P1 ;  /* 0x000000ffff067224 */ /* 0x000fe200008e0606 */
[----:B--2---:R-:W-:-:S11]  /*1d10*/  VIMNMX R8, PT, PT, R3, R8, !PT ;  /* 0x0000000803087248 */ /* 0x004fd60007fe0100 */
[----:B------:R-:W-:Y:S05]  /*1d20*/  @P0 BRA `(.L_x_616) ;  /* 0xfffffffc00dc0947 */ /* 0x000fea000383ffff */
.L_x_608:
[----:B------:R-:W-:Y:S05]  /*1d30*/  BSYNC.RECONVERGENT B1 ;  /* 0x0000000000017941 */ /* 0x000fea0003800200 */
.L_x_605:
        /* <DEDUP_REMOVED lines=38> */
[----:B------:R-:W-:-:S07]  /*1fa0*/  VIMNMX R5, PT, PT, R0, R3, !PT ;  /* 0x0000000300057248 */ /* 0x000fce0007fe0100 */
.L_x_604:
[----:B------:R-:W-:Y:S05]  /*1fb0*/  BSYNC.RECONVERGENT B0 ;  /* 0x0000000000007941 */ /* 0x000fea0003800200 */
.L_x_589:
[----:B------:R-:W-:Y:S05]  /*1fc0*/  @P0 EXIT ;  /* 0x000000000000094d */ /* 0x000fea0003800000 */
[----:B------:R-:W3:Y:S02]  /*1fd0*/  LDCU.64 UR4, c[0x0][0x388] ;  /* 0x00007100ff0477ac */ /* 0x000ee40008000a00 */
[----:B---3--:R-:W-:-:S06]  /*1fe0*/  UIMAD.WIDE.U32 UR4, UR16, 0x4, UR4 ;  /* 0x00000004100478a5 */ /* 0x008fcc000f8e0004 */
[----:B0-----:R-:W-:Y:S02]  /*1ff0*/  IMAD.U32 R2, RZ, RZ, UR4 ;  /* 0x00000004ff027e24 */ /* 0x001fe4000f8e00ff */
[----:B--2---:R-:W-:-:S05]  /*2000*/  IMAD.U32 R3, RZ, RZ, UR5 ;  /* 0x00000005ff037e24 */ /* 0x004fca000f8e00ff */
[----:B------:R-:W-:Y:S01]  /*2010*/  STG.E desc[UR14][R2.64], R5 ;  /* 0x0000000502007986 */ /* 0x000fe2000c10190e */
[----:B------:R-:W-:Y:S05]  /*2020*/  EXIT ;  /* 0x000000000000794d */ /* 0x000fea0003800000 */
.L_x_617:
        /* <DEDUP_REMOVED lines=13> */
.L_x_2731:


//--------------------- .text._ZN3cub18CUB_300001_SM_10006detail6reduce28DeviceReduceSingleTileKernelINS2_10policy_hubIiyN4cuda3__47maximumIiEEE10Policy1000EN6thrust24THRUST_300001_SM_1000_NS10device_ptrIiEEPiyS8_iiNS5_3std3__410__identityEEEvT0_T1_T2_T3_T4_T6_ --------------------------
	.section	.text._ZN3cub18CUB_300001_SM_10006detail6reduce28DeviceReduceSingleTileKernelINS2_10policy_hubIiyN4cuda3__47maximumIiEEE10Policy1000EN6thrust24THRUST_300001_SM_1000_NS10device_ptrIiEEPiyS8_iiNS5_3std3__410__identityEEEvT0_T1_T2_T3_T4_T6_,"ax",@progbits
	.align	128
        .global         _ZN3cub18CUB_300001_SM_10006detail6reduce28DeviceReduceSingleTileKernelINS2_10policy_hubIiyN4cuda3__47maximumIiEEE10Policy1000EN6thrust24THRUST_300001_SM_1000_NS10device_ptrIiEEPiyS8_iiNS5_3std3__410__identityEEEvT0_T1_T2_T3_T4_T6_
        .type           _ZN3cub18CUB_300001_SM_10006detail6reduce28DeviceReduceSingleTileKernelINS2_10policy_hubIiyN4cuda3__47maximumIiEEE10Policy1000EN6thrust24THRUST_300001_SM_1000_NS10device_ptrIiEEPiyS8_iiNS5_3std3__410__identityEEEvT0_T1_T2_T3_T4_T6_,@function
        .size           _ZN3cub18CUB_300001_SM_10006detail6reduce28DeviceReduceSingleTileKernelINS2_10policy_hubIiyN4cuda3__47maximumIiEEE10Policy1000EN6thrust24THRUST_300001_SM_1000_NS10device_ptrIiEEPiyS8_iiNS5_3std3__410__identityEEEvT0_T1_T2_T3_T4_T6_,(.L_x_2732 - _ZN3cub18CUB_300001_SM_10006detail6reduce28DeviceReduceSingleTileKernelINS2_10policy_hubIiyN4cuda3__47maximumIiEEE10Policy1000EN6thrust24THRUST_300001_SM_1000_NS10device_ptrIiEEPiyS8_iiNS5_3std3__410__identityEEEvT0_T1_T2_T3_T4_T6_)
        .other          _ZN3cub18CUB_300001_SM_10006detail6reduce28DeviceReduceSingleTileKernelINS2_10policy_hubIiyN4cuda3__47maximumIiEEE10Policy1000EN6thrust24THRUST_300001_SM_1000_NS10device_ptrIiEEPiyS8_iiNS5_3std3__410__identityEEEvT0_T1_T2_T3_T4_T6_,@"STO_CUDA_ENTRY STV_DEFAULT"
_ZN3cub18CUB_300001_SM_10006detail6reduce28DeviceReduceSingleTileKernelINS2_10policy_hubIiyN4cuda3__47maximumIiEEE10Policy1000EN6thrust24THRUST_300001_SM_1000_NS10device_ptrIiEEPiyS8_iiNS5_3std3__410__identityEEEvT0_T1_T2_T3_T4_T6_:
.text._ZN3cub18CUB_300001_SM_10006detail6reduce28DeviceReduceSingleTileKernelINS2_10policy_hubIiyN4cuda3__47maximumIiEEE10Policy1000EN6thrust24THRUST_300001_SM_1000_NS10device_ptrIiEEPiyS8_iiNS5_3std3__410__identityEEEvT0_T1_T2_T3_T4_T6_:
        /* <DEDUP_REMOVED lines=15> */
.L_x_618:
[----:B------:R-:W-:Y:S01]  /*00f0*/  ISETP.GT.U32.AND P0, PT, R4, 0xfff, PT ;  /* 0x00000fff0400780c */ /* 0x000fe20003f04070 */
[----:B------:R-:W-:Y:S03]  /*0100*/  BSSY.RECONVERGENT B0, `(.L_x_619) ;  /* 0x00001c4000007945 */ /* 0x000fe60003800200 */
[----:B------:R-:W-:-:S13]  /*0110*/  ISETP.GT.U32.AND.EX P0, PT, R5, RZ, PT, P0 ;  /* 0x000000ff0500720c */ /* 0x000fda0003f04100 */
[----:B------:R-:W-:Y:S05]  /*0120*/  @P0 BRA `(.L_x_620) ;  /* 0x0000000c006c0947 */ /* 0x000fea0003800000 */
[----:B------:R-:W0:Y:S01]  /*0130*/  S2R R7, SR_TID.X ;  /* 0x0000000000077919 */ /* 0x000e220000002100 */
[----:B------:R-:W-:Y:S01]  /*0140*/  BSSY.RECONVERGENT B1, `(.L_x_621) ;  /* 0x0000009000017945 */ /* 0x000fe20003800200 */
[----:B------:R-:W-:Y:S01]  /*0150*/  IMAD.MOV.U32 R0, RZ, RZ, RZ ;  /* 0x000000ffff007224 */ /* 0x000fe200078e00ff */
[----:B0-----:R-:W-:Y:S01]  /*0160*/  ISETP.GE.U32.AND P0, PT, R7, R4, PT ;  /* 0x000000040700720c */ /* 0x001fe20003f06070 */
[----:B------:R-:W-:-:S12]  /*0170*/  IMAD.MOV.U32 R9, RZ, RZ, R7 ;  /* 0x000000ffff097224 */ /* 0x000fd800078e0007 */
[----:B------:R-:W-:Y:S05]  /*0180*/  @P0 BRA `(.L_x_622) ;  /* 0x0000000000100947 */ /* 0x000fea0003800000 */
[----:B------:R-:W0:Y:S02]  /*0190*/  LDC.64 R2, c[0x0][0x380] ;  /* 0x0000e000ff027b82 */ /* 0x000e240000000a00 */
[----:B0-----:R-:W-:-:S05]  /*01a0*/  IMAD.WIDE.U32 R2, R7, 0x4, R2 ;  /* 0x0000000407027825 */ /* 0x001fca00078e0002 */
[----:B------:R0:W5:Y:S01]  /*01b0*/  LDG.E R0, desc[UR6][R2.64] ;  /* 0x0000000602007981 */ /* 0x000162000c1e1900 */
[----:B------:R-:W-:-:S07]  /*01c0*/  VIADD R9, R7, 0x100 ;  /* 0x0000010007097836 */ /* 0x000fce0000000000 */
.L_x_622:
[----:B------:R-:W-:Y:S05]  /*01d0*/  BSYNC.RECONVERGENT B1 ;  /* 0x0000000000017941 */ /* 0x000fea0003800200 */
.L_x_621:
[----:B------:R-:W-:Y:S01]  /*01e0*/  ISETP.GE.U32.AND P0, PT, R9, R4, PT ;  /* 0x000000040900720c */ /* 0x000fe20003f06070 */
[----:B------:R-:W-:-:S12]  /*01f0*/  BSSY.RECONVERGENT B1, `(.L_x_623) ;  /* 0x0000060000017945 */ /* 0x000fd80003800200 */
[----:B------:R-:W-:Y:S05]  /*0200*/  @P0 BRA `(.L_x_624) ;  /* 0x0000000400780947 */ /* 0x000fea0003800000 */
[----:B0-----:R-:W-:Y:S01]  /*0210*/  LOP3.LUT R3, RZ, R9, RZ, 0x33, !PT ;  /* 0x00000009ff037212 */ /* 0x001fe200078e33ff */
        /* <DEDUP_REMOVED lines=13> */
.L_x_627:
        /* <DEDUP_REMOVED lines=31> */
.L_x_626:
[----:B------:R-:W-:Y:S05]  /*04e0*/  BSYNC.RECONVERGENT B2 ;  /* 0x0000000000027941 */ /* 0x000fea0003800200 */
.L_x_625:
        /* <DEDUP_REMOVED lines=21> */
.L_x_629:
[----:B------:R-:W-:Y:S05]  /*0640*/  BSYNC.RECONVERGENT B2 ;  /* 0x0000000000027941 */ /* 0x000fea0003800200 */
.L_x_628:
        /* <DEDUP_REMOVED lines=11> */
[----:B------:R-:W3:Y:S01]  /*0700*/  LDG.E R10, desc[UR6][R2.64+0xc00] ;  /* 0x000c0006020a7981 */ /* 0x000ee2000c1e1900 */
[----:B------:R-:W-:Y:S01]  /*0710*/  VIADD R9, R9, 0x400 ;  /* 0x0000040009097836 */ /* 0x000fe20000000000 */
[----:B--2--5:R-:W-:-:S04]  /*0720*/  VIMNMX3 R0, R0, R11, R8, !PT ;  /* 0x0000000b0000720f */ /* 0x024fc80007800108 */
[----:B---3--:R-:W-:-:S07]  /*0730*/  VIMNMX3 R0, R0, R13, R10, !PT ;  /* 0x0000000d0000720f */ /* 0x008fce000780010a */
.L_x_631:
[----:B------:R-:W-:Y:S05]  /*0740*/  BSYNC.RECONVERGENT B2 ;  /* 0x0000000000027941 */ /* 0x000fea0003800200 */
.L_x_630:
[----:B------:R-:W-:Y:S05]  /*0750*/  @!P1 BRA `(.L_x_624) ;  /* 0x0000000000249947 */ /* 0x000fea0003800000 */
[----:B------:R-:W0:Y:S01]  /*0760*/  LDC.64 R10, c[0x0][0x380] ;  /* 0x0000e000ff0a7b82 */ /* 0x000e220000000a00 */
[----:B------:R-:W-:-:S07]  /*0770*/  IMAD.MOV R6, RZ, RZ, -R6 ;  /* 0x000000ffff067224 */ /* 0x000fce00078e0a06 */
.L_x_632:
[----:B0-----:R-:W-:-:S06]  /*0780*/  IMAD.WIDE R2, R9, 0x4, R10 ;  /* 0x0000000409027825 */ /* 0x001fcc00078e020a */
[----:B------:R-:W2:Y:S01]  /*0790*/  LDG.E R3, desc[UR6][R2.64] ;  /* 0x0000000602037981 */ /* 0x000ea2000c1e1900 */
[----:B------:R-:W-:Y:S02]  /*07a0*/  VIADD R6, R6, 0x1 ;  /* 0x0000000106067836 */ /* 0x000fe40000000000 */
[----:B------:R-:W-:-:S03]  /*07b0*/  VIADD R9, R9, 0x100 ;  /* 0x0000010009097836 */ /* 0x000fc60000000000 */
[----:B------:R-:W-:Y:S02]  /*07c0*/  ISETP.NE.AND P0, PT, R6, RZ, PT ;  /* 0x000000ff0600720c */ /* 0x000fe40003f05270 */
[----:B--2--5:R-:W-:-:S11]  /*07d0*/  VIMNMX R0, PT, PT, R3, R0, !PT ;  /* 0x0000000003007248 */ /* 0x024fd60007fe0100 */
[----:B------:R-:W-:Y:S05]  /*07e0*/  @P0 BRA `(.L_x_632) ;  /* 0xfffffffc00e40947 */ /* 0x000fea000383ffff */
.L_x_624:
[----:B------:R-:W-:Y:S05]  /*07f0*/  BSYNC.RECONVERGENT B1 ;  /* 0x0000000000017941 */ /* 0x000fea0003800200 */
.L_x_623:
[----:B------:R-:W-:Y:S01]  /*0800*/  ISETP.GE.U32.AND P0, PT, R4, 0x100, PT ;  /* 0x000001000400780c */ /* 0x000fe20003f06070 */
[----:B-----5:R-:W-:-:S03]  /*0810*/  IMAD.MOV.U32 R11, RZ, RZ, R0 ;  /* 0x000000ffff0b7224 */ /* 0x020fc600078e0000 */
[----:B------:R-:W-:-:S13]  /*0820*/  ISETP.GE.U32.AND.EX P0, PT, R5, RZ, PT, P0 ;  /* 0x000000ff0500720c */ /* 0x000fda0003f06100 */
[----:B------:R-:W-:Y:S05]  /*0830*/  @!P0 BRA `(.L_x_633) ;  /* 0x0000000000a08947 */ /* 0x000fea0003800000 */
[----:B------:R-:W1:Y:S01]  /*0840*/  S2R R6, SR_LANEID ;  /* 0x0000000000067919 */ /* 0x000e620000000000 */
[----:B------:R-:W-:Y:S01]  /*0850*/  ISETP.NE.AND P5, PT, R7, RZ, PT ;  /* 0x000000ff0700720c */ /* 0x000fe20003fa5270 */
[----:B------:R-:W2:Y:S02]  /*0860*/  SHFL.DOWN PT, R0, R11, 0x1, 0x1f ;  /* 0x08201f000b007f89 */ /* 0x000ea400000e0000 */
[----:B--2---:R-:W-:Y:S02]  /*0870*/  VIMNMX R0, PT, PT, R0, R11, !PT ;  /* 0x0000000b00007248 */ /* 0x004fe40007fe0100 */
[C---:B-1----:R-:W-:Y:S02]  /*0880*/  ISETP.GT.AND P0, PT, R6.reuse, 0x1e, PT ;  /* 0x0000001e0600780c */ /* 0x042fe40003f04270 */
[----:B------:R-:W-:Y:S02]  /*0890*/  ISETP.NE.AND P1, PT, R6, RZ, PT ;  /* 0x000000ff0600720c */ /* 0x000fe40003f25270 */
[----:B------:R-:W-:-:S02]  /*08a0*/  SEL R0, R11, R0, P0 ;  /* 0x000000000b007207 */ /* 0x000fc40000000000 */
        /* <DEDUP_REMOVED lines=15> */
[----:B------:R-:W-:-:S03]  /*09a0*/  ISETP.GT.AND P0, PT, R6, 0xf, PT ;  /* 0x0000000f0600780c */ /* 0x000fc60003f04270 */
[----:B------:R-:W0:Y:S02]  /*09b0*/  SHFL.DOWN PT, R3, R0, 0x10, 0x1f ;  /* 0x0a001f0000037f89 */ /* 0x000e2400000e0000 */
[----:B0-----:R-:W-:-:S04]  /*09c0*/  VIMNMX R3, PT, PT, R0, R3, !PT ;  /* 0x0000000300037248 */ /* 0x001fc80007fe0100 */
[----:B------:R-:W-:Y:S01]  /*09d0*/  SEL R9, R0, R3, P0 ;  /* 0x0000000300097207 */ /* 0x000fe20000000000 */
[----:B------:R1:W-:Y:S01]  /*09e0*/  @!P1 STS [R2+0x8], R3 ;  /* 0x0000080302009388 */ /* 0x0003e20000000800 */
[----:B------:R-:W-:Y:S06]  /*09f0*/  BAR.SYNC.DEFER_BLOCKING 0x0 ;  /* 0x0000000000007b1d */ /* 0x000fec0000010000 */
[----:B------:R-:W-:Y:S05]  /*0a00*/  @P5 BRA `(.L_x_634) ;  /* 0x0000001000cc5947 */ /* 0x000fea0003800000 */
[----:B------:R-:W0:Y:S01]  /*0a10*/  S2UR UR5, SR_CgaCtaId ;  /* 0x00000000000579c3 */ /* 0x000e220000008800 */
[----:B------:R-:W-:Y:S02]  /*0a20*/  UMOV UR4, 0x400 ;  /* 0x0000040000047882 */ /* 0x000fe40000000000 */
[----:B0-----:R-:W-:-:S09]  /*0a30*/  ULEA UR4, UR5, UR4, 0x18 ;  /* 0x0000000405047291 */ /* 0x001fd2000f8ec0ff */
[----:B------:R-:W-:Y:S04]  /*0a40*/  LDS R0, [UR4+0xc] ;  /* 0x00000c04ff007984 */ /* 0x000fe80008000800 */
[----:B------:R-:W0:Y:S04]  /*0a50*/  LDS.128 R4, [UR4+0x10] ;  /* 0x00001004ff047984 */ /* 0x000e280008000c00 */
[----:B-1----:R-:W1:Y:S01]  /*0a60*/  LDS.64 R2, [UR4+0x20] ;  /* 0x00002004ff027984 */ /* 0x002e620008000a00 */
[----:B0-----:R-:W-:-:S04]  /*0a70*/  VIMNMX3 R0, R9, R0, R4, !PT ;  /* 0x000000000900720f */ /* 0x001fc80007800104 */
[----:B------:R-:W-:-:S04]  /*0a80*/  VIMNMX3 R0, R0, R5, R6, !PT ;  /* 0x000000050000720f */ /* 0x000fc80007800106 */
[----:B-1----:R-:W-:-:S04]  /*0a90*/  VIMNMX3 R0, R0, R7, R2, !PT ;  /* 0x000000070000720f */ /* 0x002fc80007800102 */
[----:B------:R-:W-:Y:S01]  /*0aa0*/  VIMNMX R9, PT, PT, R0, R3, !PT ;  /* 0x0000000300097248 */ /* 0x000fe20007fe0100 */
[----:B------:R-:W-:Y:S06]  /*0ab0*/  BRA `(.L_x_634) ;  /* 0x0000001000a07947 */ /* 0x000fec0003800000 */
.L_x_633:
[----:B------:R-:W1:Y:S01]  /*0ac0*/  S2R R13, SR_LANEID ;  /* 0x00000000000d7919 */ /* 0x000e620000000000 */
[C---:B------:R-:W-:Y:S02]  /*0ad0*/  LOP3.LUT R0, R7.reuse, 0x3e0, RZ, 0xc0, !PT ;  /* 0x000003e007007812 */ /* 0x040fe400078ec0ff */
[----:B------:R-:W-:Y:S02]  /*0ae0*/  ISETP.NE.AND P5, PT, R7, RZ, PT ;  /* 0x000000ff0700720c */ /* 0x000fe40003fa5270 */
[----:B------:R-:W-:Y:S01]  /*0af0*/  LOP3.LUT R9, RZ, R0, RZ, 0x33, !PT ;  /* 0x00000000ff097212 */ /* 0x000fe200078e33ff */
[----:B0-----:R-:W-:-:S04]  /*0b00*/  VIADD R3, R0, 0x20 ;  /* 0x0000002000037836 */ /* 0x001fc80000000000 */
[----:B------:R-:W-:Y:S01]  /*0b10*/  IMAD.IADD R9, R9, 0x1, R4 ;  /* 0x0000000109097824 */ /* 0x000fe200078e0204 */
[----:B------:R-:W-:-:S04]  /*0b20*/  ISETP.GT.U32.AND P0, PT, R3, R4, PT ;  /* 0x000000040300720c */ /* 0x000fc80003f04070 */
        /* <DEDUP_REMOVED lines=26> */
[----:B0-----:R-:W-:-:S05]  /*0cd0*/  @!P0 VIMNMX R11, PT, PT, R11, R2, !PT ;  /* 0x000000020b0b8248 */ /* 0x001fca0007fe0100 */
[----:B------:R-:W-:-:S05]  /*0ce0*/  IMAD.MOV.U32 R9, RZ, RZ, R11 ;  /* 0x000000ffff097224 */ /* 0x000fca00078e000b */
[----:B------:R0:W-:Y:S01]  /*0cf0*/  @!P1 STS [R6+0x8], R9 ;  /* 0x0000080906009388 */ /* 0x0001e20000000800 */
[----:B------:R-:W-:Y:S06]  /*0d00*/  BAR.SYNC.DEFER_BLOCKING 0x0 ;  /* 0x0000000000007b1d */ /* 0x000fec0000010000 */
[----:B------:R-:W-:Y:S05]  /*0d10*/  @P5 BRA `(.L_x_634) ;  /* 0x0000001000085947 */ /* 0x000fea0003800000 */
[----:B------:R-:W1:Y:S01]  /*0d20*/  S2UR UR5, SR_CgaCtaId ;  /* 0x00000000000579c3 */ /* 0x000e620000008800 */
[----:B------:R-:W-:Y:S01]  /*0d30*/  UMOV UR4, 0x400 ;  /* 0x0000040000047882 */ /* 0x000fe20000000000 */
[C---:B------:R-:W-:Y:S02]  /*0d40*/  ISETP.GT.U32.AND P3, PT, R4.reuse, 0x20, PT ;  /* 0x000000200400780c */ /* 0x040fe40003f64070 */
[C---:B------:R-:W-:Y:S02]  /*0d50*/  ISETP.GT.U32.AND P1, PT, R4.reuse, 0x40, PT ;  /* 0x000000400400780c */ /* 0x040fe40003f24070 */
[C---:B------:R-:W-:Y:S02]  /*0d60*/  ISETP.GT.U32.AND.EX P3, PT, R5.reuse, RZ, PT, P3 ;  /* 0x000000ff0500720c */ /* 0x040fe40003f64130 */
[----:B------:R-:W-:Y:S02]  /*0d70*/  ISETP.GT.U32.AND P0, PT, R4, 0x60, PT ;  /* 0x000000600400780c */ /* 0x000fe40003f04070 */
[----:B------:R-:W-:-:S02]  /*0d80*/  ISETP.GT.U32.AND.EX P1, PT, R5, RZ, PT, P1 ;  /* 0x000000ff0500720c */ /* 0x000fc40003f24110 */
[C---:B------:R-:W-:Y:S02]  /*0d90*/  ISETP.GT.U32.AND P2, PT, R4.reuse, 0x80, PT ;  /* 0x000000800400780c */ /* 0x040fe40003f44070 */
[C---:B------:R-:W-:Y:S02]  /*0da0*/  ISETP.GT.U32.AND.EX P0, PT, R5.reuse, RZ, PT, P0 ;  /* 0x000000ff0500720c */ /* 0x040fe40003f04100 */
[----:B------:R-:W-:Y:S02]  /*0db0*/  ISETP.GT.U32.AND P4, PT, R4, 0xa0, PT ;  /* 0x000000a00400780c */ /* 0x000fe40003f84070 */
[C---:B------:R-:W-:Y:S02]  /*0dc0*/  ISETP.GT.U32.AND.EX P2, PT, R5.reuse, RZ, PT, P2 ;  /* 0x000000ff0500720c */ /* 0x040fe40003f44120 */
[----:B------:R-:W-:Y:S01]  /*0dd0*/  ISETP.GT.U32.AND.EX P4, PT, R5, RZ, PT, P4 ;  /* 0x000000ff0500720c */ /* 0x000fe20003f84140 */
[----:B-1----:R-:W-:-:S09]  /*0de0*/  ULEA UR4, UR5, UR4, 0x18 ;  /* 0x0000000405047291 */ /* 0x002fd2000f8ec0ff */
[----:B------:R-:W0:Y:S04]  /*0df0*/  LDS R0, [UR4+0xc] ;  /* 0x00000c04ff007984 */ /* 0x000e280008000800 */
[----:B------:R-:W1:Y:S04]  /*0e00*/  LDS.128 R12, [UR4+0x10] ;  /* 0x00001004ff0c7984 */ /* 0x000e680008000c00 */
[----:B------:R-:W2:Y:S01]  /*0e10*/  LDS.64 R2, [UR4+0x20] ;  /* 0x00002004ff027984 */ /* 0x000ea20008000a00 */
[----:B0-----:R-:W-:Y:S02]  /*0e20*/  @P3 VIMNMX R9, PT, PT, R9, R0, !PT ;  /* 0x0000000009093248 */ /* 0x001fe40007fe0100 */
[----:B------:R-:W-:-:S02]  /*0e30*/  ISETP.GT.U32.AND P3, PT, R4, 0xc0, PT ;  /* 0x000000c00400780c */ /* 0x000fc40003f64070 */
[----:B-1----:R-:W-:Y:S02]  /*0e40*/  @P1 VIMNMX R9, PT, PT, R9, R12, !PT ;  /* 0x0000000c09091248 */ /* 0x002fe40007fe0100 */
[----:B------:R-:W-:Y:S02]  /*0e50*/  ISETP.GT.U32.AND P1, PT, R4, 0xe0, PT ;  /* 0x000000e00400780c */ /* 0x000fe40003f24070 */
[----:B------:R-:W-:Y:S02]  /*0e60*/  ISETP.GT.U32.AND.EX P3, PT, R5, RZ, PT, P3 ;  /* 0x000000ff0500720c */ /* 0x000fe40003f64130 */
[----:B------:R-:W-:Y:S02]  /*0e70*/  @P0 VIMNMX R9, PT, PT, R9, R13, !PT ;  /* 0x0000000d09090248 */ /* 0x000fe40007fe0100 */
[----:B------:R-:W-:Y:S02]  /*0e80*/  ISETP.GT.U32.AND.EX P1, PT, R5, RZ, PT, P1 ;  /* 0x000000ff0500720c */ /* 0x000fe40003f24110 */
[----:B------:R-:W-:-:S04]  /*0e90*/  @P2 VIMNMX R9, PT, PT, R9, R14, !PT ;  /* 0x0000000e09092248 */ /* 0x000fc80007fe0100 */
[----:B------:R-:W-:-:S04]  /*0ea0*/  @P4 VIMNMX R9, PT, PT, R9, R15, !PT ;  /* 0x0000000f09094248 */ /* 0x000fc80007fe0100 */
[----:B--2---:R-:W-:-:S04]  /*0eb0*/  @P3 VIMNMX R9, PT, PT, R9, R2, !PT ;  /* 0x0000000209093248 */ /* 0x004fc80007fe0100 */
[----:B------:R-:W-:Y:S01]  /*0ec0*/  @P1 VIMNMX R9, PT, PT, R9, R3, !PT ;  /* 0x0000000309091248 */ /* 0x000fe20007fe0100 */
[----:B------:R-:W-:Y:S06]  /*0ed0*/  BRA `(.L_x_634) ;  /* 0x0000000c00987947 */ /* 0x000fec0003800000 */
.L_x_620:
[----:B------:R-:W0:Y:S01]  /*0ee0*/  S2R R0, SR_TID.X ;  /* 0x0000000000007919 */ /* 0x000e220000002100 */
[----:B------:R-:W0:Y:S02]  /*0ef0*/  LDC.64 R2, c[0x0][0x380] ;  /* 0x0000e000ff027b82 */ /* 0x000e240000000a00 */
[----:B0-----:R-:W-:-:S05]  /*0f00*/  IMAD.WIDE.U32 R2, R0, 0x4, R2 ;  /* 0x0000000400027825 */ /* 0x001fca00078e0002 */
        /* <DEDUP_REMOVED lines=16> */
[----:B------:R-:W-:-:S04]  /*1010*/  IADD3 R12, P1, PT, R4, -0x1000, RZ ;  /* 0xfffff000040c7810 */ /* 0x000fc80007f3e0ff */
[----:B------:R-:W-:Y:S02]  /*1020*/  ISETP.GE.U32.AND P0, PT, R12, 0x1000, PT ;  /* 0x000010000c00780c */ /* 0x000fe40003f06070 */
[----:B--2---:R-:W-:Y:S02]  /*1030*/  VIMNMX3 R9, R9, R10, R11, !PT ;  /* 0x0000000a0909720f */ /* 0x004fe4000780010b */
[----:B------:R-:W-:-:S04]  /*1040*/  IADD3.X R11, PT, PT, R5, -0x1, RZ, P1, !PT ;  /* 0xffffffff050b7810 */ /* 0x000fc80000ffe4ff */
[----:B------:R-:W-:Y:S02]  /*1050*/  ISETP.GE.U32.AND.EX P0, PT, R11, RZ, PT, P0 ;  /* 0x000000ff0b00720c */ /* 0x000fe40003f06100 */
[----:B---3--:R-:W-:Y:S01]  /*1060*/  VIMNMX3 R6, R6, R7, R8, !PT ;  /* 0x000000070606720f */ /* 0x008fe20007800108 */
[----:B------:R-:W-:Y:S01]  /*1070*/  IMAD.MOV.U32 R8, RZ, RZ, RZ ;  /* 0x000000ffff087224 */ /* 0x000fe200078e00ff */
[----:B----4-:R-:W-:-:S04]  /*1080*/  VIMNMX3 R13, R13, R14, R15, !PT ;  /* 0x0000000e0d0d720f */ /* 0x010fc8000780010f */
[----:B------:R-:W-:Y:S02]  /*1090*/  VIMNMX3 R6, R6, R9, R13, !PT ;  /* 0x000000090606720f */ /* 0x000fe4000780010d */
[----:B-----5:R-:W-:Y:S01]  /*10a0*/  VIMNMX3 R17, R16, R17, R18, !PT ;  /* 0x000000111011720f */ /* 0x020fe20007800112 */
[----:B------:R-:W-:Y:S01]  /*10b0*/  IMAD.MOV.U32 R9, RZ, RZ, 0x1000 ;  /* 0x00001000ff097424 */ /* 0x000fe200078e00ff */
[----:B------:R-:W-:-:S04]  /*10c0*/  VIMNMX3 R19, R19, R20, R21, !PT ;  /* 0x000000141313720f */ /* 0x000fc80007800115 */
[----:B------:R-:W-:-:S04]  /*10d0*/  VIMNMX3 R17, R17, R19, R22, !PT ;  /* 0x000000131111720f */ /* 0x000fc80007800116 */
[----:B------:R-:W-:Y:S01]  /*10e0*/  VIMNMX R10, PT, PT, R6, R17, !PT ;  /* 0x00000011060a7248 */ /* 0x000fe20007fe0100 */
[----:B------:R-:W-:Y:S06]  /*10f0*/  @!P0 BRA `(.L_x_635) ;  /* 0x0000000000a08947 */ /* 0x000fec0003800000 */
[----:B------:R-:W0:Y:S01]  /*1100*/  LDC.64 R4, c[0x0][0x390] ;  /* 0x0000e400ff047b82 */ /* 0x000e220000000a00 */
[----:B------:R-:W-:Y:S02]  /*1110*/  IMAD.MOV.U32 R9, RZ, RZ, 0x1000 ;  /* 0x00001000ff097424 */ /* 0x000fe400078e00ff */
[----:B------:R-:W-:-:S07]  /*1120*/  IMAD.MOV.U32 R8, RZ, RZ, RZ ;  /* 0x000000ffff087224 */ /* 0x000fce00078e00ff */
.L_x_637:
[----:B------:R-:W-:-:S04]  /*1130*/  LEA R6, P0, R9, R2, 0x2 ;  /* 0x0000000209067211 */ /* 0x000fc800078010ff */
[----:B------:R-:W-:-:S05]  /*1140*/  LEA.HI.X R7, R9, R3, R8, 0x2, P0 ;  /* 0x0000000309077211 */ /* 0x000fca00000f1408 */
[----:B------:R-:W2:Y:S04]  /*1150*/  LDG.E R13, desc[UR6][R6.64+0x800] ;  /* 0x00080006060d7981 */ /* 0x000ea8000c1e1900 */
[----:B------:R-:W2:Y:S04]  /*1160*/  LDG.E R14, desc[UR6][R6.64+0xc00] ;  /* 0x000c0006060e7981 */ /* 0x000ea8000c1e1900 */
[----:B------:R-:W2:Y:S04]  /*1170*/  LDG.E R15, desc[UR6][R6.64+0x1000] ;  /* 0x00100006060f7981 */ /* 0x000ea8000c1e1900 */
        /* <DEDUP_REMOVED lines=13> */
[----:B0-----:R-:W-:-:S04]  /*1250*/  IADD3 R29, P1, PT, -R9, R4, RZ ;  /* 0x00000004091d7210 */ /* 0x001fc80007f3e1ff */
[----:B------:R-:W-:Y:S02]  /*1260*/  ISETP.GE.U32.AND P0, PT, R29, 0x1000, PT ;  /* 0x000010001d00780c */ /* 0x000fe40003f06070 */
[----:B--2---:R-:W-:Y:S01]  /*1270*/  VIMNMX3 R13, R13, R14, R15, !PT ;  /* 0x0000000e0d0d720f */ /* 0x004fe2000780010f */
[----:B------:R-:W-:-:S05]  /*1280*/  IMAD.X R14, R5, 0x1, ~R8, P1 ;  /* 0x00000001050e7824 */ /* 0x000fca00008e0e08 */
[----:B------:R-:W-:Y:S02]  /*1290*/  ISETP.GE.U32.AND.EX P0, PT, R14, RZ, PT, P0 ;  /* 0x000000ff0e00720c */ /* 0x000fe40003f06100 */
        /* <DEDUP_REMOVED lines=9> */
[----:B------:R-:W-:-:S05]  /*1330*/  IADD3 R9, P0, PT, R9, 0x1000, RZ ;  /* 0x0000100009097810 */ /* 0x000fca0007f1e0ff */
[----:B------:R-:W-:Y:S01]  /*1340*/  IMAD.X R8, RZ, RZ, R8, P0 ;  /* 0x000000ffff087224 */ /* 0x000fe200000e0608 */
[----:B------:R-:W-:-:S04]  /*1350*/  ISETP.GT.U32.AND P0, PT, R9, R12, PT ;  /* 0x0000000c0900720c */ /* 0x000fc80003f04070 */
[----:B------:R-:W-:-:S13]  /*1360*/  ISETP.GT.U32.AND.EX P0, PT, R8, R11, PT, P0 ;  /* 0x0000000b0800720c */ /* 0x000fda0003f04100 */
[----:B------:R-:W-:Y:S05]  /*1370*/  @!P0 BRA `(.L_x_637) ;  /* 0xfffffffc006c8947 */ /* 0x000fea000383ffff */
.L_x_635:
        /* <DEDUP_REMOVED lines=8> */
[----:B------:R-:W-:Y:S01]  /*1400*/  IADD3 R2, PT, PT, -R9, R4, R2 ;  /* 0x0000000409027210 */ /* 0x000fe20007ffe102 */
[----:B------:R-:W-:-:S03]  /*1410*/  IMAD.MOV.U32 R4, RZ, RZ, R0 ;  /* 0x000000ffff047224 */ /* 0x000fc600078e0000 */
[C---:B------:R-:W-:Y:S02]  /*1420*/  ISETP.GE.U32.AND P1, PT, R2.reuse, 0xf00, PT ;  /* 0x00000f000200780c */ /* 0x040fe40003f26070 */
[----:B------:R-:W-:-:S04]  /*1430*/  LEA.HI R5, R2, 0x1, RZ, 0x18 ;  /* 0x0000000102057811 */ /* 0x000fc800078fc0ff */
[----:B------:R-:W-:-:S04]  /*1440*/  LOP3.LUT R24, R5, 0xf, RZ, 0xc0, !PT ;  /* 0x0000000f05187812 */ /* 0x000fc800078ec0ff */
[----:B------:R-:W-:-:S03]  /*1450*/  ISETP.NE.AND P0, PT, R24, RZ, PT ;  /* 0x000000ff1800720c */ /* 0x000fc60003f05270 */
[----:B------:R-:W-:Y:S10]  /*1460*/  @!P1 BRA `(.L_x_640) ;  /* 0x0000000000a49947 */ /* 0x000ff40003800000 */
[----:B------:R-:W0:Y:S01]  /*1470*/  LDCU.64 UR4, c[0x0][0x380] ;  /* 0x00007000ff0477ac */ /* 0x000e220008000a00 */
[----:B------:R-:W-:Y:S01]  /*1480*/  IADD3 R3, P1, PT, R0, R9, RZ ;  /* 0x0000000900037210 */ /* 0x000fe20007f3e0ff */
[----:B------:R-:W-:Y:S01]  /*1490*/  IMAD.MOV.U32 R4, RZ, RZ, R0 ;  /* 0x000000ffff047224 */ /* 0x000fe200078e0000 */
[----:B------:R-:W-:-:S03]  /*14a0*/  LOP3.LUT R14, R5, 0x1fffff0, RZ, 0xc0, !PT ;  /* 0x01fffff0050e7812 */ /* 0x000fc600078ec0ff */
[----:B------:R-:W-:Y:S02]  /*14b0*/  IMAD.X R2, RZ, RZ, R8, P1 ;  /* 0x000000ffff027224 */ /* 0x000fe400008e0608 */
[----:B------:R-:W-:Y:S01]  /*14c0*/  IMAD.MOV R14, RZ, RZ, -R14 ;  /* 0x000000ffff0e7224 */ /* 0x000fe200078e0a0e */
[----:B0-----:R-:W-:-:S04]  /*14d0*/  LEA R15, P2, R3, UR4, 0x2 ;  /* 0x00000004030f7c11 */ /* 0x001fc8000f8410ff */
[----:B------:R-:W-:Y:S02]  /*14e0*/  IADD3 R15, P1, PT, R15, 0x2000, RZ ;  /* 0x000020000f0f7810 */ /* 0x000fe40007f3e0ff */
[----:B------:R-:W-:-:S05]  /*14f0*/  LEA.HI.X R3, R3, UR5, R2, 0x2, P2 ;  /* 0x0000000503037c11 */ /* 0x000fca00090f1402 */
[----:B------:R-:W-:-:S07]  /*1500*/  IMAD.X R3, RZ, RZ, R3, P1 ;  /* 0x000000ffff037224 */ /* 0x000fce00008e0603 */
.L_x_641:
        /* <DEDUP_REMOVED lines=16> */
[----:B------:R0:W5:Y:S01]  /*1610*/  LDG.E R6, desc[UR6][R2.64+0x1c00] ;  /* 0x001c000602067981 */ /* 0x000162000c1e1900 */
        /* <DEDUP_REMOVED lines=9> */
[----:B------:R-:W-:-:S05]  /*16b0*/  IADD3 R15, P2, PT, R2, 0x4000, RZ ;  /* 0x00004000020f7810 */ /* 0x000fca0007f5e0ff */
[----:B0-----:R-:W-:Y:S01]  /*16c0*/  IMAD.X R3, RZ, RZ, R3, P2 ;  /* 0x000000ffff037224 */ /* 0x001fe200010e0603 */
[----:B------:R-:W-:-:S04]  /*16d0*/  VIMNMX3 R7, R11, R12, R7, !PT ;  /* 0x0000000c0b07720f */ /* 0x000fc80007800107 */
[----:B------:R-:W-:Y:S01]  /*16e0*/  VIMNMX3 R10, R7, R13, R6, !PT ;  /* 0x0000000d070a720f */ /* 0x000fe20007800106 */
[----:B------:R-:W-:Y:S06]  /*16f0*/  @P1 BRA `(.L_x_641) ;  /* 0xfffffffc00841947 */ /* 0x000fec000383ffff */
.L_x_640:
[----:B------:R-:W-:Y:S05]  /*1700*/  BSYNC.RECONVERGENT B2 ;  /* 0x0000000000027941 */ /* 0x000fea0003800200 */
.L_x_639:
        /* <DEDUP_REMOVED lines=24> */
.L_x_643:
[----:B------:R-:W-:Y:S05]  /*1890*/  BSYNC.RECONVERGENT B2 ;  /* 0x0000000000027941 */ /* 0x000fea0003800200 */
.L_x_642:
        /* <DEDUP_REMOVED lines=18> */
.L_x_645:
[----:B------:R-:W-:Y:S05]  /*19c0*/  BSYNC.RECONVERGENT B2 ;  /* 0x0000000000027941 */ /* 0x000fea0003800200 */
.L_x_644:
[----:B------:R-:W-:Y:S05]  /*19d0*/  @!P1 BRA `(.L_x_638) ;  /* 0x0000000000389947 */ /* 0x000fea0003800000 */
[----:B------:R-:W0:Y:S01]  /*19e0*/  LDCU.64 UR4, c[0x0][0x380] ;  /* 0x00007000ff0477ac */ /* 0x000e220008000a00 */
[----:B------:R-:W-:Y:S01]  /*19f0*/  IADD3 R5, P0, PT, R4, R9, RZ ;  /* 0x0000000904057210 */ /* 0x000fe20007f1e0ff */
[----:B------:R-:W-:-:S04]  /*1a00*/  IMAD.MOV R4, RZ, RZ, -R6 ;  /* 0x000000ffff047224 */ /* 0x000fc800078e0a06 */
[----:B------:R-:W-:Y:S01]  /*1a10*/  IMAD.X R8, RZ, RZ, R8, P0 ;  /* 0x000000ffff087224 */ /* 0x000fe200000e0608 */
[----:B0-----:R-:W-:-:S04]  /*1a20*/  LEA R2, P1, R5, UR4, 0x2 ;  /* 0x0000000405027c11 */ /* 0x001fc8000f8210ff */
[----:B------:R-:W-:-:S09]  /*1a30*/  LEA.HI.X R5, R5, UR5, R8, 0x2, P1 ;  /* 0x0000000505057c11 */ /* 0x000fd200088f1408 */
.L_x_646:
[----:B------:R-:W-:-:S06]  /*1a40*/  IMAD.MOV.U32 R3, RZ, RZ, R5 ;  /* 0x000000ffff037224 */ /* 0x000fcc00078e0005 */
[----:B------:R0:W2:Y:S01]  /*1a50*/  LDG.E R3, desc[UR6][R2.64] ;  /* 0x0000000602037981 */ /* 0x0000a2000c1e1900 */
[----:B------:R-:W-:-:S05]  /*1a60*/  VIADD R4, R4, 0x1 ;  /* 0x0000000104047836 */ /* 0x000fca0000000000 */
[----:B------:R-:W-:Y:S02]  /*1a70*/  ISETP.NE.AND P0, PT, R4, RZ, PT ;  /* 0x000000ff0400720c */ /* 0x000fe40003f05270 */
[----:B0-----:R-:W-:-:S05]  /*1a80*/  IADD3 R2, P1, PT, R2, 0x400, RZ ;  /* 0x0000040002027810 */ /* 0x001fca0007f3e0ff */
[----:B------:R-:W-:Y:S01]  /*1a90*/  IMAD.X R5, RZ, RZ, R5, P1 ;  /* 0x000000ffff057224 */ /* 0x000fe200008e0605 */
[----:B--2---:R-:W-:-:S05]  /*1aa0*/  VIMNMX R10, PT, PT, R3, R10, !PT ;  /* 0x0000000a030a7248 */ /* 0x004fca0007fe0100 */
[----:B------:R-:W-:Y:S05]  /*1ab0*/  @P0 BRA `(.L_x_646) ;  /* 0xfffffffc00e00947 */ /* 0x000fea000383ffff */
.L_x_638:
[----:B------:R-:W-:Y:S05]  /*1ac0*/  BSYNC.RECONVERGENT B1 ;  /* 0x0000000000017941 */ /* 0x000fea0003800200 */
.L_x_636:
[----:B------:R-:W0:Y:S01]  /*1ad0*/  S2R R6, SR_LANEID ;  /* 0x0000000000067919 */ /* 0x000e220000000000 */
[----:B------:R-:W-:Y:S01]  /*1ae0*/  IMAD.MOV.U32 R9, RZ, RZ, R10 ;  /* 0x000000ffff097224 */ /* 0x000fe200078e000a */
[----:B------:R-:W-:-:S04]  /*1af0*/  ISETP.NE.AND P5, PT, R0, RZ, PT ;  /* 0x000000ff0000720c */ /* 0x000fc80003fa5270 */
        /* <DEDUP_REMOVED lines=35> */
[----:B------:R-:W-:-:S07]  /*1d30*/  VIMNMX R9, PT, PT, R0, R3, !PT ;  /* 0x0000000300097248 */ /* 0x000fce0007fe0100 */
.L_x_634:
[----:B------:R-:W-:Y:S05]  /*1d40*/  BSYNC.RECONVERGENT B0 ;  /* 0x0000000000007941 */ /* 0x000fea0003800200 */
.L_x_619:
[----:B------:R-:W-:Y:S05]  /*1d50*/  @P5 EXIT ;  /* 0x000000000000594d */ /* 0x000fea0003800000 */
[----:B-12---:R-:W1:Y:S01]  /*1d60*/  LDC.64 R2, c[0x0][0x388] ;  /* 0x0000e200ff027b82 */ /* 0x006e620000000a00 */
[----:B------:R-:W0:Y:S02]  /*1d70*/  LDCU UR4, c[0x0][0x39c] ;  /* 0x00007380ff0477ac */ /* 0x000e240008000800 */
[----:B0-----:R-:W-:-:S05]  /*1d80*/  VIMNMX R9, PT, PT, R9, UR4, !PT ;  /* 0x0000000409097c48 */ /* 0x001fca000ffe0100 */
[----:B-1----:R-:W-:Y:S01]  /*1d90*/  STG.E desc[UR6][R2.64], R9 ;  /* 0x0000000902007986 */ /* 0x002fe2000c101906 */
[----:B------:R-:W-:Y:S05]  /*1da0*/  EXIT ;  /* 0x000000000000794d */ /* 0x000fea0003800000 */
.L_x_647:
        /* <DEDUP_REMOVED lines=13> */
.L_x_2732:


//--------------------- .text._ZN3cub18CUB_300001_SM_10006detail6reduce28DeviceReduceSingleTileKernelINS2_10policy_hubIijN4cuda3__47maximumIiEEE10Policy1000EPiSB_iS8_iiNS5_3std3__410__identityEEEvT0_T1_T2_T3_T4_T6_ --------------------------
	.section	.text._ZN3cub18CUB_300001_SM_10006detail6reduce28DeviceReduceSingleTileKernelINS2_10policy_hubIijN4cuda3__47maximumIiEEE10Policy1000EPiSB_iS8_iiNS5_3std3__410__identityEEEvT0_T1_T2_T3_T4_T6_,"ax",@progbits
	.align	128
        .global         _ZN3cub18CUB_300001_SM_10006detail6reduce28DeviceReduceSingleTileKernelINS2_10policy_hubIijN4cuda3__47maximumIiEEE10Policy1000EPiSB_iS8_iiNS5_3std3__410__identityEEEvT0_T1_T2_T3_T4_T6_
        .type           _ZN3cub18CUB_300001_SM_10006detail6reduce28DeviceReduceSingleTileKernelINS2_10policy_hubIijN4cuda3__47maximumIiEEE10Policy1000EPiSB_iS8_iiNS5_3std3__410__identityEEEvT0_T1_T2_T3_T4_T6_,@function
        .size           _ZN3cub18CUB_300001_SM_10006detail6reduce28DeviceReduceSingleTileKernelINS2_10policy_hubIijN4cuda3__47maximumIiEEE10Policy1000EPiSB_iS8_iiNS5_3std3__410__identityEEEvT0_T1_T2_T3_T4_T6_,(.L_x_2733 - _ZN3cub18CUB_300001_SM_10006detail6reduce28DeviceReduceSingleTileKernelINS2_10policy_hubIijN4cuda3__47maximumIiEEE10Policy1000EPiSB_iS8_iiNS5_3std3__410__identityEEEvT0_T1_T2_T3_T4_T6_)
        .other          _ZN3cub18CUB_300001_SM_10006detail6reduce28DeviceReduceSingleTileKernelINS2_10policy_hubIijN4cuda3__47maximumIiEEE10Policy1000EPiSB_iS8_iiNS5_3std3__410__identityEEEvT0_T1_T2_T3_T4_T6_,@"STO_CUDA_ENTRY STV_DEFAULT"
_ZN3cub18CUB_300001_SM_10006detail6reduce28DeviceReduceSingleTileKernelINS2_10policy_hubIijN4cuda3__47maximumIiEEE10Policy1000EPiSB_iS8_iiNS5_3std3__410__identityEEEvT0_T1_T2_T3_T4_T6_:
.text._ZN3cub18CUB_300001_SM_10006detail6reduce28DeviceReduceSingleTileKernelINS2_10policy_hubIijN4cuda3__47maximumIiEEE10Policy1000EPiSB_iS8_iiNS5_3std3__410__identityEEEvT0_T1_T2_T3_T4_T6_:
        /* <DEDUP_REMOVED lines=13> */
.L_x_648:
        /* <DEDUP_REMOVED lines=16> */
.L_x_653:
[----:B------:R-:W-:Y:S05]  /*01d0*/  BSYNC.RECONVERGENT B1 ;  /* 0x0000000000017941 */ /* 0x000fea0003800200 */
.L_x_652:
        /* <DEDUP_REMOVED lines=16> */
.L_x_658:
        /* <DEDUP_REMOVED lines=9> */
.L_x_657:
[----:B------:R-:W-:Y:S05]  /*0370*/  BSYNC.RECONVERGENT B2 ;  /* 0x0000000000027941 */ /* 0x000fea0003800200 */
.L_x_656:
        /* <DEDUP_REMOVED lines=8> */
.L_x_661:
        /* <DEDUP_REMOVED lines=35> */
.L_x_660:
[----:B------:R-:W-:Y:S05]  /*0630*/  BSYNC.RECONVERGENT B2 ;  /* 0x0000000000027941 */ /* 0x000fea0003800200 */
.L_x_659:
        /* <DEDUP_REMOVED lines=22> */
.L_x_663:
[----:B------:R-:W-:Y:S05]  /*07a0*/  BSYNC.RECONVERGENT B2 ;  /* 0x0000000000027941 */ /* 0x000fea0003800200 */
.L_x_662:
        /* <DEDUP_REMOVED lines=10> */
.L_x_655:
[----:B------:R-:W-:Y:S05]  /*0850*/  BSYNC.RECONVERGENT B1 ;  /* 0x0000000000017941 */ /* 0x000fea0003800200 */
.L_x_654:
        /* <DEDUP_REMOVED lines=43> */
.L_x_664:
        /* <DEDUP_REMOVED lines=59> */
.L_x_651:
        /* <DEDUP_REMOVED lines=22> */
.L_x_668:
        /* <DEDUP_REMOVED lines=21> */
.L_x_666:
        /* <DEDUP_REMOVED lines=20> */
.L_x_672:
        /* <DEDUP_REMOVED lines=8> */
.L_x_671:
[----:B------:R-:W-:Y:S05]  /*1330*/  BSYNC.RECONVERGENT B2 ;  /* 0x0000000000027941 */ /* 0x000fea0003800200 */
.L_x_670:
        /* <DEDUP_REMOVED lines=16> */
.L_x_675:
        /* <DEDUP_REMOVED lines=39> */
.L_x_674:
[----:B------:R-:W-:Y:S05]  /*16b0*/  BSYNC.RECONVERGENT B2 ;  /* 0x0000000000027941 */ /* 0x000fea0003800200 */
.L_x_673:
        /* <DEDUP_REMOVED lines=27> */
.L_x_677:
[----:B------:R-:W-:Y:S05]  /*1870*/  BSYNC.RECONVERGENT B2 ;  /* 0x0000000000027941 */ /* 0x000fea0003800200 */
.L_x_676:
        /* <DEDUP_REMOVED lines=10> */
.L_x_669:
[----:B------:R-:W-:Y:S05]  /*1920*/  BSYNC.RECONVERGENT B1 ;  /* 0x0000000000017941 */ /* 0x000fea0003800200 */
.L_x_667:
        /* <DEDUP_REMOVED lines=39> */
.L_x_650:
        /* <DEDUP_REMOVED lines=12> */
.L_x_680:
[----:B------:R-:W-:Y:S05]  /*1c60*/  BSYNC.RECONVERGENT B1 ;  /* 0x0000000000017941 */ /* 0x000fea0003800200 */
.L_x_679:
        /* <DEDUP_REMOVED lines=16> */
.L_x_685:
        /* <DEDUP_REMOVED lines=9> */
.L_x_684:
[----:B------:R-:W-:Y:S05]  /*1e00*/  BSYNC.RECONVERGENT B2 ;  /* 0x0000000000027941 */ /* 0x000fea0003800200 */
.L_x_683:
        /* <DEDUP_REMOVED lines=8> */
.L_x_688:
        /* <DEDUP_REMOVED lines=35> */
.L_x_687:
[----:B------:R-:W-:Y:S05]  /*20c0*/  BSYNC.RECONVERGENT B2 ;  /* 0x0000000000027941 */ /* 0x000fea0003800200 */
.L_x_686:
        /* <DEDUP_REMOVED lines=22> */
.L_x_690:
[----:B------:R-:W-:Y:S05]  /*2230*/  BSYNC.RECONVERGENT B2 ;  /* 0x0000000000027941 */ /* 0x000fea0003800200 */
.L_x_689:
        /* <DEDUP_REMOVED lines=10> */
.L_x_682:
[----:B------:R-:W-:Y:S05]  /*22e0*/  BSYNC.RECONVERGENT B1 ;  /* 0x0000000000017941 */ /* 0x000fea0003800200 */
.L_x_681:
        /* <DEDUP_REMOVED lines=43> */
.L_x_691:
        /* <DEDUP_REMOVED lines=59> */
.L_x_678:
        /* <DEDUP_REMOVED lines=33> */
.L_x_694:
        /* <DEDUP_REMOVED lines=33> */
.L_x_692:
        /* <DEDUP_REMOVED lines=20> */
.L_x_698:
        /* <DEDUP_REMOVED lines=8> */
.L_x_697:
[----:B------:R-:W-:Y:S05]  /*2f30*/  BSYNC.RECONVERGENT B2 ;  /* 0x0000000000027941 */ /* 0x000fea0003800200 */
.L_x_696:
        /* <DEDUP_REMOVED lines=16> */
.L_x_701:
        /* <DEDUP_REMOVED lines=39> */
.L_x_700:
[----:B------:R-:W-:Y:S05]  /*32b0*/  BSYNC.RECONVERGENT B2 ;  /* 0x0000000000027941 */ /* 0x000fea0003800200 */
.L_x_699:
        /* <DEDUP_REMOVED lines=27> */
.L_x_703:
[----:B------:R-:W-:Y:S05]  /*3470*/  BSYNC.RECONVERGENT B2 ;  /* 0x0000000000027941 */ /* 0x000fea0003800200 */
.L_x_702:
        /* <DEDUP_REMOVED lines=10> */
.L_x_695:
[----:B------:R-:W-:Y:S05]  /*3520*/  BSYNC.RECONVERGENT B1 ;  /* 0x0000000000017941 */ /* 0x000fea0003800200 */
.L_x_693:
        /* <DEDUP_REMOVED lines=39> */
.L_x_665:
[----:B------:R-:W-:Y:S05]  /*37a0*/  BSYNC.RECONVERGENT B0 ;  /* 0x0000000000007941 */ /* 0x000fea0003800200 */
.L_x_649:
[----:B------:R-:W-:Y:S05]  /*37b0*/  @P0 EXIT ;  /* 0x000000000000094d */ /* 0x000fea0003800000 */
[----:B0-23--:R-:W0:Y:S01]  /*37c0*/  LDC.64 R2, c[0x0][0x388] ;  /* 0x0000e200ff027b82 */ /* 0x00de220000000a00 */
[----:B------:R-:W1:Y:S02]  /*37d0*/  LDCU UR4, c[0x0][0x398] ;  /* 0x00007300ff0477ac */ /* 0x000e640008000800 */
[----:B-1--4-:R-:W-:-:S05]  /*37e0*/  VIMNMX R5, PT, PT, R5, UR4, !PT ;  /* 0x0000000405057c48 */ /* 0x012fca000ffe0100 */
[----:B0-----:R-:W-:Y:S01]  /*37f0*/  STG.E desc[UR6][R2.64], R5 ;  /* 0x0000000502007986 */ /* 0x001fe2000c101906 */
[----:B------:R-:W-:Y:S05]  /*3800*/  EXIT ;  /* 0x000000000000794d */ /* 0x000fea0003800000 */
.L_x_704:
        /* <DEDUP_REMOVED lines=15> */
.L_x_2733:


//--------------------- .text._ZN3cub18CUB_300001_SM_10006detail6reduce18DeviceReduceKernelINS2_10policy_hubIijN4cuda3__47maximumIiEEE10Policy1000EN6thrust24THRUST_300001_SM_1000_NS10device_ptrIiEEjS8_iNS5_3std3__410__identityEEEvT0_PT3_T1_NS0_13GridEvenShareISL_EET2_T4_ --------------------------
	.section	.text._ZN3cub18CUB_300001_SM_10006detail6reduce18DeviceReduceKernelINS2_10policy_hubIijN4cuda3__47maximumIiEEE10Policy1000EN6thrust24THRUST_300001_SM_1000_NS10device_ptrIiEEjS8_iNS5_3std3__410__identityEEEvT0_PT3_T1_NS0_13GridEvenShareISL_EET2_T4_,"ax",@progbits
	.align	128
        .global         _ZN3cub18CUB_300001_SM_10006detail6reduce18DeviceReduceKernelINS2_10policy_hubIijN4cuda3__47maximumIiEEE10Policy1000EN6thrust24THRUST_300001_SM_1000_NS10device_ptrIiEEjS8_iNS5_3std3__410__identityEEEvT0_PT3_T1_NS0_13GridEvenShareISL_EET2_T4_
        .type           _ZN3cub18CUB_300001_SM_10006detail6reduce18DeviceReduceKernelINS2_10policy_hubIijN4cuda3__47maximumIiEEE10Policy1000EN6thrust24THRUST_300001_SM_1000_NS10device_ptrIiEEjS8_iNS5_3std3__410__identityEEEvT0_PT3_T1_NS0_13GridEvenShareISL_EET2_T4_,@function
        .size           _ZN3cub18CUB_300001_SM_10006detail6reduce18DeviceReduceKernelINS2_10policy_hubIijN4cuda3__47maximumIiEEE10Policy1000EN6thrust24THRUST_300001_SM_1000_NS10device_ptrIiEEjS8_iNS5_3std3__410__identityEEEvT0_PT3_T1_NS0_13GridEvenShareISL_EET2_T4_,(.L_x_2734 - _ZN3cub18CUB_300001_SM_10006detail6reduce18DeviceReduceKernelINS2_10policy_hubIijN4cuda3__47maximumIiEEE10Policy1000EN6thrust24THRUST_300001_SM_1000_NS10device_ptrIiEEjS8_iNS5_3std3__410__identityEEEvT0_PT3_T1_NS0_13GridEvenShareISL_EET2_T4_)
        .other          _ZN3cub18CUB_300001_SM_10006detail6reduce18DeviceReduceKernelINS2_10policy_hubIijN4cuda3__47maximumIiEEE10Policy1000EN6thrust24THRUST_300001_SM_1000_NS10device_ptrIiEEjS8_iNS5_3std3__410__identityEEEvT0_PT3_T1_NS0_13GridEvenShareISL_EET2_T4_,@"STO_CUDA_ENTRY STV_DEFAULT"
_ZN3cub18CUB_300001_SM_10006detail6reduce18DeviceReduceKernelINS2_10policy_hubIijN4cuda3__47maximumIiEEE10Policy1000EN6thrust24THRUST_300001_SM_1000_NS10device_ptrIiEEjS8_iNS5_3std3__410__identityEEEvT0_PT3_T1_NS0_13GridEvenShareISL_EET2_T4_:
.text._ZN3cub18CUB_300001_SM_10006detail6reduce18DeviceReduceKernelINS2_10policy_hubIijN4cuda3__47maximumIiEEE10Policy1000EN6thrust24THRUST_300001_SM_1000_NS10device_ptrIiEEjS8_iNS5_3std3__410__identityEEEvT0_PT3_T1_NS0_13GridEvenShareISL_EET2_T4_:
[----:B------:R-:W-:Y:S01]  /*0000*/  LDC R1, c[0x0][0x37c] ;  /* 0x0000df00ff017b82 */ /* 0x000fe20000000800 */
[----:B------:R-:W0:Y:S07]  /*0010*/  S2R R3, SR_CTAID.X ;  /* 0x0000000000037919 */ /* 0x000e2e0000002500 */
[----:B------:R-:W1:Y:S01]  /*0020*/  LDC.64 R8, c[0x0][0x3a8] ;  /* 0x0000ea00ff087b82 */ /* 0x000e620000000a00 */
[----:B------:R-:W2:Y:S01]  /*0030*/  LDCU.64 UR6, c[0x0][0x358] ;  /* 0x00006b00ff0677ac */ /* 0x000ea20008000a00 */
[----:B------:R-:W-:Y:S01]  /*0040*/  BSSY.RECONVERGENT B0, `(.L_x_705) ;  /* 0x0000228000007945 */ /* 0x000fe20003800200 */
[----:B-1----:R-:W-:-:S02]  /*0050*/  IMAD.SHL.U32 R13, R9, 0x1000, RZ ;  /* 0x00001000090d7824 */ /* 0x002fc400078e00ff */
[----:B0-----:R-:W-:-:S05]  /*0060*/  IMAD R0, R3, -0x1000, R8 ;  /* 0xfffff00003007824 */ /* 0x001fca00078e0208 */
[----:B------:R-:W-:-:S13]  /*0070*/  ISETP.GT.U32.AND P0, PT, R0, 0xfff, PT ;  /* 0x00000fff0000780c */ /* 0x000fda0003f04070 */
[----:B--2---:R-:W-:Y:S05]  /*0080*/  @P0 BRA `(.L_x_706) ;  /* 0x0000001000280947 */ /* 0x004fea0003800000 */
[----:B------:R-:W0:Y:S01]  /*0090*/  S2R R2, SR_TID.X ;  /* 0x0000000000027919 */ /* 0x000e220000002100 */
[----:B------:R-:W-:Y:S01]  /*00a0*/  BSSY.RECONVERGENT B1, `(.L_x_707) ;  /* 0x000000a000017945 */ /* 0x000fe20003800200 */
[----:B------:R-:W-:Y:S01]  /*00b0*/  IMAD.MOV.U32 R14, RZ, RZ, RZ ;  /* 0x000000ffff0e7224 */ /* 0x000fe200078e00ff */
[----:B0-----:R-:W-:Y:S01]  /*00c0*/  ISETP.GE.U32.AND P0, PT, R2, R0, PT ;  /* 0x000000000200720c */ /* 0x001fe20003f06070 */
[----:B------:R-:W-:-:S12]  /*00d0*/  IMAD.MOV.U32 R4, RZ, RZ, R2 ;  /* 0x000000ffff047224 */ /* 0x000fd800078e0002 */
[----:B------:R-:W-:Y:S05]  /*00e0*/  @P0 BRA `(.L_x_708) ;  /* 0x0000000000140947 */ /* 0x000fea0003800000 */
[----:B------:R-:W0:Y:S01]  /*00f0*/  LDC.64 R14, c[0x0][0x380] ;  /* 0x0000e000ff0e7b82 */ /* 0x000e220000000a00 */
[----:B------:R-:W-:-:S04]  /*0100*/  IMAD R5, R3, 0x1000, R2 ;  /* 0x0000100003057824 */ /* 0x000fc800078e0202 */
[----:B0-----:R-:W-:-:S06]  /*0110*/  IMAD.WIDE.U32 R14, R5, 0x4, R14 ;  /* 0x00000004050e7825 */ /* 0x001fcc00078e000e */
[----:B------:R0:W5:Y:S01]  /*0120*/  LDG.E R14, desc[UR6][R14.64] ;  /* 0x000000060e0e7981 */ /* 0x000162000c1e1900 */
[----:B------:R-:W-:-:S07]  /*0130*/  VIADD R4, R2, 0x100 ;  /* 0x0000010002047836 */ /* 0x000fce0000000000 */
.L_x_708:
[----:B------:R-:W-:Y:S05]  /*0140*/  BSYNC.RECONVERGENT B1 ;  /* 0x0000000000017941 */ /* 0x000fea0003800200 */
.L_x_707:
        /* <DEDUP_REMOVED lines=11> */
[----:B------:R-:W-:Y:S01]  /*0200*/  LOP3.LUT R9, R5, 0x1fffff0, RZ, 0xc0, !PT ;  /* 0x01fffff005097812 */ /* 0x000fe200078ec0ff */
[----:B------:R-:W-:Y:S01]  /*0210*/  BSSY.RECONVERGENT B3, `(.L_x_713) ;  /* 0x0000041000037945 */ /* 0x000fe20003800200 */
[----:B------:R-:W-:Y:S01]  /*0220*/  LOP3.LUT R8, R4, 0x800, RZ, 0xfc, !PT ;  /* 0x0000080004087812 */ /* 0x000fe200078efcff */
[----:B------:R-:W-:Y:S02]  /*0230*/  IMAD R4, R3, 0x1000, R4 ;  /* 0x0000100003047824 */ /* 0x000fe400078e0204 */
[----:B------:R-:W-:-:S07]  /*0240*/  IMAD.MOV R9, RZ, RZ, -R9 ;  /* 0x000000ffff097224 */ /* 0x000fce00078e0a09 */
.L_x_714:
[----:B------:R-:W1:Y:S01]  /*0250*/  LDC.64 R12, c[0x0][0x380] ;  /* 0x0000e000ff0c7b82 */ /* 0x000e620000000a00 */
[C---:B------:R-:W-:Y:S02]  /*0260*/  VIADD R17, R4.reuse, 0x100 ;  /* 0x0000010004117836 */ /* 0x040fe40000000000 */
[----:B-1----:R-:W-:-:S04]  /*0270*/  IMAD.WIDE.U32 R26, R4, 0x4, R12 ;  /* 0x00000004041a7825 */ /* 0x002fc800078e000c */
[--C-:B------:R-:W-:Y:S02]  /*0280*/  IMAD.WIDE.U32 R16, R17, 0x4, R12.reuse ;  /* 0x0000000411107825 */ /* 0x100fe400078e000c */
[----:B------:R-:W2:Y:S04]  /*0290*/  LDG.E R26, desc[UR6][R26.64] ;  /* 0x000000061a1a7981 */ /* 0x000ea8000c1e1900 */
[----:B0-----:R0:W2:Y:S01]  /*02a0*/  LDG.E R15, desc[UR6][R16.64] ;  /* 0x00000006100f7981 */ /* 0x0010a2000c1e1900 */
[C---:B------:R-:W-:Y:S02]  /*02b0*/  VIADD R29, R4.reuse, 0x200 ;  /* 0x00000200041d7836 */ /* 0x040fe40000000000 */
[----:B------:R-:W-:Y:S02]  /*02c0*/  VIADD R23, R4, 0x600 ;  /* 0x0000060004177836 */ /* 0x000fe40000000000 */
[----:B------:R-:W-:-:S04]  /*02d0*/  IMAD.WIDE.U32 R28, R29, 0x4, R12 ;  /* 0x000000041d1c7825 */ /* 0x000fc800078e000c */
[----:B------:R-:W-:Y:S01]  /*02e0*/  VIADD R11, R4, 0x300 ;  /* 0x00000300040b7836 */ /* 0x000fe20000000000 */
[----:B------:R1:W3:Y:S01]  /*02f0*/  LDG.E R25, desc[UR6][R28.64] ;  /* 0x000000061c197981 */ /* 0x0002e2000c1e1900 */
[----:B0-----:R-:W-:-:S04]  /*0300*/  IMAD.WIDE.U32 R16, R23, 0x4, R12 ;  /* 0x0000000417107825 */ /* 0x001fc800078e000c */
[C---:B------:R-:W-:Y:S01]  /*0310*/  VIADD R19, R4.reuse, 0x400 ;  /* 0x0000040004137836 */ /* 0x040fe20000000000 */
[----:B------:R0:W4:Y:S01]  /*0320*/  LDG.E R22, desc[UR6][R16.64] ;  /* 0x0000000610167981 */ /* 0x000122000c1e1900 */
[C---:B------:R-:W-:Y:S02]  /*0330*/  VIADD R21, R4.reuse, 0x500 ;  /* 0x0000050004157836 */ /* 0x040fe40000000000 */
[C---:B------:R-:W-:Y:S02]  /*0340*/  VIADD R27, R4.reuse, 0x700 ;  /* 0x00000700041b7836 */ /* 0x040fe40000000000 */
[----:B-1----:R-:W-:Y:S02]  /*0350*/  VIADD R29, R4, 0x800 ;  /* 0x00000800041d7836 */ /* 0x002fe40000000000 */
[----:B------:R-:W-:-:S04]  /*0360*/  IMAD.WIDE.U32 R10, R11, 0x4, R12 ;  /* 0x000000040b0a7825 */ /* 0x000fc800078e000c */
[--C-:B------:R-:W-:Y:S01]  /*0370*/  IMAD.WIDE.U32 R18, R19, 0x4, R12.reuse ;  /* 0x0000000413127825 */ /* 0x100fe200078e000c */
[----:B------:R1:W3:Y:S03]  /*0380*/  LDG.E R7, desc[UR6][R10.64] ;  /* 0x000000060a077981 */ /* 0x0002e6000c1e1900 */
[--C-:B------:R-:W-:Y:S01]  /*0390*/  IMAD.WIDE.U32 R20, R21, 0x4, R12.reuse ;  /* 0x0000000415147825 */ /* 0x100fe200078e000c */
[----:B------:R-:W4:Y:S03]  /*03a0*/  LDG.E R24, desc[UR6][R18.64] ;  /* 0x0000000612187981 */ /* 0x000f26000c1e1900 */
[--C-:B0-----:R-:W-:Y:S01]  /*03b0*/  IMAD.WIDE.U32 R16, R27, 0x4, R12.reuse ;  /* 0x000000041b107825 */ /* 0x101fe200078e000c */
[----:B------:R0:W4:Y:S03]  /*03c0*/  LDG.E R23, desc[UR6][R20.64] ;  /* 0x0000000614177981 */ /* 0x000126000c1e1900 */
[----:B------:R-:W-:Y:S01]  /*03d0*/  IMAD.WIDE.U32 R28, R29, 0x4, R12 ;  /* 0x000000041d1c7825 */ /* 0x000fe200078e000c */
[----:B------:R-:W4:Y:S03]  /*03e0*/  LDG.E R19, desc[UR6][R16.64] ;  /* 0x0000000610137981 */ /* 0x000f26000c1e1900 */
[----:B------:R-:W-:-:S02]  /*03f0*/  VIADD R27, R4, 0xa00 ;  /* 0x00000a00041b7836 */ /* 0x000fc40000000000 */
[----:B-1----:R-:W-:Y:S01]  /*0400*/  VIADD R11, R4, 0x900 ;  /* 0x00000900040b7836 */ /* 0x002fe20000000000 */
[----:B------:R1:W4:Y:S01]  /*0410*/  LDG.E R18, desc[UR6][R28.64] ;  /* 0x000000061c127981 */ /* 0x000322000c1e1900 */
[----:B0-----:R-:W-:-:S04]  /*0420*/  IMAD.WIDE.U32 R20, R27, 0x4, R12 ;  /* 0x000000041b147825 */ /* 0x001fc800078e000c */
[----:B------:R-:W-:Y:S02]  /*0430*/  VIADD R27, R4, 0xb00 ;  /* 0x00000b00041b7836 */ /* 0x000fe40000000000 */
[----:B------:R-:W-:-:S04]  /*0440*/  IMAD.WIDE.U32 R10, R11, 0x4, R12 ;  /* 0x000000040b0a7825 */ /* 0x000fc800078e000c */
[----:B-1----:R-:W-:Y:S02]  /*0450*/  VIADD R29, R4, 0xc00 ;  /* 0x00000c00041d7836 */ /* 0x002fe40000000000 */
[----:B------:R-:W4:Y:S02]  /*0460*/  LDG.E R11, desc[UR6][R10.64] ;  /* 0x000000060a0b7981 */ /* 0x000f24000c1e1900 */
[----:B------:R-:W-:-:S06]  /*0470*/  IMAD.WIDE.U32 R16, R29, 0x4, R12 ;  /* 0x000000041d107825 */ /* 0x000fcc00078e000c */
[----:B------:R0:W4:Y:S04]  /*0480*/  LDG.E R16, desc[UR6][R16.64] ;  /* 0x0000000610107981 */ /* 0x000128000c1e1900 */
[----:B------:R1:W4:Y:S01]  /*0490*/  LDG.E R10, desc[UR6][R20.64] ;  /* 0x00000006140a7981 */ /* 0x000322000c1e1900 */
[----:B0-----:R-:W-:Y:S01]  /*04a0*/  VIADD R17, R4, 0xf00 ;  /* 0x00000f0004117836 */ /* 0x001fe20000000000 */
[----:B--2--5:R-:W-:Y:S01]  /*04b0*/  VIMNMX3 R26, R14, R26, R15, !PT ;  /* 0x0000001a0e1a720f */ /* 0x024fe2000780010f */
[----:B------:R-:W-:-:S04]  /*04c0*/  IMAD.WIDE.U32 R14, R27, 0x4, R12 ;  /* 0x000000041b0e7825 */ /* 0x000fc800078e000c */
[----:B------:R-:W-:Y:S02]  /*04d0*/  VIADD R27, R4, 0xd00 ;  /* 0x00000d00041b7836 */ /* 0x000fe40000000000 */
[----:B------:R-:W2:Y:S02]  /*04e0*/  LDG.E R15, desc[UR6][R14.64] ;  /* 0x000000060e0f7981 */ /* 0x000ea4000c1e1900 */
[----:B------:R-:W-:-:S04]  /*04f0*/  IMAD.WIDE.U32 R28, R27, 0x4, R12 ;  /* 0x000000041b1c7825 */ /* 0x000fc800078e000c */
[----:B------:R-:W-:Y:S02]  /*0500*/  VIADD R27, R4, 0xe00 ;  /* 0x00000e00041b7836 */ /* 0x000fe40000000000 */
[----:B------:R-:W2:Y:S02]  /*0510*/  LDG.E R29, desc[UR6][R28.64] ;  /* 0x000000061c1d7981 */ /* 0x000ea4000c1e1900 */
[----:B-1----:R-:W-:-:S04]  /*0520*/  IMAD.WIDE.U32 R20, R27, 0x4, R12 ;  /* 0x000000041b147825 */ /* 0x002fc800078e000c */
[----:B------:R-:W-:Y:S02]  /*0530*/  IMAD.WIDE.U32 R12, R17, 0x4, R12 ;  /* 0x00000004110c7825 */ /* 0x000fe400078e000c */
[----:B------:R-:W2:Y:S04]  /*0540*/  LDG.E R20, desc[UR6][R20.64] ;  /* 0x0000000614147981 */ /* 0x000ea8000c1e1900 */
[----:B------:R-:W2:Y:S01]  /*0550*/  LDG.E R12, desc[UR6][R12.64] ;  /* 0x000000060c0c7981 */ /* 0x000ea2000c1e1900 */
[----:B---3--:R-:W-:Y:S01]  /*0560*/  VIMNMX3 R7, R26, R25, R7, !PT ;  /* 0x000000191a07720f */ /* 0x008fe20007800107 */
[----:B------:R-:W-:-:S03]  /*0570*/  VIADD R9, R9, 0x10 ;  /* 0x0000001009097836 */ /* 0x000fc60000000000 */
[----:B----4-:R-:W-:Y:S02]  /*0580*/  VIMNMX3 R7, R7, R24, R23, !PT ;  /* 0x000000180707720f */ /* 0x010fe40007800117 */
[----:B------:R-:W-:Y:S02]  /*0590*/  ISETP.NE.AND P0, PT, R9, RZ, PT ;  /* 0x000000ff0900720c */ /* 0x000fe40003f05270 */
[----:B------:R-:W-:Y:S01]  /*05a0*/  VIMNMX3 R7, R7, R22, R19, !PT ;  /* 0x000000160707720f */ /* 0x000fe20007800113 */
[----:B------:R-:W-:Y:S02]  /*05b0*/  VIADD R8, R8, 0x1000 ;  /* 0x0000100008087836 */ /* 0x000fe40000000000 */
[----:B------:R-:W-:Y:S01]  /*05c0*/  VIADD R4, R4, 0x1000 ;  /* 0x0000100004047836 */ /* 0x000fe20000000000 */
[----:B------:R-:W-:-:S04]  /*05d0*/  VIMNMX3 R7, R7, R18, R11, !PT ;  /* 0x000000120707720f */ /* 0x000fc8000780010b */
[----:B--2---:R-:W-:-:S04]  /*05e0*/  VIMNMX3 R7, R7, R10, R15, !PT ;  /* 0x0000000a0707720f */ /* 0x004fc8000780010f */
[----:B------:R-:W-:-:S04]  /*05f0*/  VIMNMX3 R7, R7, R16, R29, !PT ;  /* 0x000000100707720f */ /* 0x000fc8000780011d */
[----:B------:R-:W-:Y:S01]  /*0600*/  VIMNMX3 R14, R7, R20, R12, !PT ;  /* 0x00000014070e720f */ /* 0x000fe2000780010c */
[----:B------:R-:W-:Y:S06]  /*0610*/  @P0 BRA `(.L_x_714) ;  /* 0xfffffffc000c0947 */ /* 0x000fec000383ffff */
[----:B------:R-:W-:Y:S05]  /*0620*/  BSYNC.RECONVERGENT B3 ;  /* 0x0000000000037941 */ /* 0x000fea0003800200 */
.L_x_713:
[----:B------:R-:W-:-:S07]  /*0630*/  VIADD R4, R8, 0xfffff800 ;  /* 0xfffff80008047836 */ /* 0x000fce0000000000 */
.L_x_712:
[----:B------:R-:W-:Y:S05]  /*0640*/  BSYNC.RECONVERGENT B2 ;  /* 0x0000000000027941 */ /* 0x000fea0003800200 */
.L_x_711:
[----:B------:R-:W-:-:S13]  /*0650*/  ISETP.NE.AND P0, PT, R6, RZ, PT ;  /* 0x000000ff0600720c */ /* 0x000fda0003f05270 */
[----:B------:R-:W-:Y:S05]  /*0660*/  @!P0 BRA `(.L_x_710) ;  /* 0x0000000400188947 */ /* 0x000fea0003800000 */
[----:B------:R-:W-:Y:S01]  /*0670*/  ISETP.GE.U32.AND P0, PT, R6, 0x8, PT ;  /* 0x000000080600780c */ /* 0x000fe20003f06070 */
[----:B------:R-:W-:Y:S01]  /*0680*/  BSSY.RECONVERGENT B2, `(.L_x_715) ;  /* 0x0000022000027945 */ /* 0x000fe20003800200 */
[----:B------:R-:W-:-:S04]  /*0690*/  LOP3.LUT R24, R5, 0x7, RZ, 0xc0, !PT ;  /* 0x0000000705187812 */ /* 0x000fc800078ec0ff */
[----:B------:R-:W-:-:S07]  /*06a0*/  ISETP.NE.AND P1, PT, R24, RZ, PT ;  /* 0x000000ff1800720c */ /* 0x000fce0003f25270 */
[----:B------:R-:W-:Y:S06]  /*06b0*/  @!P0 BRA `(.L_x_716) ;  /* 0x0000000000788947 */ /* 0x000fec0003800000 */
[----:B------:R-:W1:Y:S01]  /*06c0*/  LDC.64 R10, c[0x0][0x380] ;  /* 0x0000e000ff0a7b82 */ /* 0x000e620000000a00 */
[----:B------:R-:W-:-:S05]  /*06d0*/  LEA R27, R3, R4, 0xc ;  /* 0x00000004031b7211 */ /* 0x000fca00078e60ff */
[C---:B------:R-:W-:Y:S02]  /*06e0*/  VIADD R21, R27.reuse, 0x100 ;  /* 0x000001001b157836 */ /* 0x040fe40000000000 */
[C---:B------:R-:W-:Y:S02]  /*06f0*/  VIADD R17, R27.reuse, 0x300 ;  /* 0x000003001b117836 */ /* 0x040fe40000000000 */
[C---:B------:R-:W-:Y:S02]  /*0700*/  VIADD R23, R27.reuse, 0x200 ;  /* 0x000002001b177836 */ /* 0x040fe40000000000 */
[C---:B------:R-:W-:Y:S02]  /*0710*/  VIADD R7, R27.reuse, 0x400 ;  /* 0x000004001b077836 */ /* 0x040fe40000000000 */
[C---:B------:R-:W-:Y:S02]  /*0720*/  VIADD R9, R27.reuse, 0x500 ;  /* 0x000005001b097836 */ /* 0x040fe40000000000 */
[----:B------:R-:W-:-:S02]  /*0730*/  VIADD R25, R27, 0x600 ;  /* 0x000006001b197836 */ /* 0x000fc40000000000 */
[----:B-1----:R-:W-:-:S04]  /*0740*/  IMAD.WIDE.U32 R12, R27, 0x4, R10 ;  /* 0x000000041b0c7825 */ /* 0x002fc800078e000a */
[--C-:B------:R-:W-:Y:S01]  /*0750*/  IMAD.WIDE.U32 R20, R21, 0x4, R10.reuse ;  /* 0x0000000415147825 */ /* 0x100fe200078e000a */
[----:B0-----:R0:W2:Y:S03]  /*0760*/  LDG.E R15, desc[UR6][R12.64] ;  /* 0x000000060c0f7981 */ /* 0x0010a6000c1e1900 */
[--C-:B------:R-:W-:Y:S01]  /*0770*/  IMAD.WIDE.U32 R16, R17, 0x4, R10.reuse ;  /* 0x0000000411107825 */ /* 0x100fe200078e000a */
[----:B------:R-:W2:Y:S03]  /*0780*/  LDG.E R18, desc[UR6][R20.64] ;  /* 0x0000000614127981 */ /* 0x000ea6000c1e1900 */
[----:B------:R-:W-:Y:S02]  /*0790*/  IMAD.WIDE.U32 R22, R23, 0x4, R10 ;  /* 0x0000000417167825 */ /* 0x000fe400078e000a */
[----:B------:R-:W3:Y:S02]  /*07a0*/  LDG.E R16, desc[UR6][R16.64] ;  /* 0x0000000610107981 */ /* 0x000ee4000c1e1900 */
[----:B------:R-:W-:-:S02]  /*07b0*/  VIADD R27, R27, 0x700 ;  /* 0x000007001b1b7836 */ /* 0x000fc40000000000 */
[--C-:B------:R-:W-:Y:S01]  /*07c0*/  IMAD.WIDE.U32 R6, R7, 0x4, R10.reuse ;  /* 0x0000000407067825 */ /* 0x100fe200078e000a */
[----:B------:R-:W3:Y:S03]  /*07d0*/  LDG.E R19, desc[UR6][R22.64] ;  /* 0x0000000616137981 */ /* 0x000ee6000c1e1900 */
[--C-:B------:R-:W-:Y:S02]  /*07e0*/  IMAD.WIDE.U32 R8, R9, 0x4, R10.reuse ;  /* 0x0000000409087825 */ /* 0x100fe400078e000a */
[----:B------:R-:W4:Y:S02]  /*07f0*/  LDG.E R7, desc[UR6][R6.64] ;  /* 0x0000000606077981 */ /* 0x000f24000c1e1900 */
[--C-:B0-----:R-:W-:Y:S02]  /*0800*/  IMAD.WIDE.U32 R12, R25, 0x4, R10.reuse ;  /* 0x00000004190c7825 */ /* 0x101fe400078e000a */
[----:B------:R-:W4:Y:S02]  /*0810*/  LDG.E R8, desc[UR6][R8.64] ;  /* 0x0000000608087981 */ /* 0x000f24000c1e1900 */
[----:B------:R-:W-:-:S02]  /*0820*/  IMAD.WIDE.U32 R10, R27, 0x4, R10 ;  /* 0x000000041b0a7825 */ /* 0x000fc400078e000a */
[----:B------:R-:W4:Y:S04]  /*0830*/  LDG.E R13, desc[UR6][R12.64] ;  /* 0x000000060c0d7981 */ /* 0x000f28000c1e1900 */
[----:B------:R-:W4:Y:S01]  /*0840*/  LDG.E R10, desc[UR6][R10.64] ;  /* 0x000000060a0a7981 */ /* 0x000f22000c1e1900 */
[----:B------:R-:W-:Y:S01]  /*0850*/  VIADD R4, R4, 0x800 ;  /* 0x0000080004047836 */ /* 0x000fe20000000000 */
[----:B--2--5:R-:W-:-:S04]  /*0860*/  VIMNMX3 R18, R14, R15, R18, !PT ;  /* 0x0000000f0e12720f */ /* 0x024fc80007800112 */
[----:B---3--:R-:W-:-:S04]  /*0870*/  VIMNMX3 R18, R18, R19, R16, !PT ;  /* 0x000000131212720f */ /* 0x008fc80007800110 */
[----:B----4-:R-:W-:-:S04]  /*0880*/  VIMNMX3 R18, R18, R7, R8, !PT ;  /* 0x000000071212720f */ /* 0x010fc80007800108 */
[----:B------:R-:W-:-:S07]  /*0890*/  VIMNMX3 R14, R18, R13, R10, !PT ;  /* 0x0000000d120e720f */ /* 0x000fce000780010a */
.L_x_716:
[----:B------:R-:W-:Y:S05]  /*08a0*/  BSYNC.RECONVERGENT B2 ;  /* 0x0000000000027941 */ /* 0x000fea0003800200 */
.L_x_715:
[----:B------:R-:W-:Y:S05]  /*08b0*/  @!P1 BRA `(.L_x_710) ;  /* 0x0000000000849947 */ /* 0x000fea0003800000 */
[----:B------:R-:W-:Y:S01]  /*08c0*/  ISETP.GE.U32.AND P0, PT, R24, 0x4, PT ;  /* 0x000000041800780c */ /* 0x000fe20003f06070 */
[----:B------:R-:W-:Y:S01]  /*08d0*/  BSSY.RECONVERGENT B2, `(.L_x_717) ;  /* 0x0000014000027945 */ /* 0x000fe20003800200 */
[----:B------:R-:W-:-:S04]  /*08e0*/  LOP3.LUT R5, R5, 0x3, RZ, 0xc0, !PT ;  /* 0x0000000305057812 */ /* 0x000fc800078ec0ff */
[----:B------:R-:W-:-:S07]  /*08f0*/  ISETP.NE.AND P1, PT, R5, RZ, PT ;  /* 0x000000ff0500720c */ /* 0x000fce0003f25270 */
[----:B------:R-:W-:Y:S06]  /*0900*/  @!P0 BRA `(.L_x_718) ;  /* 0x0000000000408947 */ /* 0x000fec0003800000 */
[----:B------:R-:W1:Y:S01]  /*0910*/  LDC.64 R6, c[0x0][0x380] ;  /* 0x0000e000ff067b82 */ /* 0x000e620000000a00 */
[----:B------:R-:W-:-:S04]  /*0920*/  IMAD R11, R3, 0x1000, R4 ;  /* 0x00001000030b7824 */ /* 0x000fc800078e0204 */
[C---:B------:R-:W-:Y:S02]  /*0930*/  VIADD R13, R11.reuse, 0x100 ;  /* 0x000001000b0d7836 */ /* 0x040fe40000000000 */
[C---:B0-----:R-:W-:Y:S02]  /*0940*/  VIADD R15, R11.reuse, 0x200 ;  /* 0x000002000b0f7836 */ /* 0x041fe40000000000 */
[C---:B------:R-:W-:Y:S02]  /*0950*/  VIADD R17, R11.reuse, 0x300 ;  /* 0x000003000b117836 */ /* 0x040fe40000000000 */
[----:B-1----:R-:W-:-:S04]  /*0960*/  IMAD.WIDE.U32 R8, R11, 0x4, R6 ;  /* 0x000000040b087825 */ /* 0x002fc800078e0006 */
[--C-:B------:R-:W-:Y:S02]  /*0970*/  IMAD.WIDE.U32 R10, R13, 0x4, R6.reuse ;  /* 0x000000040d0a7825 */ /* 0x100fe400078e0006 */
[----:B------:R-:W2:Y:S02]  /*0980*/  LDG.E R9, desc[UR6][R8.64] ;  /* 0x0000000608097981 */ /* 0x000ea4000c1e1900 */
[--C-:B------:R-:W-:Y:S02]  /*0990*/  IMAD.WIDE.U32 R12, R15, 0x4, R6.reuse ;  /* 0x000000040f0c7825 */ /* 0x100fe400078e0006 */
[----:B------:R-:W2:Y:S02]  /*09a0*/  LDG.E R10, desc[UR6][R10.64] ;  /* 0x000000060a0a7981 */ /* 0x000ea4000c1e1900 */
[----:B------:R-:W-:Y:S02]  /*09b0*/  IMAD.WIDE.U32 R6, R17, 0x4, R6 ;  /* 0x0000000411067825 */ /* 0x000fe400078e0006 */
[----:B------:R-:W3:Y:S04]  /*09c0*/  LDG.E R13, desc[UR6][R12.64] ;  /* 0x000000060c0d7981 */ /* 0x000ee8000c1e1900 */
[----:B------:R-:W3:Y:S01]  /*09d0*/  LDG.E R6, desc[UR6][R6.64] ;  /* 0x0000000606067981 */ /* 0x000ee2000c1e1900 */
[----:B------:R-:W-:Y:S01]  /*09e0*/  VIADD R4, R4, 0x400 ;  /* 0x0000040004047836 */ /* 0x000fe20000000000 */
[----:B--2--5:R-:W-:-:S04]  /*09f0*/  VIMNMX3 R14, R14, R9, R10, !PT ;  /* 0x000000090e0e720f */ /* 0x024fc8000780010a */
[----:B---3--:R-:W-:-:S07]  /*0a00*/  VIMNMX3 R14, R14, R13, R6, !PT ;  /* 0x0000000d0e0e720f */ /* 0x008fce0007800106 */
.L_x_718:
[----:B------:R-:W-:Y:S05]  /*0a10*/  BSYNC.RECONVERGENT B2 ;  /* 0x0000000000027941 */ /* 0x000fea0003800200 */
.L_x_717:
[----:B------:R-:W-:Y:S05]  /*0a20*/  @!P1 BRA `(.L_x_710) ;  /* 0x0000000000289947 */ /* 0x000fea0003800000 */
[----:B------:R-:W1:Y:S01]  /*0a30*/  LDC.64 R6, c[0x0][0x380] ;  /* 0x0000e000ff067b82 */ /* 0x000e620000000a00 */
[----:B------:R-:W-:Y:S02]  /*0a40*/  IMAD R9, R3, 0x1000, R4 ;  /* 0x0000100003097824 */ /* 0x000fe400078e0204 */
[----:B------:R-:W-:-:S07]  /*0a50*/  IMAD.MOV R8, RZ, RZ, -R5 ;  /* 0x000000ffff087224 */ /* 0x000fce00078e0a05 */
.L_x_719:
[----:B-1----:R-:W-:-:S06]  /*0a60*/  IMAD.WIDE.U32 R4, R9, 0x4, R6 ;  /* 0x0000000409047825 */ /* 0x002fcc00078e0006 */
[----:B------:R-:W2:Y:S01]  /*0a70*/  LDG.E R5, desc[UR6][R4.64] ;  /* 0x0000000604057981 */ /* 0x000ea2000c1e1900 */
[----:B------:R-:W-:Y:S02]  /*0a80*/  VIADD R8, R8, 0x1 ;  /* 0x0000000108087836 */ /* 0x000fe40000000000 */
[----:B------:R-:W-:-:S03]  /*0a90*/  VIADD R9, R9, 0x100 ;  /* 0x0000010009097836 */ /* 0x000fc60000000000 */
[----:B------:R-:W-:Y:S02]  /*0aa0*/  ISETP.NE.AND P0, PT, R8, RZ, PT ;  /* 0x000000ff0800720c */ /* 0x000fe40003f05270 */
[----:B--2--5:R-:W-:-:S11]  /*0ab0*/  VIMNMX R14, PT, PT, R5, R14, !PT ;  /* 0x0000000e050e7248 */ /* 0x024fd60007fe0100 */
[----:B------:R-:W-:Y:S05]  /*0ac0*/  @P0 BRA `(.L_x_719) ;  /* 0xfffffffc00e40947 */ /* 0x000fea000383ffff */
.L_x_710:
[----:B------:R-:W-:Y:S05]  /*0ad0*/  BSYNC.RECONVERGENT B1 ;  /* 0x0000000000017941 */ /* 0x000fea0003800200 */
.L_x_709:
[----:B------:R-:W-:-:S13]  /*0ae0*/  ISETP.GE.U32.AND P0, PT, R0, 0x100, PT ;  /* 0x000001000000780c */ /* 0x000fda0003f06070 */
[----:B------:R-:W-:Y:S05]  /*0af0*/  @!P0 BRA `(.L_x_720) ;  /* 0x0000000000a08947 */ /* 0x000fea0003800000 */
[----:B------:R-:W1:Y:S01]  /*0b00*/  S2R R8, SR_LANEID ;  /* 0x0000000000087919 */ /* 0x000e620000000000 */
[----:B-----5:R-:W2:Y:S02]  /*0b10*/  SHFL.DOWN PT, R0, R14, 0x1, 0x1f ;  /* 0x08201f000e007f89 */ /* 0x020ea400000e0000 */
[----:B--2---:R-:W-:Y:S02]  /*0b20*/  VIMNMX R0, PT, PT, R0, R14, !PT ;  /* 0x0000000e00007248 */ /* 0x004fe40007fe0100 */
[C---:B-1----:R-:W-:Y:S02]  /*0b30*/  ISETP.GT.AND P0, PT, R8.reuse, 0x1e, PT ;  /* 0x0000001e0800780c */ /* 0x042fe40003f04270 */
[----:B------:R-:W-:Y:S02]  /*0b40*/  ISETP.NE.AND P1, PT, R8, RZ, PT ;  /* 0x000000ff0800720c */ /* 0x000fe40003f25270 */
[----:B------:R-:W-:Y:S02]  /*0b50*/  SEL R0, R14, R0, P0 ;  /* 0x000000000e007207 */ /* 0x000fe40000000000 */
[----:B------:R-:W-:-:S03]  /*0b60*/  ISETP.GT.AND P0, PT, R8, 0x1d, PT ;  /* 0x0000001d0800780c */ /* 0x000fc60003f04270 */
[----:B------:R-:W1:Y:S06]  /*0b70*/  SHFL.DOWN PT, R5, R0, 0x2, 0x1f ;  /* 0x08401f0000057f89 */ /* 0x000e6c00000e0000 */
[----:B------:R-:W2:Y:S01]  /*0b80*/  @!P1 S2R R7, SR_CgaCtaId ;  /* 0x0000000000079919 */ /* 0x000ea20000008800 */
[----:B------:R-:W-:Y:S02]  /*0b90*/  @!P1 MOV R6, 0x400 ;  /* 0x0000040000069802 */ /* 0x000fe40000000f00 */
[----:B------:R-:W-:-:S04]  /*0ba0*/  @!P1 SHF.R.U32.HI R4, RZ, 0x3, R2 ;  /* 0x00000003ff049819 */ /* 0x000fc80000011602 */
[----:B------:R-:W-:Y:S02]  /*0bb0*/  @!P1 LOP3.LUT R4, R4, 0x7c, RZ, 0xc0, !PT ;  /* 0x0000007c04049812 */ /* 0x000fe400078ec0ff */
[----:B-1----:R-:W-:Y:S02]  /*0bc0*/  @!P0 VIMNMX R0, PT, PT, R0, R5, !PT ;  /* 0x0000000500008248 */ /* 0x002fe40007fe0100 */
[----:B------:R-:W-:-:S03]  /*0bd0*/  ISETP.GT.AND P0, PT, R8, 0x1b, PT ;  /* 0x0000001b0800780c */ /* 0x000fc60003f04270 */
[----:B------:R-:W1:Y:S01]  /*0be0*/  SHFL.DOWN PT, R5, R0, 0x4, 0x1f ;  /* 0x08801f0000057f89 */ /* 0x000e6200000e0000 */
[----:B--2---:R-:W-:-:S05]  /*0bf0*/  @!P1 LEA R7, R7, R6, 0x18 ;  /* 0x0000000607079211 */ /* 0x004fca00078ec0ff */
[----:B------:R-:W-:-:S04]  /*0c00*/  @!P1 IMAD.IADD R4, R4, 0x1, R7 ;  /* 0x0000000104049824 */ /* 0x000fc800078e0207 */
[----:B-1----:R-:W-:Y:S02]  /*0c10*/  @!P0 VIMNMX R0, PT, PT, R0, R5, !PT ;  /* 0x0000000500008248 */ /* 0x002fe40007fe0100 */
[----:B------:R-:W-:-:S03]  /*0c20*/  ISETP.GT.AND P0, PT, R8, 0x17, PT ;  /* 0x000000170800780c */ /* 0x000fc60003f04270 */
[----:B------:R-:W1:Y:S10]  /*0c30*/  SHFL.DOWN PT, R5, R0, 0x8, 0x1f ;  /* 0x09001f0000057f89 */ /* 0x000e7400000e0000 */
[----:B-1----:R-:W-:-:S02]  /*0c40*/  @!P0 VIMNMX R0, PT, PT, R0, R5, !PT ;  /* 0x0000000500008248 */ /* 0x002fc40007fe0100 */
[----:B------:R-:W-:-:S03]  /*0c50*/  ISETP.NE.AND P0, PT, R2, RZ, PT ;  /* 0x000000ff0200720c */ /* 0x000fc60003f05270 */
[----:B------:R-:W1:Y:S02]  /*0c60*/  SHFL.DOWN PT, R5, R0, 0x10, 0x1f ;  /* 0x0a001f0000057f89 */ /* 0x000e6400000e0000 */
[----:B-1----:R-:W-:-:S05]  /*0c70*/  VIMNMX R5, PT, PT, R0, R5, !PT ;  /* 0x0000000500057248 */ /* 0x002fca0007fe0100 */
        /* <DEDUP_REMOVED lines=9> */
[----:B--2---:R-:W1:Y:S04]  /*0d10*/  LDS.128 R4, [UR4+0x10] ;  /* 0x00001004ff047984 */ /* 0x004e680008000c00 */
[----:B------:R-:W2:Y:S01]  /*0d20*/  LDS.64 R10, [UR4+0x20] ;  /* 0x00002004ff0a7984 */ /* 0x000ea20008000a00 */
[----:B-1----:R-:W-:-:S04]  /*0d30*/  VIMNMX3 R0, R9, R0, R4, !PT ;  /* 0x000000000900720f */ /* 0x002fc80007800104 */
[----:B------:R-:W-:-:S04]  /*0d40*/  VIMNMX3 R0, R0, R5, R6, !PT ;  /* 0x000000050000720f */ /* 0x000fc80007800106 */
[----:B--2---:R-:W-:-:S04]  /*0d50*/  VIMNMX3 R0, R0, R7, R10, !PT ;  /* 0x000000070000720f */ /* 0x004fc8000780010a */
[----:B------:R-:W-:Y:S01]  /*0d60*/  VIMNMX R9, PT, PT, R0, R11, !PT ;  /* 0x0000000b00097248 */ /* 0x000fe20007fe0100 */
[----:B------:R-:W-:Y:S06]  /*0d70*/  BRA `(.L_x_721) ;  /* 0x0000001400507947 */ /* 0x000fec0003800000 */
.L_x_720:
[----:B------:R-:W1:Y:S01]  /*0d80*/  S2R R8, SR_LANEID ;  /* 0x0000000000087919 */ /* 0x000e620000000000 */
[----:B------:R-:W-:-:S04]  /*0d90*/  LOP3.LUT R4, R2, 0x3e0, RZ, 0xc0, !PT ;  /* 0x000003e002047812 */ /* 0x000fc800078ec0ff */
[----:B------:R-:W-:Y:S01]  /*0da0*/  LOP3.LUT R7, RZ, R4, RZ, 0x33, !PT ;  /* 0x00000004ff077212 */ /* 0x000fe200078e33ff */
[----:B------:R-:W-:-:S04]  /*0db0*/  VIADD R5, R4, 0x20 ;  /* 0x0000002004057836 */ /* 0x000fc80000000000 */
[----:B------:R-:W-:Y:S01]  /*0dc0*/  IMAD.IADD R7, R0, 0x1, R7 ;  /* 0x0000000100077824 */ /* 0x000fe200078e0207 */
[----:B------:R-:W-:-:S04]  /*0dd0*/  ISETP.GT.U32.AND P0, PT, R5, R0, PT ;  /* 0x000000000500720c */ /* 0x000fc80003f04070 */
[----:B------:R-:W-:-:S05]  /*0de0*/  SEL R7, R7, 0x1f, P0 ;  /* 0x0000001f07077807 */ /* 0x000fca0000000000 */
[----:B-----5:R-:W2:Y:S01]  /*0df0*/  SHFL.DOWN PT, R4, R14, 0x1, R7 ;  /* 0x082000000e047989 */ /* 0x020ea200000e0007 */
[C---:B-1----:R-:W-:Y:S02]  /*0e00*/  ISETP.GE.AND P0, PT, R8.reuse, R7, PT ;  /* 0x000000070800720c */ /* 0x042fe40003f06270 */
[C---:B------:R-:W-:Y:S02]  /*0e10*/  IADD3 R6, PT, PT, R8.reuse, 0x2, RZ ;  /* 0x0000000208067810 */ /* 0x040fe40007ffe0ff */
[----:B------:R-:W-:-:S09]  /*0e20*/  ISETP.NE.AND P1, PT, R8, RZ, PT ;  /* 0x000000ff0800720c */ /* 0x000fd20003f25270 */
[----:B--2---:R-:W-:Y:S02]  /*0e30*/  @!P0 VIMNMX R14, PT, PT, R4, R14, !PT ;  /* 0x0000000e040e8248 */ /* 0x004fe40007fe0100 */
[----:B------:R-:W-:Y:S01]  /*0e40*/  ISETP.GT.AND P0, PT, R6, R7, PT ;  /* 0x000000070600720c */ /* 0x000fe20003f04270 */
[----:B------:R-:W-:Y:S01]  /*0e50*/  VIADD R6, R8, 0x4 ;  /* 0x0000000408067836 */ /* 0x000fe20000000000 */
[----:B------:R-:W1:Y:S01]  /*0e60*/  @!P1 S2R R9, SR_CgaCtaId ;  /* 0x0000000000099919 */ /* 0x000e620000008800 */
[----:B------:R-:W-:Y:S01]  /*0e70*/  @!P1 SHF.R.U32.HI R5, RZ, 0x3, R2 ;  /* 0x00000003ff059819 */ /* 0x000fe20000011602 */
[----:B------:R-:W2:Y:S03]  /*0e80*/  SHFL.DOWN PT, R4, R14, 0x2, R7 ;  /* 0x084000000e047989 */ /* 0x000ea600000e0007 */
[----:B------:R-:W-:-:S06]  /*0e90*/  @!P1 LOP3.LUT R5, R5, 0x7c, RZ, 0xc0, !PT ;  /* 0x0000007c05059812 */ /* 0x000fcc00078ec0ff */
[----:B--2---:R-:W-:Y:S02]  /*0ea0*/  @!P0 VIMNMX R14, PT, PT, R14, R4, !PT ;  /* 0x000000040e0e8248 */ /* 0x004fe40007fe0100 */
[----:B------:R-:W-:Y:S01]  /*0eb0*/  ISETP.GT.AND P0, PT, R6, R7, PT ;  /* 0x000000070600720c */ /* 0x000fe20003f04270 */
[----:B------:R-:W-:Y:S02]  /*0ec0*/  VIADD R6, R8, 0x8 ;  /* 0x0000000808067836 */ /* 0x000fe40000000000 */
[----:B------:R-:W2:Y:S10]  /*0ed0*/  SHFL.DOWN PT, R4, R14, 0x4, R7 ;  /* 0x088000000e047989 */ /* 0x000eb400000e0007 */
[----:B--2---:R-:W-:-:S02]  /*0ee0*/  @!P0 VIMNMX R14, PT, PT, R14, R4, !PT ;  /* 0x000000040e0e8248 */ /* 0x004fc40007fe0100 */
[----:B------:R-:W-:Y:S01]  /*0ef0*/  ISETP.GT.AND P0, PT, R6, R7, PT ;  /* 0x000000070600720c */ /* 0x000fe20003f04270 */
[----:B------:R-:W-:Y:S02]  /*0f00*/  VIADD R6, R8, 0x10 ;  /* 0x0000001008067836 */ /* 0x000fe40000000000 */
[----:B------:R-:W2:Y:S10]  /*0f10*/  SHFL.DOWN PT, R4, R14, 0x8, R7 ;  /* 0x090000000e047989 */ /* 0x000eb400000e0007 */
[----:B--2---:R-:W-:-:S02]  /*0f20*/  @!P0 VIMNMX R14, PT, PT, R14, R4, !PT ;  /* 0x000000040e0e8248 */ /* 0x004fc40007fe0100 */
[----:B------:R-:W-:Y:S02]  /*0f30*/  ISETP.GT.AND P0, PT, R6, R7, PT ;  /* 0x000000070600720c */ /* 0x000fe40003f04270 */
[----:B------:R-:W-:Y:S01]  /*0f40*/  @!P1 MOV R6, 0x400 ;  /* 0x0000040000069802 */ /* 0x000fe20000000f00 */
[----:B------:R-:W2:Y:S03]  /*0f50*/  SHFL.DOWN PT, R4, R14, 0x10, R7 ;  /* 0x0a0000000e047989 */ /* 0x000ea600000e0007 */
[----:B-1----:R-:W-:-:S05]  /*0f60*/  @!P1 LEA R6, R9, R6, 0x18 ;  /* 0x0000000609069211 */ /* 0x002fca00078ec0ff */
[----:B------:R-:W-:Y:S02]  /*0f70*/  @!P1 IMAD.IADD R6, R5, 0x1, R6 ;  /* 0x0000000105069824 */ /* 0x000fe400078e0206 */
[----:B--2---:R-:W-:Y:S02]  /*0f80*/  @!P0 VIMNMX R14, PT, PT, R14, R4, !PT ;  /* 0x000000040e0e8248 */ /* 0x004fe40007fe0100 */
[----:B------:R-:W-:-:S03]  /*0f90*/  ISETP.NE.AND P0, PT, R2, RZ, PT ;  /* 0x000000ff0200720c */ /* 0x000fc60003f05270 */
[----:B------:R-:W-:-:S05]  /*0fa0*/  IMAD.MOV.U32 R9, RZ, RZ, R14 ;  /* 0x000000ffff097224 */ /* 0x000fca00078e000e */
[----:B------:R1:W-:Y:S01]  /*0fb0*/  @!P1 STS [R6+0x8], R9 ;  /* 0x0000080906009388 */ /* 0x0003e20000000800 */
[----:B------:R-:W-:Y:S06]  /*0fc0*/  BAR.SYNC.DEFER_BLOCKING 0x0 ;  /* 0x0000000000007b1d */ /* 0x000fec0000010000 */
[----:B------:R-:W-:Y:S05]  /*0fd0*/  @P0 BRA `(.L_x_721) ;  /* 0x0000001000b80947 */ /* 0x000fea0003800000 */
[----:B------:R-:W2:Y:S01]  /*0fe0*/  S2UR UR5, SR_CgaCtaId ;  /* 0x00000000000579c3 */ /* 0x000ea20000008800 */
[----:B------:R-:W-:Y:S01]  /*0ff0*/  UMOV UR4, 0x400 ;  /* 0x0000040000047882 */ /* 0x000fe20000000000 */
[C---:B------:R-:W-:Y:S02]  /*1000*/  ISETP.GT.U32.AND P2, PT, R0.reuse, 0x20, PT ;  /* 0x000000200000780c */ /* 0x040fe40003f44070 */
[C---:B------:R-:W-:Y:S02]  /*1010*/  ISETP.GT.U32.AND P4, PT, R0.reuse, 0x40, PT ;  /* 0x000000400000780c */ /* 0x040fe40003f84070 */
[C---:B------:R-:W-:Y:S02]  /*1020*/  ISETP.GT.U32.AND P3, PT, R0.reuse, 0x60, PT ;  /* 0x000000600000780c */ /* 0x040fe40003f64070 */
[----:B------:R-:W-:Y:S01]  /*1030*/  ISETP.GT.U32.AND P1, PT, R0, 0x80, PT ;  /* 0x000000800000780c */ /* 0x000fe20003f24070 */
[----:B--2---:R-:W-:-:S09]  /*1040*/  ULEA UR4, UR5, UR4, 0x18 ;  /* 0x0000000405047291 */ /* 0x004fd2000f8ec0ff */
[----:B------:R-:W2:Y:S04]  /*1050*/  LDS R2, [UR4+0xc] ;  /* 0x00000c04ff027984 */ /* 0x000ea80008000800 */
[----:B-1----:R-:W1:Y:S04]  /*1060*/  LDS.128 R4, [UR4+0x10] ;  /* 0x00001004ff047984 */ /* 0x002e680008000c00 */
[----:B------:R-:W3:Y:S01]  /*1070*/  LDS.64 R10, [UR4+0x20] ;  /* 0x00002004ff0a7984 */ /* 0x000ee20008000a00 */
[----:B--2---:R-:W-:Y:S02]  /*1080*/  @P2 VIMNMX R9, PT, PT, R9, R2, !PT ;  /* 0x0000000209092248 */ /* 0x004fe40007fe0100 */
[----:B------:R-:W-:-:S02]  /*1090*/  ISETP.GT.U32.AND P2, PT, R0, 0xa0, PT ;  /* 0x000000a00000780c */ /* 0x000fc40003f44070 */
[----:B-1----:R-:W-:Y:S02]  /*10a0*/  @P4 VIMNMX R9, PT, PT, R9, R4, !PT ;  /* 0x0000000409094248 */ /* 0x002fe40007fe0100 */
[C---:B------:R-:W-:Y:S02]  /*10b0*/  ISETP.GT.U32.AND P4, PT, R0.reuse, 0xc0, PT ;  /* 0x000000c00000780c */ /* 0x040fe40003f84070 */
[----:B------:R-:W-:Y:S02]  /*10c0*/  @P3 VIMNMX R9, PT, PT, R9, R5, !PT ;  /* 0x0000000509093248 */ /* 0x000fe40007fe0100 */
[----:B------:R-:W-:Y:S02]  /*10d0*/  ISETP.GT.U32.AND P3, PT, R0, 0xe0, PT ;  /* 0x000000e00000780c */ /* 0x000fe40003f64070 */
[----:B------:R-:W-:-:S04]  /*10e0*/  @P1 VIMNMX R9, PT, PT, R9, R6, !PT ;  /* 0x0000000609091248 */ /* 0x000fc80007fe0100 */
[----:B------:R-:W-:-:S04]  /*10f0*/  @P2 VIMNMX R9, PT, PT, R9, R7, !PT ;  /* 0x0000000709092248 */ /* 0x000fc80007fe0100 */
[----:B---3--:R-:W-:-:S04]  /*1100*/  @P4 VIMNMX R9, PT, PT, R9, R10, !PT ;  /* 0x0000000a09094248 */ /* 0x008fc80007fe0100 */
[----:B------:R-:W-:Y:S01]  /*1110*/  @P3 VIMNMX R9, PT, PT, R9, R11, !PT ;  /* 0x0000000b09093248 */ /* 0x000fe20007fe0100 */
[----:B------:R-:W-:Y:S06]  /*1120*/  BRA `(.L_x_721) ;  /* 0x0000001000647947 */ /* 0x000fec0003800000 */
.L_x_706:
[----:B------:R-:W0:Y:S01]  /*1130*/  S2R R2, SR_TID.X ;  /* 0x0000000000027919 */ /* 0x000e220000002100 */
[----:B------:R-:W1:Y:S02]  /*1140*/  LDCU.64 UR4, c[0x0][0x380] ;  /* 0x00007000ff0477ac */ /* 0x000e640008000a00 */
[----:B-1----:R-:W-:Y:S02]  /*1150*/  IMAD.U32 R4, RZ, RZ, UR4 ;  /* 0x00000004ff047e24 */ /* 0x002fe4000f8e00ff */
[----:B------:R-:W-:Y:S02]  /*1160*/  IMAD.U32 R5, RZ, RZ, UR5 ;  /* 0x00000005ff057e24 */ /* 0x000fe4000f8e00ff */
[----:B0-----:R-:W-:-:S04]  /*1170*/  IMAD R7, R3, 0x1000, R2 ;  /* 0x0000100003077824 */ /* 0x001fc800078e0202 */
[----:B------:R-:W-:-:S05]  /*1180*/  IMAD.WIDE.U32 R6, R7, 0x4, R4 ;  /* 0x0000000407067825 */ /* 0x000fca00078e0004 */
        /* <DEDUP_REMOVED lines=16> */
[----:B------:R-:W-:-:S02]  /*1290*/  ISETP.GE.U32.AND P0, PT, R0, R13, PT ;  /* 0x0000000d0000720c */ /* 0x000fc40003f06070 */
        /* <DEDUP_REMOVED lines=9> */
[----:B------:R-:W-:Y:S01]  /*1330*/  IMAD R9, R3, 0x1000, R13 ;  /* 0x0000100003097824 */ /* 0x000fe200078e020d */
[----:B------:R-:W-:Y:S01]  /*1340*/  LOP3.LUT R6, RZ, R2, RZ, 0x33, !PT ;  /* 0x00000002ff067212 */ /* 0x000fe200078e33ff */
[----:B------:R-:W-:Y:S01]  /*1350*/  VIADD R0, R8, 0xfffff000 ;  /* 0xfffff00008007836 */ /* 0x000fe20000000000 */
[----:B------:R-:W-:Y:S02]  /*1360*/  UMOV UR4, URZ ;  /* 0x000000ff00047c82 */ /* 0x000fe40008000000 */
[----:B------:R-:W-:Y:S02]  /*1370*/  IADD3 R6, PT, PT, -R13, R8, R6 ;  /* 0x000000080d067210 */ /* 0x000fe40007ffe106 */
[C---:B------:R-:W-:Y:S02]  /*1380*/  ISETP.GT.U32.AND P0, PT, R9.reuse, R0, PT ;  /* 0x000000000900720c */ /* 0x040fe40003f04070 */
[----:B------:R-:W-:Y:S01]  /*1390*/  IADD3 R7, PT, PT, R9, 0x800, R2 ;  /* 0x0000080009077810 */ /* 0x000fe20007ffe002 */
[----:B------:R-:W-:-:S02]  /*13a0*/  IMAD.MOV.U32 R2, RZ, RZ, R9 ;  /* 0x000000ffff027224 */ /* 0x000fc400078e0009 */
[----:B------:R-:W-:-:S08]  /*13b0*/  IMAD R6, R3, -0x1000, R6 ;  /* 0xfffff00003067824 */ /* 0x000fd000078e0206 */
[----:B------:R-:W-:Y:S05]  /*13c0*/  @P0 BRA `(.L_x_723) ;  /* 0x0000000000a00947 */ /* 0x000fea0003800000 */
[----:B------:R-:W0:Y:S08]  /*13d0*/  LDC R8, c[0x0][0x3a8] ;  /* 0x0000ea00ff087b82 */ /* 0x000e300000000800 */
[----:B------:R-:W1:Y:S02]  /*13e0*/  LDC.64 R4, c[0x0][0x380] ;  /* 0x0000e000ff047b82 */ /* 0x000e640000000a00 */
.L_x_724:
[----:B------:R-:W2:Y:S02]  /*13f0*/  S2R R10, SR_TID.X ;  /* 0x00000000000a7919 */ /* 0x000ea40000002100 */
[----:B--2---:R-:W-:-:S04]  /*1400*/  IMAD.IADD R11, R10, 0x1, R9 ;  /* 0x000000010a0b7824 */ /* 0x004fc800078e0209 */
[----:B-1----:R-:W-:-:S05]  /*1410*/  IMAD.WIDE.U32 R10, R11, 0x4, R4 ;  /* 0x000000040b0a7825 */ /* 0x002fca00078e0004 */
        /* <DEDUP_REMOVED lines=11> */
[----:B------:R-:W5:Y:S01]  /*14d0*/  LDG.E R20, desc[UR6][R10.64+0x3c00] ;  /* 0x003c00060a147981 */ /* 0x000f62000c1e1900 */
[----:B--2---:R-:W-:-:S03]  /*14e0*/  VIMNMX3 R29, R29, R12, R14, !PT ;  /* 0x0000000c1d1d720f */ /* 0x004fc6000780010e */
[----:B------:R-:W5:Y:S04]  /*14f0*/  LDG.E R12, desc[UR6][R10.64+0x1400] ;  /* 0x001400060a0c7981 */ /* 0x000f68000c1e1900 */
[----:B------:R-:W2:Y:S01]  /*1500*/  LDG.E R14, desc[UR6][R10.64+0x3400] ;  /* 0x003400060a0e7981 */ /* 0x000ea2000c1e1900 */
[----:B---3--:R-:W-:-:S03]  /*1510*/  VIMNMX3 R16, R16, R15, R17, !PT ;  /* 0x0000000f1010720f */ /* 0x008fc60007800111 */
[----:B------:R-:W2:Y:S04]  /*1520*/  LDG.E R17, desc[UR6][R10.64+0x2c00] ;  /* 0x002c00060a117981 */ /* 0x000ea8000c1e1900 */
[----:B------:R-:W3:Y:S01]  /*1530*/  LDG.E R15, desc[UR6][R10.64+0x3800] ;  /* 0x003800060a0f7981 */ /* 0x000ee2000c1e1900 */
[----:B----4-:R-:W-:Y:S01]  /*1540*/  VIMNMX3 R22, R22, R23, R24, !PT ;  /* 0x000000171616720f */ /* 0x010fe20007800118 */
[----:B0-----:R-:W-:-:S05]  /*1550*/  IMAD.IADD R24, R8, 0x1, -R9 ;  /* 0x0000000108187824 */ /* 0x001fca00078e0a09 */
[----:B------:R-:W-:Y:S02]  /*1560*/  ISETP.GE.U32.AND P0, PT, R24, R13, PT ;  /* 0x0000000d1800720c */ /* 0x000fe40003f06070 */
[----:B-----5:R-:W-:-:S04]  /*1570*/  VIMNMX3 R12, R12, R19, R21, !PT ;  /* 0x000000130c0c720f */ /* 0x020fc80007800115 */
[----:B------:R-:W-:Y:S02]  /*1580*/  VIMNMX3 R29, R29, R16, R12, !PT ;  /* 0x000000101d1d720f */ /* 0x000fe4000780010c */
[----:B--2---:R-:W-:Y:S02]  /*1590*/  VIMNMX3 R17, R17, R18, R14, !PT ;  /* 0x000000121111720f */ /* 0x004fe4000780010e */
[----:B---3--:R-:W-:-:S04]  /*15a0*/  VIMNMX R15, PT, PT, R15, R20, !PT ;  /* 0x000000140f0f7248 */ /* 0x008fc80007fe0100 */
[----:B------:R-:W-:-:S04]  /*15b0*/  VIMNMX3 R22, R22, R17, R15, !PT ;  /* 0x000000111616720f */ /* 0x000fc8000780010f */
[----:B------:R-:W-:Y:S01]  /*15c0*/  VIMNMX R29, PT, PT, R29, R22, !PT ;  /* 0x000000161d1d7248 */ /* 0x000fe20007fe0100 */
        /* <DEDUP_REMOVED lines=8> */
.L_x_723:
[----:B------:R-:W0:Y:S01]  /*1650*/  S2R R13, SR_TID.X ;  /* 0x00000000000d7919 */ /* 0x000e220000002100 */
[----:B------:R-:W-:Y:S01]  /*1660*/  IMAD.IADD R0, R8, 0x1, -R9 ;  /* 0x0000000108007824 */ /* 0x000fe200078e0a09 */
[----:B------:R-:W-:Y:S04]  /*1670*/  BSSY.RECONVERGENT B1, `(.L_x_722) ;  /* 0x000009d000017945 */ /* 0x000fe80003800200 */
[----:B0-----:R-:W-:-:S04]  /*1680*/  ISETP.GE.AND P0, PT, R13, R0, PT ;  /* 0x000000000d00720c */ /* 0x001fc80003f06270 */
[----:B------:R-:W-:-:S13]  /*1690*/  ISETP.GE.U32.OR P0, PT, R9, R8, P0 ;  /* 0x000000080900720c */ /* 0x000fda0000706470 */
[----:B------:R-:W-:Y:S05]  /*16a0*/  @P0 BRA `(.L_x_725) ;  /* 0x0000000800640947 */ /* 0x000fea0003800000 */
[----:B------:R-:W0:Y:S01]  /*16b0*/  LDC R10, c[0x0][0x3ac] ;  /* 0x0000eb00ff0a7b82 */ /* 0x000e220000000800 */
[----:B------:R-:W-:Y:S01]  /*16c0*/  LOP3.LUT R11, RZ, R13, RZ, 0x33, !PT ;  /* 0x0000000dff0b7212 */ /* 0x000fe200078e33ff */
[----:B------:R-:W-:Y:S06]  /*16d0*/  BSSY.RECONVERGENT B2, `(.L_x_726) ;  /* 0x000004f000027945 */ /* 0x000fec0003800200 */
[----:B------:R-:W1:Y:S01]  /*16e0*/  LDC R0, c[0x0][0x3ac] ;  /* 0x0000eb00ff007b82 */ /* 0x000e620000000800 */
[----:B0-----:R-:W-:-:S04]  /*16f0*/  IMAD.SHL.U32 R10, R10, 0x1000, RZ ;  /* 0x000010000a0a7824 */ /* 0x001fc800078e00ff */
[----:B------:R-:W-:-:S05]  /*1700*/  IMAD R10, R3, 0x1000, R10 ;  /* 0x00001000030a7824 */ /* 0x000fca00078e020a */
[----:B------:R-:W-:Y:S01]  /*1710*/  IADD3 R8, PT, PT, -R10, R8, R11 ;  /* 0x000000080a087210 */ /* 0x000fe20007ffe10b */
[----:B-1----:R-:W-:Y:S01]  /*1720*/  IMAD R11, R0, UR4, RZ ;  /* 0x00000004000b7c24 */ /* 0x002fe2000f8e02ff */
[----:B------:R-:W-:-:S03]  /*1730*/  MOV R0, R13 ;  /* 0x0000000d00007202 */ /* 0x000fc60000000f00 */
[----:B------:R-:W-:-:S05]  /*1740*/  IMAD R8, R11, -0x1000, R8 ;  /* 0xfffff0000b087824 */ /* 0x000fca00078e0208 */
[C---:B------:R-:W-:Y:S02]  /*1750*/  ISETP.GE.U32.AND P0, PT, R8.reuse, 0xf00, PT ;  /* 0x00000f000800780c */ /* 0x040fe40003f06070 */
[----:B------:R-:W-:-:S04]  /*1760*/  LEA.HI R8, R8, 0x1, RZ, 0x18 ;  /* 0x0000000108087811 */ /* 0x000fc800078fc0ff */
[----:B------:R-:W-:-:S07]  /*1770*/  LOP3.LUT R10, R8, 0xf, RZ, 0xc0, !PT ;  /* 0x0000000f080a7812 */ /* 0x000fce00078ec0ff */
[----:B------:R-:W-:Y:S05]  /*1780*/  @!P0 BRA `(.L_x_727) ;  /* 0x00000004000c8947 */ /* 0x000fea0003800000 */
[----:B------:R-:W-:Y:S01]  /*1790*/  LEA.HI R0, R6, 0x1, RZ, 0x18 ;  /* 0x0000000106007811 */ /* 0x000fe200078fc0ff */
[----:B------:R-:W-:Y:S01]  /*17a0*/  BSSY.RECONVERGENT B3, `(.L_x_728) ;  /* 0x0000040000037945 */ /* 0x000fe20003800200 */
[----:B------:R-:W-:Y:S02]  /*17b0*/  LOP3.LUT R11, R13, 0x800, RZ, 0xfc, !PT ;  /* 0x000008000d0b7812 */ /* 0x000fe400078efcff */
[----:B------:R-:W-:-:S05]  /*17c0*/  LOP3.LUT R0, R0, 0x1fffff0, RZ, 0xc0, !PT ;  /* 0x01fffff000007812 */ /* 0x000fca00078ec0ff */
[----:B------:R-:W-:-:S07]  /*17d0*/  IMAD.MOV R12, RZ, RZ, -R0 ;  /* 0x000000ffff0c7224 */ /* 0x000fce00078e0a00 */
.L_x_729:
[C---:B------:R-:W-:Y:S02]  /*17e0*/  VIADD R15, R7.reuse, 0xfffff800 ;  /* 0xfffff800070f7836 */ /* 0x040fe40000000000 */
[----:B------:R-:W-:Y:S02]  /*17f0*/  VIADD R21, R7, 0xfffff900 ;  /* 0xfffff90007157836 */ /* 0x000fe40000000000 */
[----:B------:R-:W-:-:S04]  /*1800*/  IMAD.WIDE.U32 R14, R15, 0x4, R4 ;  /* 0x000000040f0e7825 */ /* 0x000fc800078e0004 */
[--C-:B------:R-:W-:Y:S01]  /*1810*/  IMAD.WIDE.U32 R20, R21, 0x4, R4.reuse ;  /* 0x0000000415147825 */ /* 0x100fe200078e0004 */
[----:B------:R0:W2:Y:S04]  /*1820*/  LDG.E R28, desc[UR6][R14.64] ;  /* 0x000000060e1c7981 */ /* 0x0000a8000c1e1900 */
[----:B------:R1:W2:Y:S01]  /*1830*/  LDG.E R27, desc[UR6][R20.64] ;  /* 0x00000006141b7981 */ /* 0x0002a2000c1e1900 */
[C---:B------:R-:W-:Y:S02]  /*1840*/  VIADD R17, R7.reuse, 0xfffffa00 ;  /* 0xfffffa0007117836 */ /* 0x040fe40000000000 */
[----:B------:R-:W-:Y:S02]  /*1850*/  VIADD R19, R7, 0xfffffb00 ;  /* 0xfffffb0007137836 */ /* 0x000fe40000000000 */
[----:B------:R-:W-:-:S04]  /*1860*/  IMAD.WIDE.U32 R16, R17, 0x4, R4 ;  /* 0x0000000411107825 */ /* 0x000fc800078e0004 */
[--C-:B------:R-:W-:Y:S01]  /*1870*/  IMAD.WIDE.U32 R18, R19, 0x4, R4.reuse ;  /* 0x0000000413127825 */ /* 0x100fe200078e0004 */
[----:B------:R3:W4:Y:S04]  /*1880*/  LDG.E R0, desc[UR6][R16.64] ;  /* 0x0000000610007981 */ /* 0x000728000c1e1900 */
[----:B------:R5:W4:Y:S01]  /*1890*/  LDG.E R13, desc[UR6][R18.64] ;  /* 0x00000006120d7981 */ /* 0x000b22000c1e1900 */
[C---:B------:R-:W-:Y:S02]  /*18a0*/  VIADD R22, R7.reuse, 0xfffffd00 ;  /* 0xfffffd0007167836 */ /* 0x040fe40000000000 */
[C---:B------:R-:W-:Y:S02]  /*18b0*/  VIADD R23, R7.reuse, 0xfffffc00 ;  /* 0xfffffc0007177836 */ /* 0x040fe40000000000 */
[----:B------:R-:W-:-:S04]  /*18c0*/  IMAD.WIDE.U32 R24, R7, 0x4, R4 ;  /* 0x0000000407187825 */ /* 0x000fc800078e0004 */
[----:B------:R-:W-:Y:S02]  /*18d0*/  VIADD R26, R7, 0xfffffe00 ;  /* 0xfffffe00071a7836 */ /* 0x000fe40000000000 */
[--C-:B0-----:R-:W-:Y:S01]  /*18e0*/  IMAD.WIDE.U32 R14, R22, 0x4, R4.reuse ;  /* 0x00000004160e7825 */ /* 0x101fe200078e0004 */
[----:B------:R-:W4:Y:S03]  /*18f0*/  LDG.E R24, desc[UR6][R24.64] ;  /* 0x0000000618187981 */ /* 0x000f26000c1e1900 */
[----:B-1----:R-:W-:-:S04]  /*1900*/  IMAD.WIDE.U32 R20, R23, 0x4, R4 ;  /* 0x0000000417147825 */ /* 0x002fc800078e0004 */
[----:B---3--:R-:W-:Y:S02]  /*1910*/  IMAD.WIDE.U32 R16, R26, 0x4, R4 ;  /* 0x000000041a107825 */ /* 0x008fe400078e0004 */
[----:B------:R0:W3:Y:S02]  /*1920*/  LDG.E R26, desc[UR6][R14.64] ;  /* 0x000000060e1a7981 */ /* 0x0000e4000c1e1900 */
[C---:B-----5:R-:W-:Y:S02]  /*1930*/  VIADD R19, R7.reuse, 0xffffff00 ;  /* 0xffffff0007137836 */ /* 0x060fe40000000000 */
[----:B------:R1:W3:Y:S01]  /*1940*/  LDG.E R25, desc[UR6][R20.64] ;  /* 0x0000000614197981 */ /* 0x0002e2000c1e1900 */
[----:B------:R-:W-:-:S03]  /*1950*/  VIADD R23, R7, 0x100 ;  /* 0x0000010007177836 */ /* 0x000fc60000000000 */
[----:B------:R-:W5:Y:S01]  /*1960*/  LDG.E R16, desc[UR6][R16.64] ;  /* 0x0000000610107981 */ /* 0x000f62000c1e1900 */
[C---:B0-----:R-:W-:Y:S02]  /*1970*/  VIADD R15, R7.reuse, 0x200 ;  /* 0x00000200070f7836 */ /* 0x041fe40000000000 */
[----:B-1----:R-:W-:Y:S02]  /*1980*/  VIADD R21, R7, 0x300 ;  /* 0x0000030007157836 */ /* 0x002fe40000000000 */
[----:B------:R-:W-:-:S04]  /*1990*/  IMAD.WIDE.U32 R18, R19, 0x4, R4 ;  /* 0x0000000413127825 */ /* 0x000fc800078e0004 */
[--C-:B------:R-:W-:Y:S02]  /*19a0*/  IMAD.WIDE.U32 R20, R21, 0x4, R4.reuse ;  /* 0x0000000415147825 */ /* 0x100fe400078e0004 */
[----:B------:R-:W5:Y:S02]  /*19b0*/  LDG.E R19, desc[UR6][R18.64] ;  /* 0x0000000612137981 */ /* 0x000f64000c1e1900 */
[----:B------:R-:W-:Y:S02]  /*19c0*/  IMAD.WIDE.U32 R22, R23, 0x4, R4 ;  /* 0x0000000417167825 */ /* 0x000fe400078e0004 */
[----:B------:R0:W5:Y:S04]  /*19d0*/  LDG.E R17, desc[UR6][R20.64] ;  /* 0x0000000614117981 */ /* 0x000168000c1e1900 */
[----:B------:R1:W5:Y:S01]  /*19e0*/  LDG.E R23, desc[UR6][R22.64] ;  /* 0x0000000616177981 */ /* 0x000362000c1e1900 */
[----:B0-----:R-:W-:-:S02]  /*19f0*/  VIADD R21, R7, 0x500 ;  /* 0x0000050007157836 */ /* 0x001fc40000000000 */
[----:B-1----:R-:W-:Y:S01]  /*1a00*/  VIADD R22, R7, 0x600 ;  /* 0x0000060007167836 */ /* 0x002fe20000000000 */
[----:B--2---:R-:W-:Y:S01]  /*1a10*/  VIMNMX3 R27, R29, R28, R27, !PT ;  /* 0x0000001c1d1b720f */ /* 0x004fe2000780011b */
[----:B------:R-:W-:-:S04]  /*1a20*/  IMAD.WIDE.U32 R28, R15, 0x4, R4 ;  /* 0x000000040f1c7825 */ /* 0x000fc800078e0004 */
[----:B------:R-:W-:Y:S02]  /*1a30*/  VIADD R15, R7, 0x400 ;  /* 0x00000400070f7836 */ /* 0x000fe40000000000 */
[----:B------:R-:W2:Y:S02]  /*1a40*/  LDG.E R28, desc[UR6][R28.64] ;  /* 0x000000061c1c7981 */ /* 0x000ea4000c1e1900 */
[----:B------:R-:W-:-:S05]  /*1a50*/  IMAD.WIDE.U32 R14, R15, 0x4, R4 ;  /* 0x000000040f0e7825 */ /* 0x000fca00078e0004 */
[----:B------:R0:W2:Y:S01]  /*1a60*/  LDG.E R18, desc[UR6][R14.64] ;  /* 0x000000060e127981 */ /* 0x0000a2000c1e1900 */
[----:B----4-:R-:W-:Y:S01]  /*1a70*/  VIMNMX3 R0, R27, R0, R13, !PT ;  /* 0x000000001b00720f */ /* 0x010fe2000780010d */
[----:B------:R-:W-:Y:S02]  /*1a80*/  VIADD R27, R7, 0x700 ;  /* 0x00000700071b7836 */ /* 0x000fe40000000000 */
[----:B0-----:R-:W-:-:S04]  /*1a90*/  IMAD.WIDE.U32 R14, R21, 0x4, R4 ;  /* 0x00000004150e7825 */ /* 0x001fc800078e0004 */
[--C-:B------:R-:W-:Y:S01]  /*1aa0*/  IMAD.WIDE.U32 R20, R22, 0x4, R4.reuse ;  /* 0x0000000416147825 */ /* 0x100fe200078e0004 */
[----:B------:R0:W4:Y:S04]  /*1ab0*/  LDG.E R13, desc[UR6][R14.64] ;  /* 0x000000060e0d7981 */ /* 0x000128000c1e1900 */
[----:B------:R-:W4:Y:S01]  /*1ac0*/  LDG.E R29, desc[UR6][R20.64] ;  /* 0x00000006141d7981 */ /* 0x000f22000c1e1900 */
[----:B0-----:R-:W-:-:S05]  /*1ad0*/  IMAD.WIDE.U32 R14, R27, 0x4, R4 ;  /* 0x000000041b0e7825 */ /* 0x001fca00078e0004 */
[----:B------:R-:W4:Y:S01]  /*1ae0*/  LDG.E R22, desc[UR6][R14.64] ;  /* 0x000000060e167981 */ /* 0x000f22000c1e1900 */
[----:B---3--:R-:W-:Y:S01]  /*1af0*/  VIMNMX3 R0, R0, R25, R26, !PT ;  /* 0x000000190000720f */ /* 0x008fe2000780011a */
[----:B------:R-:W-:-:S05]  /*1b00*/  VIADD R12, R12, 0x10 ;  /* 0x000000100c0c7836 */ /* 0x000fca0000000000 */
[----:B------:R-:W-:Y:S02]  /*1b10*/  ISETP.NE.AND P0, PT, R12, RZ, PT ;  /* 0x000000ff0c00720c */ /* 0x000fe40003f05270 */
[----:B-----5:R-:W-:-:S04]  /*1b20*/  VIMNMX3 R0, R0, R16, R19, !PT ;  /* 0x000000100000720f */ /* 0x020fc80007800113 */
[----:B------:R-:W-:Y:S01]  /*1b30*/  VIMNMX3 R0, R0, R24, R23, !PT ;  /* 0x000000180000720f */ /* 0x000fe20007800117 */
[----:B------:R-:W-:Y:S02]  /*1b40*/  VIADD R11, R11, 0x1000 ;  /* 0x000010000b0b7836 */ /* 0x000fe40000000000 */
[----:B------:R-:W-:Y:S01]  /*1b50*/  VIADD R7, R7, 0x1000 ;  /* 0x0000100007077836 */ /* 0x000fe20000000000 */
[----:B--2---:R-:W-:-:S04]  /*1b60*/  VIMNMX3 R0, R0, R28, R17, !PT ;  /* 0x0000001c0000720f */ /* 0x004fc80007800111 */
[----:B----4-:R-:W-:-:S04]  /*1b70*/  VIMNMX3 R0, R0, R18, R13, !PT ;  /* 0x000000120000720f */ /* 0x010fc8000780010d */
[----:B------:R-:W-:Y:S01]  /*1b80*/  VIMNMX3 R29, R0, R29, R22, !PT ;  /* 0x0000001d001d720f */ /* 0x000fe20007800116 */
[----:B------:R-:W-:Y:S06]  /*1b90*/  @P0 BRA `(.L_x_729) ;  /* 0xfffffffc00100947 */ /* 0x000fec000383ffff */
[----:B------:R-:W-:Y:S05]  /*1ba0*/  BSYNC.RECONVERGENT B3 ;  /* 0x0000000000037941 */ /* 0x000fea0003800200 */
.L_x_728:
[----:B------:R-:W-:-:S07]  /*1bb0*/  VIADD R0, R11, 0xfffff800 ;  /* 0xfffff8000b007836 */ /* 0x000fce0000000000 */
.L_x_727:
[----:B------:R-:W-:Y:S05]  /*1bc0*/  BSYNC.RECONVERGENT B2 ;  /* 0x0000000000027941 */ /* 0x000fea0003800200 */
.L_x_726:
[----:B------:R-:W-:-:S13]  /*1bd0*/  ISETP.NE.AND P0, PT, R10, RZ, PT ;  /* 0x000000ff0a00720c */ /* 0x000fda0003f05270 */
[----:B------:R-:W-:Y:S05]  /*1be0*/  @!P0 BRA `(.L_x_725) ;  /* 0x0000000400148947 */ /* 0x000fea0003800000 */
[----:B------:R-:W-:Y:S01]  /*1bf0*/  ISETP.GE.U32.AND P0, PT, R10, 0x8, PT ;  /* 0x000000080a00780c */ /* 0x000fe20003f06070 */
[----:B------:R-:W-:Y:S01]  /*1c00*/  BSSY.RECONVERGENT B2, `(.L_x_730) ;  /* 0x0000021000027945 */ /* 0x000fe20003800200 */
[----:B------:R-:W-:-:S04]  /*1c10*/  LOP3.LUT R23, R8, 0x7, RZ, 0xc0, !PT ;  /* 0x0000000708177812 */ /* 0x000fc800078ec0ff */
[----:B------:R-:W-:-:S07]  /*1c20*/  ISETP.NE.AND P1, PT, R23, RZ, PT ;  /* 0x000000ff1700720c */ /* 0x000fce0003f25270 */
[----:B------:R-:W-:Y:S06]  /*1c30*/  @!P0 BRA `(.L_x_731) ;  /* 0x0000000000748947 */ /* 0x000fec0003800000 */
[----:B------:R-:W-:-:S05]  /*1c40*/  IADD3 R11, PT, PT, R0, R9, RZ ;  /* 0x00000009000b7210 */ /* 0x000fca0007ffe0ff */
[C---:B------:R-:W-:Y:S02]  /*1c50*/  VIADD R19, R11.reuse, 0x100 ;  /* 0x000001000b137836 */ /* 0x040fe40000000000 */
[C---:B------:R-:W-:Y:S02]  /*1c60*/  VIADD R21, R11.reuse, 0x200 ;  /* 0x000002000b157836 */ /* 0x040fe40000000000 */
[C---:B------:R-:W-:Y:S02]  /*1c70*/  VIADD R13, R11.reuse, 0x300 ;  /* 0x000003000b0d7836 */ /* 0x040fe40000000000 */
[----:B------:R-:W-:-:S04]  /*1c80*/  IMAD.WIDE.U32 R16, R11, 0x4, R4 ;  /* 0x000000040b107825 */ /* 0x000fc800078e0004 */
[--C-:B------:R-:W-:Y:S01]  /*1c90*/  IMAD.WIDE.U32 R18, R19, 0x4, R4.reuse ;  /* 0x0000000413127825 */ /* 0x100fe200078e0004 */
[----:B------:R0:W2:Y:S03]  /*1ca0*/  LDG.E R22, desc[UR6][R16.64] ;  /* 0x0000000610167981 */ /* 0x0000a6000c1e1900 */
[--C-:B------:R-:W-:Y:S01]  /*1cb0*/  IMAD.WIDE.U32 R20, R21, 0x4, R4.reuse ;  /* 0x0000000415147825 */ /* 0x100fe200078e0004 */
[----:B------:R1:W2:Y:S03]  /*1cc0*/  LDG.E R7, desc[UR6][R18.64] ;  /* 0x0000000612077981 */ /* 0x0002a6000c1e1900 */
[C---:B------:R-:W-:Y:S02]  /*1cd0*/  VIADD R15, R11.reuse, 0x400 ;  /* 0x000004000b0f7836 */ /* 0x040fe40000000000 */
[----:B------:R-:W-:Y:S01]  /*1ce0*/  VIADD R25, R11, 0x500 ;  /* 0x000005000b197836 */ /* 0x000fe20000000000 */
[----:B------:R-:W3:Y:S01]  /*1cf0*/  LDG.E R20, desc[UR6][R20.64] ;  /* 0x0000000614147981 */ /* 0x000ee2000c1e1900 */
[----:B------:R-:W-:-:S04]  /*1d00*/  IMAD.WIDE.U32 R12, R13, 0x4, R4 ;  /* 0x000000040d0c7825 */ /* 0x000fc800078e0004 */
[C---:B------:R-:W-:Y:S02]  /*1d10*/  VIADD R27, R11.reuse, 0x600 ;  /* 0x000006000b1b7836 */ /* 0x040fe40000000000 */
[----:B------:R-:W-:Y:S01]  /*1d20*/  VIADD R24, R11, 0x700 ;  /* 0x000007000b187836 */ /* 0x000fe20000000000 */
[----:B------:R-:W3:Y:S01]  /*1d30*/  LDG.E R12, desc[UR6][R12.64] ;  /* 0x000000060c0c7981 */ /* 0x000ee2000c1e1900 */
[----:B------:R-:W-:-:S04]  /*1d40*/  IMAD.WIDE.U32 R14, R15, 0x4, R4 ;  /* 0x000000040f0e7825 */ /* 0x000fc800078e0004 */
[--C-:B------:R-:W-:Y:S02]  /*1d50*/  IMAD.WIDE.U32 R10, R25, 0x4, R4.reuse ;  /* 0x00000004190a7825 */ /* 0x100fe400078e0004 */
[----:B------:R-:W4:Y:S02]  /*1d60*/  LDG.E R14, desc[UR6][R14.64] ;  /* 0x000000060e0e7981 */ /* 0x000f24000c1e1900 */
[--C-:B0-----:R-:W-:Y:S02]  /*1d70*/  IMAD.WIDE.U32 R16, R27, 0x4, R4.reuse ;  /* 0x000000041b107825 */ /* 0x101fe400078e0004 */
[----:B------:R-:W4:Y:S02]  /*1d80*/  LDG.E R10, desc[UR6][R10.64] ;  /* 0x000000060a0a7981 */ /* 0x000f24000c1e1900 */
[----:B-1----:R-:W-:Y:S02]  /*1d90*/  IMAD.WIDE.U32 R18, R24, 0x4, R4 ;  /* 0x0000000418127825 */ /* 0x002fe400078e0004 */
[----:B------:R-:W5:Y:S04]  /*1da0*/  LDG.E R16, desc[UR6][R16.64] ;  /* 0x0000000610107981 */ /* 0x000f68000c1e1900 */
[----:B------:R-:W5:Y:S01]  /*1db0*/  LDG.E R18, desc[UR6][R18.64] ;  /* 0x0000000612127981 */ /* 0x000f62000c1e1900 */
[----:B------:R-:W-:Y:S01]  /*1dc0*/  VIADD R0, R0, 0x800 ;  /* 0x0000080000007836 */ /* 0x000fe20000000000 */
[----:B--2---:R-:W-:-:S04]  /*1dd0*/  VIMNMX3 R7, R29, R22, R7, !PT ;  /* 0x000000161d07720f */ /* 0x004fc80007800107 */
[----:B---3--:R-:W-:-:S04]  /*1de0*/  VIMNMX3 R7, R7, R20, R12, !PT ;  /* 0x000000140707720f */ /* 0x008fc8000780010c */
[----:B----4-:R-:W-:-:S04]  /*1df0*/  VIMNMX3 R7, R7, R14, R10, !PT ;  /* 0x0000000e0707720f */ /* 0x010fc8000780010a */
[----:B-----5:R-:W-:-:S07]  /*1e00*/  VIMNMX3 R29, R7, R16, R18, !PT ;  /* 0x00000010071d720f */ /* 0x020fce0007800112 */
.L_x_731:
[----:B------:R-:W-:Y:S05]  /*1e10*/  BSYNC.RECONVERGENT B2 ;  /* 0x0000000000027941 */ /* 0x000fea0003800200 */
.L_x_730:
[----:B------:R-:W-:Y:S05]  /*1e20*/  @!P1 BRA `(.L_x_725) ;  /* 0x0000000000849947 */ /* 0x000fea0003800000 */
[----:B------:R-:W-:Y:S01]  /*1e30*/  ISETP.GE.U32.AND P0, PT, R23, 0x4, PT ;  /* 0x000000041700780c */ /* 0x000fe20003f06070 */
[----:B------:R-:W-:Y:S01]  /*1e40*/  BSSY.RECONVERGENT B2, `(.L_x_732) ;  /* 0x0000012000027945 */ /* 0x000fe20003800200 */
[----:B------:R-:W-:-:S11]  /*1e50*/  LOP3.LUT P1, RZ, R8, 0x3, RZ, 0xc0, !PT ;  /* 0x0000000308ff7812 */ /* 0x000fd6000782c0ff */
[----:B------:R-:W-:Y:S05]  /*1e60*/  @!P0 BRA `(.L_x_733) ;  /* 0x00000000003c8947 */ /* 0x000fea0003800000 */
[----:B------:R-:W-:-:S04]  /*1e70*/  IMAD.IADD R7, R0, 0x1, R9 ;  /* 0x0000000100077824 */ /* 0x000fc800078e0209 */
[C---:B------:R-:W-:Y:S02]  /*1e80*/  VIADD R11, R7.reuse, 0x100 ;  /* 0x00000100070b7836 */ /* 0x040fe40000000000 */
[----:B------:R-:W-:-:S04]  /*1e90*/  IMAD.WIDE.U32 R8, R7, 0x4, R4 ;  /* 0x0000000407087825 */ /* 0x000fc800078e0004 */
[C---:B------:R-:W-:Y:S02]  /*1ea0*/  VIADD R13, R7.reuse, 0x200 ;  /* 0x00000200070d7836 */ /* 0x040fe40000000000 */
[----:B------:R-:W-:Y:S01]  /*1eb0*/  VIADD R15, R7, 0x300 ;  /* 0x00000300070f7836 */ /* 0x000fe20000000000 */
[----:B------:R-:W2:Y:S01]  /*1ec0*/  LDG.E R8, desc[UR6][R8.64] ;  /* 0x0000000608087981 */ /* 0x000ea2000c1e1900 */
[----:B------:R-:W-:-:S04]  /*1ed0*/  IMAD.WIDE.U32 R10, R11, 0x4, R4 ;  /* 0x000000040b0a7825 */ /* 0x000fc800078e0004 */
[--C-:B------:R-:W-:Y:S02]  /*1ee0*/  IMAD.WIDE.U32 R12, R13, 0x4, R4.reuse ;  /* 0x000000040d0c7825 */ /* 0x100fe400078e0004 */
[----:B------:R-:W2:Y:S02]  /*1ef0*/  LDG.E R10, desc[UR6][R10.64] ;  /* 0x000000060a0a7981 */ /* 0x000ea4000c1e1900 */
[----:B------:R-:W-:Y:S02]  /*1f00*/  IMAD.WIDE.U32 R14, R15, 0x4, R4 ;  /* 0x000000040f0e7825 */ /* 0x000fe400078e0004 */
[----:B------:R-:W3:Y:S04]  /*1f10*/  LDG.E R12, desc[UR6][R12.64] ;  /* 0x000000060c0c7981 */ /* 0x000ee8000c1e1900 */
[----:B------:R-:W3:Y:S01]  /*1f20*/  LDG.E R14, desc[UR6][R14.64] ;  /* 0x000000060e0e7981 */ /* 0x000ee2000c1e1900 */
[----:B------:R-:W-:Y:S01]  /*1f30*/  VIADD R0, R0, 0x400 ;  /* 0x0000040000007836 */ /* 0x000fe20000000000 */
[----:B--2---:R-:W-:-:S04]  /*1f40*/  VIMNMX3 R29, R29, R8, R10, !PT ;  /* 0x000000081d1d720f */ /* 0x004fc8000780010a */
[----:B---3--:R-:W-:-:S07]  /*1f50*/  VIMNMX3 R29, R29, R12, R14, !PT ;  /* 0x0000000c1d1d720f */ /* 0x008fce000780010e */
.L_x_733:
[----:B------:R-:W-:Y:S05]  /*1f60*/  BSYNC.RECONVERGENT B2 ;  /* 0x0000000000027941 */ /* 0x000fea0003800200 */
.L_x_732:
[----:B------:R-:W-:Y:S05]  /*1f70*/  @!P1 BRA `(.L_x_725) ;  /* 0x0000000000309947 */ /* 0x000fea0003800000 */
[----:B------:R-:W-:Y:S01]  /*1f80*/  LOP3.LUT R6, R6, 0xffff, RZ, 0xc0, !PT ;  /* 0x0000ffff06067812 */ /* 0x000fe200078ec0ff */
[----:B------:R-:W-:-:S03]  /*1f90*/  IMAD.IADD R9, R0, 0x1, R2 ;  /* 0x0000000100097824 */ /* 0x000fc600078e0202 */
[----:B------:R-:W-:-:S04]  /*1fa0*/  LEA.HI R6, R6, 0x1, RZ, 0x18 ;  /* 0x0000000106067811 */ /* 0x000fc800078fc0ff */
[----:B------:R-:W-:-:S05]  /*1fb0*/  LOP3.LUT R6, R6, 0x3, RZ, 0xc0, !PT ;  /* 0x0000000306067812 */ /* 0x000fca00078ec0ff */
[----:B------:R-:W-:-:S07]  /*1fc0*/  IMAD.MOV R0, RZ, RZ, -R6 ;  /* 0x000000ffff007224 */ /* 0x000fce00078e0a06 */
.L_x_734:
[----:B------:R-:W-:-:S06]  /*1fd0*/  IMAD.WIDE.U32 R6, R9, 0x4, R4 ;  /* 0x0000000409067825 */ /* 0x000fcc00078e0004 */
[----:B------:R-:W2:Y:S01]  /*1fe0*/  LDG.E R6, desc[UR6][R6.64] ;  /* 0x0000000606067981 */ /* 0x000ea2000c1e1900 */
[----:B------:R-:W-:Y:S02]  /*1ff0*/  VIADD R0, R0, 0x1 ;  /* 0x0000000100007836 */ /* 0x000fe40000000000 */
[----:B------:R-:W-:-:S03]  /*2000*/  VIADD R9, R9, 0x100 ;  /* 0x0000010009097836 */ /* 0x000fc60000000000 */
[----:B------:R-:W-:Y:S02]  /*2010*/  ISETP.NE.AND P0, PT, R0, RZ, PT ;  /* 0x000000ff0000720c */ /* 0x000fe40003f05270 */
[----:B--2---:R-:W-:-:S11]  /*2020*/  VIMNMX R29, PT, PT, R6, R29, !PT ;  /* 0x0000001d061d7248 */ /* 0x004fd60007fe0100 */
[----:B------:R-:W-:Y:S05]  /*2030*/  @P0 BRA `(.L_x_734) ;  /* 0xfffffffc00e40947 */ /* 0x000fea000383ffff */
.L_x_725:
[----:B------:R-:W-:Y:S05]  /*2040*/  BSYNC.RECONVERGENT B1 ;  /* 0x0000000000017941 */ /* 0x000fea0003800200 */
.L_x_722:
[----:B------:R-:W0:Y:S01]  /*2050*/  S2R R7, SR_LANEID ;  /* 0x0000000000077919 */ /* 0x000e220000000000 */
[----:B------:R-:W1:Y:S01]  /*2060*/  SHFL.DOWN PT, R0, R29, 0x1, 0x1f ;  /* 0x08201f001d007f89 */ /* 0x000e6200000e0000 */
[----:B------:R-:W2:Y:S01]  /*2070*/  S2R R6, SR_TID.X ;  /* 0x0000000000067919 */ /* 0x000ea20000002100 */
[C---:B0-----:R-:W-:Y:S02]  /*2080*/  ISETP.GT.AND P0, PT, R7.reuse, 0x1e, PT ;  /* 0x0000001e0700780c */ /* 0x041fe40003f04270 */
[----:B------:R-:W-:-:S11]  /*2090*/  ISETP.NE.AND P1, PT, R7, RZ, PT ;  /* 0x000000ff0700720c */ /* 0x000fd60003f25270 */
[----:B-1----:R-:W-:Y:S02]  /*20a0*/  @!P0 VIMNMX R29, PT, PT, R0, R29, !PT ;  /* 0x0000001d001d8248 */ /* 0x002fe40007fe0100 */
[----:B------:R-:W-:Y:S01]  /*20b0*/  ISETP.GT.AND P0, PT, R7, 0x1d, PT ;  /* 0x0000001d0700780c */ /* 0x000fe20003f04270 */
[----:B------:R-:W0:Y:S01]  /*20c0*/  @!P1 S2R R5, SR_CgaCtaId ;  /* 0x0000000000059919 */ /* 0x000e220000008800 */
[----:B------:R-:W-:Y:S02]  /*20d0*/  @!P1 MOV R4, 0x400 ;  /* 0x0000040000049802 */ /* 0x000fe40000000f00 */
[----:B--2---:R-:W-:Y:S01]  /*20e0*/  @!P1 SHF.R.U32.HI R2, RZ, 0x3, R6 ;  /* 0x00000003ff029819 */ /* 0x004fe20000011606 */
        /* <DEDUP_REMOVED lines=22> */
[----:B---3--:R-:W-:Y:S04]  /*2250*/  LDS R0, [UR4+0xc] ;  /* 0x00000c04ff007984 */ /* 0x008fe80008000800 */
[----:B------:R-:W0:Y:S04]  /*2260*/  LDS.128 R4, [UR4+0x10] ;  /* 0x00001004ff047984 */ /* 0x000e280008000c00 */
[----:B------:R-:W1:Y:S01]  /*2270*/  LDS.64 R10, [UR4+0x20] ;  /* 0x00002004ff0a7984 */ /* 0x000e620008000a00 */
[----:B0-----:R-:W-:-:S04]  /*2280*/  VIMNMX3 R0, R9, R0, R4, !PT ;  /* 0x000000000900720f */ /* 0x001fc80007800104 */
[----:B------:R-:W-:-:S04]  /*2290*/  VIMNMX3 R0, R0, R5, R6, !PT ;  /* 0x000000050000720f */ /* 0x000fc80007800106 */
[----:B-1----:R-:W-:-:S04]  /*22a0*/  VIMNMX3 R0, R0, R7, R10, !PT ;  /* 0x000000070000720f */ /* 0x002fc8000780010a */
[----:B------:R-:W-:-:S07]  /*22b0*/  VIMNMX R9, PT, PT, R0, R11, !PT ;  /* 0x0000000b00097248 */ /* 0x000fce0007fe0100 */
.L_x_721:
[----:B------:R-:W-:Y:S05]  /*22c0*/  BSYNC.RECONVERGENT B0 ;  /* 0x0000000000007941 */ /* 0x000fea0003800200 */
.L_x_705:
[----:B------:R-:W-:Y:S05]  /*22d0*/  @P0 EXIT ;  /* 0x000000000000094d */ /* 0x000fea0003800000 */
[----:B--23--:R-:W2:Y:S02]  /*22e0*/  LDC.64 R4, c[0x0][0x388] ;  /* 0x0000e200ff047b82 */ /* 0x00cea40000000a00 */
[----:B--2---:R-:W-:-:S05]  /*22f0*/  IMAD.WIDE.U32 R2, R3, 0x4, R4 ;  /* 0x0000000403027825 */ /* 0x004fca00078e0004 */
[----:B------:R-:W-:Y:S01]  /*2300*/  STG.E desc[UR6][R2.64], R9 ;  /* 0x0000000902007986 */ /* 0x000fe2000c101906 */
[----:B------:R-:W-:Y:S05]  /*2310*/  EXIT ;  /* 0x000000000000794d */ /* 0x000fea0003800000 */
.L_x_735:
        /* <DEDUP_REMOVED lines=14> */
.L_x_2734:


//--------------------- .text._ZN3cub18CUB_300001_SM_10006detail6reduce28DeviceReduceSingleTileKernelINS2_10policy_hubIijN4cuda3__47maximumIiEEE10Policy1000EN6thrust24THRUST_300001_SM_1000_NS10device_ptrIiEEPijS8_iiNS5_3std3__410__identityEEEvT0_T1_T2_T3_T4_T6_ --------------------------
	.section	.text._ZN3cub18CUB_300001_SM_10006detail6reduce28DeviceReduceSingleTileKernelINS2_10policy_hubIijN4cuda3__47maximumIiEEE10Policy1000EN6thrust24THRUST_300001_SM_1000_NS10device_ptrIiEEPijS8_iiNS5_3std3__410__identityEEEvT0_T1_T2_T3_T4_T6_,"ax",@progbits
	.align	128
        .global         _ZN3cub18CUB_300001_SM_10006detail6reduce28DeviceReduceSingleTileKernelINS2_10policy_hubIijN4cuda3__47maximumIiEEE10Policy1000EN6thrust24THRUST_300001_SM_1000_NS10device_ptrIiEEPijS8_iiNS5_3std3__410__identityEEEvT0_T1_T2_T3_T4_T6_
        .type           _ZN3cub18CUB_300001_SM_10006detail6reduce28DeviceReduceSingleTileKernelINS2_10policy_hubIijN4cuda3__47maximumIiEEE10Policy1000EN6thrust24THRUST_300001_SM_1000_NS10device_ptrIiEEPijS8_iiNS5_3std3__410__identityEEEvT0_T1_T2_T3_T4_T6_,@function
        .size           _ZN3cub18CUB_300001_SM_10006detail6reduce28DeviceReduceSingleTileKernelINS2_10policy_hubIijN4cuda3__47maximumIiEEE10Policy1000EN6thrust24THRUST_300001_SM_1000_NS10device_ptrIiEEPijS8_iiNS5_3std3__410__identityEEEvT0_T1_T2_T3_T4_T6_,(.L_x_2735 - _ZN3cub18CUB_300001_SM_10006detail6reduce28DeviceReduceSingleTileKernelINS2_10policy_hubIijN4cuda3__47maximumIiEEE10Policy1000EN6thrust24THRUST_300001_SM_1000_NS10device_ptrIiEEPijS8_iiNS5_3std3__410__identityEEEvT0_T1_T2_T3_T4_T6_)
        .other          _ZN3cub18CUB_300001_SM_10006detail6reduce28DeviceReduceSingleTileKernelINS2_10policy_hubIijN4cuda3__47maximumIiEEE10Policy1000EN6thrust24THRUST_300001_SM_1000_NS10device_ptrIiEEPijS8_iiNS5_3std3__410__identityEEEvT0_T1_T2_T3_T4_T6_,@"STO_CUDA_ENTRY STV_DEFAULT"
_ZN3cub18CUB_300001_SM_10006detail6reduce28DeviceReduceSingleTileKernelINS2_10policy_hubIijN4cuda3__47maximumIiEEE10Policy1000EN6thrust24THRUST_300001_SM_1000_NS10device_ptrIiEEPijS8_iiNS5_3std3__410__identityEEEvT0_T1_T2_T3_T4_T6_:
.text._ZN3cub18CUB_300001_SM_10006detail6reduce28DeviceReduceSingleTileKernelINS2_10policy_hubIijN4cuda3__47maximumIiEEE10Policy1000EN6thrust24THRUST_300001_SM_1000_NS10device_ptrIiEEPijS8_iiNS5_3std3__410__identityEEEvT0_T1_T2_T3_T4_T6_:
        /* <DEDUP_REMOVED lines=13> */
.L_x_736:
[----:B------:R-:W-:Y:S01]  /*00d0*/  ISETP.GT.U32.AND P0, PT, R2, 0xfff, PT ;  /* 0x00000fff0200780c */ /* 0x000fe20003f04070 */
[----:B------:R-:W-:-:S12]  /*00e0*/  BSSY.RECONVERGENT B0, `(.L_x_737) ;  /* 0x00001da000007945 */ /* 0x000fd80003800200 */
        /* <DEDUP_REMOVED lines=11> */
.L_x_740:
[----:B------:R-:W-:Y:S05]  /*01a0*/  BSYNC.RECONVERGENT B1 ;  /* 0x0000000000017941 */ /* 0x000fea0003800200 */
.L_x_739:
        /* <DEDUP_REMOVED lines=17> */
.L_x_745:
        /* <DEDUP_REMOVED lines=31> */
.L_x_744:
[----:B------:R-:W-:Y:S05]  /*04b0*/  BSYNC.RECONVERGENT B2 ;  /* 0x0000000000027941 */ /* 0x000fea0003800200 */
.L_x_743:
        /* <DEDUP_REMOVED lines=21> */
.L_x_747:
[----:B------:R-:W-:Y:S05]  /*0610*/  BSYNC.RECONVERGENT B2 ;  /* 0x0000000000027941 */ /* 0x000fea0003800200 */
.L_x_746:
        /* <DEDUP_REMOVED lines=11> */
[----:B------:R-:W3:Y:S01]  /*06d0*/  LDG.E R10, desc[UR6][R6.64+0xc00] ;  /* 0x000c0006060a7981 */ /* 0x000ee2000c1e1900 */
[----:B------:R-:W-:Y:S01]  /*06e0*/  VIADD R5, R5, 0x400 ;  /* 0x0000040005057836 */ /* 0x000fe20000000000 */
[----:B--2--5:R-:W-:-:S04]  /*06f0*/  VIMNMX3 R0, R0, R9, R4, !PT ;  /* 0x000000090000720f */ /* 0x024fc80007800104 */
[----:B---3--:R-:W-:-:S07]  /*0700*/  VIMNMX3 R0, R0, R11, R10, !PT ;  /* 0x0000000b0000720f */ /* 0x008fce000780010a */
.L_x_749:
[----:B------:R-:W-:Y:S05]  /*0710*/  BSYNC.RECONVERGENT B2 ;  /* 0x0000000000027941 */ /* 0x000fea0003800200 */
.L_x_748:
[----:B------:R-:W-:Y:S05]  /*0720*/  @!P1 BRA `(.L_x_742) ;  /* 0x0000000000309947 */ /* 0x000fea0003800000 */
[----:B------:R-:W0:Y:S02]  /*0730*/  LDC.64 R6, c[0x0][0x380] ;  /* 0x0000e000ff067b82 */ /* 0x000e240000000a00 */
[----:B0-----:R-:W-:-:S04]  /*0740*/  IMAD.WIDE.U32 R4, R5, 0x4, R6 ;  /* 0x0000000405047825 */ /* 0x001fc800078e0006 */
[----:B------:R-:W-:Y:S02]  /*0750*/  IMAD.MOV R6, RZ, RZ, -R8 ;  /* 0x000000ffff067224 */ /* 0x000fe400078e0a08 */
[----:B------:R-:W-:-:S07]  /*0760*/  IMAD.MOV.U32 R7, RZ, RZ, R5 ;  /* 0x000000ffff077224 */ /* 0x000fce00078e0005 */
.L_x_750:
[----:B------:R-:W-:-:S06]  /*0770*/  IMAD.MOV.U32 R5, RZ, RZ, R7 ;  /* 0x000000ffff057224 */ /* 0x000fcc00078e0007 */
[----:B------:R0:W2:Y:S01]  /*0780*/  LDG.E R5, desc[UR6][R4.64] ;  /* 0x0000000604057981 */ /* 0x0000a2000c1e1900 */
[----:B------:R-:W-:-:S05]  /*0790*/  VIADD R6, R6, 0x1 ;  /* 0x0000000106067836 */ /* 0x000fca0000000000 */
[----:B------:R-:W-:Y:S02]  /*07a0*/  ISETP.NE.AND P0, PT, R6, RZ, PT ;  /* 0x000000ff0600720c */ /* 0x000fe40003f05270 */
[----:B0-----:R-:W-:-:S05]  /*07b0*/  IADD3 R4, P1, PT, R4, 0x400, RZ ;  /* 0x0000040004047810 */ /* 0x001fca0007f3e0ff */
[----:B------:R-:W-:Y:S01]  /*07c0*/  IMAD.X R7, RZ, RZ, R7, P1 ;  /* 0x000000ffff077224 */ /* 0x000fe200008e0607 */
[----:B--2--5:R-:W-:-:S05]  /*07d0*/  VIMNMX R0, PT, PT, R5, R0, !PT ;  /* 0x0000000005007248 */ /* 0x024fca0007fe0100 */
[----:B------:R-:W-:Y:S05]  /*07e0*/  @P0 BRA `(.L_x_750) ;  /* 0xfffffffc00e00947 */ /* 0x000fea000383ffff */
.L_x_742:
[----:B------:R-:W-:Y:S05]  /*07f0*/  BSYNC.RECONVERGENT B1 ;  /* 0x0000000000017941 */ /* 0x000fea0003800200 */
.L_x_741:
[----:B------:R-:W-:Y:S01]  /*0800*/  ISETP.GE.U32.AND P0, PT, R2, 0x100, PT ;  /* 0x000001000200780c */ /* 0x000fe20003f06070 */
[----:B-----5:R-:W-:-:S12]  /*0810*/  IMAD.MOV.U32 R9, RZ, RZ, R0 ;  /* 0x000000ffff097224 */ /* 0x020fd800078e0000 */
[----:B------:R-:W-:Y:S05]  /*0820*/  @!P0 BRA `(.L_x_751) ;  /* 0x0000000000a08947 */ /* 0x000fea0003800000 */
[----:B0-----:R-:W0:Y:S01]  /*0830*/  S2R R6, SR_LANEID ;  /* 0x0000000000067919 */ /* 0x001e220000000000 */
[----:B------:R-:W1:Y:S02]  /*0840*/  SHFL.DOWN PT, R0, R9, 0x1, 0x1f ;  /* 0x08201f0009007f89 */ /* 0x000e6400000e0000 */
[----:B-1----:R-:W-:Y:S02]  /*0850*/  VIMNMX R0, PT, PT, R0, R9, !PT ;  /* 0x0000000900007248 */ /* 0x002fe40007fe0100 */
[C---:B0-----:R-:W-:Y:S02]  /*0860*/  ISETP.GT.AND P0, PT, R6.reuse, 0x1e, PT ;  /* 0x0000001e0600780c */ /* 0x041fe40003f04270 */
[C---:B------:R-:W-:Y:S02]  /*0870*/  ISETP.NE.AND P1, PT, R6.reuse, RZ, PT ;  /* 0x000000ff0600720c */ /* 0x040fe40003f25270 */
[----:B------:R-:W-:Y:S02]  /*0880*/  SEL R0, R9, R0, P0 ;  /* 0x0000000009007207 */ /* 0x000fe40000000000 */
[----:B------:R-:W-:-:S03]  /*0890*/  ISETP.GT.AND P0, PT, R6, 0x1d, PT ;  /* 0x0000001d0600780c */ /* 0x000fc60003f04270 */
[----:B------:R-:W0:Y:S06]  /*08a0*/  SHFL.DOWN PT, R5, R0, 0x2, 0x1f ;  /* 0x08401f0000057f89 */ /* 0x000e2c00000e0000 */
        /* <DEDUP_REMOVED lines=32> */
.L_x_751:
[----:B0-----:R-:W0:Y:S01]  /*0ab0*/  S2R R6, SR_LANEID ;  /* 0x0000000000067919 */ /* 0x001e220000000000 */
[----:B------:R-:W-:-:S04]  /*0ac0*/  LOP3.LUT R0, R3, 0x3e0, RZ, 0xc0, !PT ;  /* 0x000003e003007812 */ /* 0x000fc800078ec0ff */
[----:B------:R-:W-:Y:S01]  /*0ad0*/  LOP3.LUT R7, RZ, R0, RZ, 0x33, !PT ;  /* 0x00000000ff077212 */ /* 0x000fe200078e33ff */
[----:B------:R-:W-:-:S04]  /*0ae0*/  VIADD R5, R0, 0x20 ;  /* 0x0000002000057836 */ /* 0x000fc80000000000 */
[----:B------:R-:W-:Y:S01]  /*0af0*/  IMAD.IADD R7, R7, 0x1, R2 ;  /* 0x0000000107077824 */ /* 0x000fe200078e0202 */
[----:B------:R-:W-:-:S04]  /*0b00*/  ISETP.GT.U32.AND P0, PT, R5, R2, PT ;  /* 0x000000020500720c */ /* 0x000fc80003f04070 */
        /* <DEDUP_REMOVED lines=39> */
[----:B------:R-:W0:Y:S04]  /*0d80*/  LDS R0, [UR4+0xc] ;  /* 0x00000c04ff007984 */ /* 0x000e280008000800 */
[----:B------:R-:W1:Y:S04]  /*0d90*/  LDS.128 R8, [UR4+0x10] ;  /* 0x00001004ff087984 */ /* 0x000e680008000c00 */
[----:B------:R-:W2:Y:S01]  /*0da0*/  LDS.64 R6, [UR4+0x20] ;  /* 0x00002004ff067984 */ /* 0x000ea20008000a00 */
[----:B0-----:R-:W-:Y:S02]  /*0db0*/  @P2 VIMNMX R5, PT, PT, R5, R0, !PT ;  /* 0x0000000005052248 */ /* 0x001fe40007fe0100 */
[----:B------:R-:W-:-:S02]  /*0dc0*/  ISETP.GT.U32.AND P2, PT, R2, 0xa0, PT ;  /* 0x000000a00200780c */ /* 0x000fc40003f44070 */
[----:B-1----:R-:W-:Y:S02]  /*0dd0*/  @P4 VIMNMX R5, PT, PT, R5, R8, !PT ;  /* 0x0000000805054248 */ /* 0x002fe40007fe0100 */
[C---:B------:R-:W-:Y:S02]  /*0de0*/  ISETP.GT.U32.AND P4, PT, R2.reuse, 0xc0, PT ;  /* 0x000000c00200780c */ /* 0x040fe40003f84070 */
[----:B------:R-:W-:Y:S02]  /*0df0*/  @P3 VIMNMX R5, PT, PT, R5, R9, !PT ;  /* 0x0000000905053248 */ /* 0x000fe40007fe0100 */
[----:B------:R-:W-:Y:S02]  /*0e00*/  ISETP.GT.U32.AND P3, PT, R2, 0xe0, PT ;  /* 0x000000e00200780c */ /* 0x000fe40003f64070 */
[----:B------:R-:W-:-:S04]  /*0e10*/  @P1 VIMNMX R5, PT, PT, R5, R10, !PT ;  /* 0x0000000a05051248 */ /* 0x000fc80007fe0100 */
[----:B------:R-:W-:-:S04]  /*0e20*/  @P2 VIMNMX R5, PT, PT, R5, R11, !PT ;  /* 0x0000000b05052248 */ /* 0x000fc80007fe0100 */
[----:B--2---:R-:W-:-:S04]  /*0e30*/  @P4 VIMNMX R5, PT, PT, R5, R6, !PT ;  /* 0x0000000605054248 */ /* 0x004fc80007fe0100 */
[----:B------:R-:W-:Y:S01]  /*0e40*/  @P3 VIMNMX R5, PT, PT, R5, R7, !PT ;  /* 0x0000000705053248 */ /* 0x000fe20007fe0100 */
[----:B------:R-:W-:Y:S06]  /*0e50*/  BRA `(.L_x_752) ;  /* 0x0000001000087947 */ /* 0x000fec0003800000 */
.L_x_738:
[----:B------:R-:W0:Y:S01]  /*0e60*/  S2R R0, SR_TID.X ;  /* 0x0000000000007919 */ /* 0x000e220000002100 */
[----:B------:R-:W1:Y:S02]  /*0e70*/  LDCU.64 UR4, c[0x0][0x380] ;  /* 0x00007000ff0477ac */ /* 0x000e640008000a00 */
[----:B-1----:R-:W-:Y:S02]  /*0e80*/  IMAD.U32 R12, RZ, RZ, UR4 ;  /* 0x00000004ff0c7e24 */ /* 0x002fe4000f8e00ff */
[----:B------:R-:W-:Y:S02]  /*0e90*/  IMAD.U32 R13, RZ, RZ, UR5 ;  /* 0x00000005ff0d7e24 */ /* 0x000fe4000f8e00ff */
        /* <DEDUP_REMOVED lines=17> */
[----:B------:R-:W-:Y:S01]  /*0fb0*/  UMOV UR4, 0x1000 ;  /* 0x0000100000047882 */ /* 0x000fe20000000000 */
[----:B--2---:R-:W-:Y:S01]  /*0fc0*/  VIMNMX3 R6, R3, R6, R7, !PT ;  /* 0x000000060306720f */ /* 0x004fe20007800107 */
[----:B------:R-:W-:-:S05]  /*0fd0*/  VIADD R3, R2, 0xfffff000 ;  /* 0xfffff00002037836 */ /* 0x000fca0000000000 */
[----:B------:R-:W-:Y:S02]  /*0fe0*/  ISETP.GE.U32.AND P0, PT, R3, 0x1000, PT ;  /* 0x000010000300780c */ /* 0x000fe40003f06070 */
        /* <DEDUP_REMOVED lines=8> */
[----:B------:R-:W0:Y:S01]  /*1070*/  LDC R2, c[0x0][0x390] ;  /* 0x0000e400ff027b82 */ /* 0x000e220000000800 */
[----:B------:R-:W-:-:S07]  /*1080*/  UMOV UR4, 0x1000 ;  /* 0x0000100000047882 */ /* 0x000fce0000000000 */
[----:B------:R-:W1:Y:S02]  /*1090*/  LDC.64 R12, c[0x0][0x380] ;  /* 0x0000e000ff0c7b82 */ /* 0x000e640000000a00 */
.L_x_755:
[----:B------:R-:W-:-:S04]  /*10a0*/  VIADD R5, R0, UR4 ;  /* 0x0000000400057c36 */ /* 0x000fc80008000000 */
[----:B-1----:R-:W-:-:S05]  /*10b0*/  IMAD.WIDE.U32 R4, R5, 0x4, R12 ;  /* 0x0000000405047825 */ /* 0x002fca00078e000c */
        /* <DEDUP_REMOVED lines=16> */
[----:B--2---:R-:W-:Y:S01]  /*11c0*/  VIMNMX3 R10, R10, R11, R14, !PT ;  /* 0x0000000b0a0a720f */ /* 0x004fe2000780010e */
[----:B0-----:R-:W-:-:S05]  /*11d0*/  VIADD R11, R2, -UR4 ;  /* 0x80000004020b7c36 */ /* 0x001fca0008000000 */
[----:B------:R-:W-:Y:S02]  /*11e0*/  ISETP.GE.U32.AND P0, PT, R11, 0x1000, PT ;  /* 0x000010000b00780c */ /* 0x000fe40003f06070 */
[----:B---3--:R-:W-:Y:S02]  /*11f0*/  VIMNMX3 R16, R25, R16, R17, !PT ;  /* 0x000000101910720f */ /* 0x008fe40007800111 */
[----:B----4-:R-:W-:Y:S02]  /*1200*/  VIMNMX3 R19, R18, R19, R20, !PT ;  /* 0x000000131213720f */ /* 0x010fe40007800114 */
[----:B-----5:R-:W-:-:S04]  /*1210*/  VIMNMX3 R21, R21, R22, R23, !PT ;  /* 0x000000161515720f */ /* 0x020fc80007800117 */
[----:B------:R-:W-:Y:S02]  /*1220*/  VIMNMX3 R16, R16, R19, R21, !PT ;  /* 0x000000131010720f */ /* 0x000fe40007800115 */
[----:B------:R-:W-:Y:S02]  /*1230*/  VIMNMX3 R7, R9, R7, R6, !PT ;  /* 0x000000070907720f */ /* 0x000fe40007800106 */
[----:B------:R-:W-:-:S04]  /*1240*/  VIMNMX R8, PT, PT, R8, R15, !PT ;  /* 0x0000000f08087248 */ /* 0x000fc80007fe0100 */
[----:B------:R-:W-:-:S04]  /*1250*/  VIMNMX3 R7, R10, R7, R8, !PT ;  /* 0x000000070a07720f */ /* 0x000fc80007800108 */
[----:B------:R-:W-:Y:S01]  /*1260*/  VIMNMX R25, PT, PT, R16, R7, !PT ;  /* 0x0000000710197248 */ /* 0x000fe20007fe0100 */
[----:B------:R-:W-:Y:S06]  /*1270*/  @!P0 BRA `(.L_x_754) ;  /* 0x0000000800688947 */ /* 0x000fec0003800000 */
[----:B------:R-:W-:-:S06]  /*1280*/  UIADD3 UR4, UPT, UPT, UR4, 0x1000, URZ ;  /* 0x0000100004047890 */ /* 0x000fcc000fffe0ff */
[----:B------:R-:W-:-:S13]  /*1290*/  ISETP.LT.U32.AND P0, PT, R3, UR4, PT ;  /* 0x0000000403007c0c */ /* 0x000fda000bf01070 */
[----:B------:R-:W-:Y:S05]  /*12a0*/  @!P0 BRA `(.L_x_755) ;  /* 0xfffffffc007c8947 */ /* 0x000fea000383ffff */
.L_x_753:
[----:B------:R-:W-:Y:S01]  /*12b0*/  VIADD R3, R2, -UR4 ;  /* 0x8000000402037c36 */ /* 0x000fe20008000000 */
[----:B------:R-:W-:Y:S04]  /*12c0*/  BSSY.RECONVERGENT B1, `(.L_x_754) ;  /* 0x0000095000017945 */ /* 0x000fe80003800200 */
[----:B------:R-:W-:-:S04]  /*12d0*/  ISETP.GE.AND P0, PT, R0, R3, PT ;  /* 0x000000030000720c */ /* 0x000fc80003f06270 */
[----:B------:R-:W-:-:S13]  /*12e0*/  ISETP.LE.U32.OR P0, PT, R2, UR4, P0 ;  /* 0x0000000402007c0c */ /* 0x000fda0008703470 */
[----:B------:R-:W-:Y:S05]  /*12f0*/  @P0 BRA `(.L_x_756) ;  /* 0x0000000800440947 */ /* 0x000fea0003800000 */
[----:B------:R-:W-:Y:S01]  /*1300*/  LOP3.LUT R3, RZ, R0, RZ, 0x33, !PT ;  /* 0x00000000ff037212 */ /* 0x000fe200078e33ff */
[----:B------:R-:W-:Y:S01]  /*1310*/  BSSY.RECONVERGENT B2, `(.L_x_757) ;  /* 0x000004a000027945 */ /* 0x000fe20003800200 */
[----:B------:R-:W-:Y:S02]  /*1320*/  IMAD.MOV.U32 R6, RZ, RZ, R0 ;  /* 0x000000ffff067224 */ /* 0x000fe400078e0000 */
[----:B------:R-:W-:-:S04]  /*1330*/  IADD3 R3, PT, PT, R2, -UR4, R3 ;  /* 0x8000000402037c10 */ /* 0x000fc8000fffe003 */
[C---:B------:R-:W-:Y:S02]  /*1340*/  ISETP.GE.U32.AND P0, PT, R3.reuse, 0xf00, PT ;  /* 0x00000f000300780c */ /* 0x040fe40003f06070 */
[----:B------:R-:W-:-:S04]  /*1350*/  LEA.HI R3, R3, 0x1, RZ, 0x18 ;  /* 0x0000000103037811 */ /* 0x000fc800078fc0ff */
[----:B------:R-:W-:-:S07]  /*1360*/  LOP3.LUT R4, R3, 0xf, RZ, 0xc0, !PT ;  /* 0x0000000f03047812 */ /* 0x000fce00078ec0ff */
[----:B------:R-:W-:Y:S05]  /*1370*/  @!P0 BRA `(.L_x_758) ;  /* 0x00000004000c8947 */ /* 0x000fea0003800000 */
[----:B------:R-:W-:Y:S01]  /*1380*/  LOP3.LUT R7, R3, 0x1fffff0, RZ, 0xc0, !PT ;  /* 0x01fffff003077812 */ /* 0x000fe200078ec0ff */
[----:B------:R-:W-:Y:S01]  /*1390*/  BSSY.RECONVERGENT B3, `(.L_x_759) ;  /* 0x0000040000037945 */ /* 0x000fe20003800200 */
[C---:B------:R-:W-:Y:S01]  /*13a0*/  LOP3.LUT R6, R0.reuse, 0x800, RZ, 0xfc, !PT ;  /* 0x0000080000067812 */ /* 0x040fe200078efcff */
[----:B------:R-:W-:Y:S02]  /*13b0*/  VIADD R2, R0, UR4 ;  /* 0x0000000400027c36 */ /* 0x000fe40008000000 */
[----:B------:R-:W-:-:S07]  /*13c0*/  IMAD.MOV R7, RZ, RZ, -R7 ;  /* 0x000000ffff077224 */ /* 0x000fce00078e0a07 */
.L_x_760:
[----:B------:R-:W-:-:S04]  /*13d0*/  IMAD.WIDE.U32 R26, R2, 0x4, R12 ;  /* 0x00000004021a7825 */ /* 0x000fc800078e000c */
[C---:B------:R-:W-:Y:S02]  /*13e0*/  VIADD R9, R2.reuse, 0x100 ;  /* 0x0000010002097836 */ /* 0x040fe40000000000 */
[----:B------:R-:W-:Y:S01]  /*13f0*/  VIADD R15, R2, 0x400 ;  /* 0x00000400020f7836 */ /* 0x000fe20000000000 */
[----:B------:R0:W2:Y:S01]  /*1400*/  LDG.E R26, desc[UR6][R26.64] ;  /* 0x000000061a1a7981 */ /* 0x0000a2000c1e1900 */
[----:B------:R-:W-:-:S04]  /*1410*/  IMAD.WIDE.U32 R8, R9, 0x4, R12 ;  /* 0x0000000409087825 */ /* 0x000fc800078e000c */
[C---:B------:R-:W-:Y:S01]  /*1420*/  VIADD R17, R2.reuse, 0x200 ;  /* 0x0000020002117836 */ /* 0x040fe20000000000 */
[----:B------:R1:W2:Y:S01]  /*1430*/  LDG.E R5, desc[UR6][R8.64] ;  /* 0x0000000608057981 */ /* 0x0002a2000c1e1900 */
[C---:B------:R-:W-:Y:S02]  /*1440*/  VIADD R11, R2.reuse, 0x300 ;  /* 0x00000300020b7836 */ /* 0x040fe40000000000 */
[----:B0-----:R-:W-:Y:S02]  /*1450*/  VIADD R27, R2, 0x700 ;  /* 0x00000700021b7836 */ /* 0x001fe40000000000 */
[----:B------:R-:W-:-:S04]  /*1460*/  IMAD.WIDE.U32 R14, R15, 0x4, R12 ;  /* 0x000000040f0e7825 */ /* 0x000fc800078e000c */
[--C-:B------:R-:W-:Y:S01]  /*1470*/  IMAD.WIDE.U32 R16, R17, 0x4, R12.reuse ;  /* 0x0000000411107825 */ /* 0x100fe200078e000c */
[----:B------:R0:W3:Y:S03]  /*1480*/  LDG.E R22, desc[UR6][R14.64] ;  /* 0x000000060e167981 */ /* 0x0000e6000c1e1900 */
[----:B------:R-:W-:Y:S01]  /*1490*/  VIADD R29, R2, 0x500 ;  /* 0x00000500021d7836 */ /* 0x000fe20000000000 */
[----:B------:R-:W4:Y:S01]  /*14a0*/  LDG.E R24, desc[UR6][R16.64] ;  /* 0x0000000610187981 */ /* 0x000f22000c1e1900 */
[----:B------:R-:W-:-:S04]  /*14b0*/  IMAD.WIDE.U32 R10, R11, 0x4, R12 ;  /* 0x000000040b0a7825 */ /* 0x000fc800078e000c */
[--C-:B-1----:R-:W-:Y:S01]  /*14c0*/  IMAD.WIDE.U32 R8, R27, 0x4, R12.reuse ;  /* 0x000000041b087825 */ /* 0x102fe200078e000c */
[----:B------:R-:W4:Y:S03]  /*14d0*/  LDG.E R23, desc[UR6][R10.64] ;  /* 0x000000060a177981 */ /* 0x000f26000c1e1900 */
[----:B------:R-:W-:Y:S02]  /*14e0*/  VIADD R27, R2, 0x900 ;  /* 0x00000900021b7836 */ /* 0x000fe40000000000 */
[----:B------:R-:W-:-:S04]  /*14f0*/  IMAD.WIDE.U32 R28, R29, 0x4, R12 ;  /* 0x000000041d1c7825 */ /* 0x000fc800078e000c */
[C---:B------:R-:W-:Y:S01]  /*1500*/  VIADD R19, R2.reuse, 0x600 ;  /* 0x0000060002137836 */ /* 0x040fe20000000000 */
[----:B------:R1:W5:Y:S01]  /*1510*/  LDG.E R11, desc[UR6][R8.64] ;  /* 0x00000006080b7981 */ /* 0x000362000c1e1900 */
[C---:B0-----:R-:W-:Y:S02]  /*1520*/  VIADD R15, R2.reuse, 0xa00 ;  /* 0x00000a00020f7836 */ /* 0x041fe40000000000 */
[----:B------:R-:W-:Y:S01]  /*1530*/  VIADD R20, R2, 0x800 ;  /* 0x0000080002147836 */ /* 0x000fe20000000000 */
[----:B------:R0:W3:Y:S01]  /*1540*/  LDG.E R21, desc[UR6][R28.64] ;  /* 0x000000061c157981 */ /* 0x0000e2000c1e1900 */
[----:B------:R-:W-:-:S04]  /*1550*/  IMAD.WIDE.U32 R18, R19, 0x4, R12 ;  /* 0x0000000413127825 */ /* 0x000fc800078e000c */
[----:B-1----:R-:W-:-:S04]  /*1560*/  IMAD.WIDE.U32 R8, R27, 0x4, R12 ;  /* 0x000000041b087825 */ /* 0x002fc800078e000c */
[--C-:B------:R-:W-:Y:S02]  /*1570*/  IMAD.WIDE.U32 R14, R15, 0x4, R12.reuse ;  /* 0x000000040f0e7825 */ /* 0x100fe400078e000c */
[----:B------:R-:W5:Y:S02]  /*1580*/  LDG.E R9, desc[UR6][R8.64] ;  /* 0x0000000608097981 */ /* 0x000f64000c1e1900 */
[--C-:B------:R-:W-:Y:S02]  /*1590*/  IMAD.WIDE.U32 R16, R20, 0x4, R12.reuse ;  /* 0x0000000414107825 */ /* 0x100fe400078e000c */
[----:B------:R1:W5:Y:S02]  /*15a0*/  LDG.E R20, desc[UR6][R18.64] ;  /* 0x0000000612147981 */ /* 0x000364000c1e1900 */
[C---:B0-----:R-:W-:Y:S02]  /*15b0*/  VIADD R29, R2.reuse, 0xb00 ;  /* 0x00000b00021d7836 */ /* 0x041fe40000000000 */
[----:B------:R-:W-:Y:S01]  /*15c0*/  VIADD R27, R2, 0xc00 ;  /* 0x00000c00021b7836 */ /* 0x000fe20000000000 */
[----:B------:R0:W5:Y:S01]  /*15d0*/  LDG.E R10, desc[UR6][R16.64] ;  /* 0x00000006100a7981 */ /* 0x000162000c1e1900 */
[----:B------:R-:W-:-:S03]  /*15e0*/  IMAD.WIDE.U32 R28, R29, 0x4, R12 ;  /* 0x000000041d1c7825 */ /* 0x000fc600078e000c */
[----:B------:R0:W5:Y:S01]  /*15f0*/  LDG.E R8, desc[UR6][R14.64] ;  /* 0x000000060e087981 */ /* 0x000162000c1e1900 */
[C---:B-1----:R-:W-:Y:S02]  /*1600*/  VIADD R19, R2.reuse, 0xe00 ;  /* 0x00000e0002137836 */ /* 0x042fe40000000000 */
[C---:B------:R-:W-:Y:S02]  /*1610*/  VIADD R18, R2.reuse, 0xf00 ;  /* 0x00000f0002127836 */ /* 0x040fe40000000000 */
[----:B0-----:R-:W-:Y:S02]  /*1620*/  IMAD.WIDE.U32 R16, R27, 0x4, R12 ;  /* 0x000000041b107825 */ /* 0x001fe400078e000c */
[----:B------:R-:W5:Y:S02]  /*1630*/  LDG.E R27, desc[UR6][R28.64] ;  /* 0x000000061c1b7981 */ /* 0x000f64000c1e1900 */
[----:B------:R-:W-:-:S04]  /*1640*/  VIADD R15, R2, 0xd00 ;  /* 0x00000d00020f7836 */ /* 0x000fc80000000000 */
[--C-:B------:R-:W-:Y:S01]  /*1650*/  IMAD.WIDE.U32 R14, R15, 0x4, R12.reuse ;  /* 0x000000040f0e7825 */ /* 0x100fe200078e000c */
[----:B------:R0:W5:Y:S05]  /*1660*/  LDG.E R28, desc[UR6][R16.64] ;  /* 0x00000006101c7981 */ /* 0x00016a000c1e1900 */
[----:B------:R-:W5:Y:S01]  /*1670*/  LDG.E R15, desc[UR6][R14.64] ;  /* 0x000000060e0f7981 */ /* 0x000f62000c1e1900 */
[----:B0-----:R-:W-:-:S04]  /*1680*/  IMAD.WIDE.U32 R16, R19, 0x4, R12 ;  /* 0x0000000413107825 */ /* 0x001fc800078e000c */
[----:B------:R-:W-:Y:S02]  /*1690*/  IMAD.WIDE.U32 R18, R18, 0x4, R12 ;  /* 0x0000000412127825 */ /* 0x000fe400078e000c */
[----:B------:R-:W5:Y:S04]  /*16a0*/  LDG.E R16, desc[UR6][R16.64] ;  /* 0x0000000610107981 */ /* 0x000f68000c1e1900 */
[----:B------:R-:W5:Y:S01]  /*16b0*/  LDG.E R19, desc[UR6][R18.64] ;  /* 0x0000000612137981 */ /* 0x000f62000c1e1900 */
[----:B------:R-:W-:-:S05]  /*16c0*/  VIADD R7, R7, 0x10 ;  /* 0x0000001007077836 */ /* 0x000fca0000000000 */
[----:B------:R-:W-:Y:S01]  /*16d0*/  ISETP.NE.AND P0, PT, R7, RZ, PT ;  /* 0x000000ff0700720c */ /* 0x000fe20003f05270 */
[----:B------:R-:W-:Y:S02]  /*16e0*/  VIADD R6, R6, 0x1000 ;  /* 0x0000100006067836 */ /* 0x000fe40000000000 */
[----:B------:R-:W-:Y:S01]  /*16f0*/  VIADD R2, R2, 0x1000 ;  /* 0x0000100002027836 */ /* 0x000fe20000000000 */
[----:B--2---:R-:W-:-:S04]  /*1700*/  VIMNMX3 R5, R25, R26, R5, !PT ;  /* 0x0000001a1905720f */ /* 0x004fc80007800105 */
[----:B----4-:R-:W-:-:S04]  /*1710*/  VIMNMX3 R5, R5, R24, R23, !PT ;  /* 0x000000180505720f */ /* 0x010fc80007800117 */
[----:B---3--:R-:W-:-:S04]  /*1720*/  VIMNMX3 R5, R5, R22, R21, !PT ;  /* 0x000000160505720f */ /* 0x008fc80007800115 */
[----:B-----5:R-:W-:-:S04]  /*1730*/  VIMNMX3 R5, R5, R20, R11, !PT ;  /* 0x000000140505720f */ /* 0x020fc8000780010b */
[----:B------:R-:W-:-:S04]  /*1740*/  VIMNMX3 R5, R5, R10, R9, !PT ;  /* 0x0000000a0505720f */ /* 0x000fc80007800109 */
[----:B------:R-:W-:-:S04]  /*1750*/  VIMNMX3 R5, R5, R8, R27, !PT ;  /* 0x000000080505720f */ /* 0x000fc8000780011b */
[----:B------:R-:W-:-:S04]  /*1760*/  VIMNMX3 R5, R5, R28, R15, !PT ;  /* 0x0000001c0505720f */ /* 0x000fc8000780010f */
[----:B------:R-:W-:Y:S01]  /*1770*/  VIMNMX3 R25, R5, R16, R19, !PT ;  /* 0x000000100519720f */ /* 0x000fe20007800113 */
[----:B------:R-:W-:Y:S06]  /*1780*/  @P0 BRA `(.L_x_760) ;  /* 0xfffffffc00100947 */ /* 0x000fec000383ffff */
[----:B------:R-:W-:Y:S05]  /*1790*/  BSYNC.RECONVERGENT B3 ;  /* 0x0000000000037941 */ /* 0x000fea0003800200 */
.L_x_759:
[----:B------:R-:W-:-:S07]  /*17a0*/  VIADD R6, R6, 0xfffff800 ;  /* 0xfffff80006067836 */ /* 0x000fce0000000000 */
.L_x_758:
[----:B------:R-:W-:Y:S05]  /*17b0*/  BSYNC.RECONVERGENT B2 ;  /* 0x0000000000027941 */ /* 0x000fea0003800200 */
.L_x_757:
[----:B------:R-:W-:-:S13]  /*17c0*/  ISETP.NE.AND P0, PT, R4, RZ, PT ;  /* 0x000000ff0400720c */ /* 0x000fda0003f05270 */
[----:B------:R-:W-:Y:S05]  /*17d0*/  @!P0 BRA `(.L_x_756) ;  /* 0x00000004000c8947 */ /* 0x000fea0003800000 */
[----:B------:R-:W-:Y:S01]  /*17e0*/  ISETP.GE.U32.AND P0, PT, R4, 0x8, PT ;  /* 0x000000080400780c */ /* 0x000fe20003f06070 */
[----:B------:R-:W-:Y:S01]  /*17f0*/  BSSY.RECONVERGENT B2, `(.L_x_761) ;  /* 0x0000021000027945 */ /* 0x000fe20003800200 */
[----:B------:R-:W-:-:S04]  /*1800*/  LOP3.LUT R22, R3, 0x7, RZ, 0xc0, !PT ;  /* 0x0000000703167812 */ /* 0x000fc800078ec0ff */
[----:B------:R-:W-:-:S07]  /*1810*/  ISETP.NE.AND P1, PT, R22, RZ, PT ;  /* 0x000000ff1600720c */ /* 0x000fce0003f25270 */
[----:B------:R-:W-:Y:S06]  /*1820*/  @!P0 BRA `(.L_x_762) ;  /* 0x0000000000748947 */ /* 0x000fec0003800000 */
[----:B------:R-:W-:-:S04]  /*1830*/  VIADD R5, R6, UR4 ;  /* 0x0000000406057c36 */ /* 0x000fc80008000000 */
[C---:B------:R-:W-:Y:S02]  /*1840*/  VIADD R21, R5.reuse, 0x100 ;  /* 0x0000010005157836 */ /* 0x040fe40000000000 */
[C---:B------:R-:W-:Y:S02]  /*1850*/  VIADD R19, R5.reuse, 0x200 ;  /* 0x0000020005137836 */ /* 0x040fe40000000000 */
[C---:B------:R-:W-:Y:S02]  /*1860*/  VIADD R9, R5.reuse, 0x300 ;  /* 0x0000030005097836 */ /* 0x040fe40000000000 */
[----:B------:R-:W-:-:S04]  /*1870*/  IMAD.WIDE.U32 R14, R5, 0x4, R12 ;  /* 0x00000004050e7825 */ /* 0x000fc800078e000c */
[--C-:B------:R-:W-:Y:S01]  /*1880*/  IMAD.WIDE.U32 R20, R21, 0x4, R12.reuse ;  /* 0x0000000415147825 */ /* 0x100fe200078e000c */
[----:B------:R0:W2:Y:S03]  /*1890*/  LDG.E R2, desc[UR6][R14.64] ;  /* 0x000000060e027981 */ /* 0x0000a6000c1e1900 */
[--C-:B------:R-:W-:Y:S01]  /*18a0*/  IMAD.WIDE.U32 R18, R19, 0x4, R12.reuse ;  /* 0x0000000413127825 */ /* 0x100fe200078e000c */
[----:B------:R-:W2:Y:S03]  /*18b0*/  LDG.E R7, desc[UR6][R20.64] ;  /* 0x0000000614077981 */ /* 0x000ea6000c1e1900 */
        /* <DEDUP_REMOVED lines=10> */
[--C-:B------:R-:W-:Y:S02]  /*1960*/  IMAD.WIDE.U32 R16, R23, 0x4, R12.reuse ;  /* 0x0000000417107825 */ /* 0x100fe400078e000c */
[----:B------:R-:W4:Y:S02]  /*1970*/  LDG.E R4, desc[UR6][R4.64] ;  /* 0x0000000604047981 */ /* 0x000f24000c1e1900 */
[----:B0-----:R-:W-:Y:S02]  /*1980*/  IMAD.WIDE.U32 R14, R27, 0x4, R12 ;  /* 0x000000041b0e7825 */ /* 0x001fe400078e000c */
[----:B------:R-:W5:Y:S04]  /*1990*/  LDG.E R16, desc[UR6][R16.64] ;  /* 0x0000000610107981 */ /* 0x000f68000c1e1900 */
[----:B------:R-:W5:Y:S01]  /*19a0*/  LDG.E R14, desc[UR6][R14.64] ;  /* 0x000000060e0e7981 */ /* 0x000f62000c1e1900 */
[----:B------:R-:W-:Y:S01]  /*19b0*/  VIADD R6, R6, 0x800 ;  /* 0x0000080006067836 */ /* 0x000fe20000000000 */
[----:B--2---:R-:W-:-:S04]  /*19c0*/  VIMNMX3 R7, R25, R2, R7, !PT ;  /* 0x000000021907720f */ /* 0x004fc80007800107 */
[----:B---3--:R-:W-:-:S04]  /*19d0*/  VIMNMX3 R7, R7, R18, R8, !PT ;  /* 0x000000120707720f */ /* 0x008fc80007800108 */
[----:B----4-:R-:W-:-:S04]  /*19e0*/  VIMNMX3 R7, R7, R10, R4, !PT ;  /* 0x0000000a0707720f */ /* 0x010fc80007800104 */
[----:B-----5:R-:W-:-:S07]  /*19f0*/  VIMNMX3 R25, R7, R16, R14, !PT ;  /* 0x000000100719720f */ /* 0x020fce000780010e */
.L_x_762:
[----:B------:R-:W-:Y:S05]  /*1a00*/  BSYNC.RECONVERGENT B2 ;  /* 0x0000000000027941 */ /* 0x000fea0003800200 */
.L_x_761:
        /* <DEDUP_REMOVED lines=21> */
.L_x_764:
[----:B------:R-:W-:Y:S05]  /*1b60*/  BSYNC.RECONVERGENT B2 ;  /* 0x0000000000027941 */ /* 0x000fea0003800200 */
.L_x_763:
[----:B------:R-:W-:Y:S05]  /*1b70*/  @!P1 BRA `(.L_x_756) ;  /* 0x0000000000249947 */ /* 0x000fea0003800000 */
[----:B------:R-:W-:Y:S02]  /*1b80*/  VIADD R5, R6, UR4 ;  /* 0x0000000406057c36 */ /* 0x000fe40008000000 */
[----:B------:R-:W-:-:S07]  /*1b90*/  IMAD.MOV R4, RZ, RZ, -R7 ;  /* 0x000000ffff047224 */ /* 0x000fce00078e0a07 */
.L_x_765:
[----:B------:R-:W-:-:S06]  /*1ba0*/  IMAD.WIDE.U32 R2, R5, 0x4, R12 ;  /* 0x0000000405027825 */ /* 0x000fcc00078e000c */
[----:B------:R-:W2:Y:S01]  /*1bb0*/  LDG.E R2, desc[UR6][R2.64] ;  /* 0x0000000602027981 */ /* 0x000ea2000c1e1900 */
[----:B------:R-:W-:Y:S02]  /*1bc0*/  VIADD R4, R4, 0x1 ;  /* 0x0000000104047836 */ /* 0x000fe40000000000 */
[----:B------:R-:W-:-:S03]  /*1bd0*/  VIADD R5, R5, 0x100 ;  /* 0x0000010005057836 */ /* 0x000fc60000000000 */
[----:B------:R-:W-:Y:S02]  /*1be0*/  ISETP.NE.AND P0, PT, R4, RZ, PT ;  /* 0x000000ff0400720c */ /* 0x000fe40003f05270 */
[----:B--2---:R-:W-:-:S11]  /*1bf0*/  VIMNMX R25, PT, PT, R2, R25, !PT ;  /* 0x0000001902197248 */ /* 0x004fd60007fe0100 */
[----:B------:R-:W-:Y:S05]  /*1c00*/  @P0 BRA `(.L_x_765) ;  /* 0xfffffffc00e40947 */ /* 0x000fea000383ffff */
.L_x_756:
[----:B------:R-:W-:Y:S05]  /*1c10*/  BSYNC.RECONVERGENT B1 ;  /* 0x0000000000017941 */ /* 0x000fea0003800200 */
.L_x_754:
        /* <DEDUP_REMOVED lines=38> */
.L_x_752:
[----:B------:R-:W-:Y:S05]  /*1e80*/  BSYNC.RECONVERGENT B0 ;  /* 0x0000000000007941 */ /* 0x000fea0003800200 */
.L_x_737:
[----:B------:R-:W-:Y:S05]  /*1e90*/  @P0 EXIT ;  /* 0x000000000000094d */ /* 0x000fea0003800000 */
[----:B-12---:R-:W1:Y:S01]  /*1ea0*/  LDC.64 R2, c[0x0][0x388] ;  /* 0x0000e200ff027b82 */ /* 0x006e620000000a00 */
[----:B------:R-:W0:Y:S02]  /*1eb0*/  LDCU UR4, c[0x0][0x398] ;  /* 0x00007300ff0477ac */ /* 0x000e240008000800 */
[----:B0-----:R-:W-:-:S05]  /*1ec0*/  VIMNMX R5, PT, PT, R5, UR4, !PT ;  /* 0x0000000405057c48 */ /* 0x001fca000ffe0100 */
[----:B-1----:R-:W-:Y:S01]  /*1ed0*/  STG.E desc[UR6][R2.64], R5 ;  /* 0x0000000502007986 */ /* 0x002fe2000c101906 */
[----:B------:R-:W-:Y:S05]  /*1ee0*/  EXIT ;  /* 0x000000000000794d */ /* 0x000fea0003800000 */
.L_x_766:
        /* <DEDUP_REMOVED lines=9> */
.L_x_2735:


//--------------------- .text._ZN3cub18CUB_300001_SM_10006detail6reduce28DeviceReduceSingleTileKernelINS2_10policy_hubIiyN4cuda3std3__44plusIiEEE10Policy1000EPiSC_iS9_iiNS7_10__identityEEEvT0_T1_T2_T3_T4_T6_ --------------------------
	.section	.text._ZN3cub18CUB_300001_SM_10006detail6reduce28DeviceReduceSingleTileKernelINS2_10policy_hubIiyN4cuda3std3__44plusIiEEE10Policy1000EPiSC_iS9_iiNS7_10__identityEEEvT0_T1_T2_T3_T4_T6_,"ax",@progbits
	.align	128
        .global         _ZN3cub18CUB_300001_SM_10006detail6reduce28DeviceReduceSingleTileKernelINS2_10policy_hubIiyN4cuda3std3__44plusIiEEE10Policy1000EPiSC_iS9_iiNS7_10__identityEEEvT0_T1_T2_T3_T4_T6_
        .type           _ZN3cub18CUB_300001_SM_10006detail6reduce28DeviceReduceSingleTileKernelINS2_10policy_hubIiyN4cuda3std3__44plusIiEEE10Policy1000EPiSC_iS9_iiNS7_10__identityEEEvT0_T1_T2_T3_T4_T6_,@function
        .size           _ZN3cub18CUB_300001_SM_10006detail6reduce28DeviceReduceSingleTileKernelINS2_10policy_hubIiyN4cuda3std3__44plusIiEEE10Policy1000EPiSC_iS9_iiNS7_10__identityEEEvT0_T1_T2_T3_T4_T6_,(.L_x_2736 - _ZN3cub18CUB_300001_SM_10006detail6reduce28DeviceReduceSingleTileKernelINS2_10policy_hubIiyN4cuda3std3__44plusIiEEE10Policy1000EPiSC_iS9_iiNS7_10__identityEEEvT0_T1_T2_T3_T4_T6_)
        .other          _ZN3cub18CUB_300001_SM_10006detail6reduce28DeviceReduceSingleTileKernelINS2_10policy_hubIiyN4cuda3std3__44plusIiEEE10Policy1000EPiSC_iS9_iiNS7_10__identityEEEvT0_T1_T2_T3_T4_T6_,@"STO_CUDA_ENTRY STV_DEFAULT"
_ZN3cub18CUB_300001_SM_10006detail6reduce28DeviceReduceSingleTileKernelINS2_10policy_hubIiyN4cuda3std3__44plusIiEEE10Policy1000EPiSC_iS9_iiNS7_10__identityEEEvT0_T1_T2_T3_T4_T6_:
.text._ZN3cub18CUB_300001_SM_10006detail6reduce28DeviceReduceSingleTileKernelINS2_10policy_hubIiyN4cuda3std3__44plusIiEEE10Policy1000EPiSC_iS9_iiNS7_10__identityEEEvT0_T1_T2_T3_T4_T6_:
        /* <DEDUP_REMOVED lines=13> */
.L_x_767:
        /* <DEDUP_REMOVED lines=16> */
.L_x_772:
[----:B------:R-:W-:Y:S05]  /*01d0*/  BSYNC.RECONVERGENT B1 ;  /* 0x0000000000017941 */ /* 0x000fea0003800200 */
.L_x_771:
        /* <DEDUP_REMOVED lines=16> */
.L_x_777:
[----:B------:R-:W-:-:S06]  /*02e0*/  IMAD.MOV.U32 R3, RZ, RZ, R5 ;  /* 0x000000ffff037224 */ /* 0x000fcc00078e0005 */
[----:B------:R0:W2:Y:S01]  /*02f0*/  LDG.E.CONSTANT R3, desc[UR6][R2.64] ;  /* 0x0000000602037981 */ /* 0x0000a2000c1e9900 */
[----:B------:R-:W-:Y:S02]  /*0300*/  VIADD R4, R4, 0x1 ;  /* 0x0000000104047836 */ /* 0x000fe40000000000 */
[----:B------:R-:W-:-:S03]  /*0310*/  VIADD R11, R11, 0x100 ;  /* 0x000001000b0b7836 */ /* 0x000fc60000000000 */
[----:B------:R-:W-:Y:S02]  /*0320*/  ISETP.NE.AND P0, PT, R4, RZ, PT ;  /* 0x000000ff0400720c */ /* 0x000fe40003f05270 */
[----:B0-----:R-:W-:-:S05]  /*0330*/  IADD3 R2, P2, PT, R2, 0x400, RZ ;  /* 0x0000040002027810 */ /* 0x001fca0007f5e0ff */
[----:B------:R-:W-:Y:S02]  /*0340*/  IMAD.X R5, RZ, RZ, R5, P2 ;  /* 0x000000ffff057224 */ /* 0x000fe400010e0605 */
[----:B--2--5:R-:W-:-:S04]  /*0350*/  IMAD.IADD R0, R3, 0x1, R0 ;  /* 0x0000000103007824 */ /* 0x024fc800078e0200 */
[----:B------:R-:W-:Y:S05]  /*0360*/  @P0 BRA `(.L_x_777) ;  /* 0xfffffffc00dc0947 */ /* 0x000fea000383ffff */
.L_x_776:
[----:B------:R-:W-:Y:S05]  /*0370*/  BSYNC.RECONVERGENT B2 ;  /* 0x0000000000027941 */ /* 0x000fea0003800200 */
.L_x_775:
        /* <DEDUP_REMOVED lines=8> */
.L_x_780:
        /* <DEDUP_REMOVED lines=26> */
[----:B--2--5:R-:W-:-:S04]  /*05a0*/  IADD3 R10, PT, PT, R10, R13, R0 ;  /* 0x0000000d0a0a7210 */ /* 0x024fc80007ffe000 */
[----:B---3--:R-:W-:-:S04]  /*05b0*/  IADD3 R10, PT, PT, R19, R12, R10 ;  /* 0x0000000c130a7210 */ /* 0x008fc80007ffe00a */
[----:B----4-:R-:W-:-:S04]  /*05c0*/  IADD3 R10, PT, PT, R15, R16, R10 ;  /* 0x000000100f0a7210 */ /* 0x010fc80007ffe00a */
[----:B------:R-:W-:-:S04]  /*05d0*/  IADD3 R10, PT, PT, R21, R14, R10 ;  /* 0x0000000e150a7210 */ /* 0x000fc80007ffe00a */
[----:B------:R-:W-:-:S04]  /*05e0*/  IADD3 R10, PT, PT, R17, R18, R10 ;  /* 0x00000012110a7210 */ /* 0x000fc80007ffe00a */
[----:B------:R-:W-:-:S04]  /*05f0*/  IADD3 R10, PT, PT, R24, R23, R10 ;  /* 0x00000017180a7210 */ /* 0x000fc80007ffe00a */
[----:B------:R-:W-:-:S04]  /*0600*/  IADD3 R25, PT, PT, R26, R25, R10 ;  /* 0x000000191a197210 */ /* 0x000fc80007ffe00a */
[----:B------:R-:W-:Y:S01]  /*0610*/  IADD3 R0, PT, PT, R27, R22, R25 ;  /* 0x000000161b007210 */ /* 0x000fe20007ffe019 */
[----:B------:R-:W-:Y:S06]  /*0620*/  @!P1 BRA `(.L_x_780) ;  /* 0xfffffffc00749947 */ /* 0x000fec000383ffff */
.L_x_779:
[----:B------:R-:W-:Y:S05]  /*0630*/  BSYNC.RECONVERGENT B2 ;  /* 0x0000000000027941 */ /* 0x000fea0003800200 */
.L_x_778:
        /* <DEDUP_REMOVED lines=18> */
[----:B--2--5:R-:W-:-:S04]  /*0760*/  IADD3 R6, PT, PT, R6, R7, R0 ;  /* 0x0000000706067210 */ /* 0x024fc80007ffe000 */
[----:B---3--:R-:W-:-:S04]  /*0770*/  IADD3 R6, PT, PT, R8, R13, R6 ;  /* 0x0000000d08067210 */ /* 0x008fc80007ffe006 */
[----:B----4-:R-:W-:-:S04]  /*0780*/  IADD3 R6, PT, PT, R10, R15, R6 ;  /* 0x0000000f0a067210 */ /* 0x010fc80007ffe006 */
[----:B------:R-:W-:-:S07]  /*0790*/  IADD3 R0, PT, PT, R12, R17, R6 ;  /* 0x000000110c007210 */ /* 0x000fce0007ffe006 */
.L_x_782:
[----:B------:R-:W-:Y:S05]  /*07a0*/  BSYNC.RECONVERGENT B2 ;  /* 0x0000000000027941 */ /* 0x000fea0003800200 */
.L_x_781:
        /* <DEDUP_REMOVED lines=8> */
[----:B--2--5:R-:W-:-:S04]  /*0830*/  IADD3 R0, PT, PT, R4, R5, R0 ;  /* 0x0000000504007210 */ /* 0x024fc80007ffe000 */
[----:B---3--:R-:W-:-:S07]  /*0840*/  IADD3 R0, PT, PT, R6, R7, R0 ;  /* 0x0000000706007210 */ /* 0x008fce0007ffe000 */
.L_x_774:
[----:B------:R-:W-:Y:S05]  /*0850*/  BSYNC.RECONVERGENT B1 ;  /* 0x0000000000017941 */ /* 0x000fea0003800200 */
.L_x_773:
[----:B------:R-:W-:-:S13]  /*0860*/  ISETP.GE.AND P0, PT, R20, 0x100, PT ;  /* 0x000001001400780c */ /* 0x000fda0003f06270 */
[----:B------:R-:W-:Y:S05]  /*0870*/  @!P0 BRA `(.L_x_783) ;  /* 0x0000000000ac8947 */ /* 0x000fea0003800000 */
[----:B------:R-:W1:Y:S01]  /*0880*/  S2R R6, SR_LANEID ;  /* 0x0000000000067919 */ /* 0x000e620000000000 */
[----:B0----5:R-:W0:Y:S01]  /*0890*/  SHFL.DOWN PT, R2, R0, 0x1, 0x1f ;  /* 0x08201f0000027f89 */ /* 0x021e2200000e0000 */
[C---:B-1----:R-:W-:Y:S02]  /*08a0*/  ISETP.GT.AND P0, PT, R6.reuse, 0x1e, PT ;  /* 0x0000001e0600780c */ /* 0x042fe40003f04270 */
[----:B------:R-:W-:Y:S02]  /*08b0*/  ISETP.NE.AND P1, PT, R6, RZ, PT ;  /* 0x000000ff0600720c */ /* 0x000fe40003f25270 */
[----:B0-----:R-:W-:Y:S02]  /*08c0*/  SEL R3, R2, RZ, !P0 ;  /* 0x000000ff02037207 */ /* 0x001fe40004000000 */
[----:B------:R-:W-:-:S03]  /*08d0*/  ISETP.GT.AND P0, PT, R6, 0x1d, PT ;  /* 0x0000001d0600780c */ /* 0x000fc60003f04270 */
[----:B------:R-:W-:-:S05]  /*08e0*/  IMAD.IADD R3, R3, 0x1, R0 ;  /* 0x0000000103037824 */ /* 0x000fca00078e0200 */
[----:B------:R-:W0:Y:S01]  /*08f0*/  SHFL.DOWN PT, R2, R3, 0x2, 0x1f ;  /* 0x08401f0003027f89 */ /* 0x000e2200000e0000 */
[----:B------:R-:W1:Y:S01]  /*0900*/  @!P1 S2R R7, SR_CgaCtaId ;  /* 0x0000000000079919 */ /* 0x000e620000008800 */
[----:B0-----:R-:W-:Y:S02]  /*0910*/  SEL R2, R2, RZ, !P0 ;  /* 0x000000ff02027207 */ /* 0x001fe40004000000 */
[----:B------:R-:W-:-:S03]  /*0920*/  ISETP.GT.AND P0, PT, R6, 0x1b, PT ;  /* 0x0000001b0600780c */ /* 0x000fc60003f04270 */
[----:B------:R-:W-:-:S05]  /*0930*/  IMAD.IADD R2, R3, 0x1, R2 ;  /* 0x0000000103027824 */ /* 0x000fca00078e0202 */
[----:B------:R-:W0:Y:S02]  /*0940*/  SHFL.DOWN PT, R4, R2, 0x4, 0x1f ;  /* 0x08801f0002047f89 */ /* 0x000e2400000e0000 */
[----:B0-----:R-:W-:Y:S02]  /*0950*/  SEL R5, R4, RZ, !P0 ;  /* 0x000000ff04057207 */ /* 0x001fe40004000000 */
[----:B------:R-:W-:Y:S02]  /*0960*/  ISETP.GT.AND P0, PT, R6, 0x17, PT ;  /* 0x000000170600780c */ /* 0x000fe40003f04270 */
[----:B------:R-:W-:Y:S01]  /*0970*/  @!P1 MOV R4, 0x400 ;  /* 0x0000040000049802 */ /* 0x000fe20000000f00 */
[----:B------:R-:W-:Y:S01]  /*0980*/  IMAD.IADD R5, R2, 0x1, R5 ;  /* 0x0000000102057824 */ /* 0x000fe200078e0205 */
[----:B------:R-:W-:Y:S02]  /*0990*/  @!P1 SHF.R.U32.HI R2, RZ, 0x3, R9 ;  /* 0x00000003ff029819 */ /* 0x000fe40000011609 */
[----:B-1----:R-:W-:-:S02]  /*09a0*/  @!P1 LEA R7, R7, R4, 0x18 ;  /* 0x0000000407079211 */ /* 0x002fc400078ec0ff */
[----:B------:R-:W0:Y:S01]  /*09b0*/  SHFL.DOWN PT, R0, R5, 0x8, 0x1f ;  /* 0x09001f0005007f89 */ /* 0x000e2200000e0000 */
[----:B------:R-:W-:-:S05]  /*09c0*/  @!P1 LOP3.LUT R2, R2, 0x7c, RZ, 0xc0, !PT ;  /* 0x0000007c02029812 */ /* 0x000fca00078ec0ff */
[----:B------:R-:W-:Y:S01]  /*09d0*/  @!P1 IMAD.IADD R2, R2, 0x1, R7 ;  /* 0x0000000102029824 */ /* 0x000fe200078e0207 */
[----:B0-----:R-:W-:Y:S02]  /*09e0*/  SEL R0, R0, RZ, !P0 ;  /* 0x000000ff00007207 */ /* 0x001fe40004000000 */
[----:B------:R-:W-:-:S03]  /*09f0*/  ISETP.GT.AND P0, PT, R6, 0xf, PT ;  /* 0x0000000f0600780c */ /* 0x000fc60003f04270 */
[----:B------:R-:W-:-:S05]  /*0a00*/  IMAD.IADD R0, R5, 0x1, R0 ;  /* 0x0000000105007824 */ /* 0x000fca00078e0200 */
[----:B------:R-:W0:Y:S02]  /*0a10*/  SHFL.DOWN PT, R3, R0, 0x10, 0x1f ;  /* 0x0a001f0000037f89 */ /* 0x000e2400000e0000 */
[----:B0-----:R-:W-:Y:S02]  /*0a20*/  SEL R3, R3, RZ, !P0 ;  /* 0x000000ff03037207 */ /* 0x001fe40004000000 */
[----:B------:R-:W-:-:S03]  /*0a30*/  ISETP.NE.AND P0, PT, R9, RZ, PT ;  /* 0x000000ff0900720c */ /* 0x000fc60003f05270 */
[----:B------:R-:W-:-:S05]  /*0a40*/  IMAD.IADD R3, R0, 0x1, R3 ;  /* 0x0000000100037824 */ /* 0x000fca00078e0203 */
[----:B------:R0:W-:Y:S01]  /*0a50*/  @!P1 STS [R2+0x8], R3 ;  /* 0x0000080302009388 */ /* 0x0001e20000000800 */
[----:B------:R-:W-:Y:S06]  /*0a60*/  BAR.SYNC.DEFER_BLOCKING 0x0 ;  /* 0x0000000000007b1d */ /* 0x000fec0000010000 */
[----:B------:R-:W-:Y:S05]  /*0a70*/  @P0 BRA `(.L_x_784) ;  /* 0x0000002c00ac0947 */ /* 0x000fea0003800000 */
[----:B------:R-:W1:Y:S01]  /*0a80*/  S2UR UR5, SR_CgaCtaId ;  /* 0x00000000000579c3 */ /* 0x000e620000008800 */
[----:B------:R-:W-:Y:S02]  /*0a90*/  UMOV UR4, 0x400 ;  /* 0x0000040000047882 */ /* 0x000fe40000000000 */
[----:B-1----:R-:W-:-:S09]  /*0aa0*/  ULEA UR4, UR5, UR4, 0x18 ;  /* 0x0000000405047291 */ /* 0x002fd2000f8ec0ff */
[----:B------:R-:W-:Y:S04]  /*0ab0*/  LDS R0, [UR4+0xc] ;  /* 0x00000c04ff007984 */ /* 0x000fe80008000800 */
[----:B------:R-:W1:Y:S04]  /*0ac0*/  LDS.128 R4, [UR4+0x10] ;  /* 0x00001004ff047984 */ /* 0x000e680008000c00 */
[----:B------:R-:W2:Y:S01]  /*0ad0*/  LDS.64 R8, [UR4+0x20] ;  /* 0x00002004ff087984 */ /* 0x000ea20008000a00 */
[----:B-1----:R-:W-:-:S04]  /*0ae0*/  IADD3 R0, PT, PT, R4, R0, R3 ;  /* 0x0000000004007210 */ /* 0x002fc80007ffe003 */
[----:B------:R-:W-:-:S04]  /*0af0*/  IADD3 R0, PT, PT, R6, R0, R5 ;  /* 0x0000000006007210 */ /* 0x000fc80007ffe005 */
[----:B--2---:R-:W-:-:S05]  /*0b00*/  IADD3 R0, PT, PT, R8, R0, R7 ;  /* 0x0000000008007210 */ /* 0x004fca0007ffe007 */
[----:B0-----:R-:W-:Y:S01]  /*0b10*/  IMAD.IADD R3, R0, 0x1, R9 ;  /* 0x0000000100037824 */ /* 0x001fe200078e0209 */
[----:B------:R-:W-:Y:S06]  /*0b20*/  BRA `(.L_x_784) ;  /* 0x0000002c00807947 */ /* 0x000fec0003800000 */
.L_x_783:
[----:B0-----:R-:W-:Y:S01]  /*0b30*/  LOP3.LUT R2, R9, 0x3e0, RZ, 0xc0, !PT ;  /* 0x000003e009027812 */ /* 0x001fe200078ec0ff */
[----:B------:R-:W0:Y:S03]  /*0b40*/  S2R R8, SR_LANEID ;  /* 0x0000000000087919 */ /* 0x000e260000000000 */
[----:B------:R-:W-:Y:S01]  /*0b50*/  LOP3.LUT R5, RZ, R2, RZ, 0x33, !PT ;  /* 0x00000002ff057212 */ /* 0x000fe200078e33ff */
[----:B------:R-:W-:-:S04]  /*0b60*/  VIADD R3, R2, 0x20 ;  /* 0x0000002002037836 */ /* 0x000fc80000000000 */
[----:B------:R-:W-:Y:S01]  /*0b70*/  IMAD.IADD R5, R5, 0x1, R20 ;  /* 0x0000000105057824 */ /* 0x000fe200078e0214 */
[----:B------:R-:W-:-:S04]  /*0b80*/  ISETP.GT.AND P0, PT, R3, R20, PT ;  /* 0x000000140300720c */ /* 0x000fc80003f04270 */
[----:B------:R-:W-:-:S05]  /*0b90*/  SEL R5, R5, 0x1f, P0 ;  /* 0x0000001f05057807 */ /* 0x000fca0000000000 */
[----:B-----5:R-:W1:Y:S01]  /*0ba0*/  SHFL.DOWN PT, R2, R0, 0x1, R5 ;  /* 0x0820000000027989 */ /* 0x020e6200000e0005 */
[CC--:B0-----:R-:W-:Y:S01]  /*0bb0*/  ISETP.GE.AND P0, PT, R8.reuse, R5.reuse, PT ;  /* 0x000000050800720c */ /* 0x0c1fe20003f06270 */
[C---:B------:R-:W-:Y:S01]  /*0bc0*/  VIADD R4, R8.reuse, 0x2 ;  /* 0x0000000208047836 */ /* 0x040fe20000000000 */
[C---:B------:R-:W-:Y:S01]  /*0bd0*/  ISETP.NE.AND P1, PT, R8.reuse, RZ, PT ;  /* 0x000000ff0800720c */ /* 0x040fe20003f25270 */
[----:B------:R-:W-:Y:S01]  /*0be0*/  VIADD R6, R8, 0x4 ;  /* 0x0000000408067836 */ /* 0x000fe20000000000 */
[----:B-1----:R-:W-:Y:S02]  /*0bf0*/  SEL R3, R2, RZ, !P0 ;  /* 0x000000ff02037207 */ /* 0x002fe40004000000 */
[----:B------:R-:W-:-:S03]  /*0c00*/  ISETP.GT.AND P0, PT, R4, R5, PT ;  /* 0x000000050400720c */ /* 0x000fc60003f04270 */
[----:B------:R-:W-:-:S06]  /*0c10*/  IMAD.IADD R2, R3, 0x1, R0 ;  /* 0x0000000103027824 */ /* 0x000fcc00078e0200 */
[----:B------:R-:W0:Y:S01]  /*0c20*/  @!P1 S2R R10, SR_CgaCtaId ;  /* 0x00000000000a9919 */ /* 0x000e220000008800 */
[----:B------:R-:W-:Y:S01]  /*0c30*/  @!P1 MOV R7, 0x400 ;  /* 0x0000040000079802 */ /* 0x000fe20000000f00 */
[----:B------:R-:W1:Y:S02]  /*0c40*/  SHFL.DOWN PT, R3, R2, 0x2, R5 ;  /* 0x0840000002037989 */ /* 0x000e6400000e0005 */
[----:B-1----:R-:W-:Y:S02]  /*0c50*/  SEL R3, R3, RZ, !P0 ;  /* 0x000000ff03037207 */ /* 0x002fe40004000000 */
[----:B------:R-:W-:Y:S02]  /*0c60*/  ISETP.GT.AND P0, PT, R6, R5, PT ;  /* 0x000000050600720c */ /* 0x000fe40003f04270 */
[----:B------:R-:W-:Y:S01]  /*0c70*/  @!P1 SHF.R.U32.HI R6, RZ, 0x3, R9 ;  /* 0x00000003ff069819 */ /* 0x000fe20000011609 */
[----:B------:R-:W-:Y:S01]  /*0c80*/  IMAD.IADD R4, R2, 0x1, R3 ;  /* 0x0000000102047824 */ /* 0x000fe200078e0203 */
[----:B0-----:R-:W-:Y:S01]  /*0c90*/  @!P1 LEA R7, R10, R7, 0x18 ;  /* 0x000000070a079211 */ /* 0x001fe200078ec0ff */
[----:B------:R-:W-:Y:S01]  /*0ca0*/  VIADD R2, R8, 0x8 ;  /* 0x0000000808027836 */ /* 0x000fe20000000000 */
[----:B------:R-:W-:-:S02]  /*0cb0*/  @!P1 LOP3.LUT R6, R6, 0x7c, RZ, 0xc0, !PT ;  /* 0x0000007c06069812 */ /* 0x000fc400078ec0ff */
[----:B------:R-:W0:Y:S03]  /*0cc0*/  SHFL.DOWN PT, R3, R4, 0x4, R5 ;  /* 0x0880000004037989 */ /* 0x000e2600000e0005 */
[----:B------:R-:W-:Y:S01]  /*0cd0*/  @!P1 IMAD.IADD R6, R6, 0x1, R7 ;  /* 0x0000000106069824 */ /* 0x000fe200078e0207 */
[----:B0-----:R-:W-:Y:S02]  /*0ce0*/  SEL R3, R3, RZ, !P0 ;  /* 0x000000ff03037207 */ /* 0x001fe40004000000 */
[----:B------:R-:W-:-:S03]  /*0cf0*/  ISETP.GT.AND P0, PT, R2, R5, PT ;  /* 0x000000050200720c */ /* 0x000fc60003f04270 */
[----:B------:R-:W-:Y:S02]  /*0d00*/  IMAD.IADD R0, R4, 0x1, R3 ;  /* 0x0000000104007824 */ /* 0x000fe400078e0203 */
[----:B------:R-:W-:-:S03]  /*0d10*/  VIADD R4, R8, 0x10 ;  /* 0x0000001008047836 */ /* 0x000fc60000000000 */
[----:B------:R-:W0:Y:S02]  /*0d20*/  SHFL.DOWN PT, R3, R0, 0x8, R5 ;  /* 0x0900000000037989 */ /* 0x000e2400000e0005 */
[----:B0-----:R-:W-:Y:S02]  /*0d30*/  SEL R3, R3, RZ, !P0 ;  /* 0x000000ff03037207 */ /* 0x001fe40004000000 */
[----:B------:R-:W-:-:S03]  /*0d40*/  ISETP.GT.AND P0, PT, R4, R5, PT ;  /* 0x000000050400720c */ /* 0x000fc60003f04270 */
[----:B------:R-:W-:-:S05]  /*0d50*/  IMAD.IADD R2, R0, 0x1, R3 ;  /* 0x0000000100027824 */ /* 0x000fca00078e0203 */
[----:B------:R-:W0:Y:S02]  /*0d60*/  SHFL.DOWN PT, R3, R2, 0x10, R5 ;  /* 0x0a00000002037989 */ /* 0x000e2400000e0005 */
[----:B0-----:R-:W-:Y:S02]  /*0d70*/  SEL R3, R3, RZ, !P0 ;  /* 0x000000ff03037207 */ /* 0x001fe40004000000 */
[----:B------:R-:W-:-:S03]  /*0d80*/  ISETP.NE.AND P0, PT, R9, RZ, PT ;  /* 0x000000ff0900720c */ /* 0x000fc60003f05270 */
[----:B------:R-:W-:-:S05]  /*0d90*/  IMAD.IADD R3, R2, 0x1, R3 ;  /* 0x0000000102037824 */ /* 0x000fca00078e0203 */
[----:B------:R4:W-:Y:S01]  /*0da0*/  @!P1 STS [R6+0x8], R3 ;  /* 0x0000080306009388 */ /* 0x0009e20000000800 */
[----:B------:R-:W-:Y:S06]  /*0db0*/  BAR.SYNC.DEFER_BLOCKING 0x0 ;  /* 0x0000000000007b1d */ /* 0x000fec0000010000 */
[----:B------:R-:W-:Y:S05]  /*0dc0*/  @P0 BRA `(.L_x_784) ;  /* 0x0000002800d80947 */ /* 0x000fea0003800000 */
[----:B------:R-:W0:Y:S01]  /*0dd0*/  S2UR UR5, SR_CgaCtaId ;  /* 0x00000000000579c3 */ /* 0x000e220000008800 */
[----:B------:R-:W-:Y:S01]  /*0de0*/  UMOV UR4, 0x400 ;  /* 0x0000040000047882 */ /* 0x000fe20000000000 */
[C---:B------:R-:W-:Y:S02]  /*0df0*/  ISETP.GT.AND P2, PT, R20.reuse, 0x40, PT ;  /* 0x000000401400780c */ /* 0x040fe40003f44270 */
[C---:B------:R-:W-:Y:S02]  /*0e00*/  ISETP.GT.AND P1, PT, R20.reuse, 0x20, PT ;  /* 0x000000201400780c */ /* 0x040fe40003f24270 */
[----:B------:R-:W-:Y:S01]  /*0e10*/  ISETP.GT.AND P3, PT, R20, 0x80, PT ;  /* 0x000000801400780c */ /* 0x000fe20003f64270 */
[----:B0-----:R-:W-:-:S09]  /*0e20*/  ULEA UR4, UR5, UR4, 0x18 ;  /* 0x0000000405047291 */ /* 0x001fd2000f8ec0ff */
[----:B----4-:R-:W0:Y:S04]  /*0e30*/  LDS.128 R4, [UR4+0x10] ;  /* 0x00001004ff047984 */ /* 0x010e280008000c00 */
[----:B------:R-:W1:Y:S04]  /*0e40*/  LDS R0, [UR4+0xc] ;  /* 0x00000c04ff007984 */ /* 0x000e680008000800 */
[----:B------:R-:W2:Y:S01]  /*0e50*/  LDS.64 R8, [UR4+0x20] ;  /* 0x00002004ff087984 */ /* 0x000ea20008000a00 */
[----:B0-----:R-:W-:Y:S02]  /*0e60*/  SEL R4, R4, RZ, P2 ;  /* 0x000000ff04047207 */ /* 0x001fe40001000000 */
[----:B------:R-:W-:-:S02]  /*0e70*/  ISETP.GT.AND P2, PT, R20, 0x60, PT ;  /* 0x000000601400780c */ /* 0x000fc40003f44270 */
[----:B-1----:R-:W-:Y:S02]  /*0e80*/  SEL R0, R0, RZ, P1 ;  /* 0x000000ff00007207 */ /* 0x002fe40000800000 */
[----:B------:R-:W-:Y:S02]  /*0e90*/  SEL R5, R5, RZ, P2 ;  /* 0x000000ff05057207 */ /* 0x000fe40001000000 */
[----:B------:R-:W-:Y:S02]  /*0ea0*/  IADD3 R0, PT, PT, R4, R0, R3 ;  /* 0x0000000004007210 */ /* 0x000fe40007ffe003 */
[----:B------:R-:W-:Y:S02]  /*0eb0*/  ISETP.GT.AND P1, PT, R20, 0xa0, PT ;  /* 0x000000a01400780c */ /* 0x000fe40003f24270 */
[----:B------:R-:W-:Y:S02]  /*0ec0*/  SEL R6, R6, RZ, P3 ;  /* 0x000000ff06067207 */ /* 0x000fe40001800000 */
[----:B------:R-:W-:-:S02]  /*0ed0*/  ISETP.GT.AND P2, PT, R20, 0xc0, PT ;  /* 0x000000c01400780c */ /* 0x000fc40003f44270 */
[----:B------:R-:W-:Y:S02]  /*0ee0*/  ISETP.GT.AND P3, PT, R20, 0xe0, PT ;  /* 0x000000e01400780c */ /* 0x000fe40003f64270 */
[----:B------:R-:W-:Y:S02]  /*0ef0*/  SEL R7, R7, RZ, P1 ;  /* 0x000000ff07077207 */ /* 0x000fe40000800000 */
[----:B------:R-:W-:Y:S02]  /*0f00*/  IADD3 R0, PT, PT, R6, R0, R5 ;  /* 0x0000000006007210 */ /* 0x000fe40007ffe005 */
[----:B--2---:R-:W-:Y:S02]  /*0f10*/  SEL R8, R8, RZ, P2 ;  /* 0x000000ff08087207 */ /* 0x004fe40001000000 */
[----:B------:R-:W-:Y:S02]  /*0f20*/  SEL R9, R9, RZ, P3 ;  /* 0x000000ff09097207 */ /* 0x000fe40001800000 */
[----:B------:R-:W-:-:S05]  /*0f30*/  IADD3 R0, PT, PT, R8, R0, R7 ;  /* 0x0000000008007210 */ /* 0x000fca0007ffe007 */
[----:B------:R-:W-:Y:S01]  /*0f40*/  IMAD.IADD R3, R0, 0x1, R9 ;  /* 0x0000000100037824 */ /* 0x000fe200078e0209 */
[----:B------:R-:W-:Y:S06]  /*0f50*/  BRA `(.L_x_784) ;  /* 0x0000002800747947 */ /* 0x000fec0003800000 */
.L_x_770:
        /* <DEDUP_REMOVED lines=10> */
[----:B--2---:R-:W-:-:S04]  /*1000*/  IADD3 R5, PT, PT, R6, R5, R4 ;  /* 0x0000000506057210 */ /* 0x004fc80007ffe004 */
[----:B---3--:R-:W-:-:S04]  /*1010*/  IADD3 R5, PT, PT, R8, R7, R5 ;  /* 0x0000000708057210 */ /* 0x008fc80007ffe005 */
[----:B------:R-:W-:-:S04]  /*1020*/  IADD3 R5, PT, PT, R10, R9, R5 ;  /* 0x000000090a057210 */ /* 0x000fc80007ffe005 */
[----:B----4-:R-:W-:-:S04]  /*1030*/  IADD3 R5, PT, PT, R12, R11, R5 ;  /* 0x0000000b0c057210 */ /* 0x010fc80007ffe005 */
[----:B------:R-:W-:-:S04]  /*1040*/  IADD3 R5, PT, PT, R14, R13, R5 ;  /* 0x0000000d0e057210 */ /* 0x000fc80007ffe005 */
[----:B-----5:R-:W-:-:S04]  /*1050*/  IADD3 R5, PT, PT, R16, R15, R5 ;  /* 0x0000000f10057210 */ /* 0x020fc80007ffe005 */
[----:B------:R-:W-:-:S05]  /*1060*/  IADD3 R5, PT, PT, R18, R17, R5 ;  /* 0x0000001112057210 */ /* 0x000fca0007ffe005 */
[----:B------:R-:W-:Y:S01]  /*1070*/  IMAD.IADD R21, R19, 0x1, R5 ;  /* 0x0000000113157824 */ /* 0x000fe200078e0205 */
[----:B------:R-:W-:Y:S06]  /*1080*/  @!P0 BRA `(.L_x_785) ;  /* 0x00000000005c8947 */ /* 0x000fec0003800000 */
[----:B------:R-:W0:Y:S01]  /*1090*/  LDC R24, c[0x0][0x390] ;  /* 0x0000e400ff187b82 */ /* 0x000e220000000800 */
[----:B------:R-:W-:Y:S02]  /*10a0*/  VIADD R22, R20, 0xfffff000 ;  /* 0xfffff00014167836 */ /* 0x000fe40000000000 */
[----:B------:R-:W-:-:S07]  /*10b0*/  IMAD.MOV.U32 R23, RZ, RZ, 0x1000 ;  /* 0x00001000ff177424 */ /* 0x000fce00078e00ff */
.L_x_787:
[----:B------:R-:W-:-:S05]  /*10c0*/  IMAD.WIDE R26, R23, 0x4, R2 ;  /* 0x00000004171a7825 */ /* 0x000fca00078e0202 */
[----:B------:R-:W2:Y:S04]  /*10d0*/  LDG.E.128.CONSTANT R12, desc[UR6][R26.64] ;  /* 0x000000061a0c7981 */ /* 0x000ea8000c1e9d00 */
[----:B------:R-:W3:Y:S04]  /*10e0*/  LDG.E.128.CONSTANT R16, desc[UR6][R26.64+0x1000] ;  /* 0x001000061a107981 */ /* 0x000ee8000c1e9d00 */
[----:B------:R-:W4:Y:S04]  /*10f0*/  LDG.E.128.CONSTANT R4, desc[UR6][R26.64+0x2000] ;  /* 0x002000061a047981 */ /* 0x000f28000c1e9d00 */
[----:B------:R-:W5:Y:S01]  /*1100*/  LDG.E.128.CONSTANT R8, desc[UR6][R26.64+0x3000] ;  /* 0x003000061a087981 */ /* 0x000f62000c1e9d00 */
[----:B0-----:R-:W-:Y:S01]  /*1110*/  IMAD.MOV.U32 R20, RZ, RZ, R24 ;  /* 0x000000ffff147224 */ /* 0x001fe200078e0018 */
[----:B--2---:R-:W-:-:S04]  /*1120*/  IADD3 R13, PT, PT, R13, R12, R21 ;  /* 0x0000000c0d0d7210 */ /* 0x004fc80007ffe015 */
[----:B------:R-:W-:-:S04]  /*1130*/  IADD3 R13, PT, PT, R15, R14, R13 ;  /* 0x0000000e0f0d7210 */ /* 0x000fc80007ffe00d */
[----:B---3--:R-:W-:-:S04]  /*1140*/  IADD3 R13, PT, PT, R17, R16, R13 ;  /* 0x00000010110d7210 */ /* 0x008fc80007ffe00d */
[----:B------:R-:W-:-:S04]  /*1150*/  IADD3 R13, PT, PT, R19, R18, R13 ;  /* 0x00000012130d7210 */ /* 0x000fc80007ffe00d */
[----:B----4-:R-:W-:Y:S01]  /*1160*/  IADD3 R13, PT, PT, R5, R4, R13 ;  /* 0x00000004050d7210 */ /* 0x010fe20007ffe00d */
[----:B------:R-:W-:-:S03]  /*1170*/  IMAD.IADD R4, R20, 0x1, -R23 ;  /* 0x0000000114047824 */ /* 0x000fc600078e0a17 */
[----:B------:R-:W-:Y:S02]  /*1180*/  IADD3 R13, PT, PT, R7, R6, R13 ;  /* 0x00000006070d7210 */ /* 0x000fe40007ffe00d */
[----:B------:R-:W-:Y:S02]  /*1190*/  ISETP.GE.AND P0, PT, R4, 0x1000, PT ;  /* 0x000010000400780c */ /* 0x000fe40003f06270 */
[----:B-----5:R-:W-:-:S04]  /*11a0*/  IADD3 R13, PT, PT, R9, R8, R13 ;  /* 0x00000008090d7210 */ /* 0x020fc80007ffe00d */
[----:B------:R-:W-:-:S07]  /*11b0*/  IADD3 R21, PT, PT, R11, R10, R13 ;  /* 0x0000000a0b157210 */ /* 0x000fce0007ffe00d */
[----:B------:R-:W-:Y:S05]  /*11c0*/  @!P0 BRA `(.L_x_786) ;  /* 0x0000000400fc8947 */ /* 0x000fea0003800000 */
[----:B------:R-:W-:-:S05]  /*11d0*/  VIADD R23, R23, 0x1000 ;  /* 0x0000100017177836 */ /* 0x000fca0000000000 */
[----:B------:R-:W-:-:S13]  /*11e0*/  ISETP.GT.AND P0, PT, R23, R22, PT ;  /* 0x000000161700720c */ /* 0x000fda0003f04270 */
[----:B------:R-:W-:Y:S05]  /*11f0*/  @!P0 BRA `(.L_x_787) ;  /* 0xfffffffc00b08947 */ /* 0x000fea000383ffff */
.L_x_785:
        /* <DEDUP_REMOVED lines=20> */
.L_x_791:
[----:B0-----:R-:W-:-:S06]  /*1340*/  IMAD.WIDE.U32 R2, R7, 0x4, R4 ;  /* 0x0000000407027825 */ /* 0x001fcc00078e0004 */
[----:B------:R-:W2:Y:S01]  /*1350*/  LDG.E.CONSTANT R2, desc[UR6][R2.64] ;  /* 0x0000000602027981 */ /* 0x000ea2000c1e9900 */
[----:B------:R-:W-:Y:S02]  /*1360*/  VIADD R6, R6, 0x1 ;  /* 0x0000000106067836 */ /* 0x000fe40000000000 */
[----:B------:R-:W-:Y:S02]  /*1370*/  VIADD R8, R8, 0x100 ;  /* 0x0000010008087836 */ /* 0x000fe40000000000 */
[----:B------:R-:W-:Y:S01]  /*1380*/  VIADD R7, R7, 0x100 ;  /* 0x0000010007077836 */ /* 0x000fe20000000000 */
[----:B------:R-:W-:Y:S01]  /*1390*/  ISETP.NE.AND P0, PT, R6, RZ, PT ;  /* 0x000000ff0600720c */ /* 0x000fe20003f05270 */
[----:B--2---:R-:W-:-:S12]  /*13a0*/  IMAD.IADD R21, R2, 0x1, R21 ;  /* 0x0000000102157824 */ /* 0x004fd800078e0215 */
[----:B------:R-:W-:Y:S05]  /*13b0*/  @P0 BRA `(.L_x_791) ;  /* 0xfffffffc00e00947 */ /* 0x000fea000383ffff */
.L_x_790:
[----:B------:R-:W-:Y:S05]  /*13c0*/  BSYNC.RECONVERGENT B2 ;  /* 0x0000000000027941 */ /* 0x000fea0003800200 */
.L_x_789:
        /* <DEDUP_REMOVED lines=16> */
.L_x_794:
        /* <DEDUP_REMOVED lines=13> */
[----:B------:R-:W-:-:S03]  /*15a0*/  IMAD.WIDE.U32 R26, R27, 0x4, R4 ;  /* 0x000000041b1a7825 */ /* 0x000fc600078e0004 */
[----:B------:R-:W5:Y:S01]  /*15b0*/  LDG.E.CONSTANT R20, desc[UR6][R2.64+0x2400] ;  /* 0x0024000602147981 */ /* 0x000f62000c1e9900 */
[----:B------:R-:W-:-:S03]  /*15c0*/  IMAD.WIDE.U32 R6, R7, 0x4, R4 ;  /* 0x0000000407067825 */ /* 0x000fc600078e0004 */
[----:B------:R-:W4:Y:S01]  /*15d0*/  LDG.E.CONSTANT R16, desc[UR6][R26.64] ;  /* 0x000000061a107981 */ /* 0x000f22000c1e9900 */
        /* <DEDUP_REMOVED lines=13> */
[----:B--2---:R-:W-:-:S04]  /*16b0*/  IADD3 R10, PT, PT, R12, R10, R21 ;  /* 0x0000000a0c0a7210 */ /* 0x004fc80007ffe015 */
[----:B---3--:R-:W-:-:S04]  /*16c0*/  IADD3 R10, PT, PT, R17, R18, R10 ;  /* 0x00000012110a7210 */ /* 0x008fc80007ffe00a */
[----:B----4-:R-:W-:-:S04]  /*16d0*/  IADD3 R10, PT, PT, R15, R16, R10 ;  /* 0x000000100f0a7210 */ /* 0x010fc80007ffe00a */
[----:B-----5:R-:W-:-:S04]  /*16e0*/  IADD3 R10, PT, PT, R13, R14, R10 ;  /* 0x0000000e0d0a7210 */ /* 0x020fc80007ffe00a */
[----:B------:R-:W-:-:S04]  /*16f0*/  IADD3 R6, PT, PT, R19, R6, R10 ;  /* 0x0000000613067210 */ /* 0x000fc80007ffe00a */
[----:B------:R-:W-:-:S04]  /*1700*/  IADD3 R6, PT, PT, R20, R25, R6 ;  /* 0x0000001914067210 */ /* 0x000fc80007ffe006 */
[----:B------:R-:W-:-:S04]  /*1710*/  IADD3 R5, PT, PT, R24, R5, R6 ;  /* 0x0000000518057210 */ /* 0x000fc80007ffe006 */
[----:B------:R-:W-:Y:S01]  /*1720*/  IADD3 R21, PT, PT, R22, R27, R5 ;  /* 0x0000001b16157210 */ /* 0x000fe20007ffe005 */
[----:B------:R-:W-:Y:S06]  /*1730*/  @!P1 BRA `(.L_x_794) ;  /* 0xfffffffc00649947 */ /* 0x000fec000383ffff */
.L_x_793:
[----:B------:R-:W-:Y:S05]  /*1740*/  BSYNC.RECONVERGENT B2 ;  /* 0x0000000000027941 */ /* 0x000fea0003800200 */
.L_x_792:
        /* <DEDUP_REMOVED lines=19> */
[----:B--2---:R-:W-:Y:S02]  /*1880*/  IADD3 R10, PT, PT, R10, R4, R21 ;  /* 0x000000040a0a7210 */ /* 0x004fe40007ffe015 */
[----:B------:R-:W-:Y:S02]  /*1890*/  IADD3 R4, P1, PT, R2, 0x2000, RZ ;  /* 0x0000200002047810 */ /* 0x000fe40007f3e0ff */
[----:B---3--:R-:W-:-:S03]  /*18a0*/  IADD3 R10, PT, PT, R12, R11, R10 ;  /* 0x0000000b0c0a7210 */ /* 0x008fc60007ffe00a */
[----:B------:R-:W-:Y:S01]  /*18b0*/  IMAD.X R5, RZ, RZ, R3, P1 ;  /* 0x000000ffff057224 */ /* 0x000fe200008e0603 */
[----:B----4-:R-:W-:Y:S01]  /*18c0*/  IADD3 R10, PT, PT, R13, R7, R10 ;  /* 0x000000070d0a7210 */ /* 0x010fe20007ffe00a */
[----:B-1----:R-:W-:Y:S02]  /*18d0*/  IMAD.MOV.U32 R2, RZ, RZ, R4 ;  /* 0x000000ffff027224 */ /* 0x002fe400078e0004 */
[----:B------:R-:W-:Y:S01]  /*18e0*/  IMAD.MOV.U32 R3, RZ, RZ, R5 ;  /* 0x000000ffff037224 */ /* 0x000fe200078e0005 */
[----:B-----5:R-:W-:-:S07]  /*18f0*/  IADD3 R21, PT, PT, R14, R15, R10 ;  /* 0x0000000f0e157210 */ /* 0x020fce0007ffe00a */
.L_x_796:
[----:B------:R-:W-:Y:S05]  /*1900*/  BSYNC.RECONVERGENT B2 ;  /* 0x0000000000027941 */ /* 0x000fea0003800200 */
.L_x_795:
        /* <DEDUP_REMOVED lines=8> */
[----:B--2---:R-:W-:-:S04]  /*1990*/  IADD3 R6, PT, PT, R6, R4, R21 ;  /* 0x0000000406067210 */ /* 0x004fc80007ffe015 */
[----:B---3--:R-:W-:-:S07]  /*19a0*/  IADD3 R21, PT, PT, R8, R7, R6 ;  /* 0x0000000708157210 */ /* 0x008fce0007ffe006 */
.L_x_788:
[----:B------:R-:W-:Y:S05]  /*19b0*/  BSYNC.RECONVERGENT B1 ;  /* 0x0000000000017941 */ /* 0x000fea0003800200 */
.L_x_786:
[----:B------:R-:W0:Y:S01]  /*19c0*/  S2R R8, SR_LANEID ;  /* 0x0000000000087919 */ /* 0x000e220000000000 */
[----:B------:R-:W1:Y:S01]  /*19d0*/  SHFL.DOWN PT, R2, R21, 0x1, 0x1f ;  /* 0x08201f0015027f89 */ /* 0x000e6200000e0000 */
[C---:B0-----:R-:W-:Y:S02]  /*19e0*/  ISETP.GT.AND P0, PT, R8.reuse, 0x1e, PT ;  /* 0x0000001e0800780c */ /* 0x041fe40003f04270 */
[----:B------:R-:W-:Y:S02]  /*19f0*/  ISETP.NE.AND P1, PT, R8, RZ, PT ;  /* 0x000000ff0800720c */ /* 0x000fe40003f25270 */
[----:B-1----:R-:W-:Y:S02]  /*1a00*/  SEL R2, R2, RZ, !P0 ;  /* 0x000000ff02027207 */ /* 0x002fe40004000000 */
[----:B------:R-:W-:-:S03]  /*1a10*/  ISETP.GT.AND P0, PT, R8, 0x1d, PT ;  /* 0x0000001d0800780c */ /* 0x000fc60003f04270 */
[----:B------:R-:W-:-:S05]  /*1a20*/  IMAD.IADD R2, R2, 0x1, R21 ;  /* 0x0000000102027824 */ /* 0x000fca00078e0215 */
[----:B------:R-:W0:Y:S01]  /*1a30*/  SHFL.DOWN PT, R3, R2, 0x2, 0x1f ;  /* 0x08401f0002037f89 */ /* 0x000e2200000e0000 */
[----:B------:R-:W-:Y:S01]  /*1a40*/  @!P1 MOV R6, 0x400 ;  /* 0x0000040000069802 */ /* 0x000fe20000000f00 */
[----:B------:R-:W1:Y:S01]  /*1a50*/  @!P1 S2R R7, SR_CgaCtaId ;  /* 0x0000000000079919 */ /* 0x000e620000008800 */
[----:B0-----:R-:W-:Y:S02]  /*1a60*/  SEL R3, R3, RZ, !P0 ;  /* 0x000000ff03037207 */ /* 0x001fe40004000000 */
[----:B------:R-:W-:-:S03]  /*1a70*/  ISETP.GT.AND P0, PT, R8, 0x1b, PT ;  /* 0x0000001b0800780c */ /* 0x000fc60003f04270 */
[----:B------:R-:W-:-:S05]  /*1a80*/  IMAD.IADD R3, R2, 0x1, R3 ;  /* 0x0000000102037824 */ /* 0x000fca00078e0203 */
[----:B------:R-:W0:Y:S01]  /*1a90*/  SHFL.DOWN PT, R4, R3, 0x4, 0x1f ;  /* 0x08801f0003047f89 */ /* 0x000e2200000e0000 */
[----:B-1----:R-:W-:Y:S02]  /*1aa0*/  @!P1 LEA R6, R7, R6, 0x18 ;  /* 0x0000000607069211 */ /* 0x002fe400078ec0ff */
[----:B0-----:R-:W-:Y:S02]  /*1ab0*/  SEL R4, R4, RZ, !P0 ;  /* 0x000000ff04047207 */ /* 0x001fe40004000000 */
[----:B------:R-:W-:-:S03]  /*1ac0*/  ISETP.GT.AND P0, PT, R8, 0x17, PT ;  /* 0x000000170800780c */ /* 0x000fc60003f04270 */
[----:B------:R-:W-:Y:S01]  /*1ad0*/  IMAD.IADD R4, R3, 0x1, R4 ;  /* 0x0000000103047824 */ /* 0x000fe200078e0204 */
[----:B------:R-:W-:-:S04]  /*1ae0*/  @!P1 SHF.R.U32.HI R3, RZ, 0x3, R0 ;  /* 0x00000003ff039819 */ /* 0x000fc80000011600 */
        /* <DEDUP_REMOVED lines=13> */
[----:B------:R-:W0:Y:S01]  /*1bc0*/  S2UR UR5, SR_CgaCtaId ;  /* 0x00000000000579c3 */ /* 0x000e220000008800 */
[----:B------:R-:W-:Y:S02]  /*1bd0*/  UMOV UR4, 0x400 ;  /* 0x0000040000047882 */ /* 0x000fe40000000000 */
[----:B0-----:R-:W-:-:S09]  /*1be0*/  ULEA UR4, UR5, UR4, 0x18 ;  /* 0x0000000405047291 */ /* 0x001fd2000f8ec0ff */
[----:B------:R-:W-:Y:S04]  /*1bf0*/  LDS R0, [UR4+0xc] ;  /* 0x00000c04ff007984 */ /* 0x000fe80008000800 */
[----:B---3--:R-:W0:Y:S04]  /*1c00*/  LDS.128 R4, [UR4+0x10] ;  /* 0x00001004ff047984 */ /* 0x008e280008000c00 */
[----:B------:R-:W1:Y:S01]  /*1c10*/  LDS.64 R8, [UR4+0x20] ;  /* 0x00002004ff087984 */ /* 0x000e620008000a00 */
[----:B0-----:R-:W-:-:S04]  /*1c20*/  IADD3 R0, PT, PT, R4, R0, R3 ;  /* 0x0000000004007210 */ /* 0x001fc80007ffe003 */
[----:B------:R-:W-:-:S04]  /*1c30*/  IADD3 R0, PT, PT, R6, R0, R5 ;  /* 0x0000000006007210 */ /* 0x000fc80007ffe005 */
[----:B-1----:R-:W-:-:S05]  /*1c40*/  IADD3 R0, PT, PT, R8, R0, R7 ;  /* 0x0000000008007210 */ /* 0x002fca0007ffe007 */
[----:B------:R-:W-:Y:S01]  /*1c50*/  IMAD.IADD R3, R0, 0x1, R9 ;  /* 0x0000000100037824 */ /* 0x000fe200078e0209 */
[----:B------:R-:W-:Y:S06]  /*1c60*/  BRA `(.L_x_784) ;  /* 0x0000001c00307947 */ /* 0x000fec0003800000 */
.L_x_769:
        /* <DEDUP_REMOVED lines=12> */
.L_x_799:
[----:B------:R-:W-:Y:S05]  /*1d30*/  BSYNC.RECONVERGENT B1 ;  /* 0x0000000000017941 */ /* 0x000fea0003800200 */
.L_x_798:
        /* <DEDUP_REMOVED lines=16> */
.L_x_804:
        /* <DEDUP_REMOVED lines=9> */
.L_x_803:
[----:B------:R-:W-:Y:S05]  /*1ed0*/  BSYNC.RECONVERGENT B2 ;  /* 0x0000000000027941 */ /* 0x000fea0003800200 */
.L_x_802:
        /* <DEDUP_REMOVED lines=8> */
.L_x_807:
        /* <DEDUP_REMOVED lines=35> */
.L_x_806:
[----:B------:R-:W-:Y:S05]  /*2190*/  BSYNC.RECONVERGENT B2 ;  /* 0x0000000000027941 */ /* 0x000fea0003800200 */
.L_x_805:
        /* <DEDUP_REMOVED lines=22> */
.L_x_809:
[----:B------:R-:W-:Y:S05]  /*2300*/  BSYNC.RECONVERGENT B2 ;  /* 0x0000000000027941 */ /* 0x000fea0003800200 */
.L_x_808:
        /* <DEDUP_REMOVED lines=10> */
.L_x_801:
[----:B------:R-:W-:Y:S05]  /*23b0*/  BSYNC.RECONVERGENT B1 ;  /* 0x0000000000017941 */ /* 0x000fea0003800200 */
.L_x_800:
        /* <DEDUP_REMOVED lines=39> */
[----:B------:R-:W1:Y:S01]  /*2630*/  LDS.64 R8, [UR4+0x20] ;  /* 0x00002004ff087984 */ /* 0x000e620008000a00 */
[----:B0-----:R-:W-:-:S04]  /*2640*/  IADD3 R0, PT, PT, R4, R0, R3 ;  /* 0x0000000004007210 */ /* 0x001fc80007ffe003 */
[----:B------:R-:W-:-:S04]  /*2650*/  IADD3 R0, PT, PT, R6, R0, R5 ;  /* 0x0000000006007210 */ /* 0x000fc80007ffe005 */
[----:B-1----:R-:W-:-:S05]  /*2660*/  IADD3 R0, PT, PT, R8, R0, R7 ;  /* 0x0000000008007210 */ /* 0x002fca0007ffe007 */
[----:B--2---:R-:W-:Y:S01]  /*2670*/  IMAD.IADD R3, R0, 0x1, R9 ;  /* 0x0000000100037824 */ /* 0x004fe200078e0209 */
[----:B------:R-:W-:Y:S06]  /*2680*/  BRA `(.L_x_784) ;  /* 0x0000001000a87947 */ /* 0x000fec0003800000 */
.L_x_810:
        /* <DEDUP_REMOVED lines=16> */
[----:B------:R-:W1:Y:S02]  /*2790*/  SHFL.DOWN PT, R2, R3, 0x2, R7 ;  /* 0x0840000003027989 */ /* 0x000e6400000e0007 */
[----:B-1----:R-:W-:Y:S02]  /*27a0*/  SEL R2, R2, RZ, !P0 ;  /* 0x000000ff02027207 */ /* 0x002fe40004000000 */
[----:B------:R-:W-:-:S03]  /*27b0*/  ISETP.GT.AND P0, PT, R8, R7, PT ;  /* 0x000000070800720c */ /* 0x000fc60003f04270 */
[----:B------:R-:W-:Y:S01]  /*27c0*/  IMAD.IADD R2, R3, 0x1, R2 ;  /* 0x0000000103027824 */ /* 0x000fe200078e0202 */
[----:B------:R-:W-:-:S04]  /*27d0*/  @!P1 SHF.R.U32.HI R3, RZ, 0x3, R9 ;  /* 0x00000003ff039819 */ /* 0x000fc80000011609 */
[----:B------:R-:W1:Y:S02]  /*27e0*/  SHFL.DOWN PT, R4, R2, 0x4, R7 ;  /* 0x0880000002047989 */ /* 0x000e6400000e0007 */
[----:B-1----:R-:W-:Y:S01]  /*27f0*/  SEL R5, R4, RZ, !P0 ;  /* 0x000000ff04057207 */ /* 0x002fe20004000000 */
[C---:B------:R-:W-:Y:S02]  /*2800*/  VIADD R4, R6.reuse, 0x8 ;  /* 0x0000000806047836 */ /* 0x040fe40000000000 */
[----:B------:R-:W-:Y:S02]  /*2810*/  VIADD R6, R6, 0x10 ;  /* 0x0000001006067836 */ /* 0x000fe40000000000 */
[----:B------:R-:W-:Y:S01]  /*2820*/  IMAD.IADD R5, R2, 0x1, R5 ;  /* 0x0000000102057824 */ /* 0x000fe200078e0205 */
[----:B------:R-:W-:Y:S02]  /*2830*/  ISETP.GT.AND P0, PT, R4, R7, PT ;  /* 0x000000070400720c */ /* 0x000fe40003f04270 */
[----:B------:R-:W-:-:S02]  /*2840*/  @!P1 MOV R4, 0x400 ;  /* 0x0000040000049802 */ /* 0x000fc40000000f00 */
[----:B------:R-:W1:Y:S02]  /*2850*/  SHFL.DOWN PT, R0, R5, 0x8, R7 ;  /* 0x0900000005007989 */ /* 0x000e6400000e0007 */
[----:B0-----:R-:W-:Y:S02]  /*2860*/  @!P1 LEA R11, R11, R4, 0x18 ;  /* 0x000000040b0b9211 */ /* 0x001fe400078ec0ff */
[----:B------:R-:W-:-:S05]  /*2870*/  @!P1 LOP3.LUT R4, R3, 0x7c, RZ, 0xc0, !PT ;  /* 0x0000007c03049812 */ /* 0x000fca00078ec0ff */
[----:B------:R-:W-:Y:S01]  /*2880*/  @!P1 IMAD.IADD R4, R4, 0x1, R11 ;  /* 0x0000000104049824 */ /* 0x000fe200078e020b */
[----:B-1----:R-:W-:Y:S02]  /*2890*/  SEL R0, R0, RZ, !P0 ;  /* 0x000000ff00007207 */ /* 0x002fe40004000000 */
        /* <DEDUP_REMOVED lines=15> */
[----:B-1----:R-:W0:Y:S04]  /*2990*/  LDS.128 R4, [UR4+0x10] ;  /* 0x00001004ff047984 */ /* 0x002e280008000c00 */
        /* <DEDUP_REMOVED lines=18> */
.L_x_797:
        /* <DEDUP_REMOVED lines=20> */
[----:B--2---:R-:W-:-:S04]  /*2c00*/  IADD3 R4, PT, PT, R5, R4, R19 ;  /* 0x0000000405047210 */ /* 0x004fc80007ffe013 */
[----:B---3--:R-:W-:-:S04]  /*2c10*/  IADD3 R4, PT, PT, R7, R6, R4 ;  /* 0x0000000607047210 */ /* 0x008fc80007ffe004 */
[----:B----4-:R-:W-:-:S04]  /*2c20*/  IADD3 R4, PT, PT, R9, R8, R4 ;  /* 0x0000000809047210 */ /* 0x010fc80007ffe004 */
[----:B-----5:R-:W-:Y:S01]  /*2c30*/  IADD3 R4, PT, PT, R11, R10, R4 ;  /* 0x0000000a0b047210 */ /* 0x020fe20007ffe004 */
[----:B------:R-:W-:-:S03]  /*2c40*/  IMAD.MOV.U32 R11, RZ, RZ, 0x1000 ;  /* 0x00001000ff0b7424 */ /* 0x000fc600078e00ff */
[----:B------:R-:W-:-:S04]  /*2c50*/  IADD3 R4, PT, PT, R13, R12, R4 ;  /* 0x0000000c0d047210 */ /* 0x000fc80007ffe004 */
[----:B------:R-:W-:-:S04]  /*2c60*/  IADD3 R4, PT, PT, R15, R14, R4 ;  /* 0x0000000e0f047210 */ /* 0x000fc80007ffe004 */
[----:B------:R-:W-:-:S05]  /*2c70*/  IADD3 R17, PT, PT, R17, R16, R4 ;  /* 0x0000001011117210 */ /* 0x000fca0007ffe004 */
[----:B------:R-:W-:Y:S01]  /*2c80*/  IMAD.IADD R8, R18, 0x1, R17 ;  /* 0x0000000112087824 */ /* 0x000fe200078e0211 */
[----:B------:R-:W-:Y:S06]  /*2c90*/  @!P0 BRA `(.L_x_811) ;  /* 0x00000000008c8947 */ /* 0x000fec0003800000 */
[----:B------:R-:W0:Y:S01]  /*2ca0*/  LDC R7, c[0x0][0x390] ;  /* 0x0000e400ff077b82 */ /* 0x000e220000000800 */
[----:B------:R-:W-:Y:S02]  /*2cb0*/  VIADD R6, R20, 0xfffff000 ;  /* 0xfffff00014067836 */ /* 0x000fe40000000000 */
[----:B------:R-:W-:-:S07]  /*2cc0*/  IMAD.MOV.U32 R11, RZ, RZ, 0x1000 ;  /* 0x00001000ff0b7424 */ /* 0x000fce00078e00ff */
.L_x_813:
[----:B------:R-:W-:-:S05]  /*2cd0*/  IMAD.WIDE R4, R11, 0x4, R2 ;  /* 0x000000040b047825 */ /* 0x000fca00078e0202 */
        /* <DEDUP_REMOVED lines=16> */
[----:B--2---:R-:W-:-:S04]  /*2de0*/  IADD3 R18, PT, PT, R18, R19, R8 ;  /* 0x0000001312127210 */ /* 0x004fc80007ffe008 */
[----:B---3--:R-:W-:Y:S01]  /*2df0*/  IADD3 R18, PT, PT, R21, R20, R18 ;  /* 0x0000001415127210 */ /* 0x008fe20007ffe012 */
[----:B0-----:R-:W-:-:S04]  /*2e00*/  IMAD.MOV.U32 R20, RZ, RZ, R7 ;  /* 0x000000ffff147224 */ /* 0x001fc800078e0007 */
[----:B------:R-:W-:Y:S01]  /*2e10*/  IMAD.IADD R8, R20, 0x1, -R11 ;  /* 0x0000000114087824 */ /* 0x000fe200078e0a0b */
[----:B----4-:R-:W-:-:S04]  /*2e20*/  IADD3 R18, PT, PT, R23, R22, R18 ;  /* 0x0000001617127210 */ /* 0x010fc80007ffe012 */
[----:B------:R-:W-:Y:S02]  /*2e30*/  ISETP.GE.AND P0, PT, R8, 0x1000, PT ;  /* 0x000010000800780c */ /* 0x000fe40003f06270 */
[----:B-----5:R-:W-:-:S04]  /*2e40*/  IADD3 R18, PT, PT, R25, R24, R18 ;  /* 0x0000001819127210 */ /* 0x020fc80007ffe012 */
[----:B------:R-:W-:-:S04]  /*2e50*/  IADD3 R14, PT, PT, R14, R17, R18 ;  /* 0x000000110e0e7210 */ /* 0x000fc80007ffe012 */
[----:B------:R-:W-:-:S04]  /*2e60*/  IADD3 R12, PT, PT, R15, R12, R14 ;  /* 0x0000000c0f0c7210 */ /* 0x000fc80007ffe00e */
[----:B------:R-:W-:-:S04]  /*2e70*/  IADD3 R10, PT, PT, R10, R13, R12 ;  /* 0x0000000d0a0a7210 */ /* 0x000fc80007ffe00c */
[----:B------:R-:W-:Y:S01]  /*2e80*/  IADD3 R8, PT, PT, R16, R9, R10 ;  /* 0x0000000910087210 */ /* 0x000fe20007ffe00a */
[----:B------:R-:W-:Y:S06]  /*2e90*/  @!P0 BRA `(.L_x_812) ;  /* 0x0000000400fc8947 */ /* 0x000fec0003800000 */
[----:B------:R-:W-:-:S05]  /*2ea0*/  VIADD R11, R11, 0x1000 ;  /* 0x000010000b0b7836 */ /* 0x000fca0000000000 */
[----:B------:R-:W-:-:S13]  /*2eb0*/  ISETP.GT.AND P0, PT, R11, R6, PT ;  /* 0x000000060b00720c */ /* 0x000fda0003f04270 */
[----:B------:R-:W-:Y:S05]  /*2ec0*/  @!P0 BRA `(.L_x_813) ;  /* 0xfffffffc00808947 */ /* 0x000fea000383ffff */
.L_x_811:
        /* <DEDUP_REMOVED lines=20> */
.L_x_817:
        /* <DEDUP_REMOVED lines=8> */
.L_x_816:
[----:B------:R-:W-:Y:S05]  /*3090*/  BSYNC.RECONVERGENT B2 ;  /* 0x0000000000027941 */ /* 0x000fea0003800200 */
.L_x_815:
        /* <DEDUP_REMOVED lines=16> */
.L_x_820:
        /* <DEDUP_REMOVED lines=20> */
[----:B------:R-:W5:Y:S04]  /*32e0*/  LDG.E.CONSTANT R22, desc[UR6][R2.64+0x2400] ;  /* 0x0024000602167981 */ /* 0x000f68000c1e9900 */
[----:B------:R0:W5:Y:S04]  /*32f0*/  LDG.E.CONSTANT R5, desc[UR6][R4.64] ;  /* 0x0000000604057981 */ /* 0x000168000c1e9900 */
        /* <DEDUP_REMOVED lines=17> */
.L_x_819:
[----:B------:R-:W-:Y:S05]  /*3410*/  BSYNC.RECONVERGENT B2 ;  /* 0x0000000000027941 */ /* 0x000fea0003800200 */
.L_x_818:
        /* <DEDUP_REMOVED lines=21> */
[----:B--2---:R-:W-:-:S04]  /*3570*/  IADD3 R12, PT, PT, R12, R5, R8 ;  /* 0x000000050c0c7210 */ /* 0x004fc80007ffe008 */
[----:B---3--:R-:W-:Y:S01]  /*3580*/  IADD3 R12, PT, PT, R14, R13, R12 ;  /* 0x0000000d0e0c7210 */ /* 0x008fe20007ffe00c */
[----:B------:R-:W-:-:S03]  /*3590*/  IMAD.X R5, RZ, RZ, R3, P1 ;  /* 0x000000ffff057224 */ /* 0x000fc600008e0603 */
[----:B----4-:R-:W-:Y:S01]  /*35a0*/  IADD3 R12, PT, PT, R15, R7, R12 ;  /* 0x000000070f0c7210 */ /* 0x010fe20007ffe00c */
[----:B------:R-:W-:-:S03]  /*35b0*/  IMAD.MOV.U32 R3, RZ, RZ, R5 ;  /* 0x000000ffff037224 */ /* 0x000fc600078e0005 */
[----:B-----5:R-:W-:-:S07]  /*35c0*/  IADD3 R8, PT, PT, R16, R17, R12 ;  /* 0x0000001110087210 */ /* 0x020fce0007ffe00c */
.L_x_822:
[----:B------:R-:W-:Y:S05]  /*35d0*/  BSYNC.RECONVERGENT B2 ;  /* 0x0000000000027941 */ /* 0x000fea0003800200 */
.L_x_821:
        /* <DEDUP_REMOVED lines=10> */
.L_x_814:
[----:B------:R-:W-:Y:S05]  /*3680*/  BSYNC.RECONVERGENT B1 ;  /* 0x0000000000017941 */ /* 0x000fea0003800200 */
.L_x_812:
[----:B------:R-:W0:Y:S01]  /*3690*/  S2R R9, SR_LANEID ;  /* 0x0000000000097919 */ /* 0x000e220000000000 */
[----:B------:R-:W1:Y:S01]  /*36a0*/  SHFL.DOWN PT, R2, R8, 0x1, 0x1f ;  /* 0x08201f0008027f89 */ /* 0x000e6200000e0000 */
[C---:B0-----:R-:W-:Y:S02]  /*36b0*/  ISETP.GT.AND P0, PT, R9.reuse, 0x1e, PT ;  /* 0x0000001e0900780c */ /* 0x041fe40003f04270 */
[C---:B------:R-:W-:Y:S02]  /*36c0*/  ISETP.NE.AND P1, PT, R9.reuse, RZ, PT ;  /* 0x000000ff0900720c */ /* 0x040fe40003f25270 */
        /* <DEDUP_REMOVED lines=37> */
[----:B0-----:R-:W-:-:S07]  /*3920*/  IMAD.IADD R3, R0, 0x1, R9 ;  /* 0x0000000100037824 */ /* 0x001fce00078e0209 */
.L_x_784:
[----:B------:R-:W-:Y:S05]  /*3930*/  BSYNC.RECONVERGENT B0 ;  /* 0x0000000000007941 */ /* 0x000fea0003800200 */
.L_x_768:
[----:B------:R-:W-:Y:S05]  /*3940*/  @P0 EXIT ;  /* 0x000000000000094d */ /* 0x000fea0003800000 */
[----:B-1----:R-:W1:Y:S01]  /*3950*/  LDC.64 R4, c[0x0][0x388] ;  /* 0x0000e200ff047b82 */ /* 0x002e620000000a00 */
[----:B------:R-:W0:Y:S02]  /*3960*/  LDCU UR4, c[0x0][0x398] ;  /* 0x00007300ff0477ac */ /* 0x000e240008000800 */
[----:B0-234-:R-:W-:-:S05]  /*3970*/  VIADD R3, R3, UR4 ;  /* 0x0000000403037c36 */ /* 0x01dfca0008000000 */
[----:B-1----:R-:W-:Y:S01]  /*3980*/  STG.E desc[UR6][R4.64], R3 ;  /* 0x0000000304007986 */ /* 0x002fe2000c101906 */
[----:B------:R-:W-:Y:S05]  /*3990*/  EXIT ;  /* 0x000000000000794d */ /* 0x000fea0003800000 */
.L_x_823:
        /* <DEDUP_REMOVED lines=14> */
.L_x_2736:


//--------------------- .text._ZN3cub18CUB_300001_SM_10006detail6reduce18DeviceReduceKernelINS2_10policy_hubIiyN4cuda3std3__44plusIiEEE10Policy1000EN6thrust24THRUST_300001_SM_1000_NS17counting_iteratorIiNSD_11use_defaultESF_SF_EEyS9_i19active_edge_counterEEvT0_PT3_T1_NS0_13GridEvenShareISL_EET2_T4_ --------------------------
	.section	.text._ZN3cub18CUB_300001_SM_10006detail6reduce18DeviceReduceKernelINS2_10policy_hubIiyN4cuda3std3__44plusIiEEE10Policy1000EN6thrust24THRUST_300001_SM_1000_NS17counting_iteratorIiNSD_11use_defaultESF_SF_EEyS9_i19active_edge_counterEEvT0_PT3_T1_NS0_13GridEvenShareISL_EET2_T4_,"ax",@progbits
	.align	128
        .global         _ZN3cub18CUB_300001_SM_10006detail6reduce18DeviceReduceKernelINS2_10policy_hubIiyN4cuda3std3__44plusIiEEE10Policy1000EN6thrust24THRUST_300001_SM_1000_NS17counting_iteratorIiNSD_11use_defaultESF_SF_EEyS9_i19active_edge_counterEEvT0_PT3_T1_NS0_13GridEvenShareISL_EET2_T4_
        .type           _ZN3cub18CUB_300001_SM_10006detail6reduce18DeviceReduceKernelINS2_10policy_hubIiyN4cuda3std3__44plusIiEEE10Policy1000EN6thrust24THRUST_300001_SM_1000_NS17counting_iteratorIiNSD_11use_defaultESF_SF_EEyS9_i19active_edge_counterEEvT0_PT3_T1_NS0_13GridEvenShareISL_EET2_T4_,@function
        .size           _ZN3cub18CUB_300001_SM_10006detail6reduce18DeviceReduceKernelINS2_10policy_hubIiyN4cuda3std3__44plusIiEEE10Policy1000EN6thrust24THRUST_300001_SM_1000_NS17counting_iteratorIiNSD_11use_defaultESF_SF_EEyS9_i19active_edge_counterEEvT0_PT3_T1_NS0_13GridEvenShareISL_EET2_T4_,(.L_x_2737 - _ZN3cub18CUB_300001_SM_10006detail6reduce18DeviceReduceKernelINS2_10policy_hubIiyN4cuda3std3__44plusIiEEE10Policy1000EN6thrust24THRUST_300001_SM_1000_NS17counting_iteratorIiNSD_11use_defaultESF_SF_EEyS9_i19active_edge_counterEEvT0_PT3_T1_NS0_13GridEvenShareISL_EET2_T4_)
        .other          _ZN3cub18CUB_300001_SM_10006detail6reduce18DeviceReduceKernelINS2_10policy_hubIiyN4cuda3std3__44plusIiEEE10Policy1000EN6thrust24THRUST_300001_SM_1000_NS17counting_iteratorIiNSD_11use_defaultESF_SF_EEyS9_i19active_edge_counterEEvT0_PT3_T1_NS0_13GridEvenShareISL_EET2_T4_,@"STO_CUDA_ENTRY STV_DEFAULT"
_ZN3cub18CUB_300001_SM_10006detail6reduce18DeviceReduceKernelINS2_10policy_hubIiyN4cuda3std3__44plusIiEEE10Policy1000EN6thrust24THRUST_300001_SM_1000_NS17counting_iteratorIiNSD_11use_defaultESF_SF_EEyS9_i19active_edge_counterEEvT0_PT3_T1_NS0_13GridEvenShareISL_EET2_T4_:
.text._ZN3cub18CUB_300001_SM_10006detail6reduce18DeviceReduceKernelINS2_10policy_hubIiyN4cuda3std3__44plusIiEEE10Policy1000EN6thrust24THRUST_300001_SM_1000_NS17counting_iteratorIiNSD_11use_defaultESF_SF_EEyS9_i19active_edge_counterEEvT0_PT3_T1_NS0_13GridEvenShareISL_EET2_T4_:
[----:B------:R-:W-:Y:S08]  /*0000*/  LDC R1, c[0x0][0x37c] ;  /* 0x0000df00ff017b82 */ /* 0x000ff00000000800 */
[----:B------:R-:W0:Y:S01]  /*0010*/  S2UR UR14, SR_CTAID.X ;  /* 0x00000000000e79c3 */ /* 0x000e220000002500 */
[----:B------:R-:W1:Y:S01]  /*0020*/  LDCU.64 UR6, c[0x0][0x3b8] ;  /* 0x00007700ff0677ac */ /* 0x000e620008000a00 */
[----:B------:R-:W-:Y:S01]  /*0030*/  BSSY.RECONVERGENT B0, `(.L_x_824) ;  /* 0x000226a000007945 */ /* 0x000fe20003800200 */
[----:B------:R-:W2:Y:S01]  /*0040*/  LDCU.64 UR12, c[0x0][0x358] ;  /* 0x00006b00ff0c77ac */ /* 0x000ea20008000a00 */
[----:B0-----:R-:W-:-:S04]  /*0050*/  USHF.L.U32 UR5, UR14, 0xc, URZ ;  /* 0x0000000c0e057899 */ /* 0x001fc800080006ff */
[----:B-1----:R-:W-:-:S04]  /*0060*/  UIADD3 UR9, UP0, UPT, -UR5, UR6, URZ ;  /* 0x0000000605097290 */ /* 0x002fc8000ff1e1ff */
[----:B------:R-:W-:Y:S02]  /*0070*/  UIADD3.X UR10, UPT, UPT, UR7, -0x1, URZ, UP0, !UPT ;  /* 0xffffffff070a7890 */ /* 0x000fe400087fe4ff */
[----:B------:R-:W-:-:S04]  /*0080*/  UISETP.GT.U32.AND UP0, UPT, UR9, 0xfff, UPT ;  /* 0x00000fff0900788c */ /* 0x000fc8000bf04070 */
[----:B------:R-:W-:-:S09]  /*0090*/  UISETP.GT.U32.AND.EX UP0, UPT, UR10, URZ, UPT, UP0 ;  /* 0x000000ff0a00728c */ /* 0x000fd2000bf04100 */
[----:B--2---:R-:W-:Y:S05]  /*00a0*/  BRA.U UP0, `(.L_x_825) ;  /* 0x0000002500e07547 */ /* 0x004fea000b800000 */
[----:B------:R-:W0:Y:S01]  /*00b0*/  S2R R0, SR_TID.X ;  /* 0x0000000000007919 */ /* 0x000e220000002100 */
[----:B------:R-:W-:Y:S01]  /*00c0*/  UIADD3 UR4, UPT, UPT, -UR5, UR6, URZ ;  /* 0x0000000605047290 */ /* 0x000fe2000fffe1ff */
[----:B------:R-:W-:Y:S01]  /*00d0*/  BSSY.RECONVERGENT B2, `(.L_x_826) ;  /* 0x00000f5000027945 */ /* 0x000fe20003800200 */
[----:B------:R-:W-:-:S04]  /*00e0*/  IMAD.MOV.U32 R2, RZ, RZ, RZ ;  /* 0x000000ffff027224 */ /* 0x000fc800078e00ff */
[----:B0-----:R-:W-:Y:S01]  /*00f0*/  ISETP.GE.AND P0, PT, R0, UR4, PT ;  /* 0x0000000400007c0c */ /* 0x001fe2000bf06270 */
[----:B------:R-:W-:-:S12]  /*0100*/  IMAD.MOV.U32 R3, RZ, RZ, R0 ;  /* 0x000000ffff037224 */ /* 0x000fd800078e0000 */
[----:B------:R-:W-:Y:S05]  /*0110*/  @P0 BRA `(.L_x_827) ;  /* 0x0000000c00c00947 */ /* 0x000fea0003800000 */
[----:B------:R-:W0:Y:S01]  /*0120*/  LDCU UR6, c[0x0][0x380] ;  /* 0x00007000ff0677ac */ /* 0x000e220008000800 */
[----:B------:R-:W1:Y:S01]  /*0130*/  LDC.64 R4, c[0x0][0x3f8] ;  /* 0x0000fe00ff047b82 */ /* 0x000e620000000a00 */
[----:B0-----:R-:W-:-:S04]  /*0140*/  MOV R3, UR6 ;  /* 0x0000000600037c02 */ /* 0x001fc80008000f00 */
[----:B------:R-:W-:-:S05]  /*0150*/  IADD3 R3, PT, PT, R3, UR5, R0 ;  /* 0x0000000503037c10 */ /* 0x000fca000fffe000 */
[----:B-1----:R-:W-:-:S06]  /*0160*/  IMAD.WIDE R6, R3, 0x4, R4 ;  /* 0x0000000403067825 */ /* 0x002fcc00078e0204 */
[----:B------:R-:W2:Y:S01]  /*0170*/  LDG.E R6, desc[UR12][R6.64] ;  /* 0x0000000c06067981 */ /* 0x000ea2000c1e1900 */
[----:B------:R-:W-:Y:S01]  /*0180*/  BSSY.RECONVERGENT B1, `(.L_x_828) ;  /* 0x00000e8000017945 */ /* 0x000fe20003800200 */
[----:B------:R-:W-:Y:S01]  /*0190*/  IMAD.MOV.U32 R2, RZ, RZ, RZ ;  /* 0x000000ffff027224 */ /* 0x000fe200078e00ff */
[----:B--2---:R-:W-:-:S13]  /*01a0*/  ISETP.NE.AND P0, PT, R6, -0x1, PT ;  /* 0xffffffff0600780c */ /* 0x004fda0003f05270 */
[----:B------:R-:W-:Y:S05]  /*01b0*/  @P0 BRA `(.L_x_829) ;  /* 0x0000000c00900947 */ /* 0x000fea0003800000 */
[----:B------:R-:W0:Y:S02]  /*01c0*/  LDC.64 R6, c[0x0][0x3e8] ;  /* 0x0000fa00ff067b82 */ /* 0x000e240000000a00 */
[----:B0-----:R-:W-:-:S05]  /*01d0*/  IMAD.WIDE R6, R3, 0x4, R6 ;  /* 0x0000000403067825 */ /* 0x001fca00078e0206 */
[----:B------:R-:W2:Y:S04]  /*01e0*/  LDG.E R3, desc[UR12][R6.64] ;  /* 0x0000000c06037981 */ /* 0x000ea8000c1e1900 */
[----:B------:R-:W2:Y:S02]  /*01f0*/  LDG.E R8, desc[UR12][R6.64+0x4] ;  /* 0x0000040c06087981 */ /* 0x000ea4000c1e1900 */
[----:B--2---:R-:W-:-:S13]  /*0200*/  ISETP.GE.AND P0, PT, R3, R8, PT ;  /* 0x000000080300720c */ /* 0x004fda0003f06270 */
[----:B------:R-:W-:Y:S05]  /*0210*/  @P0 BRA `(.L_x_829) ;  /* 0x0000000c00780947 */ /* 0x000fea0003800000 */
[----:B------:R-:W-:Y:S01]  /*0220*/  VIADDMNMX R8, R3, 0x1, R8, !PT ;  /* 0x0000000103087846 */ /* 0x000fe20007800108 */
[----:B------:R-:W-:Y:S01]  /*0230*/  BSSY.RECONVERGENT B3, `(.L_x_830) ;  /* 0x0000071000037945 */ /* 0x000fe20003800200 */
[----:B------:R-:W-:-:S03]  /*0240*/  IMAD.MOV.U32 R2, RZ, RZ, RZ ;  /* 0x000000ffff027224 */ /* 0x000fc600078e00ff */
[----:B------:R-:W-:Y:S01]  /*0250*/  IMAD.IADD R19, R8, 0x1, -R3 ;  /* 0x0000000108137824 */ /* 0x000fe200078e0a03 */
[----:B------:R-:W-:-:S04]  /*0260*/  IADD3 R8, PT, PT, R3, -R8, RZ ;  /* 0x8000000803087210 */ /* 0x000fc80007ffe0ff */
[----:B------:R-:W-:Y:S02]  /*0270*/  ISETP.GT.U32.AND P1, PT, R8, -0x10, PT ;  /* 0xfffffff00800780c */ /* 0x000fe40003f24070 */
[----:B------:R-:W-:-:S04]  /*0280*/  LOP3.LUT R30, R19, 0xf, RZ, 0xc0, !PT ;  /* 0x0000000f131e7812 */ /* 0x000fc800078ec0ff */
[----:B------:R-:W-:-:S07]  /*0290*/  ISETP.NE.AND P0, PT, R30, RZ, PT ;  /* 0x000000ff1e00720c */ /* 0x000fce0003f05270 */
[----:B------:R-:W-:Y:S06]  /*02a0*/  @P1 BRA `(.L_x_831) ;  /* 0x0000000400a41947 */ /* 0x000fec0003800000 */
[----:B------:R-:W-:Y:S01]  /*02b0*/  HFMA2 R18, -RZ, RZ, 0, 0 ;  /* 0x00000000ff127431 */ /* 0x000fe200000001ff */
[----:B------:R-:W-:Y:S01]  /*02c0*/  LOP3.LUT R21, R19, 0xfffffff0, RZ, 0xc0, !PT ;  /* 0xfffffff013157812 */ /* 0x000fe200078ec0ff */
[----:B------:R-:W-:-:S07]  /*02d0*/  IMAD.MOV.U32 R2, RZ, RZ, RZ ;  /* 0x000000ffff027224 */ /* 0x000fce00078e00ff */
.L_x_832:
        /* <DEDUP_REMOVED lines=18> */
[----:B--2---:R-:W-:-:S05]  /*0400*/  IMAD.WIDE R8, R9, 0x4, R4 ;  /* 0x0000000409087825 */ /* 0x004fca00078e0204 */
[----:B------:R1:W2:Y:S01]  /*0410*/  LDG.E R20, desc[UR12][R8.64] ;  /* 0x0000000c08147981 */ /* 0x0002a2000c1e1900 */
[----:B---3--:R-:W-:-:S04]  /*0420*/  IMAD.WIDE R10, R11, 0x4, R4 ;  /* 0x000000040b0a7825 */ /* 0x008fc800078e0204 */
[--C-:B----4-:R-:W-:Y:S01]  /*0430*/  IMAD.WIDE R12, R13, 0x4, R4.reuse ;  /* 0x000000040d0c7825 */ /* 0x110fe200078e0204 */
[----:B------:R3:W4:Y:S04]  /*0440*/  LDG.E R24, desc[UR12][R10.64] ;  /* 0x0000000c0a187981 */ /* 0x000728000c1e1900 */
[----:B------:R3:W4:Y:S01]  /*0450*/  LDG.E R22, desc[UR12][R12.64] ;  /* 0x0000000c0c167981 */ /* 0x000722000c1e1900 */
[----:B-----5:R-:W-:-:S04]  /*0460*/  IMAD.WIDE R14, R15, 0x4, R4 ;  /* 0x000000040f0e7825 */ /* 0x020fc800078e0204 */
[--C-:B------:R-:W-:Y:S01]  /*0470*/  IMAD.WIDE R16, R17, 0x4, R4.reuse ;  /* 0x0000000411107825 */ /* 0x100fe200078e0204 */
[----:B------:R5:W4:Y:S04]  /*0480*/  LDG.E R26, desc[UR12][R14.64] ;  /* 0x0000000c0e1a7981 */ /* 0x000b28000c1e1900 */
[----:B------:R5:W4:Y:S01]  /*0490*/  LDG.E R28, desc[UR12][R16.64] ;  /* 0x0000000c101c7981 */ /* 0x000b22000c1e1900 */
[----:B0-----:R-:W-:-:S04]  /*04a0*/  IMAD.WIDE R6, R32, 0x4, R4 ;  /* 0x0000000420067825 */ /* 0x001fc800078e0204 */
[--C-:B-1----:R-:W-:Y:S01]  /*04b0*/  IMAD.WIDE R8, R34, 0x4, R4.reuse ;  /* 0x0000000422087825 */ /* 0x102fe200078e0204 */
[----:B------:R0:W4:Y:S04]  /*04c0*/  LDG.E R32, desc[UR12][R6.64] ;  /* 0x0000000c06207981 */ /* 0x000128000c1e1900 */
[----:B------:R1:W4:Y:S01]  /*04d0*/  LDG.E R34, desc[UR12][R8.64] ;  /* 0x0000000c08227981 */ /* 0x000322000c1e1900 */
[----:B---3--:R-:W-:-:S04]  /*04e0*/  IMAD.WIDE R10, R36, 0x4, R4 ;  /* 0x00000004240a7825 */ /* 0x008fc800078e0204 */
[--C-:B------:R-:W-:Y:S01]  /*04f0*/  IMAD.WIDE R12, R37, 0x4, R4.reuse ;  /* 0x00000004250c7825 */ /* 0x100fe200078e0204 */
[----:B------:R3:W4:Y:S04]  /*0500*/  LDG.E R36, desc[UR12][R10.64] ;  /* 0x0000000c0a247981 */ /* 0x000728000c1e1900 */
[----:B------:R3:W4:Y:S01]  /*0510*/  LDG.E R37, desc[UR12][R12.64] ;  /* 0x0000000c0c257981 */ /* 0x000722000c1e1900 */
[----:B-----5:R-:W-:-:S04]  /*0520*/  IMAD.WIDE R14, R35, 0x4, R4 ;  /* 0x00000004230e7825 */ /* 0x020fc800078e0204 */
[--C-:B------:R-:W-:Y:S01]  /*0530*/  IMAD.WIDE R16, R33, 0x4, R4.reuse ;  /* 0x0000000421107825 */ /* 0x100fe200078e0204 */
[----:B------:R5:W4:Y:S03]  /*0540*/  LDG.E R35, desc[UR12][R14.64] ;  /* 0x0000000c0e237981 */ /* 0x000b26000c1e1900 */
[--C-:B0-----:R-:W-:Y:S02]  /*0550*/  IMAD.WIDE R6, R31, 0x4, R4.reuse ;  /* 0x000000041f067825 */ /* 0x101fe400078e0204 */
[----:B------:R-:W4:Y:S02]  /*0560*/  LDG.E R16, desc[UR12][R16.64] ;  /* 0x0000000c10107981 */ /* 0x000f24000c1e1900 */
[--C-:B-1----:R-:W-:Y:S02]  /*0570*/  IMAD.WIDE R8, R29, 0x4, R4.reuse ;  /* 0x000000041d087825 */ /* 0x102fe400078e0204 */
[----:B------:R0:W4:Y:S04]  /*0580*/  LDG.E R6, desc[UR12][R6.64] ;  /* 0x0000000c06067981 */ /* 0x000128000c1e1900 */
[----:B------:R-:W4:Y:S01]  /*0590*/  LDG.E R8, desc[UR12][R8.64] ;  /* 0x0000000c08087981 */ /* 0x000f22000c1e1900 */
[----:B---3--:R-:W-:-:S04]  /*05a0*/  IMAD.WIDE R10, R27, 0x4, R4 ;  /* 0x000000041b0a7825 */ /* 0x008fc800078e0204 */
[--C-:B------:R-:W-:Y:S02]  /*05b0*/  IMAD.WIDE R12, R25, 0x4, R4.reuse ;  /* 0x00000004190c7825 */ /* 0x100fe400078e0204 */
[----:B------:R-:W3:Y:S04]  /*05c0*/  LDG.E R10, desc[UR12][R10.64] ;  /* 0x0000000c0a0a7981 */ /* 0x000ee8000c1e1900 */
[----:B------:R-:W3:Y:S01]  /*05d0*/  LDG.E R12, desc[UR12][R12.64] ;  /* 0x0000000c0c0c7981 */ /* 0x000ee2000c1e1900 */
[----:B-----5:R-:W-:-:S06]  /*05e0*/  IMAD.WIDE R14, R23, 0x4, R4 ;  /* 0x00000004170e7825 */ /* 0x020fcc00078e0204 */
[----:B------:R-:W5:Y:S01]  /*05f0*/  LDG.E R14, desc[UR12][R14.64] ;  /* 0x0000000c0e0e7981 */ /* 0x000f62000c1e1900 */
[----:B0-----:R-:W-:Y:S01]  /*0600*/  VIADD R7, R2, 0x1 ;  /* 0x0000000102077836 */ /* 0x001fe20000000000 */
[----:B------:R-:W-:Y:S02]  /*0610*/  IADD3 R18, PT, PT, R18, 0x10, RZ ;  /* 0x0000001012127810 */ /* 0x000fe40007ffe0ff */
[----:B------:R-:W-:Y:S02]  /*0620*/  IADD3 R3, PT, PT, R3, 0x10, RZ ;  /* 0x0000001003037810 */ /* 0x000fe40007ffe0ff */
[----:B--2---:R-:W-:Y:S02]  /*0630*/  ISETP.NE.AND P1, PT, R20, -0x1, PT ;  /* 0xffffffff1400780c */ /* 0x004fe40003f25270 */
[----:B----4-:R-:W-:-:S11]  /*0640*/  ISETP.NE.AND P2, PT, R24, -0x1, PT ;  /* 0xffffffff1800780c */ /* 0x010fd60003f45270 */
[----:B------:R-:W-:Y:S01]  /*0650*/  @P1 IMAD.MOV R7, RZ, RZ, R2 ;  /* 0x000000ffff071224 */ /* 0x000fe200078e0202 */
[----:B------:R-:W-:-:S04]  /*0660*/  ISETP.NE.AND P1, PT, R22, -0x1, PT ;  /* 0xffffffff1600780c */ /* 0x000fc80003f25270 */
[----:B------:R-:W-:Y:S01]  /*0670*/  IADD3 R2, PT, PT, R7, 0x1, RZ ;  /* 0x0000000107027810 */ /* 0x000fe20007ffe0ff */
[----:B------:R-:W-:Y:S01]  /*0680*/  @P2 IMAD.MOV R2, RZ, RZ, R7 ;  /* 0x000000ffff022224 */ /* 0x000fe200078e0207 */
[----:B------:R-:W-:-:S03]  /*0690*/  ISETP.NE.AND P2, PT, R26, -0x1, PT ;  /* 0xffffffff1a00780c */ /* 0x000fc60003f45270 */
[----:B------:R-:W-:-:S04]  /*06a0*/  VIADD R7, R2, 0x1 ;  /* 0x0000000102077836 */ /* 0x000fc80000000000 */
[----:B------:R-:W-:Y:S02]  /*06b0*/  @P1 IADD3 R7, PT, PT, R2, RZ, RZ ;  /* 0x000000ff02071210 */ /* 0x000fe40007ffe0ff */
[----:B------:R-:W-:-:S03]  /*06c0*/  ISETP.NE.AND P1, PT, R28, -0x1, PT ;  /* 0xffffffff1c00780c */ /* 0x000fc60003f25270 */
[----:B------:R-:W-:Y:S02]  /*06d0*/  VIADD R2, R7, 0x1 ;  /* 0x0000000107027836 */ /* 0x000fe40000000000 */
[----:B------:R-:W-:Y:S01]  /*06e0*/  @P2 IMAD.MOV R2, RZ, RZ, R7 ;  /* 0x000000ffff022224 */ /* 0x000fe200078e0207 */
[----:B------:R-:W-:-:S04]  /*06f0*/  ISETP.NE.AND P2, PT, R32, -0x1, PT ;  /* 0xffffffff2000780c */ /* 0x000fc80003f45270 */
[----:B------:R-:W-:-:S03]  /*0700*/  IADD3 R7, PT, PT, R2, 0x1, RZ ;  /* 0x0000000102077810 */ /* 0x000fc60007ffe0ff */
[----:B------:R-:W-:Y:S01]  /*0710*/  @P1 IMAD.MOV R7, RZ, RZ, R2 ;  /* 0x000000ffff071224 */ /* 0x000fe200078e0202 */
[----:B------:R-:W-:-:S03]  /*0720*/  ISETP.NE.AND P1, PT, R34, -0x1, PT ;  /* 0xffffffff2200780c */ /* 0x000fc60003f25270 */
[C---:B------:R-:W-:Y:S02]  /*0730*/  VIADD R2, R7.reuse, 0x1 ;  /* 0x0000000107027836 */ /* 0x040fe40000000000 */
[----:B------:R-:W-:Y:S02]  /*0740*/  @P2 IADD3 R2, PT, PT, R7, RZ, RZ ;  /* 0x000000ff07022210 */ /* 0x000fe40007ffe0ff */
[----:B------:R-:W-:-:S03]  /*0750*/  ISETP.NE.AND P2, PT, R36, -0x1, PT ;  /* 0xffffffff2400780c */ /* 0x000fc60003f45270 */
[----:B------:R-:W-:-:S03]  /*0760*/  VIADD R7, R2, 0x1 ;  /* 0x0000000102077836 */ /* 0x000fc60000000000 */
[----:B------:R-:W-:Y:S01]  /*0770*/  @P1 IMAD.MOV R7, RZ, RZ, R2 ;  /* 0x000000ffff071224 */ /* 0x000fe200078e0202 */
[----:B------:R-:W-:-:S04]  /*0780*/  ISETP.NE.AND P1, PT, R37, -0x1, PT ;  /* 0xffffffff2500780c */ /* 0x000fc80003f25270 */
[----:B------:R-:W-:Y:S02]  /*0790*/  IADD3 R2, PT, PT, R7, 0x1, RZ ;  /* 0x0000000107027810 */ /* 0x000fe40007ffe0ff */
[----:B------:R-:W-:Y:S01]  /*07a0*/  @P2 IMAD.MOV R2, RZ, RZ, R7 ;  /* 0x000000ffff022224 */ /* 0x000fe200078e0207 */
[----:B------:R-:W-:-:S03]  /*07b0*/  ISETP.NE.AND P2, PT, R35, -0x1, PT ;  /* 0xffffffff2300780c */ /* 0x000fc60003f45270 */
[----:B------:R-:W-:-:S03]  /*07c0*/  VIADD R7, R2, 0x1 ;  /* 0x0000000102077836 */ /* 0x000fc60000000000 */
        /* <DEDUP_REMOVED lines=10> */
[----:B---3--:R-:W-:-:S03]  /*0870*/  ISETP.NE.AND P2, PT, R10, -0x1, PT ;  /* 0xffffffff0a00780c */ /* 0x008fc60003f45270 */
[----:B------:R-:W-:-:S03]  /*0880*/  VIADD R6, R2, 0x1 ;  /* 0x0000000102067836 */ /* 0x000fc60000000000 */
[----:B------:R-:W-:Y:S01]  /*0890*/  @P1 IMAD.MOV R6, RZ, RZ, R2 ;  /* 0x000000ffff061224 */ /* 0x000fe200078e0202 */
[----:B------:R-:W-:-:S04]  /*08a0*/  ISETP.NE.AND P1, PT, R12, -0x1, PT ;  /* 0xffffffff0c00780c */ /* 0x000fc80003f25270 */
[----:B------:R-:W-:Y:S02]  /*08b0*/  IADD3 R2, PT, PT, R6, 0x1, RZ ;  /* 0x0000000106027810 */ /* 0x000fe40007ffe0ff */
[----:B------:R-:W-:Y:S01]  /*08c0*/  @P2 IMAD.MOV R2, RZ, RZ, R6 ;  /* 0x000000ffff022224 */ /* 0x000fe200078e0206 */
[----:B-----5:R-:W-:-:S03]  /*08d0*/  ISETP.NE.AND P2, PT, R14, -0x1, PT ;  /* 0xffffffff0e00780c */ /* 0x020fc60003f45270 */
[----:B------:R-:W-:-:S03]  /*08e0*/  VIADD R6, R2, 0x1 ;  /* 0x0000000102067836 */ /* 0x000fc60000000000 */
[----:B------:R-:W-:Y:S01]  /*08f0*/  @P1 IMAD.MOV R6, RZ, RZ, R2 ;  /* 0x000000ffff061224 */ /* 0x000fe200078e0202 */
[----:B------:R-:W-:-:S03]  /*0900*/  ISETP.NE.AND P1, PT, R18, R21, PT ;  /* 0x000000151200720c */ /* 0x000fc60003f25270 */
[----:B------:R-:W-:-:S03]  /*0910*/  VIADD R2, R6, 0x1 ;  /* 0x0000000106027836 */ /* 0x000fc60000000000 */
[----:B------:R-:W-:-:S07]  /*0920*/  @P2 IMAD.MOV R2, RZ, RZ, R6 ;  /* 0x000000ffff022224 */ /* 0x000fce00078e0206 */
[----:B------:R-:W-:Y:S05]  /*0930*/  @P1 BRA `(.L_x_832) ;  /* 0xfffffff800681947 */ /* 0x000fea000383ffff */
.L_x_831:
[----:B------:R-:W-:Y:S05]  /*0940*/  BSYNC.RECONVERGENT B3 ;  /* 0x0000000000037941 */ /* 0x000fea0003800200 */
.L_x_830:
        /* <DEDUP_REMOVED lines=16> */
[----:B--2---:R-:W-:-:S04]  /*0a50*/  IMAD.WIDE R8, R9, 0x4, R4 ;  /* 0x0000000409087825 */ /* 0x004fc800078e0204 */
[--C-:B---3--:R-:W-:Y:S01]  /*0a60*/  IMAD.WIDE R10, R11, 0x4, R4.reuse ;  /* 0x000000040b0a7825 */ /* 0x108fe200078e0204 */
[----:B------:R1:W2:Y:S04]  /*0a70*/  LDG.E R18, desc[UR12][R8.64] ;  /* 0x0000000c08127981 */ /* 0x0002a8000c1e1900 */
[----:B------:R3:W2:Y:S01]  /*0a80*/  LDG.E R20, desc[UR12][R10.64] ;  /* 0x0000000c0a147981 */ /* 0x0006a2000c1e1900 */
[----:B----4-:R-:W-:-:S04]  /*0a90*/  IMAD.WIDE R12, R13, 0x4, R4 ;  /* 0x000000040d0c7825 */ /* 0x010fc800078e0204 */
[--C-:B-----5:R-:W-:Y:S02]  /*0aa0*/  IMAD.WIDE R14, R15, 0x4, R4.reuse ;  /* 0x000000040f0e7825 */ /* 0x120fe400078e0204 */
[----:B------:R4:W5:Y:S02]  /*0ab0*/  LDG.E R13, desc[UR12][R12.64] ;  /* 0x0000000c0c0d7981 */ /* 0x000964000c1e1900 */
[--C-:B------:R-:W-:Y:S02]  /*0ac0*/  IMAD.WIDE R16, R17, 0x4, R4.reuse ;  /* 0x0000000411107825 */ /* 0x100fe400078e0204 */
[----:B------:R-:W5:Y:S02]  /*0ad0*/  LDG.E R14, desc[UR12][R14.64] ;  /* 0x0000000c0e0e7981 */ /* 0x000f64000c1e1900 */
[--C-:B0-----:R-:W-:Y:S02]  /*0ae0*/  IMAD.WIDE R6, R23, 0x4, R4.reuse ;  /* 0x0000000417067825 */ /* 0x101fe400078e0204 */
[----:B------:R-:W5:Y:S02]  /*0af0*/  LDG.E R16, desc[UR12][R16.64] ;  /* 0x0000000c10107981 */ /* 0x000f64000c1e1900 */
[----:B-1----:R-:W-:-:S02]  /*0b00*/  IMAD.WIDE R8, R25, 0x4, R4 ;  /* 0x0000000419087825 */ /* 0x002fc400078e0204 */
[----:B------:R0:W5:Y:S02]  /*0b10*/  LDG.E R7, desc[UR12][R6.64] ;  /* 0x0000000c06077981 */ /* 0x000164000c1e1900 */
[----:B---3--:R-:W-:Y:S02]  /*0b20*/  IMAD.WIDE R10, R27, 0x4, R4 ;  /* 0x000000041b0a7825 */ /* 0x008fe400078e0204 */
[----:B------:R-:W3:Y:S04]  /*0b30*/  LDG.E R8, desc[UR12][R8.64] ;  /* 0x0000000c08087981 */ /* 0x000ee8000c1e1900 */
[----:B------:R-:W3:Y:S01]  /*0b40*/  LDG.E R10, desc[UR12][R10.64] ;  /* 0x0000000c0a0a7981 */ /* 0x000ee2000c1e1900 */
[----:B----4-:R-:W-:Y:S02]  /*0b50*/  VIADD R12, R2, 0x1 ;  /* 0x00000001020c7836 */ /* 0x010fe40000000000 */
[----:B------:R-:W-:Y:S01]  /*0b60*/  VIADD R3, R3, 0x8 ;  /* 0x0000000803037836 */ /* 0x000fe20000000000 */
[----:B--2---:R-:W-:-:S02]  /*0b70*/  ISETP.NE.AND P1, PT, R18, -0x1, PT ;  /* 0xffffffff1200780c */ /* 0x004fc40003f25270 */
[----:B------:R-:W-:-:S11]  /*0b80*/  ISETP.NE.AND P2, PT, R20, -0x1, PT ;  /* 0xffffffff1400780c */ /* 0x000fd60003f45270 */
[----:B------:R-:W-:Y:S02]  /*0b90*/  @P1 IADD3 R12, PT, PT, R2, RZ, RZ ;  /* 0x000000ff020c1210 */ /* 0x000fe40007ffe0ff */
[----:B-----5:R-:W-:-:S03]  /*0ba0*/  ISETP.NE.AND P1, PT, R13, -0x1, PT ;  /* 0xffffffff0d00780c */ /* 0x020fc60003f25270 */
[----:B------:R-:W-:Y:S02]  /*0bb0*/  VIADD R2, R12, 0x1 ;  /* 0x000000010c027836 */ /* 0x000fe40000000000 */
[----:B------:R-:W-:Y:S01]  /*0bc0*/  @P2 IMAD.MOV R2, RZ, RZ, R12 ;  /* 0x000000ffff022224 */ /* 0x000fe200078e020c */
[----:B------:R-:W-:-:S04]  /*0bd0*/  ISETP.NE.AND P2, PT, R14, -0x1, PT ;  /* 0xffffffff0e00780c */ /* 0x000fc80003f45270 */
[----:B0-----:R-:W-:-:S03]  /*0be0*/  IADD3 R6, PT, PT, R2, 0x1, RZ ;  /* 0x0000000102067810 */ /* 0x001fc60007ffe0ff */
[----:B------:R-:W-:Y:S01]  /*0bf0*/  @P1 IMAD.MOV R6, RZ, RZ, R2 ;  /* 0x000000ffff061224 */ /* 0x000fe200078e0202 */
[----:B------:R-:W-:-:S03]  /*0c00*/  ISETP.NE.AND P1, PT, R16, -0x1, PT ;  /* 0xffffffff1000780c */ /* 0x000fc60003f25270 */
[C---:B------:R-:W-:Y:S02]  /*0c10*/  VIADD R2, R6.reuse, 0x1 ;  /* 0x0000000106027836 */ /* 0x040fe40000000000 */
[----:B------:R-:W-:Y:S02]  /*0c20*/  @P2 IADD3 R2, PT, PT, R6, RZ, RZ ;  /* 0x000000ff06022210 */ /* 0x000fe40007ffe0ff */
[----:B------:R-:W-:-:S03]  /*0c30*/  ISETP.NE.AND P2, PT, R7, -0x1, PT ;  /* 0xffffffff0700780c */ /* 0x000fc60003f45270 */
[----:B------:R-:W-:-:S03]  /*0c40*/  VIADD R6, R2, 0x1 ;  /* 0x0000000102067836 */ /* 0x000fc60000000000 */
[----:B------:R-:W-:Y:S01]  /*0c50*/  @P1 IMAD.MOV R6, RZ, RZ, R2 ;  /* 0x000000ffff061224 */ /* 0x000fe200078e0202 */
[----:B---3--:R-:W-:-:S04]  /*0c60*/  ISETP.NE.AND P1, PT, R8, -0x1, PT ;  /* 0xffffffff0800780c */ /* 0x008fc80003f25270 */
[----:B------:R-:W-:Y:S02]  /*0c70*/  IADD3 R2, PT, PT, R6, 0x1, RZ ;  /* 0x0000000106027810 */ /* 0x000fe40007ffe0ff */
[----:B------:R-:W-:Y:S01]  /*0c80*/  @P2 IMAD.MOV R2, RZ, RZ, R6 ;  /* 0x000000ffff022224 */ /* 0x000fe200078e0206 */
[----:B------:R-:W-:-:S03]  /*0c90*/  ISETP.NE.AND P2, PT, R10, -0x1, PT ;  /* 0xffffffff0a00780c */ /* 0x000fc60003f45270 */
[----:B------:R-:W-:-:S03]  /*0ca0*/  VIADD R6, R2, 0x1 ;  /* 0x0000000102067836 */ /* 0x000fc60000000000 */
[----:B------:R-:W-:-:S05]  /*0cb0*/  @P1 IADD3 R6, PT, PT, R2, RZ, RZ ;  /* 0x000000ff02061210 */ /* 0x000fca0007ffe0ff */
[C---:B------:R-:W-:Y:S02]  /*0cc0*/  VIADD R2, R6.reuse, 0x1 ;  /* 0x0000000106027836 */ /* 0x040fe40000000000 */
[----:B------:R-:W-:-:S07]  /*0cd0*/  @P2 IADD3 R2, PT, PT, R6, RZ, RZ ;  /* 0x000000ff06022210 */ /* 0x000fce0007ffe0ff */
.L_x_834:
[----:B------:R-:W-:Y:S05]  /*0ce0*/  BSYNC.RECONVERGENT B3 ;  /* 0x0000000000037941 */ /* 0x000fea0003800200 */
.L_x_833:
        /* <DEDUP_REMOVED lines=12> */
[----:B--2---:R-:W-:-:S04]  /*0db0*/  IMAD.WIDE R8, R9, 0x4, R4 ;  /* 0x0000000409087825 */ /* 0x004fc800078e0204 */
[--C-:B---3--:R-:W-:Y:S02]  /*0dc0*/  IMAD.WIDE R10, R11, 0x4, R4.reuse ;  /* 0x000000040b0a7825 */ /* 0x108fe400078e0204 */
[----:B------:R-:W2:Y:S02]  /*0dd0*/  LDG.E R8, desc[UR12][R8.64] ;  /* 0x0000000c08087981 */ /* 0x000ea4000c1e1900 */
[--C-:B----4-:R-:W-:Y:S02]  /*0de0*/  IMAD.WIDE R12, R13, 0x4, R4.reuse ;  /* 0x000000040d0c7825 */ /* 0x110fe400078e0204 */
[----:B------:R-:W3:Y:S02]  /*0df0*/  LDG.E R10, desc[UR12][R10.64] ;  /* 0x0000000c0a0a7981 */ /* 0x000ee4000c1e1900 */
[----:B-----5:R-:W-:Y:S02]  /*0e00*/  IMAD.WIDE R14, R15, 0x4, R4 ;  /* 0x000000040f0e7825 */ /* 0x020fe400078e0204 */
[----:B------:R-:W4:Y:S04]  /*0e10*/  LDG.E R12, desc[UR12][R12.64] ;  /* 0x0000000c0c0c7981 */ /* 0x000f28000c1e1900 */
[----:B------:R-:W5:Y:S01]  /*0e20*/  LDG.E R14, desc[UR12][R14.64] ;  /* 0x0000000c0e0e7981 */ /* 0x000f62000c1e1900 */
[----:B------:R-:W-:-:S02]  /*0e30*/  VIADD R6, R2, 0x1 ;  /* 0x0000000102067836 */ /* 0x000fc40000000000 */
[----:B------:R-:W-:Y:S01]  /*0e40*/  VIADD R3, R3, 0x4 ;  /* 0x0000000403037836 */ /* 0x000fe20000000000 */
[----:B--2---:R-:W-:Y:S02]  /*0e50*/  ISETP.NE.AND P1, PT, R8, -0x1, PT ;  /* 0xffffffff0800780c */ /* 0x004fe40003f25270 */
[----:B---3--:R-:W-:-:S11]  /*0e60*/  ISETP.NE.AND P2, PT, R10, -0x1, PT ;  /* 0xffffffff0a00780c */ /* 0x008fd60003f45270 */
[----:B------:R-:W-:Y:S01]  /*0e70*/  @P1 IMAD.MOV R6, RZ, RZ, R2 ;  /* 0x000000ffff061224 */ /* 0x000fe200078e0202 */
[----:B----4-:R-:W-:-:S04]  /*0e80*/  ISETP.NE.AND P1, PT, R12, -0x1, PT ;  /* 0xffffffff0c00780c */ /* 0x010fc80003f25270 */
[----:B------:R-:W-:Y:S01]  /*0e90*/  IADD3 R2, PT, PT, R6, 0x1, RZ ;  /* 0x0000000106027810 */ /* 0x000fe20007ffe0ff */
[----:B------:R-:W-:Y:S01]  /*0ea0*/  @P2 IMAD.MOV R2, RZ, RZ, R6 ;  /* 0x000000ffff022224 */ /* 0x000fe200078e0206 */
[----:B-----5:R-:W-:-:S03]  /*0eb0*/  ISETP.NE.AND P2, PT, R14, -0x1, PT ;  /* 0xffffffff0e00780c */ /* 0x020fc60003f45270 */
[----:B------:R-:W-:-:S04]  /*0ec0*/  VIADD R6, R2, 0x1 ;  /* 0x0000000102067836 */ /* 0x000fc80000000000 */
[----:B------:R-:W-:-:S05]  /*0ed0*/  @P1 IADD3 R6, PT, PT, R2, RZ, RZ ;  /* 0x000000ff02061210 */ /* 0x000fca0007ffe0ff */
[C---:B------:R-:W-:Y:S01]  /*0ee0*/  VIADD R2, R6.reuse, 0x1 ;  /* 0x0000000106027836 */ /* 0x040fe20000000000 */
[----:B------:R-:W-:-:S07]  /*0ef0*/  @P2 IADD3 R2, PT, PT, R6, RZ, RZ ;  /* 0x000000ff06022210 */ /* 0x000fce0007ffe0ff */
.L_x_836:
[----:B------:R-:W-:Y:S05]  /*0f00*/  BSYNC.RECONVERGENT B3 ;  /* 0x0000000000037941 */ /* 0x000fea0003800200 */
.L_x_835:
[----:B------:R-:W-:Y:S05]  /*0f10*/  @!P0 BRA `(.L_x_829) ;  /* 0x0000000000388947 */ /* 0x000fea0003800000 */
[----:B------:R-:W0:Y:S01]  /*0f20*/  LDC.64 R8, c[0x0][0x3f0] ;  /* 0x0000fc00ff087b82 */ /* 0x000e220000000a00 */
[----:B------:R-:W-:-:S07]  /*0f30*/  IMAD.MOV.U32 R12, RZ, RZ, RZ ;  /* 0x000000ffff0c7224 */ /* 0x000fce00078e00ff */
.L_x_837:
[----:B0-----:R-:W-:-:S05]  /*0f40*/  IMAD.WIDE R10, R3, 0x4, R8 ;  /* 0x00000004030a7825 */ /* 0x001fca00078e0208 */
[----:B------:R-:W2:Y:S02]  /*0f50*/  LDG.E R7, desc[UR12][R10.64] ;  /* 0x0000000c0a077981 */ /* 0x000ea4000c1e1900 */
[----:B--2---:R-:W-:-:S06]  /*0f60*/  IMAD.WIDE R6, R7, 0x4, R4 ;  /* 0x0000000407067825 */ /* 0x004fcc00078e0204 */
[----:B------:R-:W2:Y:S01]  /*0f70*/  LDG.E R6, desc[UR12][R6.64] ;  /* 0x0000000c06067981 */ /* 0x000ea2000c1e1900 */
[----:B------:R-:W-:Y:S01]  /*0f80*/  VIADD R12, R12, 0x1 ;  /* 0x000000010c0c7836 */ /* 0x000fe20000000000 */
[----:B------:R-:W-:Y:S01]  /*0f90*/  IADD3 R13, PT, PT, R2, 0x1, RZ ;  /* 0x00000001020d7810 */ /* 0x000fe20007ffe0ff */
[----:B------:R-:W-:-:S03]  /*0fa0*/  VIADD R3, R3, 0x1 ;  /* 0x0000000103037836 */ /* 0x000fc60000000000 */
[----:B------:R-:W-:Y:S02]  /*0fb0*/  ISETP.NE.AND P1, PT, R12, R19, PT ;  /* 0x000000130c00720c */ /* 0x000fe40003f25270 */
[----:B--2---:R-:W-:-:S13]  /*0fc0*/  ISETP.NE.AND P0, PT, R6, -0x1, PT ;  /* 0xffffffff0600780c */ /* 0x004fda0003f05270 */
[----:B------:R-:W-:-:S05]  /*0fd0*/  @P0 IMAD.MOV R13, RZ, RZ, R2 ;  /* 0x000000ffff0d0224 */ /* 0x000fca00078e0202 */
[----:B------:R-:W-:Y:S01]  /*0fe0*/  MOV R2, R13 ;  /* 0x0000000d00027202 */ /* 0x000fe20000000f00 */
[----:B------:R-:W-:Y:S06]  /*0ff0*/  @P1 BRA `(.L_x_837) ;  /* 0xfffffffc00d01947 */ /* 0x000fec000383ffff */
.L_x_829:
[----:B------:R-:W-:Y:S05]  /*1000*/  BSYNC.RECONVERGENT B1 ;  /* 0x0000000000017941 */ /* 0x000fea0003800200 */
.L_x_828:
[----:B------:R-:W-:-:S07]  /*1010*/  VIADD R3, R0, 0x100 ;  /* 0x0000010000037836 */ /* 0x000fce0000000000 */
.L_x_827:
[----:B------:R-:W-:Y:S05]  /*1020*/  BSYNC.RECONVERGENT B2 ;  /* 0x0000000000027941 */ /* 0x000fea0003800200 */
.L_x_826:
[----:B------:R-:W-:Y:S01]  /*1030*/  ISETP.GE.AND P0, PT, R3, UR4, PT ;  /* 0x0000000403007c0c */ /* 0x000fe2000bf06270 */
[----:B------:R-:W-:-:S12]  /*1040*/  BSSY.RECONVERGENT B2, `(.L_x_838) ;  /* 0x0000104000027945 */ /* 0x000fd80003800200 */
[----:B------:R-:W-:Y:S05]  /*1050*/  @P0 BRA `(.L_x_839) ;  /* 0x0000001000080947 */ /* 0x000fea0003800000 */
[----:B------:R-:W0:Y:S01]  /*1060*/  LDC.64 R16, c[0x0][0x3f0] ;  /* 0x0000fc00ff107b82 */ /* 0x000e220000000a00 */
[----:B------:R-:W1:Y:S02]  /*1070*/  LDCU UR6, c[0x0][0x380] ;  /* 0x00007000ff0677ac */ /* 0x000e640008000800 */
[----:B-1----:R-:W-:-:S04]  /*1080*/  IMAD.U32 R4, RZ, RZ, UR6 ;  /* 0x00000006ff047e24 */ /* 0x002fc8000f8e00ff */
[----:B------:R-:W-:Y:S01]  /*1090*/  VIADD R4, R4, UR5 ;  /* 0x0000000504047c36 */ /* 0x000fe20008000000 */
[----:B0-----:R-:W-:-:S04]  /*10a0*/  IADD3 R16, P0, PT, R16, 0x20, RZ ;  /* 0x0000002010107810 */ /* 0x001fc80007f1e0ff */
[----:B------:R-:W-:-:S09]  /*10b0*/  IADD3.X R17, PT, PT, RZ, R17, RZ, P0, !PT ;  /* 0x00000011ff117210 */ /* 0x000fd200007fe4ff */
.L_x_849:
[----:B------:R-:W0:Y:S01]  /*10c0*/  LDC.64 R18, c[0x0][0x3f8] ;  /* 0x0000fe00ff127b82 */ /* 0x000e220000000a00 */
[----:B------:R-:W-:-:S04]  /*10d0*/  IMAD.IADD R5, R4, 0x1, R3 ;  /* 0x0000000104057824 */ /* 0x000fc800078e0203 */
[----:B0-----:R-:W-:-:S06]  /*10e0*/  IMAD.WIDE R6, R5, 0x4, R18 ;  /* 0x0000000405067825 */ /* 0x001fcc00078e0212 */
[----:B------:R-:W2:Y:S01]  /*10f0*/  LDG.E R6, desc[UR12][R6.64] ;  /* 0x0000000c06067981 */ /* 0x000ea2000c1e1900 */
[----:B------:R-:W-:Y:S01]  /*1100*/  IADD3 R3, PT, PT, R3, 0x100, RZ ;  /* 0x0000010003037810 */ /* 0x000fe20007ffe0ff */
[----:B------:R-:W-:Y:S01]  /*1110*/  BSSY.RECONVERGENT B1, `(.L_x_840) ;  /* 0x00000f4000017945 */ /* 0x000fe20003800200 */
[----:B------:R-:W-:Y:S02]  /*1120*/  IMAD.MOV.U32 R9, RZ, RZ, RZ ;  /* 0x000000ffff097224 */ /* 0x000fe400078e00ff */
[----:B------:R-:W-:Y:S02]  /*1130*/  ISETP.GE.AND P0, PT, R3, UR4, PT ;  /* 0x0000000403007c0c */ /* 0x000fe4000bf06270 */
        /* <DEDUP_REMOVED lines=17> */
[----:B------:R-:W-:Y:S01]  /*1250*/  LOP3.LUT R6, R7, 0xfffffff0, RZ, 0xc0, !PT ;  /* 0xfffffff007067812 */ /* 0x000fe200078ec0ff */
[----:B------:R-:W-:-:S03]  /*1260*/  IMAD.MOV.U32 R9, RZ, RZ, RZ ;  /* 0x000000ffff097224 */ /* 0x000fc600078e00ff */
[----:B------:R-:W-:-:S07]  /*1270*/  IADD3 R6, PT, PT, -R6, RZ, RZ ;  /* 0x000000ff06067210 */ /* 0x000fce0007ffe1ff */
.L_x_844:
[----:B------:R-:W-:-:S05]  /*1280*/  IMAD.WIDE R34, R5, 0x4, R16 ;  /* 0x0000000405227825 */ /* 0x000fca00078e0210 */
        /* <DEDUP_REMOVED lines=16> */
[----:B--2---:R-:W-:-:S06]  /*1390*/  IMAD.WIDE R10, R11, 0x4, R18 ;  /* 0x000000040b0a7825 */ /* 0x004fcc00078e0212 */
[----:B------:R-:W2:Y:S01]  /*13a0*/  LDG.E R10, desc[UR12][R10.64] ;  /* 0x0000000c0a0a7981 */ /* 0x000ea2000c1e1900 */
[----:B---3--:R-:W-:-:S04]  /*13b0*/  IMAD.WIDE R22, R23, 0x4, R18 ;  /* 0x0000000417167825 */ /* 0x008fc800078e0212 */
[--C-:B----4-:R-:W-:Y:S01]  /*13c0*/  IMAD.WIDE R12, R13, 0x4, R18.reuse ;  /* 0x000000040d0c7825 */ /* 0x110fe200078e0212 */
[----:B------:R5:W3:Y:S05]  /*13d0*/  LDG.E R11, desc[UR12][R22.64] ;  /* 0x0000000c160b7981 */ /* 0x000aea000c1e1900 */
[----:B------:R-:W4:Y:S01]  /*13e0*/  LDG.E R12, desc[UR12][R12.64] ;  /* 0x0000000c0c0c7981 */ /* 0x000f22000c1e1900 */
[----:B-----5:R-:W-:-:S04]  /*13f0*/  IMAD.WIDE R22, R14, 0x4, R18 ;  /* 0x000000040e167825 */ /* 0x020fc800078e0212 */
[--C-:B------:R-:W-:Y:S01]  /*1400*/  IMAD.WIDE R14, R15, 0x4, R18.reuse ;  /* 0x000000040f0e7825 */ /* 0x100fe200078e0212 */
[----:B------:R0:W5:Y:S05]  /*1410*/  LDG.E R13, desc[UR12][R22.64] ;  /* 0x0000000c160d7981 */ /* 0x00016a000c1e1900 */
[----:B------:R-:W5:Y:S01]  /*1420*/  LDG.E R14, desc[UR12][R14.64] ;  /* 0x0000000c0e0e7981 */ /* 0x000f62000c1e1900 */
[----:B0-----:R-:W-:-:S04]  /*1430*/  IMAD.WIDE R22, R20, 0x4, R18 ;  /* 0x0000000414167825 */ /* 0x001fc800078e0212 */
[--C-:B------:R-:W-:Y:S01]  /*1440*/  IMAD.WIDE R32, R33, 0x4, R18.reuse ;  /* 0x0000000421207825 */ /* 0x100fe200078e0212 */
[----:B------:R0:W5:Y:S05]  /*1450*/  LDG.E R15, desc[UR12][R22.64] ;  /* 0x0000000c160f7981 */ /* 0x00016a000c1e1900 */
[----:B------:R-:W5:Y:S01]  /*1460*/  LDG.E R32, desc[UR12][R32.64] ;  /* 0x0000000c20207981 */ /* 0x000f62000c1e1900 */
[----:B------:R-:W-:-:S05]  /*1470*/  IMAD.WIDE R20, R21, 0x4, R18 ;  /* 0x0000000415147825 */ /* 0x000fca00078e0212 */
[----:B------:R1:W5:Y:S01]  /*1480*/  LDG.E R33, desc[UR12][R20.64] ;  /* 0x0000000c14217981 */ /* 0x000362000c1e1900 */
[----:B0-----:R-:W-:-:S04]  /*1490*/  IMAD.WIDE R22, R24, 0x4, R18 ;  /* 0x0000000418167825 */ /* 0x001fc800078e0212 */
[--C-:B-1----:R-:W-:Y:S01]  /*14a0*/  IMAD.WIDE R20, R26, 0x4, R18.reuse ;  /* 0x000000041a147825 */ /* 0x102fe200078e0212 */
[----:B------:R-:W5:Y:S04]  /*14b0*/  LDG.E R36, desc[UR12][R22.64] ;  /* 0x0000000c16247981 */ /* 0x000f68000c1e1900 */
[----:B------:R0:W5:Y:S01]  /*14c0*/  LDG.E R34, desc[UR12][R20.64] ;  /* 0x0000000c14227981 */ /* 0x000162000c1e1900 */
[----:B------:R-:W-:-:S04]  /*14d0*/  IMAD.WIDE R24, R25, 0x4, R18 ;  /* 0x0000000419187825 */ /* 0x000fc800078e0212 */
[--C-:B------:R-:W-:Y:S02]  /*14e0*/  IMAD.WIDE R26, R27, 0x4, R18.reuse ;  /* 0x000000041b1a7825 */ /* 0x100fe400078e0212 */
[----:B------:R-:W5:Y:S02]  /*14f0*/  LDG.E R24, desc[UR12][R24.64] ;  /* 0x0000000c18187981 */ /* 0x000f64000c1e1900 */
[--C-:B------:R-:W-:Y:S02]  /*1500*/  IMAD.WIDE R28, R29, 0x4, R18.reuse ;  /* 0x000000041d1c7825 */ /* 0x100fe400078e0212 */
[----:B------:R-:W5:Y:S04]  /*1510*/  LDG.E R26, desc[UR12][R26.64] ;  /* 0x0000000c1a1a7981 */ /* 0x000f68000c1e1900 */
[----:B------:R-:W5:Y:S01]  /*1520*/  LDG.E R28, desc[UR12][R28.64] ;  /* 0x0000000c1c1c7981 */ /* 0x000f62000c1e1900 */
[----:B------:R-:W-:-:S04]  /*1530*/  IMAD.WIDE R30, R31, 0x4, R18 ;  /* 0x000000041f1e7825 */ /* 0x000fc800078e0212 */
[--C-:B0-----:R-:W-:Y:S02]  /*1540*/  IMAD.WIDE R20, R37, 0x4, R18.reuse ;  /* 0x0000000425147825 */ /* 0x101fe400078e0212 */
[----:B------:R-:W5:Y:S04]  /*1550*/  LDG.E R30, desc[UR12][R30.64] ;  /* 0x0000000c1e1e7981 */ /* 0x000f68000c1e1900 */
[----:B------:R-:W5:Y:S01]  /*1560*/  LDG.E R20, desc[UR12][R20.64] ;  /* 0x0000000c14147981 */ /* 0x000f62000c1e1900 */
[----:B------:R-:W-:-:S06]  /*1570*/  IMAD.WIDE R22, R35, 0x4, R18 ;  /* 0x0000000423167825 */ /* 0x000fcc00078e0212 */
[----:B------:R-:W5:Y:S01]  /*1580*/  LDG.E R22, desc[UR12][R22.64] ;  /* 0x0000000c16167981 */ /* 0x000f62000c1e1900 */
[----:B------:R-:W-:Y:S02]  /*1590*/  IADD3 R6, PT, PT, R6, 0x10, RZ ;  /* 0x0000001006067810 */ /* 0x000fe40007ffe0ff */
[----:B------:R-:W-:Y:S02]  /*15a0*/  IADD3 R5, PT, PT, R5, 0x10, RZ ;  /* 0x0000001005057810 */ /* 0x000fe40007ffe0ff */
[----:B--2---:R-:W-:Y:S01]  /*15b0*/  ISETP.NE.AND P2, PT, R10, -0x1, PT ;  /* 0xffffffff0a00780c */ /* 0x004fe20003f45270 */
[----:B------:R-:W-:Y:S01]  /*15c0*/  VIADD R10, R9, 0x1 ;  /* 0x00000001090a7836 */ /* 0x000fe20000000000 */
[----:B---3--:R-:W-:-:S11]  /*15d0*/  ISETP.NE.AND P3, PT, R11, -0x1, PT ;  /* 0xffffffff0b00780c */ /* 0x008fd60003f65270 */
[----:B------:R-:W-:Y:S01]  /*15e0*/  @P2 IMAD.MOV R10, RZ, RZ, R9 ;  /* 0x000000ffff0a2224 */ /* 0x000fe200078e0209 */
[----:B----4-:R-:W-:-:S04]  /*15f0*/  ISETP.NE.AND P2, PT, R12, -0x1, PT ;  /* 0xffffffff0c00780c */ /* 0x010fc80003f45270 */
[----:B------:R-:W-:Y:S01]  /*1600*/  IADD3 R9, PT, PT, R10, 0x1, RZ ;  /* 0x000000010a097810 */ /* 0x000fe20007ffe0ff */
[----:B------:R-:W-:Y:S01]  /*1610*/  @P3 IMAD.MOV R9, RZ, RZ, R10 ;  /* 0x000000ffff093224 */ /* 0x000fe200078e020a */
[----:B-----5:R-:W-:-:S03]  /*1620*/  ISETP.NE.AND P3, PT, R13, -0x1, PT ;  /* 0xffffffff0d00780c */ /* 0x020fc60003f65270 */
        /* <DEDUP_REMOVED lines=34> */
[----:B------:R-:W-:-:S04]  /*1850*/  @P3 IMAD.MOV R9, RZ, RZ, R10 ;  /* 0x000000ffff093224 */ /* 0x000fc800078e020a */
[----:B------:R-:W-:-:S03]  /*1860*/  VIADD R10, R9, 0x1 ;  /* 0x00000001090a7836 */ /* 0x000fc60000000000 */
[----:B------:R-:W-:Y:S01]  /*1870*/  @P2 IMAD.MOV R10, RZ, RZ, R9 ;  /* 0x000000ffff0a2224 */ /* 0x000fe200078e0209 */
[----:B------:R-:W-:Y:S02]  /*1880*/  ISETP.NE.AND P2, PT, R6, RZ, PT ;  /* 0x000000ff0600720c */ /* 0x000fe40003f45270 */
[----:B------:R-:W-:Y:S01]  /*1890*/  ISETP.NE.AND P3, PT, R22, -0x1, PT ;  /* 0xffffffff1600780c */ /* 0x000fe20003f65270 */
[----:B------:R-:W-:-:S12]  /*18a0*/  VIADD R9, R10, 0x1 ;  /* 0x000000010a097836 */ /* 0x000fd80000000000 */
[----:B------:R-:W-:Y:S01]  /*18b0*/  @P3 IMAD.MOV R9, RZ, RZ, R10 ;  /* 0x000000ffff093224 */ /* 0x000fe200078e020a */
[----:B------:R-:W-:Y:S06]  /*18c0*/  @P2 BRA `(.L_x_844) ;  /* 0xfffffff8006c2947 */ /* 0x000fec000383ffff */
.L_x_843:
[----:B------:R-:W-:Y:S05]  /*18d0*/  BSYNC.RECONVERGENT B3 ;  /* 0x0000000000037941 */ /* 0x000fea0003800200 */
.L_x_842:
        /* <DEDUP_REMOVED lines=18> */
[----:B------:R-:W2:Y:S04]  /*1a00*/  LDG.E R6, desc[UR12][R20.64] ;  /* 0x0000000c14067981 */ /* 0x000ea8000c1e1900 */
[----:B------:R-:W3:Y:S01]  /*1a10*/  LDG.E R8, desc[UR12][R22.64] ;  /* 0x0000000c16087981 */ /* 0x000ee2000c1e1900 */
[----:B----4-:R-:W-:-:S04]  /*1a20*/  IMAD.WIDE R24, R25, 0x4, R18 ;  /* 0x0000000419187825 */ /* 0x010fc800078e0212 */
[--C-:B-----5:R-:W-:Y:S02]  /*1a30*/  IMAD.WIDE R26, R27, 0x4, R18.reuse ;  /* 0x000000041b1a7825 */ /* 0x120fe400078e0212 */
[----:B------:R-:W4:Y:S02]  /*1a40*/  LDG.E R24, desc[UR12][R24.64] ;  /* 0x0000000c18187981 */ /* 0x000f24000c1e1900 */
[--C-:B------:R-:W-:Y:S02]  /*1a50*/  IMAD.WIDE R28, R29, 0x4, R18.reuse ;  /* 0x000000041d1c7825 */ /* 0x100fe400078e0212 */
[----:B------:R-:W5:Y:S02]  /*1a60*/  LDG.E R26, desc[UR12][R26.64] ;  /* 0x0000000c1a1a7981 */ /* 0x000f64000c1e1900 */
[--C-:B0-----:R-:W-:Y:S02]  /*1a70*/  IMAD.WIDE R14, R31, 0x4, R18.reuse ;  /* 0x000000041f0e7825 */ /* 0x101fe400078e0212 */
[----:B------:R-:W5:Y:S02]  /*1a80*/  LDG.E R28, desc[UR12][R28.64] ;  /* 0x0000000c1c1c7981 */ /* 0x000f64000c1e1900 */
[----:B------:R-:W-:-:S02]  /*1a90*/  IMAD.WIDE R12, R13, 0x4, R18 ;  /* 0x000000040d0c7825 */ /* 0x000fc400078e0212 */
[----:B------:R-:W5:Y:S02]  /*1aa0*/  LDG.E R14, desc[UR12][R14.64] ;  /* 0x0000000c0e0e7981 */ /* 0x000f64000c1e1900 */
[----:B------:R-:W-:Y:S02]  /*1ab0*/  IMAD.WIDE R10, R11, 0x4, R18 ;  /* 0x000000040b0a7825 */ /* 0x000fe400078e0212 */
[----:B------:R-:W5:Y:S04]  /*1ac0*/  LDG.E R12, desc[UR12][R12.64] ;  /* 0x0000000c0c0c7981 */ /* 0x000f68000c1e1900 */
[----:B------:R-:W5:Y:S01]  /*1ad0*/  LDG.E R10, desc[UR12][R10.64] ;  /* 0x0000000c0a0a7981 */ /* 0x000f62000c1e1900 */
[----:B------:R-:W-:Y:S01]  /*1ae0*/  VIADD R5, R5, 0x8 ;  /* 0x0000000805057836 */ /* 0x000fe20000000000 */
[----:B--2---:R-:W-:Y:S01]  /*1af0*/  ISETP.NE.AND P3, PT, R6, -0x1, PT ;  /* 0xffffffff0600780c */ /* 0x004fe20003f65270 */
[----:B------:R-:W-:Y:S01]  /*1b00*/  VIADD R6, R9, 0x1 ;  /* 0x0000000109067836 */ /* 0x000fe20000000000 */
[----:B---3--:R-:W-:-:S11]  /*1b10*/  ISETP.NE.AND P2, PT, R8, -0x1, PT ;  /* 0xffffffff0800780c */ /* 0x008fd60003f45270 */
[----:B------:R-:W-:Y:S02]  /*1b20*/  @P3 IADD3 R6, PT, PT, R9, RZ, RZ ;  /* 0x000000ff09063210 */ /* 0x000fe40007ffe0ff */
[----:B----4-:R-:W-:-:S03]  /*1b30*/  ISETP.NE.AND P3, PT, R24, -0x1, PT ;  /* 0xffffffff1800780c */ /* 0x010fc60003f65270 */
[----:B------:R-:W-:Y:S02]  /*1b40*/  VIADD R8, R6, 0x1 ;  /* 0x0000000106087836 */ /* 0x000fe40000000000 */
[----:B------:R-:W-:Y:S01]  /*1b50*/  @P2 IMAD.MOV R8, RZ, RZ, R6 ;  /* 0x000000ffff082224 */ /* 0x000fe200078e0206 */
[----:B-----5:R-:W-:-:S04]  /*1b60*/  ISETP.NE.AND P2, PT, R26, -0x1, PT ;  /* 0xffffffff1a00780c */ /* 0x020fc80003f45270 */
        /* <DEDUP_REMOVED lines=13> */
[----:B------:R-:W-:-:S05]  /*1c40*/  @P3 IADD3 R6, PT, PT, R8, RZ, RZ ;  /* 0x000000ff08063210 */ /* 0x000fca0007ffe0ff */
[C---:B------:R-:W-:Y:S02]  /*1c50*/  VIADD R9, R6.reuse, 0x1 ;  /* 0x0000000106097836 */ /* 0x040fe40000000000 */
[----:B------:R-:W-:-:S07]  /*1c60*/  @P2 IADD3 R9, PT, PT, R6, RZ, RZ ;  /* 0x000000ff06092210 */ /* 0x000fce0007ffe0ff */
.L_x_846:
[----:B------:R-:W-:Y:S05]  /*1c70*/  BSYNC.RECONVERGENT B3 ;  /* 0x0000000000037941 */ /* 0x000fea0003800200 */
.L_x_845:
        /* <DEDUP_REMOVED lines=33> */
.L_x_848:
[----:B------:R-:W-:Y:S05]  /*1e90*/  BSYNC.RECONVERGENT B3 ;  /* 0x0000000000037941 */ /* 0x000fea0003800200 */
.L_x_847:
[----:B------:R-:W-:Y:S05]  /*1ea0*/  @!P1 BRA `(.L_x_841) ;  /* 0x0000000000689947 */ /* 0x000fea0003800000 */
[----:B------:R-:W0:Y:S02]  /*1eb0*/  LDC.64 R12, c[0x0][0x3f0] ;  /* 0x0000fc00ff0c7b82 */ /* 0x000e240000000a00 */
[----:B0-----:R-:W-:-:S05]  /*1ec0*/  IMAD.WIDE R12, R5, 0x4, R12 ;  /* 0x00000004050c7825 */ /* 0x001fca00078e020c */
[----:B------:R-:W2:Y:S02]  /*1ed0*/  LDG.E R11, desc[UR12][R12.64] ;  /* 0x0000000c0c0b7981 */ /* 0x000ea4000c1e1900 */
[----:B--2---:R-:W-:-:S06]  /*1ee0*/  IMAD.WIDE R10, R11, 0x4, R18 ;  /* 0x000000040b0a7825 */ /* 0x004fcc00078e0212 */
[----:B------:R-:W2:Y:S01]  /*1ef0*/  LDG.E R10, desc[UR12][R10.64] ;  /* 0x0000000c0a0a7981 */ /* 0x000ea2000c1e1900 */
[----:B------:R-:W-:Y:S01]  /*1f00*/  ISETP.NE.AND P2, PT, R7, 0x1, PT ;  /* 0x000000010700780c */ /* 0x000fe20003f45270 */
[----:B------:R-:W-:Y:S01]  /*1f10*/  VIADD R5, R9, 0x1 ;  /* 0x0000000109057836 */ /* 0x000fe20000000000 */
[----:B--2---:R-:W-:-:S13]  /*1f20*/  ISETP.NE.AND P1, PT, R10, -0x1, PT ;  /* 0xffffffff0a00780c */ /* 0x004fda0003f25270 */
[----:B------:R-:W-:-:S05]  /*1f30*/  @P1 IMAD.MOV R5, RZ, RZ, R9 ;  /* 0x000000ffff051224 */ /* 0x000fca00078e0209 */
[----:B------:R-:W-:Y:S01]  /*1f40*/  MOV R9, R5 ;  /* 0x0000000500097202 */ /* 0x000fe20000000f00 */
[----:B------:R-:W-:Y:S06]  /*1f50*/  @!P2 BRA `(.L_x_841) ;  /* 0x00000000003ca947 */ /* 0x000fec0003800000 */
[----:B------:R-:W-:Y:S02]  /*1f60*/  ISETP.NE.AND P2, PT, R7, 0x2, PT ;  /* 0x000000020700780c */ /* 0x000fe40003f45270 */
[----:B------:R-:W2:Y:S11]  /*1f70*/  LDG.E R7, desc[UR12][R12.64+0x4] ;  /* 0x0000040c0c077981 */ /* 0x000eb6000c1e1900 */
[----:B------:R-:W3:Y:S01]  /*1f80*/  @P2 LDG.E R5, desc[UR12][R12.64+0x8] ;  /* 0x0000080c0c052981 */ /* 0x000ee2000c1e1900 */
[----:B--2---:R-:W-:-:S06]  /*1f90*/  IMAD.WIDE R6, R7, 0x4, R18 ;  /* 0x0000000407067825 */ /* 0x004fcc00078e0212 */
[----:B------:R-:W2:Y:S01]  /*1fa0*/  LDG.E R6, desc[UR12][R6.64] ;  /* 0x0000000c06067981 */ /* 0x000ea2000c1e1900 */
[----:B---3--:R-:W-:-:S06]  /*1fb0*/  @P2 IMAD.WIDE R18, R5, 0x4, R18 ;  /* 0x0000000405122825 */ /* 0x008fcc00078e0212 */
[----:B------:R-:W3:Y:S01]  /*1fc0*/  @P2 LDG.E R18, desc[UR12][R18.64] ;  /* 0x0000000c12122981 */ /* 0x000ee2000c1e1900 */
[----:B------:R-:W-:Y:S01]  /*1fd0*/  VIADD R5, R9, 0x1 ;  /* 0x0000000109057836 */ /* 0x000fe20000000000 */
[----:B--2---:R-:W-:Y:S02]  /*1fe0*/  ISETP.NE.AND P1, PT, R6, -0x1, PT ;  /* 0xffffffff0600780c */ /* 0x004fe40003f25270 */
[----:B---3--:R-:W-:-:S11]  /*1ff0*/  ISETP.NE.AND P3, PT, R18, -0x1, P2 ;  /* 0xffffffff1200780c */ /* 0x008fd60001765270 */
[----:B------:R-:W-:-:S05]  /*2000*/  @P1 IMAD.MOV R5, RZ, RZ, R9 ;  /* 0x000000ffff051224 */ /* 0x000fca00078e0209 */
[----:B------:R-:W-:-:S05]  /*2010*/  MOV R9, R5 ;  /* 0x0000000500097202 */ /* 0x000fca0000000f00 */
[----:B------:R-:W-:Y:S02]  /*2020*/  @P2 VIADD R5, R9, 0x1 ;  /* 0x0000000109052836 */ /* 0x000fe40000000000 */
[----:B------:R-:W-:-:S05]  /*2030*/  @P3 IMAD.MOV R5, RZ, RZ, R9 ;  /* 0x000000ffff053224 */ /* 0x000fca00078e0209 */
[----:B------:R-:W-:-:S07]  /*2040*/  @P2 MOV R9, R5 ;  /* 0x0000000500092202 */ /* 0x000fce0000000f00 */
.L_x_841:
[----:B------:R-:W-:Y:S05]  /*2050*/  BSYNC.RECONVERGENT B1 ;  /* 0x0000000000017941 */ /* 0x000fea0003800200 */
.L_x_840:
[----:B------:R-:W-:Y:S01]  /*2060*/  IMAD.IADD R2, R9, 0x1, R2 ;  /* 0x0000000109027824 */ /* 0x000fe200078e0202 */
[----:B------:R-:W-:Y:S06]  /*2070*/  @!P0 BRA `(.L_x_849) ;  /* 0xfffffff000108947 */ /* 0x000fec000383ffff */
.L_x_839:
[----:B------:R-:W-:Y:S05]  /*2080*/  BSYNC.RECONVERGENT B2 ;  /* 0x0000000000027941 */ /* 0x000fea0003800200 */
.L_x_838:
[----:B------:R-:W-:-:S09]  /*2090*/  UISETP.GE.AND UP0, UPT, UR4, 0x100, UPT ;  /* 0x000001000400788c */ /* 0x000fd2000bf06270 */
[----:B------:R-:W-:Y:S05]  /*20a0*/  BRA.U !UP0, `(.L_x_850) ;  /* 0x0000000108ac7547 */ /* 0x000fea000b800000 */
        /* <DEDUP_REMOVED lines=11> */
[----:B------:R-:W-:Y:S02]  /*2160*/  ISETP.GT.AND P0, PT, R8, 0x1b, PT ;  /* 0x0000001b0800780c */ /* 0x000fe40003f04270 */
[----:B------:R-:W-:-:S05]  /*2170*/  IADD3 R4, PT, PT, R3, R4, RZ ;  /* 0x0000000403047210 */ /* 0x000fca0007ffe0ff */
[----:B------:R-:W0:Y:S01]  /*2180*/  SHFL.DOWN PT, R5, R4, 0x4, 0x1f ;  /* 0x08801f0004057f89 */ /* 0x000e2200000e0000 */
[----:B-1----:R-:W-:Y:S02]  /*2190*/  @!P1 LEA R7, R7, R6, 0x18 ;  /* 0x0000000607079211 */ /* 0x002fe400078ec0ff */
[----:B0-----:R-:W-:Y:S02]  /*21a0*/  SEL R5, R5, RZ, !P0 ;  /* 0x000000ff05057207 */ /* 0x001fe40004000000 */
[----:B------:R-:W-:-:S03]  /*21b0*/  ISETP.GT.AND P0, PT, R8, 0x17, PT ;  /* 0x000000170800780c */ /* 0x000fc60003f04270 */
[----:B------:R-:W-:Y:S01]  /*21c0*/  IMAD.IADD R5, R4, 0x1, R5 ;  /* 0x0000000104057824 */ /* 0x000fe200078e0205 */
[----:B------:R-:W-:-:S04]  /*21d0*/  @!P1 SHF.R.U32.HI R4, RZ, 0x3, R0 ;  /* 0x00000003ff049819 */ /* 0x000fc80000011600 */
[----:B------:R-:W0:Y:S01]  /*21e0*/  SHFL.DOWN PT, R2, R5, 0x8, 0x1f ;  /* 0x09001f0005027f89 */ /* 0x000e2200000e0000 */
[----:B------:R-:W-:-:S04]  /*21f0*/  @!P1 LOP3.LUT R4, R4, 0x7c, RZ, 0xc0, !PT ;  /* 0x0000007c04049812 */ /* 0x000fc800078ec0ff */
[----:B------:R-:W-:Y:S02]  /*2200*/  @!P1 IADD3 R4, PT, PT, R4, R7, RZ ;  /* 0x0000000704049210 */ /* 0x000fe40007ffe0ff */
        /* <DEDUP_REMOVED lines=21> */
.L_x_850:
[----:B------:R-:W-:Y:S01]  /*2360*/  LOP3.LUT R3, R0, 0x3e0, RZ, 0xc0, !PT ;  /* 0x000003e000037812 */ /* 0x000fe200078ec0ff */
[----:B------:R-:W0:Y:S03]  /*2370*/  S2R R10, SR_LANEID ;  /* 0x00000000000a7919 */ /* 0x000e260000000000 */
[----:B------:R-:W-:Y:S02]  /*2380*/  IADD3 R4, PT, PT, R3, 0x20, RZ ;  /* 0x0000002003047810 */ /* 0x000fe40007ffe0ff */
[----:B------:R-:W-:Y:S02]  /*2390*/  LOP3.LUT R3, RZ, R3, RZ, 0x33, !PT ;  /* 0x00000003ff037212 */ /* 0x000fe400078e33ff */
[----:B------:R-:W-:-:S03]  /*23a0*/  ISETP.GT.AND P0, PT, R4, UR4, PT ;  /* 0x0000000404007c0c */ /* 0x000fc6000bf04270 */
[----:B------:R-:W-:-:S05]  /*23b0*/  VIADD R3, R3, UR4 ;  /* 0x0000000403037c36 */ /* 0x000fca0008000000 */
[----:B------:R-:W-:-:S05]  /*23c0*/  SEL R3, R3, 0x1f, P0 ;  /* 0x0000001f03037807 */ /* 0x000fca0000000000 */
[----:B------:R-:W1:Y:S01]  /*23d0*/  SHFL.DOWN PT, R4, R2, 0x1, R3 ;  /* 0x0820000002047989 */ /* 0x000e6200000e0003 */
[CC--:B0-----:R-:W-:Y:S01]  /*23e0*/  ISETP.GE.AND P0, PT, R10.reuse, R3.reuse, PT ;  /* 0x000000030a00720c */ /* 0x0c1fe20003f06270 */
[C---:B------:R-:W-:Y:S01]  /*23f0*/  VIADD R8, R10.reuse, 0x4 ;  /* 0x000000040a087836 */ /* 0x040fe20000000000 */
[C---:B------:R-:W-:Y:S02]  /*2400*/  IADD3 R6, PT, PT, R10.reuse, 0x2, RZ ;  /* 0x000000020a067810 */ /* 0x040fe40007ffe0ff */
[----:B------:R-:W-:Y:S02]  /*2410*/  ISETP.NE.AND P1, PT, R10, RZ, PT ;  /* 0x000000ff0a00720c */ /* 0x000fe40003f25270 */
[----:B-1----:R-:W-:Y:S02]  /*2420*/  SEL R5, R4, RZ, !P0 ;  /* 0x000000ff04057207 */ /* 0x002fe40004000000 */
[----:B------:R-:W-:-:S03]  /*2430*/  ISETP.GT.AND P0, PT, R6, R3, PT ;  /* 0x000000030600720c */ /* 0x000fc60003f04270 */
[----:B------:R-:W-:-:S06]  /*2440*/  IMAD.IADD R4, R5, 0x1, R2 ;  /* 0x0000000105047824 */ /* 0x000fcc00078e0202 */
[----:B------:R-:W0:Y:S01]  /*2450*/  @!P1 S2R R9, SR_CgaCtaId ;  /* 0x0000000000099919 */ /* 0x000e220000008800 */
[----:B------:R-:W-:Y:S01]  /*2460*/  @!P1 SHF.R.U32.HI R7, RZ, 0x3, R0 ;  /* 0x00000003ff079819 */ /* 0x000fe20000011600 */
[----:B------:R-:W1:Y:S03]  /*2470*/  SHFL.DOWN PT, R5, R4, 0x2, R3 ;  /* 0x0840000004057989 */ /* 0x000e6600000e0003 */
[----:B------:R-:W-:Y:S02]  /*2480*/  @!P1 LOP3.LUT R7, R7, 0x7c, RZ, 0xc0, !PT ;  /* 0x0000007c07079812 */ /* 0x000fe400078ec0ff */
[----:B-1----:R-:W-:Y:S02]  /*2490*/  SEL R5, R5, RZ, !P0 ;  /* 0x000000ff05057207 */ /* 0x002fe40004000000 */
[----:B------:R-:W-:Y:S02]  /*24a0*/  ISETP.GT.AND P0, PT, R8, R3, PT ;  /* 0x000000030800720c */ /* 0x000fe40003f04270 */
[----:B------:R-:W-:Y:S01]  /*24b0*/  @!P1 MOV R8, 0x400 ;  /* 0x0000040000089802 */ /* 0x000fe20000000f00 */
[----:B------:R-:W-:-:S02]  /*24c0*/  IMAD.IADD R6, R4, 0x1, R5 ;  /* 0x0000000104067824 */ /* 0x000fc400078e0205 */
[----:B------:R-:W-:Y:S01]  /*24d0*/  VIADD R4, R10, 0x8 ;  /* 0x000000080a047836 */ /* 0x000fe20000000000 */
[----:B0-----:R-:W-:Y:S02]  /*24e0*/  @!P1 LEA R8, R9, R8, 0x18 ;  /* 0x0000000809089211 */ /* 0x001fe400078ec0ff */
[----:B------:R-:W0:Y:S03]  /*24f0*/  SHFL.DOWN PT, R5, R6, 0x4, R3 ;  /* 0x0880000006057989 */ /* 0x000e2600000e0003 */
[----:B------:R-:W-:Y:S01]  /*2500*/  @!P1 IMAD.IADD R8, R7, 0x1, R8 ;  /* 0x0000000107089824 */ /* 0x000fe200078e0208 */
[----:B0-----:R-:W-:Y:S02]  /*2510*/  SEL R5, R5, RZ, !P0 ;  /* 0x000000ff05057207 */ /* 0x001fe40004000000 */
[----:B------:R-:W-:Y:S02]  /*2520*/  ISETP.GT.AND P0, PT, R4, R3, PT ;  /* 0x000000030400720c */ /* 0x000fe40003f04270 */
[----:B------:R-:W-:-:S02]  /*2530*/  IADD3 R2, PT, PT, R6, R5, RZ ;  /* 0x0000000506027210 */ /* 0x000fc40007ffe0ff */
[----:B------:R-:W-:-:S03]  /*2540*/  IADD3 R6, PT, PT, R10, 0x10, RZ ;  /* 0x000000100a067810 */ /* 0x000fc60007ffe0ff */
        /* <DEDUP_REMOVED lines=13> */
[----:B------:R-:W-:Y:S02]  /*2620*/  UISETP.GT.AND UP3, UPT, UR4, 0x20, UPT ;  /* 0x000000200400788c */ /* 0x000fe4000bf64270 */
[----:B------:R-:W-:Y:S02]  /*2630*/  UISETP.GT.AND UP0, UPT, UR4, 0x40, UPT ;  /* 0x000000400400788c */ /* 0x000fe4000bf04270 */
[----:B------:R-:W-:Y:S02]  /*2640*/  UISETP.GT.AND UP1, UPT, UR4, 0x60, UPT ;  /* 0x000000600400788c */ /* 0x000fe4000bf24270 */
[----:B------:R-:W-:Y:S02]  /*2650*/  UISETP.GT.AND UP2, UPT, UR4, 0x80, UPT ;  /* 0x000000800400788c */ /* 0x000fe4000bf44270 */
[----:B0-----:R-:W-:-:S09]  /*2660*/  ULEA UR5, UR6, UR5, 0x18 ;  /* 0x0000000506057291 */ /* 0x001fd2000f8ec0ff */
[----:B------:R-:W0:Y:S04]  /*2670*/  LDS R0, [UR5+0xc] ;  /* 0x00000c05ff007984 */ /* 0x000e280008000800 */
[----:B-1----:R-:W1:Y:S04]  /*2680*/  LDS.128 R8, [UR5+0x10] ;  /* 0x00001005ff087984 */ /* 0x002e680008000c00 */
[----:B------:R-:W2:Y:S01]  /*2690*/  LDS.64 R2, [UR5+0x20] ;  /* 0x00002005ff027984 */ /* 0x000ea20008000a00 */
[----:B0-----:R-:W-:Y:S02]  /*26a0*/  R2UR UR5, R0 ;  /* 0x00000000000572ca */ /* 0x001fe400000e0000 */
[----:B-1----:R-:W-:-:S02]  /*26b0*/  R2UR UR6, R8 ;  /* 0x00000000080672ca */ /* 0x002fc400000e0000 */
[----:B------:R-:W-:Y:S02]  /*26c0*/  R2UR UR7, R9 ;  /* 0x00000000090772ca */ /* 0x000fe400000e0000 */
[----:B------:R-:W-:Y:S02]  /*26d0*/  R2UR UR9, R10 ;  /* 0x000000000a0972ca */ /* 0x000fe400000e0000 */
[----:B------:R-:W-:Y:S02]  /*26e0*/  R2UR UR10, R11 ;  /* 0x000000000b0a72ca */ /* 0x000fe400000e0000 */
[----:B--2---:R-:W-:-:S03]  /*26f0*/  R2UR UR8, R2 ;  /* 0x00000000020872ca */ /* 0x004fc600000e0000 */
[----:B------:R-:W-:Y:S01]  /*2700*/  USEL UR5, UR5, URZ, UP3 ;  /* 0x000000ff05057287 */ /* 0x000fe20009800000 */
[----:B------:R-:W-:Y:S01]  /*2710*/  R2UR UR11, R3 ;  /* 0x00000000030b72ca */ /* 0x000fe200000e0000 */
[----:B------:R-:W-:Y:S02]  /*2720*/  UISETP.GT.AND UP3, UPT, UR4, 0xa0, UPT ;  /* 0x000000a00400788c */ /* 0x000fe4000bf64270 */
[----:B------:R-:W-:Y:S02]  /*2730*/  USEL UR6, UR6, URZ, UP0 ;  /* 0x000000ff06067287 */ /* 0x000fe40008000000 */
[----:B------:R-:W-:Y:S01]  /*2740*/  USEL UR7, UR7, URZ, UP1 ;  /* 0x000000ff07077287 */ /* 0x000fe20008800000 */
[----:B------:R-:W-:Y:S01]  /*2750*/  MOV R0, UR5 ;  /* 0x0000000500007c02 */ /* 0x000fe20008000f00 */
[----:B------:R-:W-:Y:S02]  /*2760*/  USEL UR5, UR9, URZ, UP2 ;  /* 0x000000ff09057287 */ /* 0x000fe40009000000 */
[----:B------:R-:W-:Y:S01]  /*2770*/  UISETP.GT.AND UP0, UPT, UR4, 0xc0, UPT ;  /* 0x000000c00400788c */ /* 0x000fe2000bf04270 */
[----:B------:R-:W-:Y:S01]  /*2780*/  IADD3 R5, PT, PT, R0, UR6, R5 ;  /* 0x0000000600057c10 */ /* 0x000fe2000fffe005 */
[----:B------:R-:W-:Y:S01]  /*2790*/  USEL UR6, UR10, URZ, UP3 ;  /* 0x000000ff0a067287 */ /* 0x000fe20009800000 */
[----:B------:R-:W-:Y:S01]  /*27a0*/  IMAD.U32 R0, RZ, RZ, UR7 ;  /* 0x00000007ff007e24 */ /* 0x000fe2000f8e00ff */
[----:B------:R-:W-:-:S02]  /*27b0*/  UISETP.GT.AND UP1, UPT, UR4, 0xe0, UPT ;  /* 0x000000e00400788c */ /* 0x000fc4000bf24270 */
[----:B------:R-:W-:Y:S02]  /*27c0*/  USEL UR8, UR8, URZ, UP0 ;  /* 0x000000ff08087287 */ /* 0x000fe40008000000 */
[----:B------:R-:W-:Y:S01]  /*27d0*/  IADD3 R5, PT, PT, R5, UR5, R0 ;  /* 0x0000000505057c10 */ /* 0x000fe2000fffe000 */
[----:B------:R-:W-:Y:S01]  /*27e0*/  IMAD.U32 R0, RZ, RZ, UR6 ;  /* 0x00000006ff007e24 */ /* 0x000fe2000f8e00ff */
[----:B------:R-:W-:-:S04]  /*27f0*/  USEL UR5, UR11, URZ, UP1 ;  /* 0x000000ff0b057287 */ /* 0x000fc80008800000 */
[----:B------:R-:W-:-:S04]  /*2800*/  IADD3 R5, PT, PT, R5, UR8, R0 ;  /* 0x0000000805057c10 */ /* 0x000fc8000fffe000 */
[----:B------:R-:W-:Y:S01]  /*2810*/  IADD3 R5, PT, PT, R5, UR5, RZ ;  /* 0x0000000505057c10 */ /* 0x000fe2000fffe0ff */
[----:B------:R-:W-:Y:S06]  /*2820*/  BRA `(.L_x_851) ;  /* 0x000001fc00a87947 */ /* 0x000fec0003800000 */
.L_x_825:
[----:B------:R-:W0:Y:S01]  /*2830*/  S2R R0, SR_TID.X ;  /* 0x0000000000007919 */ /* 0x000e220000002100 */
[----:B------:R-:W1:Y:S01]  /*2840*/  LDCU UR11, c[0x0][0x380] ;  /* 0x00007000ff0b77ac */ /* 0x000e620008000800 */
[----:B------:R-:W2:Y:S08]  /*2850*/  LDC.64 R16, c[0x0][0x3f8] ;  /* 0x0000fe00ff107b82 */ /* 0x000eb00000000a00 */
[----:B------:R-:W3:Y:S01]  /*2860*/  LDC.64 R18, c[0x0][0x3e8] ;  /* 0x0000fa00ff127b82 */ /* 0x000ee20000000a00 */
[----:B-1----:R-:W-:-:S05]  /*2870*/  IMAD.U32 R3, RZ, RZ, UR11 ;  /* 0x0000000bff037e24 */ /* 0x002fca000f8e00ff */
[----:B0-----:R-:W-:-:S05]  /*2880*/  IADD3 R3, PT, PT, R3, UR5, R0 ;  /* 0x0000000503037c10 */ /* 0x001fca000fffe000 */
[----:B--2---:R-:W-:-:S05]  /*2890*/  IMAD.WIDE R20, R3, 0x4, R16 ;  /* 0x0000000403147825 */ /* 0x004fca00078e0210 */
[----:B------:R-:W2:Y:S01]  /*28a0*/  LDG.E R2, desc[UR12][R20.64] ;  /* 0x0000000c14027981 */ /* 0x000ea2000c1e1900 */
[----:B------:R-:W-:Y:S01]  /*28b0*/  BSSY.RECONVERGENT B1, `(.L_x_852) ;  /* 0x00000f3000017945 */ /* 0x000fe20003800200 */
[----:B---3--:R-:W-:Y:S01]  /*28c0*/  IMAD.WIDE R18, R3, 0x4, R18 ;  /* 0x0000000403127825 */ /* 0x008fe200078e0212 */
[----:B--2---:R-:W-:-:S03]  /*28d0*/  ISETP.NE.AND P0, PT, R2, -0x1, PT ;  /* 0xffffffff0200780c */ /* 0x004fc60003f05270 */
[----:B------:R-:W-:-:S10]  /*28e0*/  IMAD.MOV.U32 R2, RZ, RZ, RZ ;  /* 0x000000ffff027224 */ /* 0x000fd400078e00ff */
[----:B------:R-:W-:Y:S05]  /*28f0*/  @P0 BRA `(.L_x_853) ;  /* 0x0000000c00b80947 */ /* 0x000fea0003800000 */
[----:B------:R-:W2:Y:S04]  /*2900*/  LDG.E R3, desc[UR12][R18.64] ;  /* 0x0000000c12037981 */ /* 0x000ea8000c1e1900 */
[----:B------:R-:W2:Y:S02]  /*2910*/  LDG.E R4, desc[UR12][R18.64+0x4] ;  /* 0x0000040c12047981 */ /* 0x000ea4000c1e1900 */
[----:B--2---:R-:W-:-:S13]  /*2920*/  ISETP.GE.AND P0, PT, R3, R4, PT ;  /* 0x000000040300720c */ /* 0x004fda0003f06270 */
[----:B------:R-:W-:Y:S05]  /*2930*/  @P0 BRA `(.L_x_853) ;  /* 0x0000000c00a80947 */ /* 0x000fea0003800000 */
[C---:B------:R-:W-:Y:S01]  /*2940*/  VIADDMNMX R4, R3.reuse, 0x1, R4, !PT ;  /* 0x0000000103047846 */ /* 0x040fe20007800104 */
[----:B------:R-:W-:Y:S01]  /*2950*/  BSSY.RECONVERGENT B2, `(.L_x_854) ;  /* 0x0000071000027945 */ /* 0x000fe20003800200 */
[----:B------:R-:W-:Y:S02]  /*2960*/  IMAD.MOV.U32 R2, RZ, RZ, RZ ;  /* 0x000000ffff027224 */ /* 0x000fe400078e00ff */
[C---:B------:R-:W-:Y:S01]  /*2970*/  IADD3 R5, PT, PT, -R3.reuse, R4, RZ ;  /* 0x0000000403057210 */ /* 0x040fe20007ffe1ff */
[----:B------:R-:W-:-:S03]  /*2980*/  IMAD.IADD R4, R3, 0x1, -R4 ;  /* 0x0000000103047824 */ /* 0x000fc600078e0a04 */
[----:B------:R-:W-:Y:S02]  /*2990*/  LOP3.LUT R6, R5, 0xf, RZ, 0xc0, !PT ;  /* 0x0000000f05067812 */ /* 0x000fe400078ec0ff */
[----:B------:R-:W-:Y:S02]  /*29a0*/  ISETP.GT.U32.AND P1, PT, R4, -0x10, PT ;  /* 0xfffffff00400780c */ /* 0x000fe40003f24070 */
[----:B------:R-:W-:-:S11]  /*29b0*/  ISETP.NE.AND P0, PT, R6, RZ, PT ;  /* 0x000000ff0600720c */ /* 0x000fd60003f05270 */
[----:B------:R-:W-:Y:S05]  /*29c0*/  @P1 BRA `(.L_x_855) ;  /* 0x0000000400a41947 */ /* 0x000fea0003800000 */
[----:B------:R-:W-:Y:S01]  /*29d0*/  HFMA2 R2, -RZ, RZ, 0, 0 ;  /* 0x00000000ff027431 */ /* 0x000fe200000001ff */
[----:B------:R-:W-:Y:S01]  /*29e0*/  LOP3.LUT R7, R5, 0xfffffff0, RZ, 0xc0, !PT ;  /* 0xfffffff005077812 */ /* 0x000fe200078ec0ff */
[----:B------:R-:W-:-:S07]  /*29f0*/  IMAD.MOV.U32 R4, RZ, RZ, RZ ;  /* 0x000000ffff047224 */ /* 0x000fce00078e00ff */
.L_x_856:
        /* <DEDUP_REMOVED lines=42> */
[----:B------:R-:W5:Y:S02]  /*2ca0*/  LDG.E R28, desc[UR12][R28.64] ;  /* 0x0000000c1c1c7981 */ /* 0x000f64000c1e1900 */
[--C-:B------:R-:W-:Y:S02]  /*2cb0*/  IMAD.WIDE R32, R33, 0x4, R16.reuse ;  /* 0x0000000421207825 */ /* 0x100fe400078e0210 */
[----:B------:R-:W5:Y:S02]  /*2cc0*/  LDG.E R30, desc[UR12][R30.64] ;  /* 0x0000000c1e1e7981 */ /* 0x000f64000c1e1900 */
[----:B0-----:R-:W-:-:S02]  /*2cd0*/  IMAD.WIDE R22, R37, 0x4, R16 ;  /* 0x0000000425167825 */ /* 0x001fc400078e0210 */
[----:B------:R-:W5:Y:S04]  /*2ce0*/  LDG.E R32, desc[UR12][R32.64] ;  /* 0x0000000c20207981 */ /* 0x000f68000c1e1900 */
[----:B------:R-:W5:Y:S01]  /*2cf0*/  LDG.E R22, desc[UR12][R22.64] ;  /* 0x0000000c16167981 */ /* 0x000f62000c1e1900 */
[----:B------:R-:W-:-:S06]  /*2d00*/  IMAD.WIDE R24, R35, 0x4, R16 ;  /* 0x0000000423187825 */ /* 0x000fcc00078e0210 */
[----:B------:R-:W5:Y:S01]  /*2d10*/  LDG.E R24, desc[UR12][R24.64] ;  /* 0x0000000c18187981 */ /* 0x000f62000c1e1900 */
[----:B------:R-:W-:Y:S02]  /*2d20*/  VIADD R4, R4, 0x10 ;  /* 0x0000001004047836 */ /* 0x000fe40000000000 */
        /* <DEDUP_REMOVED lines=23> */
[----:B------:R-:W-:Y:S01]  /*2ea0*/  VIADD R2, R8, 0x1 ;  /* 0x0000000108027836 */ /* 0x000fe20000000000 */
[----:B------:R-:W-:Y:S01]  /*2eb0*/  ISETP.NE.AND P1, PT, R34, -0x1, PT ;  /* 0xffffffff2200780c */ /* 0x000fe20003f25270 */
[----:B------:R-:W-:Y:S01]  /*2ec0*/  @P2 IMAD.MOV R2, RZ, RZ, R8 ;  /* 0x000000ffff022224 */ /* 0x000fe200078e0208 */
[----:B------:R-:W-:-:S04]  /*2ed0*/  ISETP.NE.AND P2, PT, R36, -0x1, PT ;  /* 0xffffffff2400780c */ /* 0x000fc80003f45270 */
[----:B------:R-:W-:-:S07]  /*2ee0*/  IADD3 R8, PT, PT, R2, 0x1, RZ ;  /* 0x0000000102087810 */ /* 0x000fce0007ffe0ff */
[----:B------:R-:W-:Y:S01]  /*2ef0*/  @P1 IMAD.MOV R8, RZ, RZ, R2 ;  /* 0x000000ffff081224 */ /* 0x000fe200078e0202 */
[----:B------:R-:W-:-:S03]  /*2f00*/  ISETP.NE.AND P1, PT, R26, -0x1, PT ;  /* 0xffffffff1a00780c */ /* 0x000fc60003f25270 */
[C---:B------:R-:W-:Y:S01]  /*2f10*/  VIADD R2, R8.reuse, 0x1 ;  /* 0x0000000108027836 */ /* 0x040fe20000000000 */
[----:B------:R-:W-:Y:S02]  /*2f20*/  @P2 IADD3 R2, PT, PT, R8, RZ, RZ ;  /* 0x000000ff08022210 */ /* 0x000fe40007ffe0ff */
[----:B------:R-:W-:-:S03]  /*2f30*/  ISETP.NE.AND P2, PT, R28, -0x1, PT ;  /* 0xffffffff1c00780c */ /* 0x000fc60003f45270 */
[----:B------:R-:W-:-:S04]  /*2f40*/  VIADD R8, R2, 0x1 ;  /* 0x0000000102087836 */ /* 0x000fc80000000000 */
        /* <DEDUP_REMOVED lines=13> */
[----:B------:R-:W-:-:S04]  /*3020*/  ISETP.NE.AND P1, PT, R4, R7, PT ;  /* 0x000000070400720c */ /* 0x000fc80003f25270 */
[----:B------:R-:W-:Y:S01]  /*3030*/  IADD3 R2, PT, PT, R8, 0x1, RZ ;  /* 0x0000000108027810 */ /* 0x000fe20007ffe0ff */
[----:B------:R-:W-:-:S08]  /*3040*/  @P2 IMAD.MOV R2, RZ, RZ, R8 ;  /* 0x000000ffff022224 */ /* 0x000fd000078e0208 */
[----:B------:R-:W-:Y:S05]  /*3050*/  @P1 BRA `(.L_x_856) ;  /* 0xfffffff800681947 */ /* 0x000fea000383ffff */
.L_x_855:
[----:B------:R-:W-:Y:S05]  /*3060*/  BSYNC.RECONVERGENT B2 ;  /* 0x0000000000027941 */ /* 0x000fea0003800200 */
.L_x_854:
        /* <DEDUP_REMOVED lines=18> */
[----:B------:R-:W2:Y:S03]  /*3190*/  LDG.E R4, desc[UR12][R12.64] ;  /* 0x0000000c0c047981 */ /* 0x000ea6000c1e1900 */
[--C-:B----4-:R-:W-:Y:S02]  /*31a0*/  IMAD.WIDE R22, R23, 0x4, R16.reuse ;  /* 0x0000000417167825 */ /* 0x110fe400078e0210 */
[----:B------:R-:W3:Y:S02]  /*31b0*/  LDG.E R14, desc[UR12][R14.64] ;  /* 0x0000000c0e0e7981 */ /* 0x000ee4000c1e1900 */
[--C-:B-----5:R-:W-:Y:S02]  /*31c0*/  IMAD.WIDE R24, R25, 0x4, R16.reuse ;  /* 0x0000000419187825 */ /* 0x120fe400078e0210 */
[----:B------:R-:W4:Y:S02]  /*31d0*/  LDG.E R22, desc[UR12][R22.64] ;  /* 0x0000000c16167981 */ /* 0x000f24000c1e1900 */
[----:B------:R-:W-:-:S02]  /*31e0*/  IMAD.WIDE R26, R27, 0x4, R16 ;  /* 0x000000041b1a7825 */ /* 0x000fc400078e0210 */
[----:B------:R-:W5:Y:S02]  /*31f0*/  LDG.E R24, desc[UR12][R24.64] ;  /* 0x0000000c18187981 */ /* 0x000f64000c1e1900 */
[--C-:B0-----:R-:W-:Y:S02]  /*3200*/  IMAD.WIDE R10, R29, 0x4, R16.reuse ;  /* 0x000000041d0a7825 */ /* 0x101fe400078e0210 */
[----:B------:R-:W5:Y:S04]  /*3210*/  LDG.E R26, desc[UR12][R26.64] ;  /* 0x0000000c1a1a7981 */ /* 0x000f68000c1e1900 */
[----:B------:R-:W5:Y:S01]  /*3220*/  LDG.E R10, desc[UR12][R10.64] ;  /* 0x0000000c0a0a7981 */ /* 0x000f62000c1e1900 */
[----:B------:R-:W-:-:S04]  /*3230*/  IMAD.WIDE R6, R7, 0x4, R16 ;  /* 0x0000000407067825 */ /* 0x000fc800078e0210 */
[----:B------:R-:W-:Y:S02]  /*3240*/  IMAD.WIDE R8, R9, 0x4, R16 ;  /* 0x0000000409087825 */ /* 0x000fe400078e0210 */
[----:B------:R-:W5:Y:S04]  /*3250*/  LDG.E R6, desc[UR12][R6.64] ;  /* 0x0000000c06067981 */ /* 0x000f68000c1e1900 */
[----:B------:R-:W5:Y:S01]  /*3260*/  LDG.E R8, desc[UR12][R8.64] ;  /* 0x0000000c08087981 */ /* 0x000f62000c1e1900 */
[----:B------:R-:W-:Y:S02]  /*3270*/  IADD3 R3, PT, PT, R3, 0x8, RZ ;  /* 0x0000000803037810 */ /* 0x000fe40007ffe0ff */
[----:B--2---:R-:W-:Y:S02]  /*3280*/  ISETP.NE.AND P1, PT, R4, -0x1, PT ;  /* 0xffffffff0400780c */ /* 0x004fe40003f25270 */
[----:B------:R-:W-:-:S02]  /*3290*/  IADD3 R4, PT, PT, R2, 0x1, RZ ;  /* 0x0000000102047810 */ /* 0x000fc40007ffe0ff */
[----:B---3--:R-:W-:-:S09]  /*32a0*/  ISETP.NE.AND P2, PT, R14, -0x1, PT ;  /* 0xffffffff0e00780c */ /* 0x008fd20003f45270 */
[----:B------:R-:W-:Y:S01]  /*32b0*/  @P1 IMAD.MOV R4, RZ, RZ, R2 ;  /* 0x000000ffff041224 */ /* 0x000fe200078e0202 */
[----:B----4-:R-:W-:-:S03]  /*32c0*/  ISETP.NE.AND P1, PT, R22, -0x1, PT ;  /* 0xffffffff1600780c */ /* 0x010fc60003f25270 */
[C---:B------:R-:W-:Y:S01]  /*32d0*/  VIADD R2, R4.reuse, 0x1 ;  /* 0x0000000104027836 */ /* 0x040fe20000000000 */
[----:B------:R-:W-:Y:S02]  /*32e0*/  @P2 IADD3 R2, PT, PT, R4, RZ, RZ ;  /* 0x000000ff04022210 */ /* 0x000fe40007ffe0ff */
[----:B-----5:R-:W-:-:S03]  /*32f0*/  ISETP.NE.AND P2, PT, R24, -0x1, PT ;  /* 0xffffffff1800780c */ /* 0x020fc60003f45270 */
        /* <DEDUP_REMOVED lines=13> */
[----:B------:R-:W-:-:S04]  /*33d0*/  @P1 IMAD.MOV R4, RZ, RZ, R2 ;  /* 0x000000ffff041224 */ /* 0x000fc800078e0202 */
[----:B------:R-:W-:Y:S02]  /*33e0*/  VIADD R2, R4, 0x1 ;  /* 0x0000000104027836 */ /* 0x000fe40000000000 */
[----:B------:R-:W-:-:S07]  /*33f0*/  @P2 IMAD.MOV R2, RZ, RZ, R4 ;  /* 0x000000ffff022224 */ /* 0x000fce00078e0204 */
.L_x_858:
[----:B------:R-:W-:Y:S05]  /*3400*/  BSYNC.RECONVERGENT B2 ;  /* 0x0000000000027941 */ /* 0x000fea0003800200 */
.L_x_857:
        /* <DEDUP_REMOVED lines=14> */
[----:B------:R-:W2:Y:S04]  /*34f0*/  LDG.E R8, desc[UR12][R8.64] ;  /* 0x0000000c08087981 */ /* 0x000ea8000c1e1900 */
[----:B------:R-:W3:Y:S01]  /*3500*/  LDG.E R10, desc[UR12][R10.64] ;  /* 0x0000000c0a0a7981 */ /* 0x000ee2000c1e1900 */
[----:B----4-:R-:W-:-:S04]  /*3510*/  IMAD.WIDE R12, R13, 0x4, R16 ;  /* 0x000000040d0c7825 */ /* 0x010fc800078e0210 */
[----:B-----5:R-:W-:Y:S02]  /*3520*/  IMAD.WIDE R14, R15, 0x4, R16 ;  /* 0x000000040f0e7825 */ /* 0x020fe400078e0210 */
[----:B------:R-:W4:Y:S04]  /*3530*/  LDG.E R12, desc[UR12][R12.64] ;  /* 0x0000000c0c0c7981 */ /* 0x000f28000c1e1900 */
[----:B------:R-:W5:Y:S01]  /*3540*/  LDG.E R14, desc[UR12][R14.64] ;  /* 0x0000000c0e0e7981 */ /* 0x000f62000c1e1900 */
[----:B------:R-:W-:Y:S01]  /*3550*/  VIADD R4, R2, 0x1 ;  /* 0x0000000102047836 */ /* 0x000fe20000000000 */
[----:B------:R-:W-:Y:S02]  /*3560*/  IADD3 R3, PT, PT, R3, 0x4, RZ ;  /* 0x0000000403037810 */ /* 0x000fe40007ffe0ff */
[----:B--2---:R-:W-:-:S02]  /*3570*/  ISETP.NE.AND P1, PT, R8, -0x1, PT ;  /* 0xffffffff0800780c */ /* 0x004fc40003f25270 */
[----:B---3--:R-:W-:-:S11]  /*3580*/  ISETP.NE.AND P2, PT, R10, -0x1, PT ;  /* 0xffffffff0a00780c */ /* 0x008fd60003f45270 */
[----:B------:R-:W-:Y:S02]  /*3590*/  @P1 IADD3 R4, PT, PT, R2, RZ, RZ ;  /* 0x000000ff02041210 */ /* 0x000fe40007ffe0ff */
[----:B----4-:R-:W-:-:S03]  /*35a0*/  ISETP.NE.AND P1, PT, R12, -0x1, PT ;  /* 0xffffffff0c00780c */ /* 0x010fc60003f25270 */
[----:B------:R-:W-:Y:S02]  /*35b0*/  VIADD R2, R4, 0x1 ;  /* 0x0000000104027836 */ /* 0x000fe40000000000 */
[----:B------:R-:W-:Y:S01]  /*35c0*/  @P2 IMAD.MOV R2, RZ, RZ, R4 ;  /* 0x000000ffff022224 */ /* 0x000fe200078e0204 */
[----:B-----5:R-:W-:-:S04]  /*35d0*/  ISETP.NE.AND P2, PT, R14, -0x1, PT ;  /* 0xffffffff0e00780c */ /* 0x020fc80003f45270 */
[----:B------:R-:W-:-:S03]  /*35e0*/  IADD3 R4, PT, PT, R2, 0x1, RZ ;  /* 0x0000000102047810 */ /* 0x000fc60007ffe0ff */
[----:B------:R-:W-:-:S04]  /*35f0*/  @P1 IMAD.MOV R4, RZ, RZ, R2 ;  /* 0x000000ffff041224 */ /* 0x000fc800078e0202 */
[----:B------:R-:W-:Y:S02]  /*3600*/  VIADD R2, R4, 0x1 ;  /* 0x0000000104027836 */ /* 0x000fe40000000000 */
[----:B------:R-:W-:-:S07]  /*3610*/  @P2 IMAD.MOV R2, RZ, RZ, R4 ;  /* 0x000000ffff022224 */ /* 0x000fce00078e0204 */
.L_x_860:
[----:B------:R-:W-:Y:S05]  /*3620*/  BSYNC.RECONVERGENT B2 ;  /* 0x0000000000027941 */ /* 0x000fea0003800200 */
.L_x_859:
        /* <DEDUP_REMOVED lines=9> */
[----:B------:R-:W-:-:S05]  /*36c0*/  @P0 IADD3 R3, PT, PT, R2, RZ, RZ ;  /* 0x000000ff02030210 */ /* 0x000fca0007ffe0ff */
[----:B------:R-:W-:Y:S01]  /*36d0*/  IMAD.MOV.U32 R2, RZ, RZ, R3 ;  /* 0x000000ffff027224 */ /* 0x000fe200078e0003 */
        /* <DEDUP_REMOVED lines=11> */
[----:B------:R-:W-:-:S05]  /*3790*/  @P0 IADD3 R3, PT, PT, R2, RZ, RZ ;  /* 0x000000ff02030210 */ /* 0x000fca0007ffe0ff */
[----:B------:R-:W-:-:S04]  /*37a0*/  IMAD.MOV.U32 R2, RZ, RZ, R3 ;  /* 0x000000ffff027224 */ /* 0x000fc800078e0003 */
[C---:B------:R-:W-:Y:S01]  /*37b0*/  @P1 VIADD R3, R2.reuse, 0x1 ;  /* 0x0000000102031836 */ /* 0x040fe20000000000 */
[----:B------:R-:W-:-:S05]  /*37c0*/  @P2 IADD3 R3, PT, PT, R2, RZ, RZ ;  /* 0x000000ff02032210 */ /* 0x000fca0007ffe0ff */
[----:B------:R-:W-:-:S07]  /*37d0*/  @P1 IMAD.MOV.U32 R2, RZ, RZ, R3 ;  /* 0x000000ffff021224 */ /* 0x000fce00078e0003 */
.L_x_853:
[----:B------:R-:W-:Y:S05]  /*37e0*/  BSYNC.RECONVERGENT B1 ;  /* 0x0000000000017941 */ /* 0x000fea0003800200 */
.L_x_852:
[----:B------:R-:W2:Y:S01]  /*37f0*/  LDG.E R3, desc[UR12][R20.64+0x400] ;  /* 0x0004000c14037981 */ /* 0x000ea2000c1e1900 */
[----:B------:R-:W-:Y:S01]  /*3800*/  BSSY.RECONVERGENT B1, `(.L_x_861) ;  /* 0x00000f2000017945 */ /* 0x000fe20003800200 */
[----:B--2---:R-:W-:Y:S01]  /*3810*/  ISETP.NE.AND P0, PT, R3, -0x1, PT ;  /* 0xffffffff0300780c */ /* 0x004fe20003f05270 */
[----:B------:R-:W-:-:S12]  /*3820*/  IMAD.MOV.U32 R3, RZ, RZ, RZ ;  /* 0x000000ffff037224 */ /* 0x000fd800078e00ff */
        /* <DEDUP_REMOVED lines=14> */
[----:B------:R-:W-:Y:S01]  /*3910*/  LOP3.LUT R8, R6, 0xfffffff0, RZ, 0xc0, !PT ;  /* 0xfffffff006087812 */ /* 0x000fe200078ec0ff */
[----:B------:R-:W-:Y:S01]  /*3920*/  IMAD.MOV.U32 R5, RZ, RZ, RZ ;  /* 0x000000ffff057224 */ /* 0x000fe200078e00ff */
[----:B------:R-:W-:-:S07]  /*3930*/  MOV R3, RZ ;  /* 0x000000ff00037202 */ /* 0x000fce0000000f00 */
.L_x_865:
        /* <DEDUP_REMOVED lines=18> */
[----:B--2---:R-:W-:-:S05]  /*3a60*/  IMAD.WIDE R10, R11, 0x4, R16 ;  /* 0x000000040b0a7825 */ /* 0x004fca00078e0210 */
[----:B------:R3:W2:Y:S02]  /*3a70*/  LDG.E R9, desc[UR12][R10.64] ;  /* 0x0000000c0a097981 */ /* 0x0006a4000c1e1900 */
[----:B---3--:R-:W-:-:S04]  /*3a80*/  IMAD.WIDE R10, R12, 0x4, R16 ;  /* 0x000000040c0a7825 */ /* 0x008fc800078e0210 */
[--C-:B----4-:R-:W-:Y:S02]  /*3a90*/  IMAD.WIDE R12, R13, 0x4, R16.reuse ;  /* 0x000000040d0c7825 */ /* 0x110fe400078e0210 */
[----:B------:R-:W3:Y:S04]  /*3aa0*/  LDG.E R10, desc[UR12][R10.64] ;  /* 0x0000000c0a0a7981 */ /* 0x000ee8000c1e1900 */
[----:B------:R5:W4:Y:S02]  /*3ab0*/  LDG.E R11, desc[UR12][R12.64] ;  /* 0x0000000c0c0b7981 */ /* 0x000b24000c1e1900 */
[----:B-----5:R-:W-:-:S04]  /*3ac0*/  IMAD.WIDE R12, R14, 0x4, R16 ;  /* 0x000000040e0c7825 */ /* 0x020fc800078e0210 */
[--C-:B------:R-:W-:Y:S02]  /*3ad0*/  IMAD.WIDE R14, R15, 0x4, R16.reuse ;  /* 0x000000040f0e7825 */ /* 0x100fe400078e0210 */
[----:B------:R-:W5:Y:S04]  /*3ae0*/  LDG.E R12, desc[UR12][R12.64] ;  /* 0x0000000c0c0c7981 */ /* 0x000f68000c1e1900 */
[----:B------:R0:W5:Y:S02]  /*3af0*/  LDG.E R13, desc[UR12][R14.64] ;  /* 0x0000000c0e0d7981 */ /* 0x000164000c1e1900 */
[----:B0-----:R-:W-:-:S04]  /*3b00*/  IMAD.WIDE R14, R22, 0x4, R16 ;  /* 0x00000004160e7825 */ /* 0x001fc800078e0210 */
[--C-:B------:R-:W-:Y:S02]  /*3b10*/  IMAD.WIDE R22, R23, 0x4, R16.reuse ;  /* 0x0000000417167825 */ /* 0x100fe400078e0210 */
[----:B------:R-:W5:Y:S02]  /*3b20*/  LDG.E R14, desc[UR12][R14.64] ;  /* 0x0000000c0e0e7981 */ /* 0x000f64000c1e1900 */
[----:B------:R-:W-:-:S06]  /*3b30*/  IMAD.WIDE R34, R35, 0x4, R16 ;  /* 0x0000000423227825 */ /* 0x000fcc00078e0210 */
[----:B------:R-:W5:Y:S04]  /*3b40*/  LDG.E R34, desc[UR12][R34.64] ;  /* 0x0000000c22227981 */ /* 0x000f68000c1e1900 */
[----:B------:R0:W5:Y:S02]  /*3b50*/  LDG.E R15, desc[UR12][R22.64] ;  /* 0x0000000c160f7981 */ /* 0x000164000c1e1900 */
[----:B0-----:R-:W-:-:S05]  /*3b60*/  IMAD.WIDE R22, R26, 0x4, R16 ;  /* 0x000000041a167825 */ /* 0x001fca00078e0210 */
[----:B------:R0:W5:Y:S02]  /*3b70*/  LDG.E R35, desc[UR12][R22.64] ;  /* 0x0000000c16237981 */ /* 0x000164000c1e1900 */
[----:B0-----:R-:W-:-:S04]  /*3b80*/  IMAD.WIDE R22, R24, 0x4, R16 ;  /* 0x0000000418167825 */ /* 0x001fc800078e0210 */
[--C-:B------:R-:W-:Y:S01]  /*3b90*/  IMAD.WIDE R24, R25, 0x4, R16.reuse ;  /* 0x0000000419187825 */ /* 0x100fe200078e0210 */
[----:B------:R0:W5:Y:S03]  /*3ba0*/  LDG.E R36, desc[UR12][R22.64] ;  /* 0x0000000c16247981 */ /* 0x000166000c1e1900 */
[--C-:B------:R-:W-:Y:S02]  /*3bb0*/  IMAD.WIDE R26, R27, 0x4, R16.reuse ;  /* 0x000000041b1a7825 */ /* 0x100fe400078e0210 */
[----:B------:R-:W5:Y:S02]  /*3bc0*/  LDG.E R24, desc[UR12][R24.64] ;  /* 0x0000000c18187981 */ /* 0x000f64000c1e1900 */
[--C-:B------:R-:W-:Y:S02]  /*3bd0*/  IMAD.WIDE R28, R29, 0x4, R16.reuse ;  /* 0x000000041d1c7825 */ /* 0x100fe400078e0210 */
[----:B------:R-:W5:Y:S02]  /*3be0*/  LDG.E R26, desc[UR12][R26.64] ;  /* 0x0000000c1a1a7981 */ /* 0x000f64000c1e1900 */
[----:B------:R-:W-:-:S02]  /*3bf0*/  IMAD.WIDE R30, R31, 0x4, R16 ;  /* 0x000000041f1e7825 */ /* 0x000fc400078e0210 */
[----:B------:R-:W5:Y:S02]  /*3c00*/  LDG.E R28, desc[UR12][R28.64] ;  /* 0x0000000c1c1c7981 */ /* 0x000f64000c1e1900 */
[--C-:B------:R-:W-:Y:S02]  /*3c10*/  IMAD.WIDE R32, R33, 0x4, R16.reuse ;  /* 0x0000000421207825 */ /* 0x100fe400078e0210 */
[----:B------:R-:W5:Y:S04]  /*3c20*/  LDG.E R30, desc[UR12][R30.64] ;  /* 0x0000000c1e1e7981 */ /* 0x000f68000c1e1900 */
[----:B------:R-:W5:Y:S01]  /*3c30*/  LDG.E R32, desc[UR12][R32.64] ;  /* 0x0000000c20207981 */ /* 0x000f62000c1e1900 */
[----:B0-----:R-:W-:-:S06]  /*3c40*/  IMAD.WIDE R22, R37, 0x4, R16 ;  /* 0x0000000425167825 */ /* 0x001fcc00078e0210 */
        /* <DEDUP_REMOVED lines=9> */
[----:B------:R-:W-:-:S05]  /*3ce0*/  @P2 IMAD.MOV R3, RZ, RZ, R9 ;  /* 0x000000ffff032224 */ /* 0x000fca00078e0209 */
[----:B------:R-:W-:Y:S02]  /*3cf0*/  IADD3 R9, PT, PT, R3, 0x1, RZ ;  /* 0x0000000103097810 */ /* 0x000fe40007ffe0ff */
[----:B-----5:R-:W-:Y:S01]  /*3d00*/  ISETP.NE.AND P2, PT, R12, -0x1, PT ;  /* 0xffffffff0c00780c */ /* 0x020fe20003f45270 */
[----:B------:R-:W-:Y:S01]  /*3d10*/  @P1 IMAD.MOV R9, RZ, RZ, R3 ;  /* 0x000000ffff091224 */ /* 0x000fe200078e0203 */
[----:B------:R-:W-:-:S03]  /*3d20*/  ISETP.NE.AND P1, PT, R13, -0x1, PT ;  /* 0xffffffff0d00780c */ /* 0x000fc60003f25270 */
[----:B------:R-:W-:-:S08]  /*3d30*/  VIADD R3, R9, 0x1 ;  /* 0x0000000109037836 */ /* 0x000fd00000000000 */
[----:B------:R-:W-:-:S05]  /*3d40*/  @P2 IADD3 R3, PT, PT, R9, RZ, RZ ;  /* 0x000000ff09032210 */ /* 0x000fca0007ffe0ff */
[----:B------:R-:W-:Y:S01]  /*3d50*/  VIADD R9, R3, 0x1 ;  /* 0x0000000103097836 */ /* 0x000fe20000000000 */
[----:B------:R-:W-:Y:S01]  /*3d60*/  ISETP.NE.AND P2, PT, R14, -0x1, PT ;  /* 0xffffffff0e00780c */ /* 0x000fe20003f45270 */
[----:B------:R-:W-:-:S05]  /*3d70*/  @P1 IMAD.MOV R9, RZ, RZ, R3 ;  /* 0x000000ffff091224 */ /* 0x000fca00078e0203 */
[----:B------:R-:W-:Y:S02]  /*3d80*/  IADD3 R3, PT, PT, R9, 0x1, RZ ;  /* 0x0000000109037810 */ /* 0x000fe40007ffe0ff */
[----:B------:R-:W-:-:S05]  /*3d90*/  ISETP.NE.AND P1, PT, R15, -0x1, PT ;  /* 0xffffffff0f00780c */ /* 0x000fca0003f25270 */
[----:B------:R-:W-:Y:S01]  /*3da0*/  @P2 IMAD.MOV R3, RZ, RZ, R9 ;  /* 0x000000ffff032224 */ /* 0x000fe200078e0209 */
[----:B------:R-:W-:-:S03]  /*3db0*/  ISETP.NE.AND P2, PT, R34, -0x1, PT ;  /* 0xffffffff2200780c */ /* 0x000fc60003f45270 */
[----:B------:R-:W-:-:S04]  /*3dc0*/  VIADD R9, R3, 0x1 ;  /* 0x0000000103097836 */ /* 0x000fc80000000000 */
[----:B------:R-:W-:Y:S02]  /*3dd0*/  @P1 IADD3 R9, PT, PT, R3, RZ, RZ ;  /* 0x000000ff03091210 */ /* 0x000fe40007ffe0ff */
[----:B------:R-:W-:-:S03]  /*3de0*/  ISETP.NE.AND P1, PT, R35, -0x1, PT ;  /* 0xffffffff2300780c */ /* 0x000fc60003f25270 */
[----:B------:R-:W-:Y:S02]  /*3df0*/  VIADD R3, R9, 0x1 ;  /* 0x0000000109037836 */ /* 0x000fe40000000000 */
[----:B------:R-:W-:-:S05]  /*3e00*/  @P2 IMAD.MOV R3, RZ, RZ, R9 ;  /* 0x000000ffff032224 */ /* 0x000fca00078e0209 */
[----:B------:R-:W-:Y:S02]  /*3e10*/  IADD3 R9, PT, PT, R3, 0x1, RZ ;  /* 0x0000000103097810 */ /* 0x000fe40007ffe0ff */
[----:B------:R-:W-:Y:S01]  /*3e20*/  ISETP.NE.AND P2, PT, R36, -0x1, PT ;  /* 0xffffffff2400780c */ /* 0x000fe20003f45270 */
[----:B------:R-:W-:Y:S01]  /*3e30*/  @P1 IMAD.MOV R9, RZ, RZ, R3 ;  /* 0x000000ffff091224 */ /* 0x000fe200078e0203 */
[----:B------:R-:W-:-:S03]  /*3e40*/  ISETP.NE.AND P1, PT, R24, -0x1, PT ;  /* 0xffffffff1800780c */ /* 0x000fc60003f25270 */
[----:B------:R-:W-:-:S08]  /*3e50*/  VIADD R3, R9, 0x1 ;  /* 0x0000000109037836 */ /* 0x000fd00000000000 */
        /* <DEDUP_REMOVED lines=16> */
[----:B------:R-:W-:-:S04]  /*3f60*/  ISETP.NE.AND P1, PT, R5, R8, PT ;  /* 0x000000080500720c */ /* 0x000fc80003f25270 */
[----:B------:R-:W-:Y:S02]  /*3f70*/  IADD3 R3, PT, PT, R9, 0x1, RZ ;  /* 0x0000000109037810 */ /* 0x000fe40007ffe0ff */
[----:B------:R-:W-:-:S07]  /*3f80*/  @P2 IMAD.MOV R3, RZ, RZ, R9 ;  /* 0x000000ffff032224 */ /* 0x000fce00078e0209 */
[----:B------:R-:W-:Y:S05]  /*3f90*/  @P1 BRA `(.L_x_865) ;  /* 0xfffffff800681947 */ /* 0x000fea000383ffff */
.L_x_864:
[----:B------:R-:W-:Y:S05]  /*3fa0*/  BSYNC.RECONVERGENT B2 ;  /* 0x0000000000027941 */ /* 0x000fea0003800200 */
.L_x_863:
        /* <DEDUP_REMOVED lines=22> */
[----:B------:R-:W4:Y:S02]  /*4110*/  LDG.E R22, desc[UR12][R22.64] ;  /* 0x0000000c16167981 */ /* 0x000f24000c1e1900 */
[--C-:B------:R-:W-:Y:S02]  /*4120*/  IMAD.WIDE R26, R27, 0x4, R16.reuse ;  /* 0x000000041b1a7825 */ /* 0x100fe400078e0210 */
[----:B------:R-:W5:Y:S02]  /*4130*/  LDG.E R24, desc[UR12][R24.64] ;  /* 0x0000000c18187981 */ /* 0x000f64000c1e1900 */
[--C-:B0-----:R-:W-:Y:S02]  /*4140*/  IMAD.WIDE R10, R29, 0x4, R16.reuse ;  /* 0x000000041d0a7825 */ /* 0x101fe400078e0210 */
[----:B------:R-:W5:Y:S04]  /*4150*/  LDG.E R26, desc[UR12][R26.64] ;  /* 0x0000000c1a1a7981 */ /* 0x000f68000c1e1900 */
[----:B------:R-:W5:Y:S01]  /*4160*/  LDG.E R10, desc[UR12][R10.64] ;  /* 0x0000000c0a0a7981 */ /* 0x000f62000c1e1900 */
[----:B-1----:R-:W-:-:S04]  /*4170*/  IMAD.WIDE R12, R7, 0x4, R16 ;  /* 0x00000004070c7825 */ /* 0x002fc800078e0210 */
[----:B---3--:R-:W-:Y:S02]  /*4180*/  IMAD.WIDE R14, R5, 0x4, R16 ;  /* 0x00000004050e7825 */ /* 0x008fe400078e0210 */
[----:B------:R-:W3:Y:S04]  /*4190*/  LDG.E R12, desc[UR12][R12.64] ;  /* 0x0000000c0c0c7981 */ /* 0x000ee8000c1e1900 */
[----:B------:R-:W3:Y:S01]  /*41a0*/  LDG.E R14, desc[UR12][R14.64] ;  /* 0x0000000c0e0e7981 */ /* 0x000ee2000c1e1900 */
[----:B------:R-:W-:Y:S02]  /*41b0*/  IADD3 R5, PT, PT, R3, 0x1, RZ ;  /* 0x0000000103057810 */ /* 0x000fe40007ffe0ff */
[----:B------:R-:W-:Y:S02]  /*41c0*/  IADD3 R4, PT, PT, R4, 0x8, RZ ;  /* 0x0000000804047810 */ /* 0x000fe40007ffe0ff */
[----:B--2---:R-:W-:-:S02]  /*41d0*/  ISETP.NE.AND P1, PT, R8, -0x1, PT ;  /* 0xffffffff0800780c */ /* 0x004fc40003f25270 */
[----:B------:R-:W-:-:S11]  /*41e0*/  ISETP.NE.AND P2, PT, R9, -0x1, PT ;  /* 0xffffffff0900780c */ /* 0x000fd60003f45270 */
        /* <DEDUP_REMOVED lines=13> */
[----:B---3--:R-:W-:-:S03]  /*42c0*/  ISETP.NE.AND P1, PT, R12, -0x1, PT ;  /* 0xffffffff0c00780c */ /* 0x008fc60003f25270 */
[----:B------:R-:W-:Y:S02]  /*42d0*/  VIADD R3, R5, 0x1 ;  /* 0x0000000105037836 */ /* 0x000fe40000000000 */
[----:B------:R-:W-:Y:S01]  /*42e0*/  @P2 IMAD.MOV R3, RZ, RZ, R5 ;  /* 0x000000ffff032224 */ /* 0x000fe200078e0205 */
[----:B------:R-:W-:-:S04]  /*42f0*/  ISETP.NE.AND P2, PT, R14, -0x1, PT ;  /* 0xffffffff0e00780c */ /* 0x000fc80003f45270 */
[----:B------:R-:W-:-:S03]  /*4300*/  IADD3 R5, PT, PT, R3, 0x1, RZ ;  /* 0x0000000103057810 */ /* 0x000fc60007ffe0ff */
[----:B------:R-:W-:-:S04]  /*4310*/  @P1 IMAD.MOV R5, RZ, RZ, R3 ;  /* 0x000000ffff051224 */ /* 0x000fc800078e0203 */
[----:B------:R-:W-:Y:S02]  /*4320*/  VIADD R3, R5, 0x1 ;  /* 0x0000000105037836 */ /* 0x000fe40000000000 */
[----:B------:R-:W-:-:S07]  /*4330*/  @P2 IMAD.MOV R3, RZ, RZ, R5 ;  /* 0x000000ffff032224 */ /* 0x000fce00078e0205 */
.L_x_867:
[----:B------:R-:W-:Y:S05]  /*4340*/  BSYNC.RECONVERGENT B2 ;  /* 0x0000000000027941 */ /* 0x000fea0003800200 */
.L_x_866:
        /* <DEDUP_REMOVED lines=33> */
.L_x_869:
[----:B------:R-:W-:Y:S05]  /*4560*/  BSYNC.RECONVERGENT B2 ;  /* 0x0000000000027941 */ /* 0x000fea0003800200 */
.L_x_868:
        /* <DEDUP_REMOVED lines=12> */
[----:B------:R-:W-:Y:S01]  /*4630*/  ISETP.NE.AND P1, PT, R6, 0x2, PT ;  /* 0x000000020600780c */ /* 0x000fe20003f25270 */
[----:B------:R-:W2:-:S12]  /*4640*/  LDG.E R5, desc[UR12][R8.64+0x4] ;  /* 0x0000040c08057981 */ /* 0x000e98000c1e1900 */
        /* <DEDUP_REMOVED lines=13> */
.L_x_862:
[----:B------:R-:W-:Y:S05]  /*4720*/  BSYNC.RECONVERGENT B1 ;  /* 0x0000000000017941 */ /* 0x000fea0003800200 */
.L_x_861:
        /* <DEDUP_REMOVED lines=21> */
.L_x_874:
        /* <DEDUP_REMOVED lines=32> */
[----:B0-----:R-:W-:-:S04]  /*4a80*/  IMAD.WIDE R22, R26, 0x4, R16 ;  /* 0x000000041a167825 */ /* 0x001fc800078e0210 */
[--C-:B------:R-:W-:Y:S01]  /*4a90*/  IMAD.WIDE R36, R37, 0x4, R16.reuse ;  /* 0x0000000425247825 */ /* 0x100fe200078e0210 */
[----:B------:R0:W5:Y:S05]  /*4aa0*/  LDG.E R35, desc[UR12][R22.64] ;  /* 0x0000000c16237981 */ /* 0x00016a000c1e1900 */
[----:B------:R-:W5:Y:S01]  /*4ab0*/  LDG.E R36, desc[UR12][R36.64] ;  /* 0x0000000c24247981 */ /* 0x000f62000c1e1900 */
[----:B------:R-:W-:-:S04]  /*4ac0*/  IMAD.WIDE R26, R27, 0x4, R16 ;  /* 0x000000041b1a7825 */ /* 0x000fc800078e0210 */
[--C-:B0-----:R-:W-:Y:S01]  /*4ad0*/  IMAD.WIDE R22, R24, 0x4, R16.reuse ;  /* 0x0000000418167825 */ /* 0x101fe200078e0210 */
[----:B------:R0:W5:Y:S03]  /*4ae0*/  LDG.E R37, desc[UR12][R26.64] ;  /* 0x0000000c1a257981 */ /* 0x000166000c1e1900 */
[--C-:B------:R-:W-:Y:S02]  /*4af0*/  IMAD.WIDE R24, R25, 0x4, R16.reuse ;  /* 0x0000000419187825 */ /* 0x100fe400078e0210 */
[----:B------:R-:W5:Y:S04]  /*4b00*/  LDG.E R22, desc[UR12][R22.64] ;  /* 0x0000000c16167981 */ /* 0x000f68000c1e1900 */
[----:B------:R-:W5:Y:S01]  /*4b10*/  LDG.E R24, desc[UR12][R24.64] ;  /* 0x0000000c18187981 */ /* 0x000f62000c1e1900 */
[----:B0-----:R-:W-:-:S04]  /*4b20*/  IMAD.WIDE R26, R28, 0x4, R16 ;  /* 0x000000041c1a7825 */ /* 0x001fc800078e0210 */
[--C-:B------:R-:W-:Y:S02]  /*4b30*/  IMAD.WIDE R28, R29, 0x4, R16.reuse ;  /* 0x000000041d1c7825 */ /* 0x100fe400078e0210 */
[----:B------:R-:W5:Y:S02]  /*4b40*/  LDG.E R26, desc[UR12][R26.64] ;  /* 0x0000000c1a1a7981 */ /* 0x000f64000c1e1900 */
[--C-:B------:R-:W-:Y:S02]  /*4b50*/  IMAD.WIDE R30, R31, 0x4, R16.reuse ;  /* 0x000000041f1e7825 */ /* 0x100fe400078e0210 */
        /* <DEDUP_REMOVED lines=56> */
.L_x_873:
[----:B------:R-:W-:Y:S05]  /*4ee0*/  BSYNC.RECONVERGENT B2 ;  /* 0x0000000000027941 */ /* 0x000fea0003800200 */
.L_x_872:
        /* <DEDUP_REMOVED lines=15> */
[----:B------:R-:W5:Y:S01]  /*4fe0*/  LDG.E R9, desc[UR12][R14.64+0x1c] ;  /* 0x00001c0c0e097981 */ /* 0x000f62000c1e1900 */
        /* <DEDUP_REMOVED lines=9> */
[--C-:B------:R-:W-:Y:S02]  /*5080*/  IMAD.WIDE R12, R13, 0x4, R16.reuse ;  /* 0x000000040d0c7825 */ /* 0x100fe400078e0210 */
        /* <DEDUP_REMOVED lines=31> */
.L_x_876:
[----:B------:R-:W-:Y:S05]  /*5280*/  BSYNC.RECONVERGENT B2 ;  /* 0x0000000000027941 */ /* 0x000fea0003800200 */
.L_x_875:
        /* <DEDUP_REMOVED lines=33> */
.L_x_878:
[----:B------:R-:W-:Y:S05]  /*54a0*/  BSYNC.RECONVERGENT B2 ;  /* 0x0000000000027941 */ /* 0x000fea0003800200 */
.L_x_877:
        /* <DEDUP_REMOVED lines=27> */
.L_x_871:
[----:B------:R-:W-:Y:S05]  /*5660*/  BSYNC.RECONVERGENT B1 ;  /* 0x0000000000017941 */ /* 0x000fea0003800200 */
.L_x_870:
        /* <DEDUP_REMOVED lines=21> */
.L_x_883:
        /* <DEDUP_REMOVED lines=17> */
[----:B------:R2:W5:Y:S02]  /*58d0*/  LDG.E R31, desc[UR12][R12.64+0x3c] ;  /* 0x00003c0c0c1f7981 */ /* 0x000564000c1e1900 */
[----:B--2---:R-:W-:-:S05]  /*58e0*/  IMAD.WIDE R12, R11, 0x4, R16 ;  /* 0x000000040b0c7825 */ /* 0x004fca00078e0210 */
[----:B------:R3:W2:Y:S02]  /*58f0*/  LDG.E R11, desc[UR12][R12.64] ;  /* 0x0000000c0c0b7981 */ /* 0x0006a4000c1e1900 */
[----:B---3--:R-:W-:-:S04]  /*5900*/  IMAD.WIDE R12, R14, 0x4, R16 ;  /* 0x000000040e0c7825 */ /* 0x008fc800078e0210 */
[--C-:B----4-:R-:W-:Y:S02]  /*5910*/  IMAD.WIDE R14, R15, 0x4, R16.reuse ;  /* 0x000000040f0e7825 */ /* 0x110fe400078e0210 */
[----:B------:R-:W3:Y:S04]  /*5920*/  LDG.E R12, desc[UR12][R12.64] ;  /* 0x0000000c0c0c7981 */ /* 0x000ee8000c1e1900 */
[----:B------:R0:W4:Y:S01]  /*5930*/  LDG.E R13, desc[UR12][R14.64] ;  /* 0x0000000c0e0d7981 */ /* 0x000122000c1e1900 */
[----:B-----5:R-:W-:-:S04]  /*5940*/  IMAD.WIDE R32, R33, 0x4, R16 ;  /* 0x0000000421207825 */ /* 0x020fc800078e0210 */
[----:B0-----:R-:W-:-:S06]  /*5950*/  IMAD.WIDE R14, R30, 0x4, R16 ;  /* 0x000000041e0e7825 */ /* 0x001fcc00078e0210 */
[----:B------:R-:W5:Y:S01]  /*5960*/  LDG.E R14, desc[UR12][R14.64] ;  /* 0x0000000c0e0e7981 */ /* 0x000f62000c1e1900 */
[----:B------:R-:W-:-:S03]  /*5970*/  IMAD.WIDE R34, R35, 0x4, R16 ;  /* 0x0000000423227825 */ /* 0x000fc600078e0210 */
[----:B------:R0:W5:Y:S02]  /*5980*/  LDG.E R15, desc[UR12][R32.64] ;  /* 0x0000000c200f7981 */ /* 0x000164000c1e1900 */
[----:B0-----:R-:W-:-:S06]  /*5990*/  IMAD.WIDE R32, R28, 0x4, R16 ;  /* 0x000000041c207825 */ /* 0x001fcc00078e0210 */
        /* <DEDUP_REMOVED lines=11> */
[--C-:B------:R-:W-:Y:S02]  /*5a50*/  IMAD.WIDE R24, R25, 0x4, R16.reuse ;  /* 0x0000000419187825 */ /* 0x100fe400078e0210 */
[----:B------:R-:W5:Y:S02]  /*5a60*/  LDG.E R22, desc[UR12][R22.64] ;  /* 0x0000000c16167981 */ /* 0x000f64000c1e1900 */
        /* <DEDUP_REMOVED lines=24> */
[----:B------:R-:W-:Y:S01]  /*5bf0*/  @P1 IMAD.MOV R11, RZ, RZ, R5 ;  /* 0x000000ffff0b1224 */ /* 0x000fe200078e0205 */
[----:B------:R-:W-:-:S04]  /*5c00*/  ISETP.NE.AND P1, PT, R33, -0x1, PT ;  /* 0xffffffff2100780c */ /* 0x000fc80003f25270 */
[----:B------:R-:W-:-:S07]  /*5c10*/  IADD3 R5, PT, PT, R11, 0x1, RZ ;  /* 0x000000010b057810 */ /* 0x000fce0007ffe0ff */
[----:B------:R-:W-:-:S04]  /*5c20*/  @P2 IMAD.MOV R5, RZ, RZ, R11 ;  /* 0x000000ffff052224 */ /* 0x000fc800078e020b */
[C---:B------:R-:W-:Y:S01]  /*5c30*/  VIADD R11, R5.reuse, 0x1 ;  /* 0x00000001050b7836 */ /* 0x040fe20000000000 */
[----:B------:R-:W-:Y:S02]  /*5c40*/  ISETP.NE.AND P2, PT, R34, -0x1, PT ;  /* 0xffffffff2200780c */ /* 0x000fe40003f45270 */
[----:B------:R-:W-:Y:S02]  /*5c50*/  @P1 IADD3 R11, PT, PT, R5, RZ, RZ ;  /* 0x000000ff050b1210 */ /* 0x000fe40007ffe0ff */
[----:B------:R-:W-:-:S03]  /*5c60*/  ISETP.NE.AND P1, PT, R35, -0x1, PT ;  /* 0xffffffff2300780c */ /* 0x000fc60003f25270 */
[----:B------:R-:W-:-:S06]  /*5c70*/  VIADD R5, R11, 0x1 ;  /* 0x000000010b057836 */ /* 0x000fcc0000000000 */
[----:B------:R-:W-:Y:S01]  /*5c80*/  @P2 IMAD.MOV R5, RZ, RZ, R11 ;  /* 0x000000ffff052224 */ /* 0x000fe200078e020b */
[----:B------:R-:W-:-:S04]  /*5c90*/  ISETP.NE.AND P2, PT, R36, -0x1, PT ;  /* 0xffffffff2400780c */ /* 0x000fc80003f45270 */
[----:B------:R-:W-:Y:S01]  /*5ca0*/  IADD3 R11, PT, PT, R5, 0x1, RZ ;  /* 0x00000001050b7810 */ /* 0x000fe20007ffe0ff */
[----:B------:R-:W-:Y:S01]  /*5cb0*/  @P1 IMAD.MOV R11, RZ, RZ, R5 ;  /* 0x000000ffff0b1224 */ /* 0x000fe200078e0205 */
[----:B------:R-:W-:-:S03]  /*5cc0*/  ISETP.NE.AND P1, PT, R37, -0x1, PT ;  /* 0xffffffff2500780c */ /* 0x000fc60003f25270 */
[----:B------:R-:W-:-:S04]  /*5cd0*/  VIADD R5, R11, 0x1 ;  /* 0x000000010b057836 */ /* 0x000fc80000000000 */
        /* <DEDUP_REMOVED lines=16> */
[----:B------:R-:W-:-:S04]  /*5de0*/  ISETP.NE.AND P1, PT, R7, R10, PT ;  /* 0x0000000a0700720c */ /* 0x000fc80003f25270 */
[----:B------:R-:W-:-:S03]  /*5df0*/  IADD3 R5, PT, PT, R11, 0x1, RZ ;  /* 0x000000010b057810 */ /* 0x000fc60007ffe0ff */
[----:B------:R-:W-:-:S06]  /*5e00*/  @P2 IMAD.MOV R5, RZ, RZ, R11 ;  /* 0x000000ffff052224 */ /* 0x000fcc00078e020b */
[----:B------:R-:W-:Y:S05]  /*5e10*/  @P1 BRA `(.L_x_883) ;  /* 0xfffffff800681947 */ /* 0x000fea000383ffff */
.L_x_882:
[----:B------:R-:W-:Y:S05]  /*5e20*/  BSYNC.RECONVERGENT B2 ;  /* 0x0000000000027941 */ /* 0x000fea0003800200 */
.L_x_881:
        /* <DEDUP_REMOVED lines=18> */
[----:B------:R1:W2:Y:S03]  /*5f50*/  LDG.E R10, desc[UR12][R22.64] ;  /* 0x0000000c160a7981 */ /* 0x0002a6000c1e1900 */
        /* <DEDUP_REMOVED lines=9> */
[----:B-1----:R-:W-:-:S04]  /*5ff0*/  IMAD.WIDE R22, R7, 0x4, R16 ;  /* 0x0000000407167825 */ /* 0x002fc800078e0210 */
[----:B------:R-:W-:Y:S02]  /*6000*/  IMAD.WIDE R32, R9, 0x4, R16 ;  /* 0x0000000409207825 */ /* 0x000fe400078e0210 */
[----:B------:R-:W5:Y:S04]  /*6010*/  LDG.E R22, desc[UR12][R22.64] ;  /* 0x0000000c16167981 */ /* 0x000f68000c1e1900 */
[----:B------:R-:W5:Y:S01]  /*6020*/  LDG.E R32, desc[UR12][R32.64] ;  /* 0x0000000c20207981 */ /* 0x000f62000c1e1900 */
[----:B------:R-:W-:Y:S02]  /*6030*/  IADD3 R7, PT, PT, R5, 0x1, RZ ;  /* 0x0000000105077810 */ /* 0x000fe40007ffe0ff */
[----:B------:R-:W-:Y:S02]  /*6040*/  IADD3 R6, PT, PT, R6, 0x8, RZ ;  /* 0x0000000806067810 */ /* 0x000fe40007ffe0ff */
[----:B--2---:R-:W-:-:S02]  /*6050*/  ISETP.NE.AND P1, PT, R10, -0x1, PT ;  /* 0xffffffff0a00780c */ /* 0x004fc40003f25270 */
[----:B---3--:R-:W-:-:S11]  /*6060*/  ISETP.NE.AND P2, PT, R24, -0x1, PT ;  /* 0xffffffff1800780c */ /* 0x008fd60003f45270 */
        /* <DEDUP_REMOVED lines=21> */
.L_x_885:
[----:B------:R-:W-:Y:S05]  /*61c0*/  BSYNC.RECONVERGENT B2 ;  /* 0x0000000000027941 */ /* 0x000fea0003800200 */
.L_x_884:
        /* <DEDUP_REMOVED lines=33> */
.L_x_887:
[----:B------:R-:W-:Y:S05]  /*63e0*/  BSYNC.RECONVERGENT B2 ;  /* 0x0000000000027941 */ /* 0x000fea0003800200 */
.L_x_886:
        /* <DEDUP_REMOVED lines=27> */
.L_x_880:
[----:B------:R-:W-:Y:S05]  /*65a0*/  BSYNC.RECONVERGENT B1 ;  /* 0x0000000000017941 */ /* 0x000fea0003800200 */
.L_x_879:
        /* <DEDUP_REMOVED lines=21> */
.L_x_892:
[----:B------:R-:W0:Y:S02]  /*6700*/  LDC.64 R14, c[0x0][0x3f0] ;  /* 0x0000fc00ff0e7b82 */ /* 0x000e240000000a00 */
[----:B0-----:R-:W-:-:S05]  /*6710*/  IMAD.WIDE R14, R7, 0x4, R14 ;  /* 0x00000004070e7825 */ /* 0x001fca00078e020e */
[----:B------:R-:W2:Y:S04]  /*6720*/  LDG.E R23, desc[UR12][R14.64] ;  /* 0x0000000c0e177981 */ /* 0x000ea8000c1e1900 */
[----:B------:R-:W3:Y:S04]  /*6730*/  LDG.E R12, desc[UR12][R14.64+0x4] ;  /* 0x0000040c0e0c7981 */ /* 0x000ee8000c1e1900 */
[----:B------:R-:W4:Y:S04]  /*6740*/  LDG.E R32, desc[UR12][R14.64+0x8] ;  /* 0x0000080c0e207981 */ /* 0x000f28000c1e1900 */
[----:B------:R-:W5:Y:S04]  /*6750*/  LDG.E R35, desc[UR12][R14.64+0xc] ;  /* 0x00000c0c0e237981 */ /* 0x000f68000c1e1900 */
        /* <DEDUP_REMOVED lines=10> */
[----:B--2---:R-:W-:-:S05]  /*6800*/  IMAD.WIDE R22, R23, 0x4, R16 ;  /* 0x0000000417167825 */ /* 0x004fca00078e0210 */
[----:B------:R3:W2:Y:S02]  /*6810*/  LDG.E R28, desc[UR12][R22.64] ;  /* 0x0000000c161c7981 */ /* 0x0006a4000c1e1900 */
[----:B---3--:R-:W-:-:S05]  /*6820*/  IMAD.WIDE R22, R12, 0x4, R16 ;  /* 0x000000040c167825 */ /* 0x008fca00078e0210 */
[----:B------:R4:W3:Y:S01]  /*6830*/  LDG.E R12, desc[UR12][R22.64] ;  /* 0x0000000c160c7981 */ /* 0x0008e2000c1e1900 */
[----:B-----5:R-:W-:-:S06]  /*6840*/  IMAD.WIDE R34, R35, 0x4, R16 ;  /* 0x0000000423227825 */ /* 0x020fcc00078e0210 */
[----:B------:R-:W5:Y:S01]  /*6850*/  LDG.E R35, desc[UR12][R34.64] ;  /* 0x0000000c22237981 */ /* 0x000f62000c1e1900 */
[----:B----4-:R-:W-:-:S05]  /*6860*/  IMAD.WIDE R22, R32, 0x4, R16 ;  /* 0x0000000420167825 */ /* 0x010fca00078e0210 */
[----:B------:R0:W4:Y:S01]  /*6870*/  LDG.E R36, desc[UR12][R22.64] ;  /* 0x0000000c16247981 */ /* 0x000122000c1e1900 */
[----:B------:R-:W-:-:S06]  /*6880*/  IMAD.WIDE R32, R33, 0x4, R16 ;  /* 0x0000000421207825 */ /* 0x000fcc00078e0210 */
[----:B------:R-:W5:Y:S01]  /*6890*/  LDG.E R33, desc[UR12][R32.64] ;  /* 0x0000000c20217981 */ /* 0x000f62000c1e1900 */
[----:B0-----:R-:W-:-:S05]  /*68a0*/  IMAD.WIDE R22, R30, 0x4, R16 ;  /* 0x000000041e167825 */ /* 0x001fca00078e0210 */
[----:B------:R0:W5:Y:S01]  /*68b0*/  LDG.E R34, desc[UR12][R22.64] ;  /* 0x0000000c16227981 */ /* 0x000162000c1e1900 */
[----:B------:R-:W-:-:S06]  /*68c0*/  IMAD.WIDE R30, R31, 0x4, R16 ;  /* 0x000000041f1e7825 */ /* 0x000fcc00078e0210 */
[----:B------:R-:W5:Y:S01]  /*68d0*/  LDG.E R31, desc[UR12][R30.64] ;  /* 0x0000000c1e1f7981 */ /* 0x000f62000c1e1900 */
[----:B0-----:R-:W-:-:S05]  /*68e0*/  IMAD.WIDE R22, R26, 0x4, R16 ;  /* 0x000000041a167825 */ /* 0x001fca00078e0210 */
[----:B------:R0:W5:Y:S02]  /*68f0*/  LDG.E R32, desc[UR12][R22.64] ;  /* 0x0000000c16207981 */ /* 0x000164000c1e1900 */
[----:B0-----:R-:W-:-:S04]  /*6900*/  IMAD.WIDE R22, R24, 0x4, R16 ;  /* 0x0000000418167825 */ /* 0x001fc800078e0210 */
[--C-:B------:R-:W-:Y:S01]  /*6910*/  IMAD.WIDE R24, R25, 0x4, R16.reuse ;  /* 0x0000000419187825 */ /* 0x100fe200078e0210 */
[----:B------:R0:W5:Y:S03]  /*6920*/  LDG.E R30, desc[UR12][R22.64] ;  /* 0x0000000c161e7981 */ /* 0x000166000c1e1900 */
[--C-:B0-----:R-:W-:Y:S02]  /*6930*/  IMAD.WIDE R22, R13, 0x4, R16.reuse ;  /* 0x000000040d167825 */ /* 0x101fe400078e0210 */
[----:B------:R0:W5:Y:S02]  /*6940*/  LDG.E R13, desc[UR12][R24.64] ;  /* 0x0000000c180d7981 */ /* 0x000164000c1e1900 */
[--C-:B0-----:R-:W-:Y:S02]  /*6950*/  IMAD.WIDE R24, R29, 0x4, R16.reuse ;  /* 0x000000041d187825 */ /* 0x101fe400078e0210 */
[----:B------:R-:W3:Y:S02]  /*6960*/  LDG.E R29, desc[UR12][R14.64+0x38] ;  /* 0x0000380c0e1d7981 */ /* 0x000ee4000c1e1900 */
[----:B------:R-:W-:-:S02]  /*6970*/  IMAD.WIDE R26, R27, 0x4, R16 ;  /* 0x000000041b1a7825 */ /* 0x000fc400078e0210 */
[----:B------:R-:W5:Y:S04]  /*6980*/  LDG.E R24, desc[UR12][R24.64] ;  /* 0x0000000c18187981 */ /* 0x000f68000c1e1900 */
[----:B------:R-:W5:Y:S04]  /*6990*/  LDG.E R27, desc[UR12][R26.64] ;  /* 0x0000000c1a1b7981 */ /* 0x000f68000c1e1900 */
[----:B------:R-:W4:Y:S04]  /*69a0*/  LDG.E R15, desc[UR12][R14.64+0x3c] ;  /* 0x00003c0c0e0f7981 */ /* 0x000f28000c1e1900 */
[----:B------:R0:W5:Y:S02]  /*69b0*/  LDG.E R26, desc[UR12][R22.64] ;  /* 0x0000000c161a7981 */ /* 0x000164000c1e1900 */
[----:B0-----:R-:W-:-:S05]  /*69c0*/  IMAD.WIDE R22, R37, 0x4, R16 ;  /* 0x0000000425167825 */ /* 0x001fca00078e0210 */
[----:B------:R3:W5:Y:S01]  /*69d0*/  LDG.E R37, desc[UR12][R22.64] ;  /* 0x0000000c16257981 */ /* 0x000762000c1e1900 */
[----:B--2---:R-:W-:Y:S01]  /*69e0*/  ISETP.NE.AND P1, PT, R28, -0x1, PT ;  /* 0xffffffff1c00780c */ /* 0x004fe20003f25270 */
[----:B---3--:R-:W-:-:S06]  /*69f0*/  IMAD.WIDE R22, R29, 0x4, R16 ;  /* 0x000000041d167825 */ /* 0x008fcc00078e0210 */
[----:B------:R-:W2:Y:S01]  /*6a00*/  LDG.E R22, desc[UR12][R22.64] ;  /* 0x0000000c16167981 */ /* 0x000ea2000c1e1900 */
[----:B----4-:R-:W-:-:S06]  /*6a10*/  IMAD.WIDE R28, R15, 0x4, R16 ;  /* 0x000000040f1c7825 */ /* 0x010fcc00078e0210 */
[----:B------:R-:W3:Y:S01]  /*6a20*/  LDG.E R28, desc[UR12][R28.64] ;  /* 0x0000000c1c1c7981 */ /* 0x000ee2000c1e1900 */
[----:B------:R-:W-:Y:S01]  /*6a30*/  ISETP.NE.AND P2, PT, R12, -0x1, PT ;  /* 0xffffffff0c00780c */ /* 0x000fe20003f45270 */
[C---:B------:R-:W-:Y:S01]  /*6a40*/  VIADD R12, R6.reuse, 0x1 ;  /* 0x00000001060c7836 */ /* 0x040fe20000000000 */
[----:B------:R-:W-:Y:S02]  /*6a50*/  @P1 IADD3 R12, PT, PT, R6, RZ, RZ ;  /* 0x000000ff060c1210 */ /* 0x000fe40007ffe0ff */
[----:B------:R-:W-:-:S03]  /*6a60*/  ISETP.NE.AND P1, PT, R36, -0x1, PT ;  /* 0xffffffff2400780c */ /* 0x000fc60003f25270 */
[----:B------:R-:W-:-:S06]  /*6a70*/  VIADD R6, R12, 0x1 ;  /* 0x000000010c067836 */ /* 0x000fcc0000000000 */
[----:B------:R-:W-:Y:S01]  /*6a80*/  @P2 IMAD.MOV R6, RZ, RZ, R12 ;  /* 0x000000ffff062224 */ /* 0x000fe200078e020c */
[----:B-----5:R-:W-:-:S04]  /*6a90*/  ISETP.NE.AND P2, PT, R35, -0x1, PT ;  /* 0xffffffff2300780c */ /* 0x020fc80003f45270 */
        /* <DEDUP_REMOVED lines=31> */
[----:B------:R-:W-:Y:S01]  /*6c90*/  @P1 IADD3 R12, PT, PT, R6, RZ, RZ ;  /* 0x000000ff060c1210 */ /* 0x000fe20007ffe0ff */
[----:B------:R-:W-:-:S04]  /*6ca0*/  VIADD R8, R8, 0x10 ;  /* 0x0000001008087836 */ /* 0x000fc80000000000 */
[----:B------:R-:W-:-:S03]  /*6cb0*/  VIADD R6, R12, 0x1 ;  /* 0x000000010c067836 */ /* 0x000fc60000000000 */
[----:B------:R-:W-:-:S05]  /*6cc0*/  @P2 IMAD.MOV R6, RZ, RZ, R12 ;  /* 0x000000ffff062224 */ /* 0x000fca00078e020c */
[----:B------:R-:W-:Y:S01]  /*6cd0*/  IADD3 R12, PT, PT, R6, 0x1, RZ ;  /* 0x00000001060c7810 */ /* 0x000fe20007ffe0ff */
[----:B------:R-:W-:Y:S01]  /*6ce0*/  VIADD R7, R7, 0x10 ;  /* 0x0000001007077836 */ /* 0x000fe20000000000 */
[----:B--2---:R-:W-:-:S13]  /*6cf0*/  ISETP.NE.AND P1, PT, R22, -0x1, PT ;  /* 0xffffffff1600780c */ /* 0x004fda0003f25270 */
[----:B------:R-:W-:Y:S01]  /*6d00*/  @P1 IMAD.MOV R12, RZ, RZ, R6 ;  /* 0x000000ffff0c1224 */ /* 0x000fe200078e0206 */
[----:B------:R-:W-:Y:S02]  /*6d10*/  ISETP.NE.AND P1, PT, R8, R11, PT ;  /* 0x0000000b0800720c */ /* 0x000fe40003f25270 */
[----:B---3--:R-:W-:Y:S02]  /*6d20*/  ISETP.NE.AND P2, PT, R28, -0x1, PT ;  /* 0xffffffff1c00780c */ /* 0x008fe40003f45270 */
[----:B------:R-:W-:-:S11]  /*6d30*/  IADD3 R6, PT, PT, R12, 0x1, RZ ;  /* 0x000000010c067810 */ /* 0x000fd60007ffe0ff */
[----:B------:R-:W-:Y:S01]  /*6d40*/  @P2 IMAD.MOV R6, RZ, RZ, R12 ;  /* 0x000000ffff062224 */ /* 0x000fe200078e020c */
[----:B------:R-:W-:Y:S06]  /*6d50*/  @P1 BRA `(.L_x_892) ;  /* 0xfffffff800681947 */ /* 0x000fec000383ffff */
.L_x_891:
[----:B------:R-:W-:Y:S05]  /*6d60*/  BSYNC.RECONVERGENT B2 ;  /* 0x0000000000027941 */ /* 0x000fea0003800200 */
.L_x_890:
        /* <DEDUP_REMOVED lines=17> */
[--C-:B---3--:R-:W-:Y:S02]  /*6e80*/  IMAD.WIDE R28, R29, 0x4, R16.reuse ;  /* 0x000000041d1c7825 */ /* 0x108fe400078e0210 */
[----:B------:R-:W2:Y:S02]  /*6e90*/  LDG.E R26, desc[UR12][R26.64] ;  /* 0x0000000c1a1a7981 */ /* 0x000ea4000c1e1900 */
[--C-:B----4-:R-:W-:Y:S02]  /*6ea0*/  IMAD.WIDE R30, R31, 0x4, R16.reuse ;  /* 0x000000041f1e7825 */ /* 0x110fe400078e0210 */
[----:B------:R-:W3:Y:S02]  /*6eb0*/  LDG.E R28, desc[UR12][R28.64] ;  /* 0x0000000c1c1c7981 */ /* 0x000ee4000c1e1900 */
[--C-:B-----5:R-:W-:Y:S02]  /*6ec0*/  IMAD.WIDE R10, R11, 0x4, R16.reuse ;  /* 0x000000040b0a7825 */ /* 0x120fe400078e0210 */
[----:B------:R-:W4:Y:S02]  /*6ed0*/  LDG.E R30, desc[UR12][R30.64] ;  /* 0x0000000c1e1e7981 */ /* 0x000f24000c1e1900 */
[----:B------:R-:W-:-:S02]  /*6ee0*/  IMAD.WIDE R12, R13, 0x4, R16 ;  /* 0x000000040d0c7825 */ /* 0x000fc400078e0210 */
[----:B------:R1:W5:Y:S02]  /*6ef0*/  LDG.E R11, desc[UR12][R10.64] ;  /* 0x0000000c0a0b7981 */ /* 0x000364000c1e1900 */
[--C-:B0-----:R-:W-:Y:S02]  /*6f00*/  IMAD.WIDE R24, R33, 0x4, R16.reuse ;  /* 0x0000000421187825 */ /* 0x101fe400078e0210 */
[----:B------:R-:W5:Y:S04]  /*6f10*/  LDG.E R12, desc[UR12][R12.64] ;  /* 0x0000000c0c0c7981 */ /* 0x000f68000c1e1900 */
[----:B------:R-:W5:Y:S01]  /*6f20*/  LDG.E R24, desc[UR12][R24.64] ;  /* 0x0000000c18187981 */ /* 0x000f62000c1e1900 */
[----:B------:R-:W-:-:S04]  /*6f30*/  IMAD.WIDE R14, R15, 0x4, R16 ;  /* 0x000000040f0e7825 */ /* 0x000fc800078e0210 */
[----:B------:R-:W-:Y:S02]  /*6f40*/  IMAD.WIDE R22, R23, 0x4, R16 ;  /* 0x0000000417167825 */ /* 0x000fe400078e0210 */
[----:B------:R-:W5:Y:S04]  /*6f50*/  LDG.E R14, desc[UR12][R14.64] ;  /* 0x0000000c0e0e7981 */ /* 0x000f68000c1e1900 */
[----:B------:R-:W5:Y:S01]  /*6f60*/  LDG.E R22, desc[UR12][R22.64] ;  /* 0x0000000c16167981 */ /* 0x000f62000c1e1900 */
[----:B-1----:R-:W-:Y:S02]  /*6f70*/  IADD3 R10, PT, PT, R6, 0x1, RZ ;  /* 0x00000001060a7810 */ /* 0x002fe40007ffe0ff */
        /* <DEDUP_REMOVED lines=24> */
.L_x_894:
[----:B------:R-:W-:Y:S05]  /*7100*/  BSYNC.RECONVERGENT B2 ;  /* 0x0000000000027941 */ /* 0x000fea0003800200 */
.L_x_893:
        /* <DEDUP_REMOVED lines=33> */
.L_x_896:
[----:B------:R-:W-:Y:S05]  /*7320*/  BSYNC.RECONVERGENT B2 ;  /* 0x0000000000027941 */ /* 0x000fea0003800200 */
.L_x_895:
        /* <DEDUP_REMOVED lines=27> */
.L_x_889:
[----:B------:R-:W-:Y:S05]  /*74e0*/  BSYNC.RECONVERGENT B1 ;  /* 0x0000000000017941 */ /* 0x000fea0003800200 */
.L_x_888:
        /* <DEDUP_REMOVED lines=21> */
.L_x_901:
        /* <DEDUP_REMOVED lines=12> */
[----:B------:R-:W4:Y:S01]  /*7700*/  LDG.E R30, desc[UR12][R22.64+0x1c] ;  /* 0x00001c0c161e7981 */ /* 0x000f22000c1e1900 */
[----:B------:R-:W-:-:S03]  /*7710*/  VIADD R13, R7, 0x1 ;  /* 0x00000001070d7836 */ /* 0x000fc60000000000 */
[----:B------:R-:W4:Y:S04]  /*7720*/  LDG.E R37, desc[UR12][R22.64+0x24] ;  /* 0x0000240c16257981 */ /* 0x000f28000c1e1900 */
[----:B------:R-:W4:Y:S04]  /*7730*/  LDG.E R33, desc[UR12][R22.64+0x2c] ;  /* 0x00002c0c16217981 */ /* 0x000f28000c1e1900 */
[----:B------:R-:W4:Y:S01]  /*7740*/  LDG.E R15, desc[UR12][R22.64+0x34] ;  /* 0x0000340c160f7981 */ /* 0x000f22000c1e1900 */
[----:B--2---:R-:W-:-:S06]  /*7750*/  IMAD.WIDE R24, R25, 0x4, R16 ;  /* 0x0000000419187825 */ /* 0x004fcc00078e0210 */
[----:B------:R-:W2:Y:S02]  /*7760*/  LDG.E R24, desc[UR12][R24.64] ;  /* 0x0000000c18187981 */ /* 0x000ea4000c1e1900 */
[----:B--2---:R-:W-:Y:S01]  /*7770*/  ISETP.NE.AND P1, PT, R24, -0x1, PT ;  /* 0xffffffff1800780c */ /* 0x004fe20003f25270 */
[----:B---3--:R-:W-:-:S04]  /*7780*/  IMAD.WIDE R24, R28, 0x4, R16 ;  /* 0x000000041c187825 */ /* 0x008fc800078e0210 */
[----:B-----5:R-:W-:-:S08]  /*7790*/  IMAD.WIDE R28, R29, 0x4, R16 ;  /* 0x000000041d1c7825 */ /* 0x020fd000078e0210 */
[----:B------:R-:W-:Y:S02]  /*77a0*/  @P1 IADD3 R13, PT, PT, R7, RZ, RZ ;  /* 0x000000ff070d1210 */ /* 0x000fe40007ffe0ff */
[----:B------:R4:W2:Y:S02]  /*77b0*/  LDG.E R7, desc[UR12][R24.64] ;  /* 0x0000000c18077981 */ /* 0x0008a4000c1e1900 */
[----:B----4-:R-:W-:-:S05]  /*77c0*/  IMAD.WIDE R24, R26, 0x4, R16 ;  /* 0x000000041a187825 */ /* 0x010fca00078e0210 */
[----:B------:R-:W3:Y:S04]  /*77d0*/  LDG.E R36, desc[UR12][R24.64] ;  /* 0x0000000c18247981 */ /* 0x000ee8000c1e1900 */
[----:B------:R0:W4:Y:S02]  /*77e0*/  LDG.E R25, desc[UR12][R28.64] ;  /* 0x0000000c1c197981 */ /* 0x000124000c1e1900 */
[----:B0-----:R-:W-:-:S05]  /*77f0*/  IMAD.WIDE R28, R32, 0x4, R16 ;  /* 0x00000004201c7825 */ /* 0x001fca00078e0210 */
[----:B------:R0:W5:Y:S02]  /*7800*/  LDG.E R32, desc[UR12][R28.64] ;  /* 0x0000000c1c207981 */ /* 0x000164000c1e1900 */
[----:B0-----:R-:W-:-:S05]  /*7810*/  IMAD.WIDE R28, R14, 0x4, R16 ;  /* 0x000000040e1c7825 */ /* 0x001fca00078e0210 */
[----:B------:R0:W5:Y:S02]  /*7820*/  LDG.E R14, desc[UR12][R28.64] ;  /* 0x0000000c1c0e7981 */ /* 0x000164000c1e1900 */
[----:B0-----:R-:W-:-:S05]  /*7830*/  IMAD.WIDE R28, R35, 0x4, R16 ;  /* 0x00000004231c7825 */ /* 0x001fca00078e0210 */
[----:B------:R0:W5:Y:S02]  /*7840*/  LDG.E R35, desc[UR12][R28.64] ;  /* 0x0000000c1c237981 */ /* 0x000164000c1e1900 */
[----:B0-----:R-:W-:-:S05]  /*7850*/  IMAD.WIDE R28, R31, 0x4, R16 ;  /* 0x000000041f1c7825 */ /* 0x001fca00078e0210 */
[----:B------:R-:W5:Y:S04]  /*7860*/  LDG.E R31, desc[UR12][R28.64] ;  /* 0x0000000c1c1f7981 */ /* 0x000f68000c1e1900 */
[----:B------:R-:W3:Y:S04]  /*7870*/  LDG.E R29, desc[UR12][R22.64+0x38] ;  /* 0x0000380c161d7981 */ /* 0x000ee8000c1e1900 */
[----:B------:R-:W4:Y:S01]  /*7880*/  LDG.E R28, desc[UR12][R22.64+0x3c] ;  /* 0x00003c0c161c7981 */ /* 0x000f22000c1e1900 */
[----:B------:R-:W-:-:S05]  /*7890*/  IMAD.WIDE R26, R27, 0x4, R16 ;  /* 0x000000041b1a7825 */ /* 0x000fca00078e0210 */
[----:B------:R0:W5:Y:S02]  /*78a0*/  LDG.E R24, desc[UR12][R26.64] ;  /* 0x0000000c1a187981 */ /* 0x000164000c1e1900 */
[----:B0-----:R-:W-:-:S05]  /*78b0*/  IMAD.WIDE R26, R34, 0x4, R16 ;  /* 0x00000004221a7825 */ /* 0x001fca00078e0210 */
        /* <DEDUP_REMOVED lines=8> */
[----:B------:R-:W5:Y:S01]  /*7940*/  LDG.E R15, desc[UR12][R26.64] ;  /* 0x0000000c1a0f7981 */ /* 0x000f62000c1e1900 */
[----:B--2---:R-:W-:Y:S01]  /*7950*/  ISETP.NE.AND P1, PT, R7, -0x1, PT ;  /* 0xffffffff0700780c */ /* 0x004fe20003f25270 */
[----:B---3--:R-:W-:-:S05]  /*7960*/  IMAD.WIDE R22, R29, 0x4, R16 ;  /* 0x000000041d167825 */ /* 0x008fca00078e0210 */
[----:B------:R0:W2:Y:S01]  /*7970*/  LDG.E R7, desc[UR12][R22.64] ;  /* 0x0000000c16077981 */ /* 0x0000a2000c1e1900 */
[----:B----4-:R-:W-:-:S06]  /*7980*/  IMAD.WIDE R28, R28, 0x4, R16 ;  /* 0x000000041c1c7825 */ /* 0x010fcc00078e0210 */
[----:B------:R-:W3:Y:S01]  /*7990*/  LDG.E R28, desc[UR12][R28.64] ;  /* 0x0000000c1c1c7981 */ /* 0x000ee2000c1e1900 */
[----:B------:R-:W-:Y:S01]  /*79a0*/  ISETP.NE.AND P2, PT, R36, -0x1, PT ;  /* 0xffffffff2400780c */ /* 0x000fe20003f45270 */
[----:B------:R-:W-:Y:S02]  /*79b0*/  VIADD R36, R13, 0x1 ;  /* 0x000000010d247836 */ /* 0x000fe40000000000 */
[----:B------:R-:W-:Y:S01]  /*79c0*/  @P1 IMAD.MOV R36, RZ, RZ, R13 ;  /* 0x000000ffff241224 */ /* 0x000fe200078e020d */
[----:B-----5:R-:W-:-:S04]  /*79d0*/  ISETP.NE.AND P1, PT, R24, -0x1, PT ;  /* 0xffffffff1800780c */ /* 0x020fc80003f25270 */
[----:B------:R-:W-:-:S05]  /*79e0*/  IADD3 R13, PT, PT, R36, 0x1, RZ ;  /* 0x00000001240d7810 */ /* 0x000fca0007ffe0ff */
        /* <DEDUP_REMOVED lines=8> */
[----:B0-----:R-:W-:Y:S01]  /*7a70*/  IADD3 R22, PT, PT, R13, 0x1, RZ ;  /* 0x000000010d167810 */ /* 0x001fe20007ffe0ff */
        /* <DEDUP_REMOVED lines=21> */
[----:B------:R-:W-:Y:S01]  /*7bd0*/  @P2 IADD3 R13, PT, PT, R14, RZ, RZ ;  /* 0x000000ff0e0d2210 */ /* 0x000fe20007ffe0ff */
[----:B------:R-:W-:Y:S02]  /*7be0*/  VIADD R9, R9, 0x10 ;  /* 0x0000001009097836 */ /* 0x000fe40000000000 */
[----:B------:R-:W-:Y:S01]  /*7bf0*/  VIADD R8, R8, 0x10 ;  /* 0x0000001008087836 */ /* 0x000fe20000000000 */
[----:B--2---:R-:W-:Y:S01]  /*7c00*/  ISETP.NE.AND P2, PT, R7, -0x1, PT ;  /* 0xffffffff0700780c */ /* 0x004fe20003f45270 */
[----:B------:R-:W-:Y:S02]  /*7c10*/  VIADD R7, R13, 0x1 ;  /* 0x000000010d077836 */ /* 0x000fe40000000000 */
[----:B------:R-:W-:-:S05]  /*7c20*/  @P1 IMAD.MOV R7, RZ, RZ, R13 ;  /* 0x000000ffff071224 */ /* 0x000fca00078e020d */
[----:B------:R-:W-:Y:S02]  /*7c30*/  IADD3 R13, PT, PT, R7, 0x1, RZ ;  /* 0x00000001070d7810 */ /* 0x000fe40007ffe0ff */
[----:B---3--:R-:W-:-:S03]  /*7c40*/  ISETP.NE.AND P1, PT, R28, -0x1, PT ;  /* 0xffffffff1c00780c */ /* 0x008fc60003f25270 */
[----:B------:R-:W-:Y:S01]  /*7c50*/  @P2 IMAD.MOV R13, RZ, RZ, R7 ;  /* 0x000000ffff0d2224 */ /* 0x000fe200078e0207 */
[----:B------:R-:W-:-:S04]  /*7c60*/  ISETP.NE.AND P2, PT, R9, R12, PT ;  /* 0x0000000c0900720c */ /* 0x000fc80003f45270 */
[----:B------:R-:W-:-:S05]  /*7c70*/  IADD3 R7, PT, PT, R13, 0x1, RZ ;  /* 0x000000010d077810 */ /* 0x000fca0007ffe0ff */
[----:B------:R-:W-:-:S04]  /*7c80*/  @P1 IMAD.MOV R7, RZ, RZ, R13 ;  /* 0x000000ffff071224 */ /* 0x000fc800078e020d */
[----:B------:R-:W-:Y:S05]  /*7c90*/  @P2 BRA `(.L_x_901) ;  /* 0xfffffff800682947 */ /* 0x000fea000383ffff */
.L_x_900:
[----:B------:R-:W-:Y:S05]  /*7ca0*/  BSYNC.RECONVERGENT B2 ;  /* 0x0000000000027941 */ /* 0x000fea0003800200 */
.L_x_899:
        /* <DEDUP_REMOVED lines=29> */
[----:B-1----:R-:W-:Y:S02]  /*7e80*/  IMAD.WIDE R32, R11, 0x4, R16 ;  /* 0x000000040b207825 */ /* 0x002fe400078e0210 */
        /* <DEDUP_REMOVED lines=27> */
.L_x_903:
[----:B------:R-:W-:Y:S05]  /*8040*/  BSYNC.RECONVERGENT B2 ;  /* 0x0000000000027941 */ /* 0x000fea0003800200 */
.L_x_902:
        /* <DEDUP_REMOVED lines=33> */
.L_x_905:
[----:B------:R-:W-:Y:S05]  /*8260*/  BSYNC.RECONVERGENT B2 ;  /* 0x0000000000027941 */ /* 0x000fea0003800200 */
.L_x_904:
        /* <DEDUP_REMOVED lines=27> */
.L_x_898:
[----:B------:R-:W-:Y:S05]  /*8420*/  BSYNC.RECONVERGENT B1 ;  /* 0x0000000000017941 */ /* 0x000fea0003800200 */
.L_x_897:
        /* <DEDUP_REMOVED lines=21> */
.L_x_910:
        /* <DEDUP_REMOVED lines=14> */
[----:B--2---:R-:W-:-:S04]  /*8660*/  IMAD.WIDE R14, R15, 0x4, R16 ;  /* 0x000000040f0e7825 */ /* 0x004fc800078e0210 */
[--C-:B---3--:R-:W-:Y:S02]  /*8670*/  IMAD.WIDE R24, R25, 0x4, R16.reuse ;  /* 0x0000000419187825 */ /* 0x108fe400078e0210 */
[----:B------:R-:W2:Y:S04]  /*8680*/  LDG.E R15, desc[UR12][R14.64] ;  /* 0x0000000c0e0f7981 */ /* 0x000ea8000c1e1900 */
[----:B------:R-:W3:Y:S01]  /*8690*/  LDG.E R24, desc[UR12][R24.64] ;  /* 0x0000000c18187981 */ /* 0x000ee2000c1e1900 */
[----:B-----5:R-:W-:-:S03]  /*86a0*/  IMAD.WIDE R28, R29, 0x4, R16 ;  /* 0x000000041d1c7825 */ /* 0x020fc600078e0210 */
[----:B------:R-:W5:Y:S01]  /*86b0*/  LDG.E R14, desc[UR12][R22.64+0x24] ;  /* 0x0000240c160e7981 */ /* 0x000f62000c1e1900 */
[----:B--2---:R-:W-:-:S03]  /*86c0*/  ISETP.NE.AND P1, PT, R15, -0x1, PT ;  /* 0xffffffff0f00780c */ /* 0x004fc60003f25270 */
[----:B------:R-:W2:Y:S01]  /*86d0*/  LDG.E R15, desc[UR12][R22.64+0x34] ;  /* 0x0000340c160f7981 */ /* 0x000ea2000c1e1900 */
[----:B---3--:R-:W-:Y:S01]  /*86e0*/  ISETP.NE.AND P2, PT, R24, -0x1, PT ;  /* 0xffffffff1800780c */ /* 0x008fe20003f45270 */
[----:B------:R-:W-:-:S08]  /*86f0*/  VIADD R24, R8, 0x1 ;  /* 0x0000000108187836 */ /* 0x000fd00000000000 */
[----:B------:R-:W-:-:S05]  /*8700*/  @P1 IADD3 R24, PT, PT, R8, RZ, RZ ;  /* 0x000000ff08181210 */ /* 0x000fca0007ffe0ff */
[----:B------:R-:W-:Y:S02]  /*8710*/  VIADD R8, R24, 0x1 ;  /* 0x0000000118087836 */ /* 0x000fe40000000000 */
[----:B------:R-:W-:Y:S02]  /*8720*/  @P2 IMAD.MOV R8, RZ, RZ, R24 ;  /* 0x000000ffff082224 */ /* 0x000fe400078e0218 */
[----:B----4-:R-:W-:-:S06]  /*8730*/  IMAD.WIDE R24, R26, 0x4, R16 ;  /* 0x000000041a187825 */ /* 0x010fcc00078e0210 */
[----:B------:R-:W3:Y:S04]  /*8740*/  LDG.E R24, desc[UR12][R24.64] ;  /* 0x0000000c18187981 */ /* 0x000ee8000c1e1900 */
[----:B------:R0:W4:Y:S02]  /*8750*/  LDG.E R25, desc[UR12][R28.64] ;  /* 0x0000000c1c197981 */ /* 0x000124000c1e1900 */
[----:B0-----:R-:W-:-:S05]  /*8760*/  IMAD.WIDE R28, R36, 0x4, R16 ;  /* 0x00000004241c7825 */ /* 0x001fca00078e0210 */
[----:B------:R0:W4:Y:S02]  /*8770*/  LDG.E R36, desc[UR12][R28.64] ;  /* 0x0000000c1c247981 */ /* 0x000124000c1e1900 */
[----:B0-----:R-:W-:-:S05]  /*8780*/  IMAD.WIDE R28, R32, 0x4, R16 ;  /* 0x00000004201c7825 */ /* 0x001fca00078e0210 */
[----:B------:R0:W4:Y:S02]  /*8790*/  LDG.E R32, desc[UR12][R28.64] ;  /* 0x0000000c1c207981 */ /* 0x000124000c1e1900 */
[----:B0-----:R-:W-:-:S05]  /*87a0*/  IMAD.WIDE R28, R37, 0x4, R16 ;  /* 0x00000004251c7825 */ /* 0x001fca00078e0210 */
[----:B------:R0:W4:Y:S02]  /*87b0*/  LDG.E R37, desc[UR12][R28.64] ;  /* 0x0000000c1c257981 */ /* 0x000124000c1e1900 */
[----:B0-----:R-:W-:-:S05]  /*87c0*/  IMAD.WIDE R28, R33, 0x4, R16 ;  /* 0x00000004211c7825 */ /* 0x001fca00078e0210 */
[----:B------:R-:W4:Y:S04]  /*87d0*/  LDG.E R33, desc[UR12][R28.64] ;  /* 0x0000000c1c217981 */ /* 0x000f28000c1e1900 */
[----:B------:R-:W4:Y:S04]  /*87e0*/  LDG.E R29, desc[UR12][R22.64+0x38] ;  /* 0x0000380c161d7981 */ /* 0x000f28000c1e1900 */
[----:B------:R-:W4:Y:S01]  /*87f0*/  LDG.E R28, desc[UR12][R22.64+0x3c] ;  /* 0x00003c0c161c7981 */ /* 0x000f22000c1e1900 */
[----:B------:R-:W-:-:S06]  /*8800*/  IMAD.WIDE R26, R27, 0x4, R16 ;  /* 0x000000041b1a7825 */ /* 0x000fcc00078e0210 */
[----:B------:R-:W4:Y:S01]  /*8810*/  LDG.E R26, desc[UR12][R26.64] ;  /* 0x0000000c1a1a7981 */ /* 0x000f22000c1e1900 */
[----:B------:R-:W-:-:S05]  /*8820*/  IMAD.WIDE R30, R31, 0x4, R16 ;  /* 0x000000041f1e7825 */ /* 0x000fca00078e0210 */
[----:B------:R0:W4:Y:S02]  /*8830*/  LDG.E R27, desc[UR12][R30.64] ;  /* 0x0000000c1e1b7981 */ /* 0x000124000c1e1900 */
[----:B0-----:R-:W-:-:S05]  /*8840*/  IMAD.WIDE R30, R34, 0x4, R16 ;  /* 0x00000004221e7825 */ /* 0x001fca00078e0210 */
[----:B------:R5:W4:Y:S02]  /*8850*/  LDG.E R34, desc[UR12][R30.64] ;  /* 0x0000000c1e227981 */ /* 0x000b24000c1e1900 */
[----:B-----5:R-:W-:-:S05]  /*8860*/  IMAD.WIDE R30, R14, 0x4, R16 ;  /* 0x000000040e1e7825 */ /* 0x020fca00078e0210 */
[----:B------:R0:W5:Y:S02]  /*8870*/  LDG.E R14, desc[UR12][R30.64] ;  /* 0x0000000c1e0e7981 */ /* 0x000164000c1e1900 */
[----:B0-----:R-:W-:-:S05]  /*8880*/  IMAD.WIDE R30, R35, 0x4, R16 ;  /* 0x00000004231e7825 */ /* 0x001fca00078e0210 */
[----:B------:R2:W5:Y:S02]  /*8890*/  LDG.E R35, desc[UR12][R30.64] ;  /* 0x0000000c1e237981 */ /* 0x000564000c1e1900 */
[----:B--2---:R-:W-:-:S05]  /*88a0*/  IMAD.WIDE R30, R15, 0x4, R16 ;  /* 0x000000040f1e7825 */ /* 0x004fca00078e0210 */
[----:B------:R-:W2:Y:S01]  /*88b0*/  LDG.E R15, desc[UR12][R30.64] ;  /* 0x0000000c1e0f7981 */ /* 0x000ea2000c1e1900 */
[----:B---3--:R-:W-:Y:S01]  /*88c0*/  ISETP.NE.AND P1, PT, R24, -0x1, PT ;  /* 0xffffffff1800780c */ /* 0x008fe20003f25270 */
[----:B----4-:R-:W-:-:S05]  /*88d0*/  IMAD.WIDE R22, R29, 0x4, R16 ;  /* 0x000000041d167825 */ /* 0x010fca00078e0210 */
[----:B------:R0:W3:Y:S01]  /*88e0*/  LDG.E R24, desc[UR12][R22.64] ;  /* 0x0000000c16187981 */ /* 0x0000e2000c1e1900 */
[----:B------:R-:W-:-:S06]  /*88f0*/  IMAD.WIDE R28, R28, 0x4, R16 ;  /* 0x000000041c1c7825 */ /* 0x000fcc00078e0210 */
[----:B------:R-:W4:Y:S01]  /*8900*/  LDG.E R28, desc[UR12][R28.64] ;  /* 0x0000000c1c1c7981 */ /* 0x000f22000c1e1900 */
[----:B------:R-:W-:Y:S02]  /*8910*/  ISETP.NE.AND P2, PT, R26, -0x1, PT ;  /* 0xffffffff1a00780c */ /* 0x000fe40003f45270 */
[----:B------:R-:W-:Y:S01]  /*8920*/  IADD3 R26, PT, PT, R8, 0x1, RZ ;  /* 0x00000001081a7810 */ /* 0x000fe20007ffe0ff */
[----:B------:R-:W-:Y:S01]  /*8930*/  @P1 IMAD.MOV R26, RZ, RZ, R8 ;  /* 0x000000ffff1a1224 */ /* 0x000fe200078e0208 */
[----:B------:R-:W-:-:S03]  /*8940*/  ISETP.NE.AND P1, PT, R25, -0x1, PT ;  /* 0xffffffff1900780c */ /* 0x000fc60003f25270 */
[----:B------:R-:W-:-:S06]  /*8950*/  VIADD R8, R26, 0x1 ;  /* 0x000000011a087836 */ /* 0x000fcc0000000000 */
        /* <DEDUP_REMOVED lines=8> */
[C---:B0-----:R-:W-:Y:S02]  /*89e0*/  VIADD R22, R8.reuse, 0x1 ;  /* 0x0000000108167836 */ /* 0x041fe40000000000 */
[----:B------:R-:W-:Y:S02]  /*89f0*/  @P1 IADD3 R22, PT, PT, R8, RZ, RZ ;  /* 0x000000ff08161210 */ /* 0x000fe40007ffe0ff */
[----:B------:R-:W-:-:S03]  /*8a00*/  ISETP.NE.AND P1, PT, R32, -0x1, PT ;  /* 0xffffffff2000780c */ /* 0x000fc60003f25270 */
[----:B------:R-:W-:-:S03]  /*8a10*/  VIADD R8, R22, 0x1 ;  /* 0x0000000116087836 */ /* 0x000fc60000000000 */
[----:B------:R-:W-:Y:S01]  /*8a20*/  @P2 IMAD.MOV R8, RZ, RZ, R22 ;  /* 0x000000ffff082224 */ /* 0x000fe200078e0216 */
[----:B-----5:R-:W-:-:S04]  /*8a30*/  ISETP.NE.AND P2, PT, R14, -0x1, PT ;  /* 0xffffffff0e00780c */ /* 0x020fc80003f45270 */
        /* <DEDUP_REMOVED lines=10> */
[----:B------:R-:W-:-:S04]  /*8ae0*/  @P2 IMAD.MOV R8, RZ, RZ, R14 ;  /* 0x000000ffff082224 */ /* 0x000fc800078e020e */
[C---:B------:R-:W-:Y:S02]  /*8af0*/  VIADD R14, R8.reuse, 0x1 ;  /* 0x00000001080e7836 */ /* 0x040fe40000000000 */
[----:B------:R-:W-:Y:S01]  /*8b00*/  @P1 IADD3 R14, PT, PT, R8, RZ, RZ ;  /* 0x000000ff080e1210 */ /* 0x000fe20007ffe0ff */
[----:B------:R-:W-:-:S04]  /*8b10*/  VIADD R10, R10, 0x10 ;  /* 0x000000100a0a7836 */ /* 0x000fc80000000000 */
[----:B------:R-:W-:Y:S02]  /*8b20*/  VIADD R8, R14, 0x1 ;  /* 0x000000010e087836 */ /* 0x000fe40000000000 */
[----:B------:R-:W-:Y:S01]  /*8b30*/  VIADD R9, R9, 0x10 ;  /* 0x0000001009097836 */ /* 0x000fe20000000000 */
[----:B--2---:R-:W-:-:S13]  /*8b40*/  ISETP.NE.AND P2, PT, R15, -0x1, PT ;  /* 0xffffffff0f00780c */ /* 0x004fda0003f45270 */
[----:B------:R-:W-:-:S05]  /*8b50*/  @P2 IMAD.MOV R8, RZ, RZ, R14 ;  /* 0x000000ffff082224 */ /* 0x000fca00078e020e */
[----:B------:R-:W-:Y:S02]  /*8b60*/  IADD3 R14, PT, PT, R8, 0x1, RZ ;  /* 0x00000001080e7810 */ /* 0x000fe40007ffe0ff */
[----:B---3--:R-:W-:Y:S02]  /*8b70*/  ISETP.NE.AND P1, PT, R24, -0x1, PT ;  /* 0xffffffff1800780c */ /* 0x008fe40003f25270 */
[----:B----4-:R-:W-:-:S11]  /*8b80*/  ISETP.NE.AND P2, PT, R28, -0x1, PT ;  /* 0xffffffff1c00780c */ /* 0x010fd60003f45270 */
[----:B------:R-:W-:Y:S01]  /*8b90*/  @P1 IMAD.MOV R14, RZ, RZ, R8 ;  /* 0x000000ffff0e1224 */ /* 0x000fe200078e0208 */
[----:B------:R-:W-:-:S04]  /*8ba0*/  ISETP.NE.AND P1, PT, R10, R13, PT ;  /* 0x0000000d0a00720c */ /* 0x000fc80003f25270 */
[----:B------:R-:W-:Y:S01]  /*8bb0*/  IADD3 R8, PT, PT, R14, 0x1, RZ ;  /* 0x000000010e087810 */ /* 0x000fe20007ffe0ff */
[----:B------:R-:W-:-:S08]  /*8bc0*/  @P2 IMAD.MOV R8, RZ, RZ, R14 ;  /* 0x000000ffff082224 */ /* 0x000fd000078e020e */
[----:B------:R-:W-:Y:S05]  /*8bd0*/  @P1 BRA `(.L_x_910) ;  /* 0xfffffff800681947 */ /* 0x000fea000383ffff */
.L_x_909:
[----:B------:R-:W-:Y:S05]  /*8be0*/  BSYNC.RECONVERGENT B2 ;  /* 0x0000000000027941 */ /* 0x000fea0003800200 */
.L_x_908:
        /* <DEDUP_REMOVED lines=20> */
[----:B------:R1:W3:Y:S02]  /*8d30*/  LDG.E R30, desc[UR12][R12.64] ;  /* 0x0000000c0c1e7981 */ /* 0x0002e4000c1e1900 */
[--C-:B-----5:R-:W-:Y:S02]  /*8d40*/  IMAD.WIDE R22, R23, 0x4, R16.reuse ;  /* 0x0000000417167825 */ /* 0x120fe400078e0210 */
[----:B------:R4:W5:Y:S02]  /*8d50*/  LDG.E R14, desc[UR12][R14.64] ;  /* 0x0000000c0e0e7981 */ /* 0x000964000c1e1900 */
        /* <DEDUP_REMOVED lines=8> */
[----:B------:R0:W5:Y:S01]  /*8de0*/  LDG.E R12, desc[UR12][R12.64] ;  /* 0x0000000c0c0c7981 */ /* 0x000162000c1e1900 */
[----:B----4-:R-:W-:Y:S02]  /*8df0*/  IADD3 R15, PT, PT, R8, 0x1, RZ ;  /* 0x00000001080f7810 */ /* 0x010fe40007ffe0ff */
[----:B------:R-:W-:Y:S02]  /*8e00*/  IADD3 R9, PT, PT, R9, 0x8, RZ ;  /* 0x0000000809097810 */ /* 0x000fe40007ffe0ff */
[----:B--2---:R-:W-:-:S02]  /*8e10*/  ISETP.NE.AND P1, PT, R26, -0x1, PT ;  /* 0xffffffff1a00780c */ /* 0x004fc40003f25270 */
[----:B---3--:R-:W-:-:S11]  /*8e20*/  ISETP.NE.AND P2, PT, R30, -0x1, PT ;  /* 0xffffffff1e00780c */ /* 0x008fd60003f45270 */
[----:B------:R-:W-:Y:S01]  /*8e30*/  @P1 IMAD.MOV R15, RZ, RZ, R8 ;  /* 0x000000ffff0f1224 */ /* 0x000fe200078e0208 */
[----:B-----5:R-:W-:-:S03]  /*8e40*/  ISETP.NE.AND P1, PT, R14, -0x1, PT ;  /* 0xffffffff0e00780c */ /* 0x020fc60003f25270 */
        /* <DEDUP_REMOVED lines=9> */
[----:B0-----:R-:W-:-:S04]  /*8ee0*/  VIADD R13, R8, 0x1 ;  /* 0x00000001080d7836 */ /* 0x001fc80000000000 */
        /* <DEDUP_REMOVED lines=9> */
.L_x_912:
[----:B------:R-:W-:Y:S05]  /*8f80*/  BSYNC.RECONVERGENT B2 ;  /* 0x0000000000027941 */ /* 0x000fea0003800200 */
.L_x_911:
        /* <DEDUP_REMOVED lines=33> */
.L_x_914:
[----:B------:R-:W-:Y:S05]  /*91a0*/  BSYNC.RECONVERGENT B2 ;  /* 0x0000000000027941 */ /* 0x000fea0003800200 */
.L_x_913:
        /* <DEDUP_REMOVED lines=27> */
.L_x_907:
[----:B------:R-:W-:Y:S05]  /*9360*/  BSYNC.RECONVERGENT B1 ;  /* 0x0000000000017941 */ /* 0x000fea0003800200 */
.L_x_906:
        /* <DEDUP_REMOVED lines=21> */
.L_x_919:
        /* <DEDUP_REMOVED lines=16> */
[----:B----4-:R-:W-:Y:S02]  /*95c0*/  IMAD.WIDE R24, R25, 0x4, R16 ;  /* 0x0000000419187825 */ /* 0x010fe400078e0210 */
[----:B------:R-:W3:Y:S04]  /*95d0*/  LDG.E R26, desc[UR12][R26.64] ;  /* 0x0000000c1a1a7981 */ /* 0x000ee8000c1e1900 */
[----:B------:R0:W4:Y:S04]  /*95e0*/  LDG.E R25, desc[UR12][R24.64] ;  /* 0x0000000c18197981 */ /* 0x000128000c1e1900 */
[----:B------:R-:W5:Y:S01]  /*95f0*/  LDG.E R35, desc[UR12][R22.64+0x24] ;  /* 0x0000240c16237981 */ /* 0x000f62000c1e1900 */
[----:B0-----:R-:W-:Y:S01]  /*9600*/  VIADD R24, R9, 0x1 ;  /* 0x0000000109187836 */ /* 0x001fe20000000000 */
[----:B--2---:R-:W-:-:S02]  /*9610*/  ISETP.NE.AND P1, PT, R34, -0x1, PT ;  /* 0xffffffff2200780c */ /* 0x004fc40003f25270 */
[----:B------:R-:W2:Y:S11]  /*9620*/  LDG.E R34, desc[UR12][R22.64+0x34] ;  /* 0x0000340c16227981 */ /* 0x000eb6000c1e1900 */
[----:B------:R-:W-:-:S02]  /*9630*/  @P1 IADD3 R24, PT, PT, R9, RZ, RZ ;  /* 0x000000ff09181210 */ /* 0x000fc40007ffe0ff */
[----:B------:R-:W2:Y:S01]  /*9640*/  LDG.E R9, desc[UR12][R22.64+0x30] ;  /* 0x0000300c16097981 */ /* 0x000ea2000c1e1900 */
[----:B---3--:R-:W-:Y:S02]  /*9650*/  ISETP.NE.AND P1, PT, R26, -0x1, PT ;  /* 0xffffffff1a00780c */ /* 0x008fe40003f25270 */
[----:B----4-:R-:W-:Y:S01]  /*9660*/  ISETP.NE.AND P2, PT, R25, -0x1, PT ;  /* 0xffffffff1900780c */ /* 0x010fe20003f45270 */
[----:B------:R-:W-:Y:S02]  /*9670*/  VIADD R25, R24, 0x1 ;  /* 0x0000000118197836 */ /* 0x000fe40000000000 */
[----:B-----5:R-:W-:-:S06]  /*9680*/  IMAD.WIDE R26, R28, 0x4, R16 ;  /* 0x000000041c1a7825 */ /* 0x020fcc00078e0210 */
[----:B------:R-:W3:Y:S02]  /*9690*/  LDG.E R26, desc[UR12][R26.64] ;  /* 0x0000000c1a1a7981 */ /* 0x000ee4000c1e1900 */
[----:B------:R-:W-:-:S05]  /*96a0*/  @P1 IMAD.MOV R25, RZ, RZ, R24 ;  /* 0x000000ffff191224 */ /* 0x000fca00078e0218 */
[----:B------:R-:W-:Y:S01]  /*96b0*/  IADD3 R36, PT, PT, R25, 0x1, RZ ;  /* 0x0000000119247810 */ /* 0x000fe20007ffe0ff */
[----:B------:R-:W-:Y:S02]  /*96c0*/  @P2 IMAD.MOV R36, RZ, RZ, R25 ;  /* 0x000000ffff242224 */ /* 0x000fe400078e0219 */
[----:B------:R-:W-:-:S04]  /*96d0*/  IMAD.WIDE R24, R30, 0x4, R16 ;  /* 0x000000041e187825 */ /* 0x000fc800078e0210 */
[--C-:B------:R-:W-:Y:S02]  /*96e0*/  IMAD.WIDE R30, R31, 0x4, R16.reuse ;  /* 0x000000041f1e7825 */ /* 0x100fe400078e0210 */
[----:B------:R-:W4:Y:S04]  /*96f0*/  LDG.E R24, desc[UR12][R24.64] ;  /* 0x0000000c18187981 */ /* 0x000f28000c1e1900 */
[----:B------:R0:W5:Y:S02]  /*9700*/  LDG.E R27, desc[UR12][R30.64] ;  /* 0x0000000c1e1b7981 */ /* 0x000164000c1e1900 */
[----:B0-----:R-:W-:-:S05]  /*9710*/  IMAD.WIDE R30, R37, 0x4, R16 ;  /* 0x00000004251e7825 */ /* 0x001fca00078e0210 */
[----:B------:R0:W5:Y:S02]  /*9720*/  LDG.E R37, desc[UR12][R30.64] ;  /* 0x0000000c1e257981 */ /* 0x000164000c1e1900 */
[----:B0-----:R-:W-:-:S05]  /*9730*/  IMAD.WIDE R30, R33, 0x4, R16 ;  /* 0x00000004211e7825 */ /* 0x001fca00078e0210 */
[----:B------:R2:W5:Y:S02]  /*9740*/  LDG.E R33, desc[UR12][R30.64] ;  /* 0x0000000c1e217981 */ /* 0x000564000c1e1900 */
[----:B--2---:R-:W-:-:S05]  /*9750*/  IMAD.WIDE R30, R9, 0x4, R16 ;  /* 0x00000004091e7825 */ /* 0x004fca00078e0210 */
[----:B------:R-:W2:Y:S04]  /*9760*/  LDG.E R9, desc[UR12][R30.64] ;  /* 0x0000000c1e097981 */ /* 0x000ea8000c1e1900 */
[----:B------:R-:W3:Y:S04]  /*9770*/  LDG.E R31, desc[UR12][R22.64+0x38] ;  /* 0x0000380c161f7981 */ /* 0x000ee8000c1e1900 */
[----:B------:R-:W5:Y:S01]  /*9780*/  LDG.E R30, desc[UR12][R22.64+0x3c] ;  /* 0x00003c0c161e7981 */ /* 0x000f62000c1e1900 */
[----:B------:R-:W-:-:S05]  /*9790*/  IMAD.WIDE R28, R29, 0x4, R16 ;  /* 0x000000041d1c7825 */ /* 0x000fca00078e0210 */
[----:B------:R0:W2:Y:S02]  /*97a0*/  LDG.E R25, desc[UR12][R28.64] ;  /* 0x0000000c1c197981 */ /* 0x0000a4000c1e1900 */
[----:B0-----:R-:W-:-:S05]  /*97b0*/  IMAD.WIDE R28, R32, 0x4, R16 ;  /* 0x00000004201c7825 */ /* 0x001fca00078e0210 */
[----:B------:R0:W2:Y:S02]  /*97c0*/  LDG.E R32, desc[UR12][R28.64] ;  /* 0x0000000c1c207981 */ /* 0x0000a4000c1e1900 */
[----:B0-----:R-:W-:-:S05]  /*97d0*/  IMAD.WIDE R28, R35, 0x4, R16 ;  /* 0x00000004231c7825 */ /* 0x001fca00078e0210 */
[----:B------:R0:W2:Y:S02]  /*97e0*/  LDG.E R35, desc[UR12][R28.64] ;  /* 0x0000000c1c237981 */ /* 0x0000a4000c1e1900 */
[----:B0-----:R-:W-:-:S05]  /*97f0*/  IMAD.WIDE R28, R15, 0x4, R16 ;  /* 0x000000040f1c7825 */ /* 0x001fca00078e0210 */
[----:B------:R0:W2:Y:S02]  /*9800*/  LDG.E R15, desc[UR12][R28.64] ;  /* 0x0000000c1c0f7981 */ /* 0x0000a4000c1e1900 */
[----:B0-----:R-:W-:-:S05]  /*9810*/  IMAD.WIDE R28, R34, 0x4, R16 ;  /* 0x00000004221c7825 */ /* 0x001fca00078e0210 */
[----:B------:R-:W2:Y:S01]  /*9820*/  LDG.E R34, desc[UR12][R28.64] ;  /* 0x0000000c1c227981 */ /* 0x000ea2000c1e1900 */
[----:B----4-:R-:W-:Y:S01]  /*9830*/  ISETP.NE.AND P1, PT, R24, -0x1, PT ;  /* 0xffffffff1800780c */ /* 0x010fe20003f25270 */
[----:B---3--:R-:W-:-:S05]  /*9840*/  IMAD.WIDE R22, R31, 0x4, R16 ;  /* 0x000000041f167825 */ /* 0x008fca00078e0210 */
[----:B------:R0:W3:Y:S01]  /*9850*/  LDG.E R24, desc[UR12][R22.64] ;  /* 0x0000000c16187981 */ /* 0x0000e2000c1e1900 */
[----:B-----5:R-:W-:-:S06]  /*9860*/  IMAD.WIDE R30, R30, 0x4, R16 ;  /* 0x000000041e1e7825 */ /* 0x020fcc00078e0210 */
[----:B------:R-:W4:Y:S01]  /*9870*/  LDG.E R30, desc[UR12][R30.64] ;  /* 0x0000000c1e1e7981 */ /* 0x000f22000c1e1900 */
[----:B------:R-:W-:Y:S01]  /*9880*/  ISETP.NE.AND P2, PT, R26, -0x1, PT ;  /* 0xffffffff1a00780c */ /* 0x000fe20003f45270 */
[C---:B------:R-:W-:Y:S01]  /*9890*/  VIADD R26, R36.reuse, 0x1 ;  /* 0x00000001241a7836 */ /* 0x040fe20000000000 */
[----:B------:R-:W-:Y:S02]  /*98a0*/  @P1 IADD3 R26, PT, PT, R36, RZ, RZ ;  /* 0x000000ff241a1210 */ /* 0x000fe40007ffe0ff */
[----:B--2---:R-:W-:-:S03]  /*98b0*/  ISETP.NE.AND P1, PT, R25, -0x1, PT ;  /* 0xffffffff1900780c */ /* 0x004fc60003f25270 */
[----:B------:R-:W-:-:S06]  /*98c0*/  VIADD R25, R26, 0x1 ;  /* 0x000000011a197836 */ /* 0x000fcc0000000000 */
        /* <DEDUP_REMOVED lines=25> */
[----:B------:R-:W-:-:S04]  /*9a60*/  VIADD R11, R11, 0x10 ;  /* 0x000000100b0b7836 */ /* 0x000fc80000000000 */
[----:B------:R-:W-:Y:S02]  /*9a70*/  VIADD R9, R15, 0x1 ;  /* 0x000000010f097836 */ /* 0x000fe40000000000 */
[----:B------:R-:W-:-:S05]  /*9a80*/  @P1 IMAD.MOV R9, RZ, RZ, R15 ;  /* 0x000000ffff091224 */ /* 0x000fca00078e020f */
[----:B------:R-:W-:Y:S01]  /*9a90*/  IADD3 R15, PT, PT, R9, 0x1, RZ ;  /* 0x00000001090f7810 */ /* 0x000fe20007ffe0ff */
[----:B------:R-:W-:Y:S01]  /*9aa0*/  VIADD R10, R10, 0x10 ;  /* 0x000000100a0a7836 */ /* 0x000fe20000000000 */
[----:B---3--:R-:W-:Y:S02]  /*9ab0*/  ISETP.NE.AND P2, PT, R24, -0x1, PT ;  /* 0xffffffff1800780c */ /* 0x008fe40003f45270 */
[----:B----4-:R-:W-:-:S11]  /*9ac0*/  ISETP.NE.AND P1, PT, R30, -0x1, PT ;  /* 0xffffffff1e00780c */ /* 0x010fd60003f25270 */
[----:B------:R-:W-:Y:S01]  /*9ad0*/  @P2 IMAD.MOV R15, RZ, RZ, R9 ;  /* 0x000000ffff0f2224 */ /* 0x000fe200078e0209 */
[----:B------:R-:W-:-:S04]  /*9ae0*/  ISETP.NE.AND P2, PT, R11, R14, PT ;  /* 0x0000000e0b00720c */ /* 0x000fc80003f45270 */
[----:B------:R-:W-:Y:S01]  /*9af0*/  IADD3 R9, PT, PT, R15, 0x1, RZ ;  /* 0x000000010f097810 */ /* 0x000fe20007ffe0ff */
[----:B------:R-:W-:-:S08]  /*9b00*/  @P1 IMAD.MOV R9, RZ, RZ, R15 ;  /* 0x000000ffff091224 */ /* 0x000fd000078e020f */
[----:B------:R-:W-:Y:S05]  /*9b10*/  @P2 BRA `(.L_x_919) ;  /* 0xfffffff800682947 */ /* 0x000fea000383ffff */
.L_x_918:
[----:B------:R-:W-:Y:S05]  /*9b20*/  BSYNC.RECONVERGENT B2 ;  /* 0x0000000000027941 */ /* 0x000fea0003800200 */
.L_x_917:
        /* <DEDUP_REMOVED lines=33> */
[----:B--2---:R-:W-:Y:S02]  /*9d40*/  ISETP.NE.AND P1, PT, R11, -0x1, PT ;  /* 0xffffffff0b00780c */ /* 0x004fe40003f25270 */
[----:B------:R-:W-:-:S02]  /*9d50*/  IADD3 R11, PT, PT, R9, 0x1, RZ ;  /* 0x00000001090b7810 */ /* 0x000fc40007ffe0ff */
[----:B------:R-:W-:-:S09]  /*9d60*/  ISETP.NE.AND P2, PT, R34, -0x1, PT ;  /* 0xffffffff2200780c */ /* 0x000fd20003f45270 */
        /* <DEDUP_REMOVED lines=21> */
.L_x_921:
[----:B------:R-:W-:Y:S05]  /*9ec0*/  BSYNC.RECONVERGENT B2 ;  /* 0x0000000000027941 */ /* 0x000fea0003800200 */
.L_x_920:
        /* <DEDUP_REMOVED lines=33> */
.L_x_923:
[----:B------:R-:W-:Y:S05]  /*a0e0*/  BSYNC.RECONVERGENT B2 ;  /* 0x0000000000027941 */ /* 0x000fea0003800200 */
.L_x_922:
        /* <DEDUP_REMOVED lines=27> */
.L_x_916:
[----:B------:R-:W-:Y:S05]  /*a2a0*/  BSYNC.RECONVERGENT B1 ;  /* 0x0000000000017941 */ /* 0x000fea0003800200 */
.L_x_915:
        /* <DEDUP_REMOVED lines=21> */
.L_x_928:
        /* <DEDUP_REMOVED lines=13> */
[----:B---3--:R-:W-:-:S06]  /*a4d0*/  IMAD.WIDE R34, R35, 0x4, R16 ;  /* 0x0000000423227825 */ /* 0x008fcc00078e0210 */
[----:B------:R-:W3:Y:S01]  /*a4e0*/  LDG.E R34, desc[UR12][R34.64] ;  /* 0x0000000c22227981 */ /* 0x000ee2000c1e1900 */
[----:B----4-:R-:W-:-:S03]  /*a4f0*/  IMAD.WIDE R26, R27, 0x4, R16 ;  /* 0x000000041b1a7825 */ /* 0x010fc600078e0210 */
[----:B------:R-:W4:Y:S01]  /*a500*/  LDG.E R33, desc[UR12][R22.64+0x24] ;  /* 0x0000240c16217981 */ /* 0x000f22000c1e1900 */
[----:B-----5:R-:W-:-:S03]  /*a510*/  IMAD.WIDE R24, R25, 0x4, R16 ;  /* 0x0000000419187825 */ /* 0x020fc600078e0210 */
[----:B------:R0:W5:Y:S04]  /*a520*/  LDG.E R26, desc[UR12][R26.64] ;  /* 0x0000000c1a1a7981 */ /* 0x000168000c1e1900 */
[----:B------:R1:W4:Y:S04]  /*a530*/  LDG.E R24, desc[UR12][R24.64] ;  /* 0x0000000c18187981 */ /* 0x000328000c1e1900 */
[----:B------:R-:W4:Y:S01]  /*a540*/  LDG.E R35, desc[UR12][R22.64+0x20] ;  /* 0x0000200c16237981 */ /* 0x000f22000c1e1900 */
[----:B0-----:R-:W-:Y:S01]  /*a550*/  VIADD R27, R10, 0x1 ;  /* 0x000000010a1b7836 */ /* 0x001fe20000000000 */
[----:B--2---:R-:W-:-:S02]  /*a560*/  ISETP.NE.AND P2, PT, R32, -0x1, PT ;  /* 0xffffffff2000780c */ /* 0x004fc40003f45270 */
[----:B------:R-:W2:Y:S01]  /*a570*/  LDG.E R32, desc[UR12][R22.64+0x30] ;  /* 0x0000300c16207981 */ /* 0x000ea2000c1e1900 */
[----:B---3--:R-:W-:-:S03]  /*a580*/  ISETP.NE.AND P1, PT, R34, -0x1, PT ;  /* 0xffffffff2200780c */ /* 0x008fc60003f25270 */
[----:B------:R-:W3:Y:S10]  /*a590*/  LDG.E R34, desc[UR12][R22.64+0x34] ;  /* 0x0000340c16227981 */ /* 0x000ef4000c1e1900 */
[----:B------:R-:W-:-:S02]  /*a5a0*/  @P1 IADD3 R27, PT, PT, R10, RZ, RZ ;  /* 0x000000ff0a1b1210 */ /* 0x000fc40007ffe0ff */
[----:B-----5:R-:W-:Y:S01]  /*a5b0*/  ISETP.NE.AND P1, PT, R26, -0x1, PT ;  /* 0xffffffff1a00780c */ /* 0x020fe20003f25270 */
[----:B------:R-:W5:Y:S02]  /*a5c0*/  LDG.E R10, desc[UR12][R22.64+0x2c] ;  /* 0x00002c0c160a7981 */ /* 0x000f64000c1e1900 */
[----:B-1----:R-:W-:Y:S02]  /*a5d0*/  VIADD R25, R27, 0x1 ;  /* 0x000000011b197836 */ /* 0x002fe40000000000 */
[----:B------:R-:W-:Y:S01]  /*a5e0*/  @P2 IMAD.MOV R25, RZ, RZ, R27 ;  /* 0x000000ffff192224 */ /* 0x000fe200078e021b */
[----:B----4-:R-:W-:-:S04]  /*a5f0*/  ISETP.NE.AND P2, PT, R24, -0x1, PT ;  /* 0xffffffff1800780c */ /* 0x010fc80003f45270 */
[----:B------:R-:W-:-:S03]  /*a600*/  IADD3 R24, PT, PT, R25, 0x1, RZ ;  /* 0x0000000119187810 */ /* 0x000fc60007ffe0ff */
[----:B------:R-:W-:-:S04]  /*a610*/  @P1 IMAD.MOV R24, RZ, RZ, R25 ;  /* 0x000000ffff181224 */ /* 0x000fc800078e0219 */
[C---:B------:R-:W-:Y:S02]  /*a620*/  VIADD R36, R24.reuse, 0x1 ;  /* 0x0000000118247836 */ /* 0x040fe40000000000 */
[----:B------:R-:W-:Y:S01]  /*a630*/  @P2 IADD3 R36, PT, PT, R24, RZ, RZ ;  /* 0x000000ff18242210 */ /* 0x000fe20007ffe0ff */
[----:B------:R-:W-:-:S04]  /*a640*/  IMAD.WIDE R24, R30, 0x4, R16 ;  /* 0x000000041e187825 */ /* 0x000fc800078e0210 */
[--C-:B------:R-:W-:Y:S02]  /*a650*/  IMAD.WIDE R26, R28, 0x4, R16.reuse ;  /* 0x000000041c1a7825 */ /* 0x100fe400078e0210 */
[----:B------:R-:W4:Y:S02]  /*a660*/  LDG.E R24, desc[UR12][R24.64] ;  /* 0x0000000c18187981 */ /* 0x000f24000c1e1900 */
[--C-:B------:R-:W-:Y:S02]  /*a670*/  IMAD.WIDE R28, R29, 0x4, R16.reuse ;  /* 0x000000041d1c7825 */ /* 0x100fe400078e0210 */
[----:B------:R-:W4:Y:S04]  /*a680*/  LDG.E R26, desc[UR12][R26.64] ;  /* 0x0000000c1a1a7981 */ /* 0x000f28000c1e1900 */
[----:B------:R0:W4:Y:S02]  /*a690*/  LDG.E R25, desc[UR12][R28.64] ;  /* 0x0000000c1c197981 */ /* 0x000124000c1e1900 */
[----:B0-----:R-:W-:-:S05]  /*a6a0*/  IMAD.WIDE R28, R35, 0x4, R16 ;  /* 0x00000004231c7825 */ /* 0x001fca00078e0210 */
[----:B------:R0:W4:Y:S02]  /*a6b0*/  LDG.E R35, desc[UR12][R28.64] ;  /* 0x0000000c1c237981 */ /* 0x000124000c1e1900 */
[----:B0-----:R-:W-:-:S05]  /*a6c0*/  IMAD.WIDE R28, R37, 0x4, R16 ;  /* 0x00000004251c7825 */ /* 0x001fca00078e0210 */
[----:B------:R2:W4:Y:S02]  /*a6d0*/  LDG.E R37, desc[UR12][R28.64] ;  /* 0x0000000c1c257981 */ /* 0x000524000c1e1900 */
[----:B--2---:R-:W-:-:S05]  /*a6e0*/  IMAD.WIDE R28, R32, 0x4, R16 ;  /* 0x00000004201c7825 */ /* 0x004fca00078e0210 */
[----:B------:R-:W2:Y:S04]  /*a6f0*/  LDG.E R32, desc[UR12][R28.64] ;  /* 0x0000000c1c207981 */ /* 0x000ea8000c1e1900 */
[----:B------:R-:W2:Y:S04]  /*a700*/  LDG.E R29, desc[UR12][R22.64+0x38] ;  /* 0x0000380c161d7981 */ /* 0x000ea8000c1e1900 */
[----:B------:R-:W2:Y:S01]  /*a710*/  LDG.E R28, desc[UR12][R22.64+0x3c] ;  /* 0x00003c0c161c7981 */ /* 0x000ea2000c1e1900 */
[----:B------:R-:W-:-:S05]  /*a720*/  IMAD.WIDE R30, R31, 0x4, R16 ;  /* 0x000000041f1e7825 */ /* 0x000fca00078e0210 */
[----:B------:R0:W2:Y:S02]  /*a730*/  LDG.E R27, desc[UR12][R30.64] ;  /* 0x0000000c1e1b7981 */ /* 0x0000a4000c1e1900 */
[----:B0-----:R-:W-:-:S05]  /*a740*/  IMAD.WIDE R30, R33, 0x4, R16 ;  /* 0x00000004211e7825 */ /* 0x001fca00078e0210 */
[----:B------:R5:W2:Y:S02]  /*a750*/  LDG.E R33, desc[UR12][R30.64] ;  /* 0x0000000c1e217981 */ /* 0x000aa4000c1e1900 */
[----:B-----5:R-:W-:-:S05]  /*a760*/  IMAD.WIDE R30, R10, 0x4, R16 ;  /* 0x000000040a1e7825 */ /* 0x020fca00078e0210 */
[----:B------:R3:W5:Y:S02]  /*a770*/  LDG.E R10, desc[UR12][R30.64] ;  /* 0x0000000c1e0a7981 */ /* 0x000764000c1e1900 */
[----:B---3--:R-:W-:-:S05]  /*a780*/  IMAD.WIDE R30, R34, 0x4, R16 ;  /* 0x00000004221e7825 */ /* 0x008fca00078e0210 */
[----:B------:R-:W3:Y:S01]  /*a790*/  LDG.E R34, desc[UR12][R30.64] ;  /* 0x0000000c1e227981 */ /* 0x000ee2000c1e1900 */
[----:B----4-:R-:W-:Y:S01]  /*a7a0*/  ISETP.NE.AND P1, PT, R24, -0x1, PT ;  /* 0xffffffff1800780c */ /* 0x010fe20003f25270 */
[----:B--2---:R-:W-:-:S05]  /*a7b0*/  IMAD.WIDE R22, R29, 0x4, R16 ;  /* 0x000000041d167825 */ /* 0x004fca00078e0210 */
[----:B------:R0:W2:Y:S01]  /*a7c0*/  LDG.E R24, desc[UR12][R22.64] ;  /* 0x0000000c16187981 */ /* 0x0000a2000c1e1900 */
[----:B------:R-:W-:-:S06]  /*a7d0*/  IMAD.WIDE R28, R28, 0x4, R16 ;  /* 0x000000041c1c7825 */ /* 0x000fcc00078e0210 */
[----:B------:R-:W4:Y:S01]  /*a7e0*/  LDG.E R28, desc[UR12][R28.64] ;  /* 0x0000000c1c1c7981 */ /* 0x000f22000c1e1900 */
[----:B------:R-:W-:Y:S01]  /*a7f0*/  ISETP.NE.AND P2, PT, R26, -0x1, PT ;  /* 0xffffffff1a00780c */ /* 0x000fe20003f45270 */
[----:B------:R-:W-:Y:S02]  /*a800*/  VIADD R26, R36, 0x1 ;  /* 0x00000001241a7836 */ /* 0x000fe40000000000 */
[----:B------:R-:W-:Y:S01]  /*a810*/  @P1 IMAD.MOV R26, RZ, RZ, R36 ;  /* 0x000000ffff1a1224 */ /* 0x000fe200078e0224 */
[----:B------:R-:W-:-:S04]  /*a820*/  ISETP.NE.AND P1, PT, R25, -0x1, PT ;  /* 0xffffffff1900780c */ /* 0x000fc80003f25270 */
[----:B------:R-:W-:-:S05]  /*a830*/  IADD3 R25, PT, PT, R26, 0x1, RZ ;  /* 0x000000011a197810 */ /* 0x000fca0007ffe0ff */
[----:B------:R-:W-:Y:S01]  /*a840*/  @P2 IMAD.MOV R25, RZ, RZ, R26 ;  /* 0x000000ffff192224 */ /* 0x000fe200078e021a */
[----:B------:R-:W-:-:S03]  /*a850*/  ISETP.NE.AND P2, PT, R27, -0x1, PT ;  /* 0xffffffff1b00780c */ /* 0x000fc60003f45270 */
[C---:B------:R-:W-:Y:S01]  /*a860*/  VIADD R26, R25.reuse, 0x1 ;  /* 0x00000001191a7836 */ /* 0x040fe20000000000 */
[----:B------:R-:W-:Y:S02]  /*a870*/  @P1 IADD3 R26, PT, PT, R25, RZ, RZ ;  /* 0x000000ff191a1210 */ /* 0x000fe40007ffe0ff */
[----:B------:R-:W-:-:S03]  /*a880*/  ISETP.NE.AND P1, PT, R35, -0x1, PT ;  /* 0xffffffff2300780c */ /* 0x000fc60003f25270 */
[----:B0-----:R-:W-:-:S04]  /*a890*/  VIADD R22, R26, 0x1 ;  /* 0x000000011a167836 */ /* 0x001fc80000000000 */
[----:B------:R-:W-:Y:S01]  /*a8a0*/  @P2 IMAD.MOV R22, RZ, RZ, R26 ;  /* 0x000000ffff162224 */ /* 0x000fe200078e021a */
[----:B------:R-:W-:-:S04]  /*a8b0*/  ISETP.NE.AND P2, PT, R33, -0x1, PT ;  /* 0xffffffff2100780c */ /* 0x000fc80003f45270 */
[----:B------:R-:W-:Y:S01]  /*a8c0*/  IADD3 R23, PT, PT, R22, 0x1, RZ ;  /* 0x0000000116177810 */ /* 0x000fe20007ffe0ff */
[----:B------:R-:W-:Y:S01]  /*a8d0*/  @P1 IMAD.MOV R23, RZ, RZ, R22 ;  /* 0x000000ffff171224 */ /* 0x000fe200078e0216 */
[----:B------:R-:W-:-:S03]  /*a8e0*/  ISETP.NE.AND P1, PT, R37, -0x1, PT ;  /* 0xffffffff2500780c */ /* 0x000fc60003f25270 */
[----:B------:R-:W-:-:S04]  /*a8f0*/  VIADD R22, R23, 0x1 ;  /* 0x0000000117167836 */ /* 0x000fc80000000000 */
[----:B------:R-:W-:Y:S02]  /*a900*/  @P2 IADD3 R22, PT, PT, R23, RZ, RZ ;  /* 0x000000ff17162210 */ /* 0x000fe40007ffe0ff */
[----:B-----5:R-:W-:-:S03]  /*a910*/  ISETP.NE.AND P2, PT, R10, -0x1, PT ;  /* 0xffffffff0a00780c */ /* 0x020fc60003f45270 */
[----:B------:R-:W-:Y:S02]  /*a920*/  VIADD R10, R22, 0x1 ;  /* 0x00000001160a7836 */ /* 0x000fe40000000000 */
[----:B------:R-:W-:Y:S01]  /*a930*/  @P1 IMAD.MOV R10, RZ, RZ, R22 ;  /* 0x000000ffff0a1224 */ /* 0x000fe200078e0216 */
[----:B------:R-:W-:-:S04]  /*a940*/  ISETP.NE.AND P1, PT, R32, -0x1, PT ;  /* 0xffffffff2000780c */ /* 0x000fc80003f25270 */
[----:B------:R-:W-:-:S03]  /*a950*/  IADD3 R22, PT, PT, R10, 0x1, RZ ;  /* 0x000000010a167810 */ /* 0x000fc60007ffe0ff */
[----:B------:R-:W-:Y:S01]  /*a960*/  @P2 IMAD.MOV R22, RZ, RZ, R10 ;  /* 0x000000ffff162224 */ /* 0x000fe200078e020a */
[----:B---3--:R-:W-:-:S03]  /*a970*/  ISETP.NE.AND P2, PT, R34, -0x1, PT ;  /* 0xffffffff2200780c */ /* 0x008fc60003f45270 */
[C---:B------:R-:W-:Y:S02]  /*a980*/  VIADD R10, R22.reuse, 0x1 ;  /* 0x00000001160a7836 */ /* 0x040fe40000000000 */
[----:B------:R-:W-:Y:S01]  /*a990*/  @P1 IADD3 R10, PT, PT, R22, RZ, RZ ;  /* 0x000000ff160a1210 */ /* 0x000fe20007ffe0ff */
[----:B------:R-:W-:-:S04]  /*a9a0*/  VIADD R12, R12, 0x10 ;  /* 0x000000100c0c7836 */ /* 0x000fc80000000000 */
[----:B------:R-:W-:-:S03]  /*a9b0*/  VIADD R22, R10, 0x1 ;  /* 0x000000010a167836 */ /* 0x000fc60000000000 */
[----:B------:R-:W-:-:S05]  /*a9c0*/  @P2 IMAD.MOV R22, RZ, RZ, R10 ;  /* 0x000000ffff162224 */ /* 0x000fca00078e020a */
[----:B------:R-:W-:Y:S01]  /*a9d0*/  IADD3 R23, PT, PT, R22, 0x1, RZ ;  /* 0x0000000116177810 */ /* 0x000fe20007ffe0ff */
[----:B------:R-:W-:Y:S01]  /*a9e0*/  VIADD R11, R11, 0x10 ;  /* 0x000000100b0b7836 */ /* 0x000fe20000000000 */
[----:B--2---:R-:W-:Y:S02]  /*a9f0*/  ISETP.NE.AND P1, PT, R24, -0x1, PT ;  /* 0xffffffff1800780c */ /* 0x004fe40003f25270 */
[----:B----4-:R-:W-:-:S11]  /*aa00*/  ISETP.NE.AND P2, PT, R28, -0x1, PT ;  /* 0xffffffff1c00780c */ /* 0x010fd60003f45270 */
[----:B------:R-:W-:Y:S01]  /*aa10*/  @P1 IMAD.MOV R23, RZ, RZ, R22 ;  /* 0x000000ffff171224 */ /* 0x000fe200078e0216 */
[----:B------:R-:W-:-:S04]  /*aa20*/  ISETP.NE.AND P1, PT, R12, R15, PT ;  /* 0x0000000f0c00720c */ /* 0x000fc80003f25270 */
[----:B------:R-:W-:Y:S01]  /*aa30*/  IADD3 R10, PT, PT, R23, 0x1, RZ ;  /* 0x00000001170a7810 */ /* 0x000fe20007ffe0ff */
[----:B------:R-:W-:-:S08]  /*aa40*/  @P2 IMAD.MOV R10, RZ, RZ, R23 ;  /* 0x000000ffff0a2224 */ /* 0x000fd000078e0217 */
[----:B------:R-:W-:Y:S05]  /*aa50*/  @P1 BRA `(.L_x_928) ;  /* 0xfffffff800681947 */ /* 0x000fea000383ffff */
.L_x_927:
[----:B------:R-:W-:Y:S05]  /*aa60*/  BSYNC.RECONVERGENT B2 ;  /* 0x0000000000027941 */ /* 0x000fea0003800200 */
.L_x_926:
        /* <DEDUP_REMOVED lines=57> */
.L_x_930:
[----:B------:R-:W-:Y:S05]  /*ae00*/  BSYNC.RECONVERGENT B2 ;  /* 0x0000000000027941 */ /* 0x000fea0003800200 */
.L_x_929:
        /* <DEDUP_REMOVED lines=33> */
.L_x_932:
[----:B------:R-:W-:Y:S05]  /*b020*/  BSYNC.RECONVERGENT B2 ;  /* 0x0000000000027941 */ /* 0x000fea0003800200 */
.L_x_931:
        /* <DEDUP_REMOVED lines=27> */
.L_x_925:
[----:B------:R-:W-:Y:S05]  /*b1e0*/  BSYNC.RECONVERGENT B1 ;  /* 0x0000000000017941 */ /* 0x000fea0003800200 */
.L_x_924:
        /* <DEDUP_REMOVED lines=21> */
.L_x_937:
        /* <DEDUP_REMOVED lines=14> */
[----:B------:R-:W4:Y:S04]  /*b420*/  LDG.E R29, desc[UR12][R22.64+0x1c] ;  /* 0x00001c0c161d7981 */ /* 0x000f28000c1e1900 */
[----:B------:R-:W4:Y:S01]  /*b430*/  LDG.E R30, desc[UR12][R30.64] ;  /* 0x0000000c1e1e7981 */ /* 0x000f22000c1e1900 */
[----:B-----5:R-:W-:-:S03]  /*b440*/  IMAD.WIDE R26, R27, 0x4, R16 ;  /* 0x000000041b1a7825 */ /* 0x020fc600078e0210 */
[----:B------:R-:W5:Y:S01]  /*b450*/  LDG.E R35, desc[UR12][R22.64+0x2c] ;  /* 0x00002c0c16237981 */ /* 0x000f62000c1e1900 */
[----:B------:R-:W-:-:S03]  /*b460*/  IMAD.WIDE R24, R25, 0x4, R16 ;  /* 0x0000000419187825 */ /* 0x000fc600078e0210 */
[----:B------:R-:W5:Y:S04]  /*b470*/  LDG.E R26, desc[UR12][R26.64] ;  /* 0x0000000c1a1a7981 */ /* 0x000f68000c1e1900 */
[----:B------:R-:W5:Y:S04]  /*b480*/  LDG.E R24, desc[UR12][R24.64] ;  /* 0x0000000c18187981 */ /* 0x000f68000c1e1900 */
[----:B------:R-:W5:Y:S04]  /*b490*/  LDG.E R31, desc[UR12][R22.64+0x20] ;  /* 0x0000200c161f7981 */ /* 0x000f68000c1e1900 */
[----:B------:R-:W5:Y:S04]  /*b4a0*/  LDG.E R27, desc[UR12][R22.64+0x18] ;  /* 0x0000180c161b7981 */ /* 0x000f68000c1e1900 */
[----:B------:R-:W5:Y:S01]  /*b4b0*/  LDG.E R25, desc[UR12][R22.64+0x14] ;  /* 0x0000140c16197981 */ /* 0x000f62000c1e1900 */
[----:B--2---:R-:W-:Y:S01]  /*b4c0*/  ISETP.NE.AND P1, PT, R28, -0x1, PT ;  /* 0xffffffff1c00780c */ /* 0x004fe20003f25270 */
[----:B------:R-:W-:-:S12]  /*b4d0*/  VIADD R28, R11, 0x1 ;  /* 0x000000010b1c7836 */ /* 0x000fd80000000000 */
[----:B------:R-:W-:Y:S02]  /*b4e0*/  @P1 IADD3 R28, PT, PT, R11, RZ, RZ ;  /* 0x000000ff0b1c1210 */ /* 0x000fe40007ffe0ff */
[----:B------:R-:W2:Y:S01]  /*b4f0*/  LDG.E R11, desc[UR12][R22.64+0x24] ;  /* 0x0000240c160b7981 */ /* 0x000ea2000c1e1900 */
[----:B---3--:R-:W-:-:S03]  /*b500*/  ISETP.NE.AND P2, PT, R34, -0x1, PT ;  /* 0xffffffff2200780c */ /* 0x008fc60003f45270 */
[----:B------:R-:W3:Y:S01]  /*b510*/  LDG.E R34, desc[UR12][R22.64+0x34] ;  /* 0x0000340c16227981 */ /* 0x000ee2000c1e1900 */
[----:B----4-:R-:W-:Y:S01]  /*b520*/  ISETP.NE.AND P1, PT, R30, -0x1, PT ;  /* 0xffffffff1e00780c */ /* 0x010fe20003f25270 */
[----:B------:R-:W-:-:S08]  /*b530*/  VIADD R30, R28, 0x1 ;  /* 0x000000011c1e7836 */ /* 0x000fd00000000000 */
[----:B------:R-:W-:-:S05]  /*b540*/  @P2 IMAD.MOV R30, RZ, RZ, R28 ;  /* 0x000000ffff1e2224 */ /* 0x000fca00078e021c */
[----:B------:R-:W-:Y:S01]  /*b550*/  IADD3 R28, PT, PT, R30, 0x1, RZ ;  /* 0x000000011e1c7810 */ /* 0x000fe20007ffe0ff */
[----:B------:R-:W-:Y:S01]  /*b560*/  @P1 IMAD.MOV R28, RZ, RZ, R30 ;  /* 0x000000ffff1c1224 */ /* 0x000fe200078e021e */
[----:B-----5:R-:W-:Y:S02]  /*b570*/  ISETP.NE.AND P1, PT, R26, -0x1, PT ;  /* 0xffffffff1a00780c */ /* 0x020fe40003f25270 */
[----:B------:R-:W-:Y:S01]  /*b580*/  ISETP.NE.AND P2, PT, R24, -0x1, PT ;  /* 0xffffffff1800780c */ /* 0x000fe20003f45270 */
[----:B------:R-:W-:-:S10]  /*b590*/  VIADD R24, R28, 0x1 ;  /* 0x000000011c187836 */ /* 0x000fd40000000000 */
[----:B------:R-:W-:Y:S01]  /*b5a0*/  @P1 IADD3 R24, PT, PT, R28, RZ, RZ ;  /* 0x000000ff1c181210 */ /* 0x000fe20007ffe0ff */
[----:B------:R-:W-:-:S04]  /*b5b0*/  IMAD.WIDE R28, R29, 0x4, R16 ;  /* 0x000000041d1c7825 */ /* 0x000fc800078e0210 */
[----:B------:R-:W-:Y:S02]  /*b5c0*/  VIADD R36, R24, 0x1 ;  /* 0x0000000118247836 */ /* 0x000fe40000000000 */
[----:B------:R-:W-:Y:S02]  /*b5d0*/  @P2 IMAD.MOV R36, RZ, RZ, R24 ;  /* 0x000000ffff242224 */ /* 0x000fe400078e0218 */
[----:B------:R-:W-:-:S06]  /*b5e0*/  IMAD.WIDE R24, R25, 0x4, R16 ;  /* 0x0000000419187825 */ /* 0x000fcc00078e0210 */
[----:B------:R-:W4:Y:S04]  /*b5f0*/  LDG.E R24, desc[UR12][R24.64] ;  /* 0x0000000c18187981 */ /* 0x000f28000c1e1900 */
[----:B------:R2:W5:Y:S02]  /*b600*/  LDG.E R25, desc[UR12][R28.64] ;  /* 0x0000000c1c197981 */ /* 0x000564000c1e1900 */
[----:B--2---:R-:W-:-:S05]  /*b610*/  IMAD.WIDE R28, R11, 0x4, R16 ;  /* 0x000000040b1c7825 */ /* 0x004fca00078e0210 */
[----:B------:R0:W2:Y:S02]  /*b620*/  LDG.E R11, desc[UR12][R28.64] ;  /* 0x0000000c1c0b7981 */ /* 0x0000a4000c1e1900 */
[----:B0-----:R-:W-:-:S04]  /*b630*/  IMAD.WIDE R28, R35, 0x4, R16 ;  /* 0x00000004231c7825 */ /* 0x001fc800078e0210 */
[--C-:B---3--:R-:W-:Y:S02]  /*b640*/  IMAD.WIDE R34, R34, 0x4, R16.reuse ;  /* 0x0000000422227825 */ /* 0x108fe400078e0210 */
[----:B------:R-:W3:Y:S04]  /*b650*/  LDG.E R28, desc[UR12][R28.64] ;  /* 0x0000000c1c1c7981 */ /* 0x000ee8000c1e1900 */
[----:B------:R-:W3:Y:S04]  /*b660*/  LDG.E R29, desc[UR12][R34.64] ;  /* 0x0000000c221d7981 */ /* 0x000ee8000c1e1900 */
[----:B------:R-:W5:Y:S04]  /*b670*/  LDG.E R35, desc[UR12][R22.64+0x38] ;  /* 0x0000380c16237981 */ /* 0x000f68000c1e1900 */
[----:B------:R-:W2:Y:S01]  /*b680*/  LDG.E R23, desc[UR12][R22.64+0x3c] ;  /* 0x00003c0c16177981 */ /* 0x000ea2000c1e1900 */
[----:B------:R-:W-:-:S06]  /*b690*/  IMAD.WIDE R26, R27, 0x4, R16 ;  /* 0x000000041b1a7825 */ /* 0x000fcc00078e0210 */
[----:B------:R-:W3:Y:S01]  /*b6a0*/  LDG.E R26, desc[UR12][R26.64] ;  /* 0x0000000c1a1a7981 */ /* 0x000ee2000c1e1900 */
[----:B------:R-:W-:-:S05]  /*b6b0*/  IMAD.WIDE R30, R31, 0x4, R16 ;  /* 0x000000041f1e7825 */ /* 0x000fca00078e0210 */
[----:B------:R0:W3:Y:S02]  /*b6c0*/  LDG.E R27, desc[UR12][R30.64] ;  /* 0x0000000c1e1b7981 */ /* 0x0000e4000c1e1900 */
[----:B0-----:R-:W-:-:S05]  /*b6d0*/  IMAD.WIDE R30, R33, 0x4, R16 ;  /* 0x00000004211e7825 */ /* 0x001fca00078e0210 */
[----:B------:R0:W3:Y:S02]  /*b6e0*/  LDG.E R33, desc[UR12][R30.64] ;  /* 0x0000000c1e217981 */ /* 0x0000e4000c1e1900 */
[----:B0-----:R-:W-:-:S05]  /*b6f0*/  IMAD.WIDE R30, R37, 0x4, R16 ;  /* 0x00000004251e7825 */ /* 0x001fca00078e0210 */
[----:B------:R2:W3:Y:S01]  /*b700*/  LDG.E R37, desc[UR12][R30.64] ;  /* 0x0000000c1e257981 */ /* 0x0004e2000c1e1900 */
[----:B----4-:R-:W-:Y:S01]  /*b710*/  ISETP.NE.AND P1, PT, R24, -0x1, PT ;  /* 0xffffffff1800780c */ /* 0x010fe20003f25270 */
[----:B-----5:R-:W-:-:S05]  /*b720*/  IMAD.WIDE R34, R35, 0x4, R16 ;  /* 0x0000000423227825 */ /* 0x020fca00078e0210 */
[----:B------:R-:W4:Y:S01]  /*b730*/  LDG.E R24, desc[UR12][R34.64] ;  /* 0x0000000c22187981 */ /* 0x000f22000c1e1900 */
[----:B--2---:R-:W-:-:S06]  /*b740*/  IMAD.WIDE R30, R23, 0x4, R16 ;  /* 0x00000004171e7825 */ /* 0x004fcc00078e0210 */
[----:B------:R-:W2:Y:S01]  /*b750*/  LDG.E R30, desc[UR12][R30.64] ;  /* 0x0000000c1e1e7981 */ /* 0x000ea2000c1e1900 */
[----:B---3--:R-:W-:Y:S02]  /*b760*/  ISETP.NE.AND P2, PT, R26, -0x1, PT ;  /* 0xffffffff1a00780c */ /* 0x008fe40003f45270 */
        /* <DEDUP_REMOVED lines=28> */
[----:B----4-:R-:W-:-:S13]  /*b930*/  ISETP.NE.AND P2, PT, R24, -0x1, PT ;  /* 0xffffffff1800780c */ /* 0x010fda0003f45270 */
[----:B------:R-:W-:Y:S01]  /*b940*/  @P2 IMAD.MOV R23, RZ, RZ, R22 ;  /* 0x000000ffff172224 */ /* 0x000fe200078e0216 */
[----:B------:R-:W-:Y:S02]  /*b950*/  ISETP.NE.AND P2, PT, R13, R32, PT ;  /* 0x000000200d00720c */ /* 0x000fe40003f45270 */
[----:B--2---:R-:W-:Y:S02]  /*b960*/  ISETP.NE.AND P1, PT, R30, -0x1, PT ;  /* 0xffffffff1e00780c */ /* 0x004fe40003f25270 */
[----:B------:R-:W-:-:S11]  /*b970*/  IADD3 R11, PT, PT, R23, 0x1, RZ ;  /* 0x00000001170b7810 */ /* 0x000fd60007ffe0ff */
[----:B------:R-:W-:Y:S01]  /*b980*/  @P1 IMAD.MOV R11, RZ, RZ, R23 ;  /* 0x000000ffff0b1224 */ /* 0x000fe200078e0217 */
[----:B------:R-:W-:Y:S06]  /*b990*/  @P2 BRA `(.L_x_937) ;  /* 0xfffffff800682947 */ /* 0x000fec000383ffff */
.L_x_936:
[----:B------:R-:W-:Y:S05]  /*b9a0*/  BSYNC.RECONVERGENT B2 ;  /* 0x0000000000027941 */ /* 0x000fea0003800200 */
.L_x_935:
        /* <DEDUP_REMOVED lines=57> */
.L_x_939:
[----:B------:R-:W-:Y:S05]  /*bd40*/  BSYNC.RECONVERGENT B2 ;  /* 0x0000000000027941 */ /* 0x000fea0003800200 */
.L_x_938:
        /* <DEDUP_REMOVED lines=33> */
.L_x_941:
[----:B------:R-:W-:Y:S05]  /*bf60*/  BSYNC.RECONVERGENT B2 ;  /* 0x0000000000027941 */ /* 0x000fea0003800200 */
.L_x_940:
        /* <DEDUP_REMOVED lines=27> */
.L_x_934:
[----:B------:R-:W-:Y:S05]  /*c120*/  BSYNC.RECONVERGENT B1 ;  /* 0x0000000000017941 */ /* 0x000fea0003800200 */
.L_x_933:
        /* <DEDUP_REMOVED lines=21> */
.L_x_946:
[----:B------:R-:W0:Y:S02]  /*c280*/  LDC.64 R22, c[0x0][0x3f0] ;  /* 0x0000fc00ff167b82 */ /* 0x000e240000000a00 */
[----:B0-----:R-:W-:-:S05]  /*c290*/  IMAD.WIDE R22, R13, 0x4, R22 ;  /* 0x000000040d167825 */ /* 0x001fca00078e0216 */
[----:B------:R-:W2:Y:S04]  /*c2a0*/  LDG.E R33, desc[UR12][R22.64] ;  /* 0x0000000c16217981 */ /* 0x000ea8000c1e1900 */
[----:B------:R-:W3:Y:S04]  /*c2b0*/  LDG.E R37, desc[UR12][R22.64+0x4] ;  /* 0x0000040c16257981 */ /* 0x000ee8000c1e1900 */
[----:B------:R-:W4:Y:S04]  /*c2c0*/  LDG.E R27, desc[UR12][R22.64+0x8] ;  /* 0x0000080c161b7981 */ /* 0x000f28000c1e1900 */
[----:B------:R-:W5:Y:S04]  /*c2d0*/  LDG.E R29, desc[UR12][R22.64+0xc] ;  /* 0x00000c0c161d7981 */ /* 0x000f68000c1e1900 */
[----:B------:R-:W5:Y:S04]  /*c2e0*/  LDG.E R24, desc[UR12][R22.64+0x10] ;  /* 0x0000100c16187981 */ /* 0x000f68000c1e1900 */
[----:B------:R-:W5:Y:S01]  /*c2f0*/  LDG.E R25, desc[UR12][R22.64+0x14] ;  /* 0x0000140c16197981 */ /* 0x000f62000c1e1900 */
[----:B--2---:R-:W-:-:S06]  /*c300*/  IMAD.WIDE R32, R33, 0x4, R16 ;  /* 0x0000000421207825 */ /* 0x004fcc00078e0210 */
[----:B------:R-:W2:Y:S01]  /*c310*/  LDG.E R32, desc[UR12][R32.64] ;  /* 0x0000000c20207981 */ /* 0x000ea2000c1e1900 */
[----:B---3--:R-:W-:-:S04]  /*c320*/  IMAD.WIDE R36, R37, 0x4, R16 ;  /* 0x0000000425247825 */ /* 0x008fc800078e0210 */
[--C-:B----4-:R-:W-:Y:S01]  /*c330*/  IMAD.WIDE R26, R27, 0x4, R16.reuse ;  /* 0x000000041b1a7825 */ /* 0x110fe200078e0210 */
[----:B------:R-:W3:Y:S04]  /*c340*/  LDG.E R35, desc[UR12][R36.64] ;  /* 0x0000000c24237981 */ /* 0x000ee8000c1e1900 */
[----:B------:R0:W4:Y:S01]  /*c350*/  LDG.E R33, desc[UR12][R26.64] ;  /* 0x0000000c1a217981 */ /* 0x000122000c1e1900 */
[----:B-----5:R-:W-:-:S03]  /*c360*/  IMAD.WIDE R28, R29, 0x4, R16 ;  /* 0x000000041d1c7825 */ /* 0x020fc600078e0210 */
[----:B------:R-:W5:Y:S04]  /*c370*/  LDG.E R36, desc[UR12][R22.64+0x18] ;  /* 0x0000180c16247981 */ /* 0x000f68000c1e1900 */
[----:B------:R-:W5:Y:S01]  /*c380*/  LDG.E R28, desc[UR12][R28.64] ;  /* 0x0000000c1c1c7981 */ /* 0x000f62000c1e1900 */
[----:B0-----:R-:W-:-:S03]  /*c390*/  IMAD.WIDE R26, R24, 0x4, R16 ;  /* 0x00000004181a7825 */ /* 0x001fc600078e0210 */
[----:B------:R-:W5:Y:S01]  /*c3a0*/  LDG.E R37, desc[UR12][R22.64+0x30] ;  /* 0x0000300c16257981 */ /* 0x000f62000c1e1900 */
[----:B------:R-:W-:-:S03]  /*c3b0*/  IMAD.WIDE R24, R25, 0x4, R16 ;  /* 0x0000000419187825 */ /* 0x000fc600078e0210 */
[----:B------:R-:W5:Y:S04]  /*c3c0*/  LDG.E R34, desc[UR12][R26.64] ;  /* 0x0000000c1a227981 */ /* 0x000f68000c1e1900 */
[----:B------:R0:W5:Y:S04]  /*c3d0*/  LDG.E R24, desc[UR12][R24.64] ;  /* 0x0000000c18187981 */ /* 0x000168000c1e1900 */
[----:B------:R-:W5:Y:S04]  /*c3e0*/  LDG.E R29, desc[UR12][R22.64+0x34] ;  /* 0x0000340c161d7981 */ /* 0x000f68000c1e1900 */
[----:B------:R-:W5:Y:S04]  /*c3f0*/  LDG.E R26, desc[UR12][R22.64+0x20] ;  /* 0x0000200c161a7981 */ /* 0x000f68000c1e1900 */
[----:B------:R-:W5:Y:S01]  /*c400*/  LDG.E R27, desc[UR12][R22.64+0x2c] ;  /* 0x00002c0c161b7981 */ /* 0x000f62000c1e1900 */
[----:B--2---:R-:W-:-:S03]  /*c410*/  ISETP.NE.AND P1, PT, R32, -0x1, PT ;  /* 0xffffffff2000780c */ /* 0x004fc60003f25270 */
[----:B------:R-:W2:Y:S01]  /*c420*/  LDG.E R32, desc[UR12][R22.64+0x1c] ;  /* 0x00001c0c16207981 */ /* 0x000ea2000c1e1900 */
[----:B---3--:R-:W-:Y:S01]  /*c430*/  ISETP.NE.AND P2, PT, R35, -0x1, PT ;  /* 0xffffffff2300780c */ /* 0x008fe20003f45270 */
[----:B------:R-:W-:-:S08]  /*c440*/  VIADD R35, R12, 0x1 ;  /* 0x000000010c237836 */ /* 0x000fd00000000000 */
[----:B------:R-:W-:Y:S02]  /*c450*/  @P1 IADD3 R35, PT, PT, R12, RZ, RZ ;  /* 0x000000ff0c231210 */ /* 0x000fe40007ffe0ff */
[----:B----4-:R-:W-:Y:S02]  /*c460*/  ISETP.NE.AND P1, PT, R33, -0x1, PT ;  /* 0xffffffff2100780c */ /* 0x010fe40003f25270 */
[----:B------:R-:W3:Y:S01]  /*c470*/  LDG.E R33, desc[UR12][R22.64+0x28] ;  /* 0x0000280c16217981 */ /* 0x000ee2000c1e1900 */
[----:B------:R-:W-:Y:S02]  /*c480*/  VIADD R12, R35, 0x1 ;  /* 0x00000001230c7836 */ /* 0x000fe40000000000 */
[----:B------:R-:W-:Y:S01]  /*c490*/  @P2 IMAD.MOV R12, RZ, RZ, R35 ;  /* 0x000000ffff0c2224 */ /* 0x000fe200078e0223 */
[----:B-----5:R-:W-:Y:S01]  /*c4a0*/  ISETP.NE.AND P2, PT, R28, -0x1, PT ;  /* 0xffffffff1c00780c */ /* 0x020fe20003f45270 */
[----:B------:R-:W4:Y:S03]  /*c4b0*/  LDG.E R35, desc[UR12][R22.64+0x24] ;  /* 0x0000240c16237981 */ /* 0x000f26000c1e1900 */
[----:B0-----:R-:W-:-:S03]  /*c4c0*/  IADD3 R25, PT, PT, R12, 0x1, RZ ;  /* 0x000000010c197810 */ /* 0x001fc60007ffe0ff */
[----:B------:R-:W-:Y:S01]  /*c4d0*/  @P1 IMAD.MOV R25, RZ, RZ, R12 ;  /* 0x000000ffff191224 */ /* 0x000fe200078e020c */
[----:B------:R-:W-:-:S03]  /*c4e0*/  ISETP.NE.AND P1, PT, R34, -0x1, PT ;  /* 0xffffffff2200780c */ /* 0x000fc60003f25270 */
[C---:B------:R-:W-:Y:S02]  /*c4f0*/  VIADD R12, R25.reuse, 0x1 ;  /* 0x00000001190c7836 */ /* 0x040fe40000000000 */
[----:B------:R-:W-:Y:S02]  /*c500*/  @P2 IADD3 R12, PT, PT, R25, RZ, RZ ;  /* 0x000000ff190c2210 */ /* 0x000fe40007ffe0ff */
[----:B------:R-:W-:-:S03]  /*c510*/  ISETP.NE.AND P2, PT, R24, -0x1, PT ;  /* 0xffffffff1800780c */ /* 0x000fc60003f45270 */
[----:B------:R-:W-:-:S03]  /*c520*/  VIADD R24, R12, 0x1 ;  /* 0x000000010c187836 */ /* 0x000fc60000000000 */
[----:B------:R-:W-:-:S05]  /*c530*/  @P1 IMAD.MOV R24, RZ, RZ, R12 ;  /* 0x000000ffff181224 */ /* 0x000fca00078e020c */
[----:B------:R-:W-:Y:S02]  /*c540*/  IADD3 R12, PT, PT, R24, 0x1, RZ ;  /* 0x00000001180c7810 */ /* 0x000fe40007ffe0ff */
[----:B------:R-:W-:Y:S02]  /*c550*/  @P2 IMAD.MOV R12, RZ, RZ, R24 ;  /* 0x000000ffff0c2224 */ /* 0x000fe400078e0218 */
[----:B------:R-:W-:-:S05]  /*c560*/  IMAD.WIDE R24, R36, 0x4, R16 ;  /* 0x0000000424187825 */ /* 0x000fca00078e0210 */
[----:B------:R2:W5:Y:S02]  /*c570*/  LDG.E R28, desc[UR12][R24.64] ;  /* 0x0000000c181c7981 */ /* 0x000564000c1e1900 */
[----:B--2---:R-:W-:-:S05]  /*c580*/  IMAD.WIDE R24, R32, 0x4, R16 ;  /* 0x0000000420187825 */ /* 0x004fca00078e0210 */
[----:B------:R0:W2:Y:S02]  /*c590*/  LDG.E R32, desc[UR12][R24.64] ;  /* 0x0000000c18207981 */ /* 0x0000a4000c1e1900 */
[----:B0-----:R-:W-:-:S04]  /*c5a0*/  IMAD.WIDE R24, R26, 0x4, R16 ;  /* 0x000000041a187825 */ /* 0x001fc800078e0210 */
[--C-:B------:R-:W-:Y:S01]  /*c5b0*/  IMAD.WIDE R26, R27, 0x4, R16.reuse ;  /* 0x000000041b1a7825 */ /* 0x100fe200078e0210 */
[----:B------:R3:W2:Y:S03]  /*c5c0*/  LDG.E R36, desc[UR12][R24.64] ;  /* 0x0000000c18247981 */ /* 0x0006a6000c1e1900 */
[--C-:B---3--:R-:W-:Y:S02]  /*c5d0*/  IMAD.WIDE R24, R33, 0x4, R16.reuse ;  /* 0x0000000421187825 */ /* 0x108fe400078e0210 */
[----:B------:R0:W3:Y:S02]  /*c5e0*/  LDG.E R33, desc[UR12][R26.64] ;  /* 0x0000000c1a217981 */ /* 0x0000e4000c1e1900 */
[--C-:B0-----:R-:W-:Y:S02]  /*c5f0*/  IMAD.WIDE R26, R29, 0x4, R16.reuse ;  /* 0x000000041d1a7825 */ /* 0x101fe400078e0210 */
[----:B------:R-:W2:Y:S02]  /*c600*/  LDG.E R29, desc[UR12][R22.64+0x38] ;  /* 0x0000380c161d7981 */ /* 0x000ea4000c1e1900 */
[----:B----4-:R-:W-:-:S02]  /*c610*/  IMAD.WIDE R34, R35, 0x4, R16 ;  /* 0x0000000423227825 */ /* 0x010fc400078e0210 */
[----:B------:R-:W4:Y:S04]  /*c620*/  LDG.E R26, desc[UR12][R26.64] ;  /* 0x0000000c1a1a7981 */ /* 0x000f28000c1e1900 */
[----:B------:R-:W3:Y:S04]  /*c630*/  LDG.E R35, desc[UR12][R34.64] ;  /* 0x0000000c22237981 */ /* 0x000ee8000c1e1900 */
[----:B------:R-:W4:Y:S04]  /*c640*/  LDG.E R23, desc[UR12][R22.64+0x3c] ;  /* 0x00003c0c16177981 */ /* 0x000f28000c1e1900 */
[----:B------:R0:W3:Y:S02]  /*c650*/  LDG.E R34, desc[UR12][R24.64] ;  /* 0x0000000c18227981 */ /* 0x0000e4000c1e1900 */
[----:B0-----:R-:W-:-:S05]  /*c660*/  IMAD.WIDE R24, R37, 0x4, R16 ;  /* 0x0000000425187825 */ /* 0x001fca00078e0210 */
[----:B------:R2:W3:Y:S01]  /*c670*/  LDG.E R37, desc[UR12][R24.64] ;  /* 0x0000000c18257981 */ /* 0x0004e2000c1e1900 */
[----:B-----5:R-:W-:Y:S01]  /*c680*/  ISETP.NE.AND P1, PT, R28, -0x1, PT ;  /* 0xffffffff1c00780c */ /* 0x020fe20003f25270 */
[----:B--2---:R-:W-:-:S06]  /*c690*/  IMAD.WIDE R24, R29, 0x4, R16 ;  /* 0x000000041d187825 */ /* 0x004fcc00078e0210 */
[----:B------:R-:W2:Y:S01]  /*c6a0*/  LDG.E R24, desc[UR12][R24.64] ;  /* 0x0000000c18187981 */ /* 0x000ea2000c1e1900 */
[----:B----4-:R-:W-:-:S06]  /*c6b0*/  IMAD.WIDE R28, R23, 0x4, R16 ;  /* 0x00000004171c7825 */ /* 0x010fcc00078e0210 */
[----:B------:R-:W4:Y:S01]  /*c6c0*/  LDG.E R28, desc[UR12][R28.64] ;  /* 0x0000000c1c1c7981 */ /* 0x000f22000c1e1900 */
[----:B------:R-:W-:Y:S01]  /*c6d0*/  ISETP.NE.AND P2, PT, R32, -0x1, PT ;  /* 0xffffffff2000780c */ /* 0x000fe20003f45270 */
[C---:B------:R-:W-:Y:S01]  /*c6e0*/  VIADD R32, R12.reuse, 0x1 ;  /* 0x000000010c207836 */ /* 0x040fe20000000000 */
[----:B------:R-:W-:Y:S02]  /*c6f0*/  @P1 IADD3 R32, PT, PT, R12, RZ, RZ ;  /* 0x000000ff0c201210 */ /* 0x000fe40007ffe0ff */
[----:B------:R-:W-:-:S03]  /*c700*/  ISETP.NE.AND P1, PT, R36, -0x1, PT ;  /* 0xffffffff2400780c */ /* 0x000fc60003f25270 */
[----:B------:R-:W-:-:S06]  /*c710*/  VIADD R12, R32, 0x1 ;  /* 0x00000001200c7836 */ /* 0x000fcc0000000000 */
[----:B------:R-:W-:Y:S01]  /*c720*/  @P2 IMAD.MOV R12, RZ, RZ, R32 ;  /* 0x000000ffff0c2224 */ /* 0x000fe200078e0220 */
[----:B---3--:R-:W-:-:S04]  /*c730*/  ISETP.NE.AND P2, PT, R35, -0x1, PT ;  /* 0xffffffff2300780c */ /* 0x008fc80003f45270 */
        /* <DEDUP_REMOVED lines=22> */
[----:B----4-:R-:W-:Y:S02]  /*c8a0*/  ISETP.NE.AND P2, PT, R28, -0x1, PT ;  /* 0xffffffff1c00780c */ /* 0x010fe40003f45270 */
[----:B------:R-:W-:-:S11]  /*c8b0*/  IADD3 R12, PT, PT, R22, 0x1, RZ ;  /* 0x00000001160c7810 */ /* 0x000fd60007ffe0ff */
[----:B------:R-:W-:Y:S01]  /*c8c0*/  @P2 IMAD.MOV R12, RZ, RZ, R22 ;  /* 0x000000ffff0c2224 */ /* 0x000fe200078e0216 */
[----:B------:R-:W-:Y:S06]  /*c8d0*/  @P1 BRA `(.L_x_946) ;  /* 0xfffffff800681947 */ /* 0x000fec000383ffff */
.L_x_945:
[----:B------:R-:W-:Y:S05]  /*c8e0*/  BSYNC.RECONVERGENT B2 ;  /* 0x0000000000027941 */ /* 0x000fea0003800200 */
.L_x_944:
        /* <DEDUP_REMOVED lines=19> */
[----:B------:R1:W3:Y:S01]  /*ca20*/  LDG.E R36, desc[UR12][R22.64] ;  /* 0x0000000c16247981 */ /* 0x0002e2000c1e1900 */
[----:B----4-:R-:W-:-:S04]  /*ca30*/  IMAD.WIDE R24, R25, 0x4, R16 ;  /* 0x0000000419187825 */ /* 0x010fc800078e0210 */
[--C-:B-----5:R-:W-:Y:S02]  /*ca40*/  IMAD.WIDE R26, R28, 0x4, R16.reuse ;  /* 0x000000041c1a7825 */ /* 0x120fe400078e0210 */
[----:B------:R-:W4:Y:S02]  /*ca50*/  LDG.E R24, desc[UR12][R24.64] ;  /* 0x0000000c18187981 */ /* 0x000f24000c1e1900 */
[----:B------:R-:W-:-:S04]  /*ca60*/  IMAD.WIDE R28, R29, 0x4, R16 ;  /* 0x000000041d1c7825 */ /* 0x000fc800078e0210 */
[--C-:B------:R-:W-:Y:S02]  /*ca70*/  IMAD.WIDE R30, R31, 0x4, R16.reuse ;  /* 0x000000041f1e7825 */ /* 0x100fe400078e0210 */
[----:B------:R-:W5:Y:S04]  /*ca80*/  LDG.E R28, desc[UR12][R28.64] ;  /* 0x0000000c1c1c7981 */ /* 0x000f68000c1e1900 */
[----:B------:R1:W5:Y:S01]  /*ca90*/  LDG.E R25, desc[UR12][R26.64] ;  /* 0x0000000c1a197981 */ /* 0x000362000c1e1900 */
[----:B0-----:R-:W-:-:S03]  /*caa0*/  IMAD.WIDE R32, R37, 0x4, R16 ;  /* 0x0000000425207825 */ /* 0x001fc600078e0210 */
[----:B------:R-:W5:Y:S01]  /*cab0*/  LDG.E R30, desc[UR12][R30.64] ;  /* 0x0000000c1e1e7981 */ /* 0x000f62000c1e1900 */
[----:B-1----:R-:W-:-:S03]  /*cac0*/  IMAD.WIDE R22, R35, 0x4, R16 ;  /* 0x0000000423167825 */ /* 0x002fc600078e0210 */
[----:B------:R-:W5:Y:S04]  /*cad0*/  LDG.E R32, desc[UR12][R32.64] ;  /* 0x0000000c20207981 */ /* 0x000f68000c1e1900 */
[----:B------:R0:W5:Y:S01]  /*cae0*/  LDG.E R22, desc[UR12][R22.64] ;  /* 0x0000000c16167981 */ /* 0x000162000c1e1900 */
[----:B------:R-:W-:Y:S02]  /*caf0*/  IADD3 R26, PT, PT, R12, 0x1, RZ ;  /* 0x000000010c1a7810 */ /* 0x000fe40007ffe0ff */
[----:B------:R-:W-:Y:S02]  /*cb00*/  IADD3 R13, PT, PT, R13, 0x8, RZ ;  /* 0x000000080d0d7810 */ /* 0x000fe40007ffe0ff */
[----:B--2---:R-:W-:Y:S02]  /*cb10*/  ISETP.NE.AND P1, PT, R34, -0x1, PT ;  /* 0xffffffff2200780c */ /* 0x004fe40003f25270 */
        /* <DEDUP_REMOVED lines=22> */
.L_x_948:
[----:B------:R-:W-:Y:S05]  /*cc80*/  BSYNC.RECONVERGENT B2 ;  /* 0x0000000000027941 */ /* 0x000fea0003800200 */
.L_x_947:
        /* <DEDUP_REMOVED lines=33> */
.L_x_950:
[----:B------:R-:W-:Y:S05]  /*cea0*/  BSYNC.RECONVERGENT B2 ;  /* 0x0000000000027941 */ /* 0x000fea0003800200 */
.L_x_949:
        /* <DEDUP_REMOVED lines=27> */
.L_x_943:
[----:B------:R-:W-:Y:S05]  /*d060*/  BSYNC.RECONVERGENT B1 ;  /* 0x0000000000017941 */ /* 0x000fea0003800200 */
.L_x_942:
        /* <DEDUP_REMOVED lines=21> */
.L_x_955:
        /* <DEDUP_REMOVED lines=8> */
[----:B--2---:R-:W-:-:S04]  /*d240*/  IMAD.WIDE R24, R25, 0x4, R16 ;  /* 0x0000000419187825 */ /* 0x004fc800078e0210 */
[--C-:B---3--:R-:W-:Y:S02]  /*d250*/  IMAD.WIDE R26, R27, 0x4, R16.reuse ;  /* 0x000000041b1a7825 */ /* 0x108fe400078e0210 */
[----:B------:R-:W2:Y:S04]  /*d260*/  LDG.E R24, desc[UR12][R24.64] ;  /* 0x0000000c18187981 */ /* 0x000ea8000c1e1900 */
[----:B------:R5:W3:Y:S01]  /*d270*/  LDG.E R33, desc[UR12][R26.64] ;  /* 0x0000000c1a217981 */ /* 0x000ae2000c1e1900 */
[----:B----4-:R-:W-:-:S03]  /*d280*/  IMAD.WIDE R34, R35, 0x4, R16 ;  /* 0x0000000423227825 */ /* 0x010fc600078e0210 */
[----:B------:R-:W4:Y:S04]  /*d290*/  LDG.E R25, desc[UR12][R22.64+0x18] ;  /* 0x0000180c16197981 */ /* 0x000f28000c1e1900 */
[----:B------:R-:W4:Y:S01]  /*d2a0*/  LDG.E R34, desc[UR12][R34.64] ;  /* 0x0000000c22227981 */ /* 0x000f22000c1e1900 */
[----:B-----5:R-:W-:-:S05]  /*d2b0*/  IMAD.WIDE R26, R28, 0x4, R16 ;  /* 0x000000041c1a7825 */ /* 0x020fca00078e0210 */
[----:B------:R0:W5:Y:S01]  /*d2c0*/  LDG.E R35, desc[UR12][R26.64] ;  /* 0x0000000c1a237981 */ /* 0x000162000c1e1900 */
[----:B------:R-:W-:-:S06]  /*d2d0*/  IMAD.WIDE R28, R29, 0x4, R16 ;  /* 0x000000041d1c7825 */ /* 0x000fcc00078e0210 */
[----:B------:R-:W5:Y:S01]  /*d2e0*/  LDG.E R28, desc[UR12][R28.64] ;  /* 0x0000000c1c1c7981 */ /* 0x000f62000c1e1900 */
[----:B0-----:R-:W-:-:S04]  /*d2f0*/  IMAD.WIDE R26, R37, 0x4, R16 ;  /* 0x00000004251a7825 */ /* 0x001fc800078e0210 */
[----:B------:R-:W-:Y:S01]  /*d300*/  VIADD R37, R13, 0x1 ;  /* 0x000000010d257836 */ /* 0x000fe20000000000 */
[----:B------:R0:W5:Y:S04]  /*d310*/  LDG.E R36, desc[UR12][R26.64] ;  /* 0x0000000c1a247981 */ /* 0x000168000c1e1900 */
[----:B------:R-:W5:Y:S04]  /*d320*/  LDG.E R29, desc[UR12][R22.64+0x34] ;  /* 0x0000340c161d7981 */ /* 0x000f68000c1e1900 */
[----:B------:R-:W5:Y:S01]  /*d330*/  LDG.E R26, desc[UR12][R22.64+0x24] ;  /* 0x0000240c161a7981 */ /* 0x000f62000c1e1900 */
[----:B--2---:R-:W-:-:S02]  /*d340*/  ISETP.NE.AND P1, PT, R24, -0x1, PT ;  /* 0xffffffff1800780c */ /* 0x004fc40003f25270 */
[----:B---3--:R-:W-:Y:S01]  /*d350*/  ISETP.NE.AND P2, PT, R33, -0x1, PT ;  /* 0xffffffff2100780c */ /* 0x008fe20003f45270 */
[----:B----4-:R-:W-:-:S10]  /*d360*/  IMAD.WIDE R24, R25, 0x4, R16 ;  /* 0x0000000419187825 */ /* 0x010fd400078e0210 */
[----:B------:R-:W-:Y:S02]  /*d370*/  @P1 IADD3 R37, PT, PT, R13, RZ, RZ ;  /* 0x000000ff0d251210 */ /* 0x000fe40007ffe0ff */
[----:B------:R-:W-:Y:S01]  /*d380*/  ISETP.NE.AND P1, PT, R34, -0x1, PT ;  /* 0xffffffff2200780c */ /* 0x000fe20003f25270 */
[----:B------:R-:W2:Y:S02]  /*d390*/  LDG.E R33, desc[UR12][R24.64] ;  /* 0x0000000c18217981 */ /* 0x000ea4000c1e1900 */
[----:B------:R-:W-:Y:S02]  /*d3a0*/  VIADD R13, R37, 0x1 ;  /* 0x00000001250d7836 */ /* 0x000fe40000000000 */
[----:B------:R-:W-:Y:S02]  /*d3b0*/  @P2 IMAD.MOV R13, RZ, RZ, R37 ;  /* 0x000000ffff0d2224 */ /* 0x000fe400078e0225 */
[----:B------:R-:W3:Y:S01]  /*d3c0*/  LDG.E R37, desc[UR12][R22.64+0x1c] ;  /* 0x00001c0c16257981 */ /* 0x000ee2000c1e1900 */
[----:B-----5:R-:W-:-:S03]  /*d3d0*/  ISETP.NE.AND P2, PT, R35, -0x1, PT ;  /* 0xffffffff2300780c */ /* 0x020fc60003f45270 */
[----:B------:R-:W4:Y:S01]  /*d3e0*/  LDG.E R35, desc[UR12][R22.64+0x20] ;  /* 0x0000200c16237981 */ /* 0x000f22000c1e1900 */
[----:B0-----:R-:W-:Y:S01]  /*d3f0*/  IADD3 R27, PT, PT, R13, 0x1, RZ ;  /* 0x000000010d1b7810 */ /* 0x001fe20007ffe0ff */
[----:B------:R-:W-:Y:S02]  /*d400*/  @P1 IMAD.MOV R27, RZ, RZ, R13 ;  /* 0x000000ffff1b1224 */ /* 0x000fe400078e020d */
[----:B------:R-:W5:Y:S02]  /*d410*/  LDG.E R24, desc[UR12][R22.64+0x28] ;  /* 0x0000280c16187981 */ /* 0x000f64000c1e1900 */
[C---:B------:R-:W-:Y:S02]  /*d420*/  VIADD R13, R27.reuse, 0x1 ;  /* 0x000000011b0d7836 */ /* 0x040fe40000000000 */
[----:B------:R-:W5:Y:S02]  /*d430*/  LDG.E R25, desc[UR12][R22.64+0x30] ;  /* 0x0000300c16197981 */ /* 0x000f64000c1e1900 */
[----:B------:R-:W-:-:S02]  /*d440*/  @P2 IADD3 R13, PT, PT, R27, RZ, RZ ;  /* 0x000000ff1b0d2210 */ /* 0x000fc40007ffe0ff */
[----:B------:R-:W5:Y:S01]  /*d450*/  LDG.E R27, desc[UR12][R22.64+0x2c] ;  /* 0x00002c0c161b7981 */ /* 0x000f62000c1e1900 */
[----:B------:R-:W-:Y:S02]  /*d460*/  ISETP.NE.AND P1, PT, R28, -0x1, PT ;  /* 0xffffffff1c00780c */ /* 0x000fe40003f25270 */
[----:B------:R-:W-:-:S11]  /*d470*/  VIADD R28, R13, 0x1 ;  /* 0x000000010d1c7836 */ /* 0x000fd60000000000 */
[----:B------:R-:W-:Y:S01]  /*d480*/  @P1 IMAD.MOV R28, RZ, RZ, R13 ;  /* 0x000000ffff1c1224 */ /* 0x000fe200078e020d */
[----:B------:R-:W-:Y:S02]  /*d490*/  ISETP.NE.AND P1, PT, R36, -0x1, PT ;  /* 0xffffffff2400780c */ /* 0x000fe40003f25270 */
[----:B--2---:R-:W-:Y:S02]  /*d4a0*/  ISETP.NE.AND P2, PT, R33, -0x1, PT ;  /* 0xffffffff2100780c */ /* 0x004fe40003f45270 */
[----:B------:R-:W-:-:S09]  /*d4b0*/  IADD3 R33, PT, PT, R28, 0x1, RZ ;  /* 0x000000011c217810 */ /* 0x000fd20007ffe0ff */
[----:B------:R-:W-:Y:S02]  /*d4c0*/  @P1 IMAD.MOV R33, RZ, RZ, R28 ;  /* 0x000000ffff211224 */ /* 0x000fe400078e021c */
[----:B---3--:R-:W-:-:S04]  /*d4d0*/  IMAD.WIDE R36, R37, 0x4, R16 ;  /* 0x0000000425247825 */ /* 0x008fc800078e0210 */
[--C-:B----4-:R-:W-:Y:S01]  /*d4e0*/  IMAD.WIDE R34, R35, 0x4, R16.reuse ;  /* 0x0000000423227825 */ /* 0x110fe200078e0210 */
[----:B------:R0:W2:Y:S03]  /*d4f0*/  LDG.E R28, desc[UR12][R36.64] ;  /* 0x0000000c241c7981 */ /* 0x0000a6000c1e1900 */
[C---:B------:R-:W-:Y:S01]  /*d500*/  VIADD R13, R33.reuse, 0x1 ;  /* 0x00000001210d7836 */ /* 0x040fe20000000000 */
[----:B------:R-:W-:Y:S02]  /*d510*/  @P2 IADD3 R13, PT, PT, R33, RZ, RZ ;  /* 0x000000ff210d2210 */ /* 0x000fe40007ffe0ff */
[----:B------:R1:W3:Y:S01]  /*d520*/  LDG.E R33, desc[UR12][R34.64] ;  /* 0x0000000c22217981 */ /* 0x0002e2000c1e1900 */
[----:B0-----:R-:W-:-:S04]  /*d530*/  IMAD.WIDE R36, R26, 0x4, R16 ;  /* 0x000000041a247825 */ /* 0x001fc800078e0210 */
[--C-:B-----5:R-:W-:Y:S02]  /*d540*/  IMAD.WIDE R26, R27, 0x4, R16.reuse ;  /* 0x000000041b1a7825 */ /* 0x120fe400078e0210 */
[----:B------:R-:W4:Y:S02]  /*d550*/  LDG.E R36, desc[UR12][R36.64] ;  /* 0x0000000c24247981 */ /* 0x000f24000c1e1900 */
[----:B-1----:R-:W-:-:S06]  /*d560*/  IMAD.WIDE R34, R24, 0x4, R16 ;  /* 0x0000000418227825 */ /* 0x002fcc00078e0210 */
[----:B------:R-:W5:Y:S04]  /*d570*/  LDG.E R35, desc[UR12][R34.64] ;  /* 0x0000000c22237981 */ /* 0x000f68000c1e1900 */
[----:B------:R0:W5:Y:S02]  /*d580*/  LDG.E R34, desc[UR12][R26.64] ;  /* 0x0000000c1a227981 */ /* 0x000164000c1e1900 */
[--C-:B0-----:R-:W-:Y:S02]  /*d590*/  IMAD.WIDE R26, R29, 0x4, R16.reuse ;  /* 0x000000041d1a7825 */ /* 0x101fe400078e0210 */
[----:B------:R-:W3:Y:S02]  /*d5a0*/  LDG.E R29, desc[UR12][R22.64+0x38] ;  /* 0x0000380c161d7981 */ /* 0x000ee4000c1e1900 */
[----:B------:R-:W-:-:S02]  /*d5b0*/  IMAD.WIDE R24, R25, 0x4, R16 ;  /* 0x0000000419187825 */ /* 0x000fc400078e0210 */
[----:B------:R-:W5:Y:S04]  /*d5c0*/  LDG.E R26, desc[UR12][R26.64] ;  /* 0x0000000c1a1a7981 */ /* 0x000f68000c1e1900 */
[----:B------:R3:W5:Y:S04]  /*d5d0*/  LDG.E R37, desc[UR12][R24.64] ;  /* 0x0000000c18257981 */ /* 0x000768000c1e1900 */
[----:B------:R-:W4:Y:S01]  /*d5e0*/  LDG.E R23, desc[UR12][R22.64+0x3c] ;  /* 0x00003c0c16177981 */ /* 0x000f22000c1e1900 */
[----:B--2---:R-:W-:Y:S01]  /*d5f0*/  ISETP.NE.AND P1, PT, R28, -0x1, PT ;  /* 0xffffffff1c00780c */ /* 0x004fe20003f25270 */
[----:B---3--:R-:W-:-:S06]  /*d600*/  IMAD.WIDE R24, R29, 0x4, R16 ;  /* 0x000000041d187825 */ /* 0x008fcc00078e0210 */
[----:B------:R-:W2:Y:S01]  /*d610*/  LDG.E R24, desc[UR12][R24.64] ;  /* 0x0000000c18187981 */ /* 0x000ea2000c1e1900 */
[----:B----4-:R-:W-:-:S06]  /*d620*/  IMAD.WIDE R28, R23, 0x4, R16 ;  /* 0x00000004171c7825 */ /* 0x010fcc00078e0210 */
[----:B------:R-:W3:Y:S01]  /*d630*/  LDG.E R28, desc[UR12][R28.64] ;  /* 0x0000000c1c1c7981 */ /* 0x000ee2000c1e1900 */
[----:B------:R-:W-:Y:S01]  /*d640*/  ISETP.NE.AND P2, PT, R33, -0x1, PT ;  /* 0xffffffff2100780c */ /* 0x000fe20003f45270 */
[----:B------:R-:W-:Y:S02]  /*d650*/  VIADD R33, R13, 0x1 ;  /* 0x000000010d217836 */ /* 0x000fe40000000000 */
[----:B------:R-:W-:Y:S01]  /*d660*/  @P1 IMAD.MOV R33, RZ, RZ, R13 ;  /* 0x000000ffff211224 */ /* 0x000fe200078e020d */
[----:B------:R-:W-:-:S04]  /*d670*/  ISETP.NE.AND P1, PT, R36, -0x1, PT ;  /* 0xffffffff2400780c */ /* 0x000fc80003f25270 */
[----:B------:R-:W-:-:S05]  /*d680*/  IADD3 R13, PT, PT, R33, 0x1, RZ ;  /* 0x00000001210d7810 */ /* 0x000fca0007ffe0ff */
        /* <DEDUP_REMOVED lines=12> */
[----:B------:R-:W-:Y:S01]  /*d750*/  @P2 IADD3 R13, PT, PT, R22, RZ, RZ ;  /* 0x000000ff160d2210 */ /* 0x000fe20007ffe0ff */
[----:B------:R-:W-:-:S04]  /*d760*/  VIADD R15, R15, 0x10 ;  /* 0x000000100f0f7836 */ /* 0x000fc80000000000 */
[----:B------:R-:W-:Y:S02]  /*d770*/  VIADD R22, R13, 0x1 ;  /* 0x000000010d167836 */ /* 0x000fe40000000000 */
        /* <DEDUP_REMOVED lines=10> */
.L_x_954:
[----:B------:R-:W-:Y:S05]  /*d820*/  BSYNC.RECONVERGENT B2 ;  /* 0x0000000000027941 */ /* 0x000fea0003800200 */
.L_x_953:
        /* <DEDUP_REMOVED lines=12> */
[----:B------:R-:W3:Y:S04]  /*d8f0*/  LDG.E R29, desc[UR12][R34.64+0x10] ;  /* 0x0000100c221d7981 */ /* 0x000ee8000c1e1900 */
[----:B------:R-:W3:Y:S04]  /*d900*/  LDG.E R27, desc[UR12][R34.64+0x14] ;  /* 0x0000140c221b7981 */ /* 0x000ee8000c1e1900 */
[----:B------:R-:W3:Y:S04]  /*d910*/  LDG.E R25, desc[UR12][R34.64+0x18] ;  /* 0x0000180c22197981 */ /* 0x000ee8000c1e1900 */
[----:B------:R4:W3:Y:S01]  /*d920*/  LDG.E R37, desc[UR12][R34.64+0x1c] ;  /* 0x00001c0c22257981 */ /* 0x0008e2000c1e1900 */
[----:B--2---:R-:W-:-:S05]  /*d930*/  IMAD.WIDE R22, R23, 0x4, R16 ;  /* 0x0000000417167825 */ /* 0x004fca00078e0210 */
[----:B------:R3:W2:Y:S01]  /*d940*/  LDG.E R31, desc[UR12][R22.64] ;  /* 0x0000000c161f7981 */ /* 0x0006a2000c1e1900 */
[----:B----4-:R-:W-:-:S04]  /*d950*/  IMAD.WIDE R34, R24, 0x4, R16 ;  /* 0x0000000418227825 */ /* 0x010fc800078e0210 */
[--C-:B-----5:R-:W-:Y:S02]  /*d960*/  IMAD.WIDE R32, R33, 0x4, R16.reuse ;  /* 0x0000000421207825 */ /* 0x120fe400078e0210 */
[----:B------:R-:W4:Y:S02]  /*d970*/  LDG.E R34, desc[UR12][R34.64] ;  /* 0x0000000c22227981 */ /* 0x000f24000c1e1900 */
[--C-:B---3--:R-:W-:Y:S02]  /*d980*/  IMAD.WIDE R22, R26, 0x4, R16.reuse ;  /* 0x000000041a167825 */ /* 0x108fe400078e0210 */
[----:B------:R-:W3:Y:S04]  /*d990*/  LDG.E R32, desc[UR12][R32.64] ;  /* 0x0000000c20207981 */ /* 0x000ee8000c1e1900 */
[----:B------:R0:W5:Y:S01]  /*d9a0*/  LDG.E R36, desc[UR12][R22.64] ;  /* 0x0000000c16247981 */ /* 0x000162000c1e1900 */
[----:B------:R-:W-:-:S04]  /*d9b0*/  IMAD.WIDE R28, R29, 0x4, R16 ;  /* 0x000000041d1c7825 */ /* 0x000fc800078e0210 */
[--C-:B------:R-:W-:Y:S02]  /*d9c0*/  IMAD.WIDE R26, R27, 0x4, R16.reuse ;  /* 0x000000041b1a7825 */ /* 0x100fe400078e0210 */
[----:B------:R-:W3:Y:S04]  /*d9d0*/  LDG.E R28, desc[UR12][R28.64] ;  /* 0x0000000c1c1c7981 */ /* 0x000ee8000c1e1900 */
[----:B------:R-:W3:Y:S01]  /*d9e0*/  LDG.E R26, desc[UR12][R26.64] ;  /* 0x0000000c1a1a7981 */ /* 0x000ee2000c1e1900 */
[----:B------:R-:W-:-:S04]  /*d9f0*/  IMAD.WIDE R24, R25, 0x4, R16 ;  /* 0x0000000419187825 */ /* 0x000fc800078e0210 */
[----:B0-----:R-:W-:Y:S02]  /*da00*/  IMAD.WIDE R22, R37, 0x4, R16 ;  /* 0x0000000425167825 */ /* 0x001fe400078e0210 */
[----:B------:R0:W3:Y:S04]  /*da10*/  LDG.E R24, desc[UR12][R24.64] ;  /* 0x0000000c18187981 */ /* 0x0000e8000c1e1900 */
[----:B------:R1:W3:Y:S01]  /*da20*/  LDG.E R22, desc[UR12][R22.64] ;  /* 0x0000000c16167981 */ /* 0x0002e2000c1e1900 */
[----:B------:R-:W-:Y:S02]  /*da30*/  IADD3 R14, PT, PT, R14, 0x8, RZ ;  /* 0x000000080e0e7810 */ /* 0x000fe40007ffe0ff */
[----:B--2---:R-:W-:Y:S02]  /*da40*/  ISETP.NE.AND P1, PT, R31, -0x1, PT ;  /* 0xffffffff1f00780c */ /* 0x004fe40003f25270 */
[----:B------:R-:W-:-:S02]  /*da50*/  IADD3 R31, PT, PT, R13, 0x1, RZ ;  /* 0x000000010d1f7810 */ /* 0x000fc40007ffe0ff */
[----:B-----5:R-:W-:-:S09]  /*da60*/  ISETP.NE.AND P2, PT, R36, -0x1, PT ;  /* 0xffffffff2400780c */ /* 0x020fd20003f45270 */
[----:B------:R-:W-:Y:S01]  /*da70*/  @P1 IMAD.MOV R31, RZ, RZ, R13 ;  /* 0x000000ffff1f1224 */ /* 0x000fe200078e020d */
[----:B----4-:R-:W-:-:S03]  /*da80*/  ISETP.NE.AND P1, PT, R34, -0x1, PT ;  /* 0xffffffff2200780c */ /* 0x010fc60003f25270 */
[C---:B------:R-:W-:Y:S01]  /*da90*/  VIADD R13, R31.reuse, 0x1 ;  /* 0x000000011f0d7836 */ /* 0x040fe20000000000 */
[----:B------:R-:W-:Y:S02]  /*daa0*/  @P2 IADD3 R13, PT, PT, R31, RZ, RZ ;  /* 0x000000ff1f0d2210 */ /* 0x000fe40007ffe0ff */
[----:B---3--:R-:W-:-:S03]  /*dab0*/  ISETP.NE.AND P2, PT, R32, -0x1, PT ;  /* 0xffffffff2000780c */ /* 0x008fc60003f45270 */
[----:B0-----:R-:W-:-:S04]  /*dac0*/  VIADD R25, R13, 0x1 ;  /* 0x000000010d197836 */ /* 0x001fc80000000000 */
[----:B------:R-:W-:Y:S01]  /*dad0*/  @P1 IMAD.MOV R25, RZ, RZ, R13 ;  /* 0x000000ffff191224 */ /* 0x000fe200078e020d */
[----:B------:R-:W-:-:S04]  /*dae0*/  ISETP.NE.AND P1, PT, R28, -0x1, PT ;  /* 0xffffffff1c00780c */ /* 0x000fc80003f25270 */
[----:B------:R-:W-:Y:S01]  /*daf0*/  IADD3 R13, PT, PT, R25, 0x1, RZ ;  /* 0x00000001190d7810 */ /* 0x000fe20007ffe0ff */
[----:B------:R-:W-:Y:S01]  /*db00*/  @P2 IMAD.MOV R13, RZ, RZ, R25 ;  /* 0x000000ffff0d2224 */ /* 0x000fe200078e0219 */
[----:B------:R-:W-:-:S03]  /*db10*/  ISETP.NE.AND P2, PT, R26, -0x1, PT ;  /* 0xffffffff1a00780c */ /* 0x000fc60003f45270 */
[----:B-1----:R-:W-:-:S04]  /*db20*/  VIADD R23, R13, 0x1 ;  /* 0x000000010d177836 */ /* 0x002fc80000000000 */
        /* <DEDUP_REMOVED lines=9> */
.L_x_957:
[----:B------:R-:W-:Y:S05]  /*dbc0*/  BSYNC.RECONVERGENT B2 ;  /* 0x0000000000027941 */ /* 0x000fea0003800200 */
.L_x_956:
        /* <DEDUP_REMOVED lines=33> */
.L_x_959:
[----:B------:R-:W-:Y:S05]  /*dde0*/  BSYNC.RECONVERGENT B2 ;  /* 0x0000000000027941 */ /* 0x000fea0003800200 */
.L_x_958:
        /* <DEDUP_REMOVED lines=27> */
.L_x_952:
[----:B------:R-:W-:Y:S05]  /*dfa0*/  BSYNC.RECONVERGENT B1 ;  /* 0x0000000000017941 */ /* 0x000fea0003800200 */
.L_x_951:
        /* <DEDUP_REMOVED lines=21> */
.L_x_964:
        /* <DEDUP_REMOVED lines=8> */
[----:B------:R-:W3:Y:S01]  /*e180*/  LDG.E R37, desc[UR12][R22.64+0x14] ;  /* 0x0000140c16257981 */ /* 0x000ee2000c1e1900 */
[----:B--2---:R-:W-:-:S06]  /*e190*/  IMAD.WIDE R28, R29, 0x4, R16 ;  /* 0x000000041d1c7825 */ /* 0x004fcc00078e0210 */
[----:B------:R-:W2:Y:S01]  /*e1a0*/  LDG.E R28, desc[UR12][R28.64] ;  /* 0x0000000c1c1c7981 */ /* 0x000ea2000c1e1900 */
[----:B----4-:R-:W-:-:S05]  /*e1b0*/  IMAD.WIDE R34, R35, 0x4, R16 ;  /* 0x0000000423227825 */ /* 0x010fca00078e0210 */
[----:B------:R5:W4:Y:S02]  /*e1c0*/  LDG.E R36, desc[UR12][R34.64] ;  /* 0x0000000c22247981 */ /* 0x000b24000c1e1900 */
[----:B-----5:R-:W-:-:S04]  /*e1d0*/  IMAD.WIDE R34, R24, 0x4, R16 ;  /* 0x0000000418227825 */ /* 0x020fc800078e0210 */
[--C-:B---3--:R-:W-:Y:S02]  /*e1e0*/  IMAD.WIDE R24, R25, 0x4, R16.reuse ;  /* 0x0000000419187825 */ /* 0x108fe400078e0210 */
[----:B------:R-:W3:Y:S04]  /*e1f0*/  LDG.E R34, desc[UR12][R34.64] ;  /* 0x0000000c22227981 */ /* 0x000ee8000c1e1900 */
[----:B------:R-:W5:Y:S04]  /*e200*/  LDG.E R24, desc[UR12][R24.64] ;  /* 0x0000000c18187981 */ /* 0x000f68000c1e1900 */
[----:B------:R-:W3:Y:S01]  /*e210*/  LDG.E R25, desc[UR12][R22.64+0x1c] ;  /* 0x00001c0c16197981 */ /* 0x000ee2000c1e1900 */
[----:B--2---:R-:W-:Y:S01]  /*e220*/  ISETP.NE.AND P1, PT, R28, -0x1, PT ;  /* 0xffffffff1c00780c */ /* 0x004fe20003f25270 */
[----:B------:R-:W-:-:S05]  /*e230*/  IMAD.WIDE R28, R15, 0x4, R16 ;  /* 0x000000040f1c7825 */ /* 0x000fca00078e0210 */
[----:B------:R0:W2:Y:S02]  /*e240*/  LDG.E R15, desc[UR12][R28.64] ;  /* 0x0000000c1c0f7981 */ /* 0x0000a4000c1e1900 */
[----:B0-----:R-:W-:-:S05]  /*e250*/  IMAD.WIDE R28, R33, 0x4, R16 ;  /* 0x00000004211c7825 */ /* 0x001fca00078e0210 */
[----:B------:R0:W5:Y:S02]  /*e260*/  LDG.E R33, desc[UR12][R28.64] ;  /* 0x0000000c1c217981 */ /* 0x000164000c1e1900 */
[----:B0-----:R-:W-:-:S06]  /*e270*/  IMAD.WIDE R28, R37, 0x4, R16 ;  /* 0x00000004251c7825 */ /* 0x001fcc00078e0210 */
[----:B------:R0:W5:Y:S01]  /*e280*/  LDG.E R28, desc[UR12][R28.64] ;  /* 0x0000000c1c1c7981 */ /* 0x000162000c1e1900 */
[C---:B------:R-:W-:Y:S01]  /*e290*/  VIADD R37, R14.reuse, 0x1 ;  /* 0x000000010e257836 */ /* 0x040fe20000000000 */
[----:B------:R-:W-:Y:S02]  /*e2a0*/  @P1 IADD3 R37, PT, PT, R14, RZ, RZ ;  /* 0x000000ff0e251210 */ /* 0x000fe40007ffe0ff */
[----:B----4-:R-:W-:-:S03]  /*e2b0*/  ISETP.NE.AND P1, PT, R36, -0x1, PT ;  /* 0xffffffff2400780c */ /* 0x010fc60003f25270 */
[----:B------:R-:W-:Y:S01]  /*e2c0*/  VIADD R36, R37, 0x1 ;  /* 0x0000000125247836 */ /* 0x000fe20000000000 */
[----:B--2---:R-:W-:Y:S01]  /*e2d0*/  ISETP.NE.AND P2, PT, R15, -0x1, PT ;  /* 0xffffffff0f00780c */ /* 0x004fe20003f45270 */
[----:B---3--:R-:W-:-:S05]  /*e2e0*/  IMAD.WIDE R14, R25, 0x4, R16 ;  /* 0x00000004190e7825 */ /* 0x008fca00078e0210 */
[----:B------:R1:W2:Y:S07]  /*e2f0*/  LDG.E R35, desc[UR12][R14.64] ;  /* 0x0000000c0e237981 */ /* 0x0002ae000c1e1900 */
[----:B------:R-:W-:Y:S01]  /*e300*/  @P2 IMAD.MOV R36, RZ, RZ, R37 ;  /* 0x000000ffff242224 */ /* 0x000fe200078e0225 */
[----:B-----5:R-:W-:Y:S01]  /*e310*/  ISETP.NE.AND P2, PT, R33, -0x1, PT ;  /* 0xffffffff2100780c */ /* 0x020fe20003f45270 */
[----:B------:R-:W3:Y:S03]  /*e320*/  LDG.E R14, desc[UR12][R22.64+0x24] ;  /* 0x0000240c160e7981 */ /* 0x000ee6000c1e1900 */
[----:B------:R-:W-:Y:S01]  /*e330*/  IADD3 R25, PT, PT, R36, 0x1, RZ ;  /* 0x0000000124197810 */ /* 0x000fe20007ffe0ff */
[----:B------:R-:W-:Y:S01]  /*e340*/  @P1 IMAD.MOV R25, RZ, RZ, R36 ;  /* 0x000000ffff191224 */ /* 0x000fe200078e0224 */
[----:B------:R-:W-:Y:S01]  /*e350*/  ISETP.NE.AND P1, PT, R34, -0x1, PT ;  /* 0xffffffff2200780c */ /* 0x000fe20003f25270 */
[----:B------:R-:W4:Y:S04]  /*e360*/  LDG.E R37, desc[UR12][R22.64+0x28] ;  /* 0x0000280c16257981 */ /* 0x000f28000c1e1900 */
[----:B------:R-:W5:Y:S01]  /*e370*/  LDG.E R34, desc[UR12][R22.64+0x20] ;  /* 0x0000200c16227981 */ /* 0x000f62000c1e1900 */
[C---:B0-----:R-:W-:Y:S01]  /*e380*/  VIADD R29, R25.reuse, 0x1 ;  /* 0x00000001191d7836 */ /* 0x041fe20000000000 */
[----:B------:R-:W-:-:S02]  /*e390*/  @P2 IADD3 R29, PT, PT, R25, RZ, RZ ;  /* 0x000000ff191d2210 */ /* 0x000fc40007ffe0ff */
[----:B------:R-:W3:Y:S03]  /*e3a0*/  LDG.E R25, desc[UR12][R22.64+0x2c] ;  /* 0x00002c0c16197981 */ /* 0x000ee6000c1e1900 */
[----:B-1----:R-:W-:Y:S02]  /*e3b0*/  VIADD R15, R29, 0x1 ;  /* 0x000000011d0f7836 */ /* 0x002fe40000000000 */
[----:B------:R-:W-:Y:S02]  /*e3c0*/  @P1 IMAD.MOV R15, RZ, RZ, R29 ;  /* 0x000000ffff0f1224 */ /* 0x000fe400078e021d */
[----:B------:R-:W4:Y:S01]  /*e3d0*/  LDG.E R29, desc[UR12][R22.64+0x34] ;  /* 0x0000340c161d7981 */ /* 0x000f22000c1e1900 */
[----:B------:R-:W-:Y:S02]  /*e3e0*/  ISETP.NE.AND P2, PT, R28, -0x1, PT ;  /* 0xffffffff1c00780c */ /* 0x000fe40003f45270 */
[----:B------:R-:W-:-:S02]  /*e3f0*/  ISETP.NE.AND P1, PT, R24, -0x1, PT ;  /* 0xffffffff1800780c */ /* 0x000fc40003f25270 */
[----:B------:R-:W-:-:S09]  /*e400*/  IADD3 R28, PT, PT, R15, 0x1, RZ ;  /* 0x000000010f1c7810 */ /* 0x000fd20007ffe0ff */
[----:B------:R-:W-:Y:S02]  /*e410*/  @P2 IMAD.MOV R28, RZ, RZ, R15 ;  /* 0x000000ffff1c2224 */ /* 0x000fe400078e020f */
[----:B------:R-:W4:Y:S02]  /*e420*/  LDG.E R15, desc[UR12][R22.64+0x30] ;  /* 0x0000300c160f7981 */ /* 0x000f24000c1e1900 */
[C---:B------:R-:W-:Y:S01]  /*e430*/  VIADD R24, R28.reuse, 0x1 ;  /* 0x000000011c187836 */ /* 0x040fe20000000000 */
[----:B------:R-:W-:-:S05]  /*e440*/  @P1 IADD3 R24, PT, PT, R28, RZ, RZ ;  /* 0x000000ff1c181210 */ /* 0x000fca0007ffe0ff */
[----:B------:R-:W-:Y:S01]  /*e450*/  VIADD R33, R24, 0x1 ;  /* 0x0000000118217836 */ /* 0x000fe20000000000 */
[----:B--2---:R-:W-:Y:S01]  /*e460*/  ISETP.NE.AND P2, PT, R35, -0x1, PT ;  /* 0xffffffff2300780c */ /* 0x004fe20003f45270 */
[----:B-----5:R-:W-:-:S05]  /*e470*/  IMAD.WIDE R34, R34, 0x4, R16 ;  /* 0x0000000422227825 */ /* 0x020fca00078e0210 */
[----:B------:R0:W2:Y:S07]  /*e480*/  LDG.E R28, desc[UR12][R34.64] ;  /* 0x0000000c221c7981 */ /* 0x0000ae000c1e1900 */
[----:B------:R-:W-:Y:S02]  /*e490*/  @P2 IMAD.MOV R33, RZ, RZ, R24 ;  /* 0x000000ffff212224 */ /* 0x000fe400078e0218 */
[----:B---3--:R-:W-:-:S04]  /*e4a0*/  IMAD.WIDE R24, R25, 0x4, R16 ;  /* 0x0000000419187825 */ /* 0x008fc800078e0210 */
[----:B0-----:R-:W-:-:S06]  /*e4b0*/  IMAD.WIDE R34, R14, 0x4, R16 ;  /* 0x000000040e227825 */ /* 0x001fcc00078e0210 */
[----:B------:R-:W3:Y:S04]  /*e4c0*/  LDG.E R34, desc[UR12][R34.64] ;  /* 0x0000000c22227981 */ /* 0x000ee8000c1e1900 */
[----:B------:R4:W5:Y:S02]  /*e4d0*/  LDG.E R35, desc[UR12][R24.64] ;  /* 0x0000000c18237981 */ /* 0x000964000c1e1900 */
[--C-:B----4-:R-:W-:Y:S02]  /*e4e0*/  IMAD.WIDE R24, R29, 0x4, R16.reuse ;  /* 0x000000041d187825 */ /* 0x110fe400078e0210 */
[----:B------:R-:W4:Y:S02]  /*e4f0*/  LDG.E R29, desc[UR12][R22.64+0x38] ;  /* 0x0000380c161d7981 */ /* 0x000f24000c1e1900 */
[----:B------:R-:W-:-:S02]  /*e500*/  IMAD.WIDE R36, R37, 0x4, R16 ;  /* 0x0000000425247825 */ /* 0x000fc400078e0210 */
[----:B------:R-:W5:Y:S04]  /*e510*/  LDG.E R24, desc[UR12][R24.64] ;  /* 0x0000000c18187981 */ /* 0x000f68000c1e1900 */
[----:B------:R-:W5:Y:S04]  /*e520*/  LDG.E R36, desc[UR12][R36.64] ;  /* 0x0000000c24247981 */ /* 0x000f68000c1e1900 */
[----:B------:R-:W3:Y:S01]  /*e530*/  LDG.E R23, desc[UR12][R22.64+0x3c] ;  /* 0x00003c0c16177981 */ /* 0x000ee2000c1e1900 */
[----:B------:R-:W-:-:S05]  /*e540*/  IMAD.WIDE R14, R15, 0x4, R16 ;  /* 0x000000040f0e7825 */ /* 0x000fca00078e0210 */
[----:B------:R4:W5:Y:S01]  /*e550*/  LDG.E R37, desc[UR12][R14.64] ;  /* 0x0000000c0e257981 */ /* 0x000962000c1e1900 */
[----:B--2---:R-:W-:Y:S01]  /*e560*/  ISETP.NE.AND P1, PT, R28, -0x1, PT ;  /* 0xffffffff1c00780c */ /* 0x004fe20003f25270 */
[----:B----4-:R-:W-:-:S06]  /*e570*/  IMAD.WIDE R14, R29, 0x4, R16 ;  /* 0x000000041d0e7825 */ /* 0x010fcc00078e0210 */
[----:B------:R0:W2:Y:S01]  /*e580*/  LDG.E R14, desc[UR12][R14.64] ;  /* 0x0000000c0e0e7981 */ /* 0x0000a2000c1e1900 */
[----:B---3--:R-:W-:-:S06]  /*e590*/  IMAD.WIDE R28, R23, 0x4, R16 ;  /* 0x00000004171c7825 */ /* 0x008fcc00078e0210 */
[----:B------:R-:W3:Y:S01]  /*e5a0*/  LDG.E R28, desc[UR12][R28.64] ;  /* 0x0000000c1c1c7981 */ /* 0x000ee2000c1e1900 */
[----:B------:R-:W-:Y:S02]  /*e5b0*/  ISETP.NE.AND P2, PT, R34, -0x1, PT ;  /* 0xffffffff2200780c */ /* 0x000fe40003f45270 */
[----:B------:R-:W-:Y:S01]  /*e5c0*/  IADD3 R34, PT, PT, R33, 0x1, RZ ;  /* 0x0000000121227810 */ /* 0x000fe20007ffe0ff */
[----:B------:R-:W-:Y:S01]  /*e5d0*/  @P1 IMAD.MOV R34, RZ, RZ, R33 ;  /* 0x000000ffff221224 */ /* 0x000fe200078e0221 */
[----:B-----5:R-:W-:-:S03]  /*e5e0*/  ISETP.NE.AND P1, PT, R36, -0x1, PT ;  /* 0xffffffff2400780c */ /* 0x020fc60003f25270 */
[----:B------:R-:W-:-:S06]  /*e5f0*/  VIADD R25, R34, 0x1 ;  /* 0x0000000122197836 */ /* 0x000fcc0000000000 */
[----:B------:R-:W-:Y:S02]  /*e600*/  @P2 IADD3 R25, PT, PT, R34, RZ, RZ ;  /* 0x000000ff22192210 */ /* 0x000fe40007ffe0ff */
[----:B------:R-:W-:-:S03]  /*e610*/  ISETP.NE.AND P2, PT, R35, -0x1, PT ;  /* 0xffffffff2300780c */ /* 0x000fc60003f45270 */
[----:B------:R-:W-:Y:S02]  /*e620*/  VIADD R22, R25, 0x1 ;  /* 0x0000000119167836 */ /* 0x000fe40000000000 */
[----:B------:R-:W-:Y:S01]  /*e630*/  @P1 IMAD.MOV R22, RZ, RZ, R25 ;  /* 0x000000ffff161224 */ /* 0x000fe200078e0219 */
[----:B------:R-:W-:-:S04]  /*e640*/  ISETP.NE.AND P1, PT, R37, -0x1, PT ;  /* 0xffffffff2500780c */ /* 0x000fc80003f25270 */
[----:B0-----:R-:W-:-:S03]  /*e650*/  IADD3 R15, PT, PT, R22, 0x1, RZ ;  /* 0x00000001160f7810 */ /* 0x001fc60007ffe0ff */
[----:B------:R-:W-:Y:S01]  /*e660*/  @P2 IMAD.MOV R15, RZ, RZ, R22 ;  /* 0x000000ffff0f2224 */ /* 0x000fe200078e0216 */
[----:B------:R-:W-:-:S03]  /*e670*/  ISETP.NE.AND P2, PT, R24, -0x1, PT ;  /* 0xffffffff1800780c */ /* 0x000fc60003f45270 */
[C---:B------:R-:W-:Y:S02]  /*e680*/  VIADD R22, R15.reuse, 0x1 ;  /* 0x000000010f167836 */ /* 0x040fe40000000000 */
[----:B------:R-:W-:Y:S01]  /*e690*/  @P1 IADD3 R22, PT, PT, R15, RZ, RZ ;  /* 0x000000ff0f161210 */ /* 0x000fe20007ffe0ff */
[----:B------:R-:W-:Y:S02]  /*e6a0*/  VIADD R27, R27, 0x10 ;  /* 0x000000101b1b7836 */ /* 0x000fe40000000000 */
[----:B------:R-:W-:Y:S01]  /*e6b0*/  VIADD R26, R26, 0x10 ;  /* 0x000000101a1a7836 */ /* 0x000fe20000000000 */
[----:B--2---:R-:W-:Y:S01]  /*e6c0*/  ISETP.NE.AND P1, PT, R14, -0x1, PT ;  /* 0xffffffff0e00780c */ /* 0x004fe20003f25270 */
[----:B------:R-:W-:-:S03]  /*e6d0*/  VIADD R14, R22, 0x1 ;  /* 0x00000001160e7836 */ /* 0x000fc60000000000 */
[----:B------:R-:W-:-:S05]  /*e6e0*/  @P2 IMAD.MOV R14, RZ, RZ, R22 ;  /* 0x000000ffff0e2224 */ /* 0x000fca00078e0216 */
[----:B------:R-:W-:-:S04]  /*e6f0*/  IADD3 R15, PT, PT, R14, 0x1, RZ ;  /* 0x000000010e0f7810 */ /* 0x000fc80007ffe0ff */
[----:B------:R-:W-:Y:S01]  /*e700*/  @P1 IMAD.MOV R15, RZ, RZ, R14 ;  /* 0x000000ffff0f1224 */ /* 0x000fe200078e020e */
[----:B------:R-:W-:Y:S02]  /*e710*/  ISETP.NE.AND P1, PT, R27, R32, PT ;  /* 0x000000201b00720c */ /* 0x000fe40003f25270 */
[----:B---3--:R-:W-:Y:S02]  /*e720*/  ISETP.NE.AND P2, PT, R28, -0x1, PT ;  /* 0xffffffff1c00780c */ /* 0x008fe40003f45270 */
[----:B------:R-:W-:-:S11]  /*e730*/  IADD3 R14, PT, PT, R15, 0x1, RZ ;  /* 0x000000010f0e7810 */ /* 0x000fd60007ffe0ff */
[----:B------:R-:W-:Y:S01]  /*e740*/  @P2 IMAD.MOV R14, RZ, RZ, R15 ;  /* 0x000000ffff0e2224 */ /* 0x000fe200078e020f */
[----:B------:R-:W-:Y:S06]  /*e750*/  @P1 BRA `(.L_x_964) ;  /* 0xfffffff800681947 */ /* 0x000fec000383ffff */
.L_x_963:
[----:B------:R-:W-:Y:S05]  /*e760*/  BSYNC.RECONVERGENT B2 ;  /* 0x0000000000027941 */ /* 0x000fea0003800200 */
.L_x_962:
        /* <DEDUP_REMOVED lines=24> */
[----:B------:R-:W-:-:S06]  /*e8f0*/  IMAD.WIDE R28, R29, 0x4, R16 ;  /* 0x000000041d1c7825 */ /* 0x000fcc00078e0210 */
[----:B------:R-:W3:Y:S01]  /*e900*/  LDG.E R28, desc[UR12][R28.64] ;  /* 0x0000000c1c1c7981 */ /* 0x000ee2000c1e1900 */
[----:B0-----:R-:W-:-:S05]  /*e910*/  IMAD.WIDE R32, R22, 0x4, R16 ;  /* 0x0000000416207825 */ /* 0x001fca00078e0210 */
[----:B------:R-:W3:Y:S01]  /*e920*/  LDG.E R35, desc[UR12][R32.64] ;  /* 0x0000000c20237981 */ /* 0x000ee2000c1e1900 */
[----:B------:R-:W-:-:S04]  /*e930*/  IMAD.WIDE R24, R25, 0x4, R16 ;  /* 0x0000000419187825 */ /* 0x000fc800078e0210 */
[----:B------:R-:W-:Y:S02]  /*e940*/  IMAD.WIDE R22, R23, 0x4, R16 ;  /* 0x0000000417167825 */ /* 0x000fe400078e0210 */
        /* <DEDUP_REMOVED lines=27> */
.L_x_966:
[----:B------:R-:W-:Y:S05]  /*eb00*/  BSYNC.RECONVERGENT B2 ;  /* 0x0000000000027941 */ /* 0x000fea0003800200 */
.L_x_965:
        /* <DEDUP_REMOVED lines=33> */
.L_x_968:
[----:B------:R-:W-:Y:S05]  /*ed20*/  BSYNC.RECONVERGENT B2 ;  /* 0x0000000000027941 */ /* 0x000fea0003800200 */
.L_x_967:
        /* <DEDUP_REMOVED lines=27> */
.L_x_961:
[----:B------:R-:W-:Y:S05]  /*eee0*/  BSYNC.RECONVERGENT B1 ;  /* 0x0000000000017941 */ /* 0x000fea0003800200 */
.L_x_960:
        /* <DEDUP_REMOVED lines=21> */
.L_x_973:
[----:B------:R-:W0:Y:S02]  /*f040*/  LDC.64 R22, c[0x0][0x3f0] ;  /* 0x0000fc00ff167b82 */ /* 0x000e240000000a00 */
[----:B0-----:R-:W-:-:S05]  /*f050*/  IMAD.WIDE R22, R32, 0x4, R22 ;  /* 0x0000000420167825 */ /* 0x001fca00078e0216 */
[----:B------:R-:W2:Y:S04]  /*f060*/  LDG.E R27, desc[UR12][R22.64] ;  /* 0x0000000c161b7981 */ /* 0x000ea8000c1e1900 */
[----:B------:R-:W3:Y:S04]  /*f070*/  LDG.E R25, desc[UR12][R22.64+0x4] ;  /* 0x0000040c16197981 */ /* 0x000ee8000c1e1900 */
[----:B------:R-:W4:Y:S04]  /*f080*/  LDG.E R29, desc[UR12][R22.64+0x8] ;  /* 0x0000080c161d7981 */ /* 0x000f28000c1e1900 */
[----:B------:R-:W5:Y:S04]  /*f090*/  LDG.E R36, desc[UR12][R22.64+0xc] ;  /* 0x00000c0c16247981 */ /* 0x000f68000c1e1900 */
[----:B------:R-:W5:Y:S01]  /*f0a0*/  LDG.E R37, desc[UR12][R22.64+0x10] ;  /* 0x0000100c16257981 */ /* 0x000f62000c1e1900 */
[----:B--2---:R-:W-:-:S06]  /*f0b0*/  IMAD.WIDE R26, R27, 0x4, R16 ;  /* 0x000000041b1a7825 */ /* 0x004fcc00078e0210 */
[----:B------:R-:W2:Y:S01]  /*f0c0*/  LDG.E R26, desc[UR12][R26.64] ;  /* 0x0000000c1a1a7981 */ /* 0x000ea2000c1e1900 */
[----:B---3--:R-:W-:-:S04]  /*f0d0*/  IMAD.WIDE R24, R25, 0x4, R16 ;  /* 0x0000000419187825 */ /* 0x008fc800078e0210 */
[----:B----4-:R-:W-:Y:S02]  /*f0e0*/  IMAD.WIDE R28, R29, 0x4, R16 ;  /* 0x000000041d1c7825 */ /* 0x010fe400078e0210 */
[----:B------:R-:W3:Y:S04]  /*f0f0*/  LDG.E R24, desc[UR12][R24.64] ;  /* 0x0000000c18187981 */ /* 0x000ee8000c1e1900 */
[----:B------:R-:W4:Y:S04]  /*f100*/  LDG.E R28, desc[UR12][R28.64] ;  /* 0x0000000c1c1c7981 */ /* 0x000f28000c1e1900 */
[----:B------:R-:W5:Y:S01]  /*f110*/  LDG.E R27, desc[UR12][R22.64+0x18] ;  /* 0x0000180c161b7981 */ /* 0x000f62000c1e1900 */
[----:B------:R-:W-:-:S03]  /*f120*/  VIADD R35, R15, 0x1 ;  /* 0x000000010f237836 */ /* 0x000fc60000000000 */
[----:B------:R-:W5:Y:S01]  /*f130*/  LDG.E R25, desc[UR12][R22.64+0x1c] ;  /* 0x00001c0c16197981 */ /* 0x000f62000c1e1900 */
[----:B--2---:R-:W-:-:S03]  /*f140*/  ISETP.NE.AND P1, PT, R26, -0x1, PT ;  /* 0xffffffff1a00780c */ /* 0x004fc60003f25270 */
[----:B------:R-:W2:Y:S01]  /*f150*/  LDG.E R26, desc[UR12][R22.64+0x14] ;  /* 0x0000140c161a7981 */ /* 0x000ea2000c1e1900 */
[----:B---3--:R-:W-:-:S09]  /*f160*/  ISETP.NE.AND P2, PT, R24, -0x1, PT ;  /* 0xffffffff1800780c */ /* 0x008fd20003f45270 */
[----:B------:R-:W-:Y:S02]  /*f170*/  @P1 IADD3 R35, PT, PT, R15, RZ, RZ ;  /* 0x000000ff0f231210 */ /* 0x000fe40007ffe0ff */
[----:B----4-:R-:W-:Y:S01]  /*f180*/  ISETP.NE.AND P1, PT, R28, -0x1, PT ;  /* 0xffffffff1c00780c */ /* 0x010fe20003f25270 */
[----:B-----5:R-:W-:-:S04]  /*f190*/  IMAD.WIDE R28, R36, 0x4, R16 ;  /* 0x00000004241c7825 */ /* 0x020fc800078e0210 */
[----:B------:R-:W-:Y:S02]  /*f1a0*/  VIADD R15, R35, 0x1 ;  /* 0x00000001230f7836 */ /* 0x000fe40000000000 */
[----:B------:R-:W-:Y:S02]  /*f1b0*/  @P2 IMAD.MOV R15, RZ, RZ, R35 ;  /* 0x000000ffff0f2224 */ /* 0x000fe400078e0223 */
[----:B------:R2:W3:Y:S01]  /*f1c0*/  LDG.E R35, desc[UR12][R28.64] ;  /* 0x0000000c1c237981 */ /* 0x0004e2000c1e1900 */
[----:B------:R-:W-:-:S06]  /*f1d0*/  IMAD.WIDE R36, R37, 0x4, R16 ;  /* 0x0000000425247825 */ /* 0x000fcc00078e0210 */
[----:B------:R-:W4:Y:S04]  /*f1e0*/  LDG.E R36, desc[UR12][R36.64] ;  /* 0x0000000c24247981 */ /* 0x000f28000c1e1900 */
[----:B------:R-:W5:Y:S01]  /*f1f0*/  LDG.E R37, desc[UR12][R22.64+0x20] ;  /* 0x0000200c16257981 */ /* 0x000f62000c1e1900 */
[----:B------:R-:W-:-:S06]  /*f200*/  IMAD.WIDE R24, R25, 0x4, R16 ;  /* 0x0000000419187825 */ /* 0x000fcc00078e0210 */
[----:B------:R0:W5:Y:S01]  /*f210*/  LDG.E R25, desc[UR12][R24.64] ;  /* 0x0000000c18197981 */ /* 0x000162000c1e1900 */
[----:B--2---:R-:W-:-:S04]  /*f220*/  IMAD.WIDE R28, R26, 0x4, R16 ;  /* 0x000000041a1c7825 */ /* 0x004fc800078e0210 */
[----:B------:R-:W-:Y:S02]  /*f230*/  IMAD.WIDE R26, R27, 0x4, R16 ;  /* 0x000000041b1a7825 */ /* 0x000fe400078e0210 */
[----:B------:R-:W2:Y:S04]  /*f240*/  LDG.E R28, desc[UR12][R28.64] ;  /* 0x0000000c1c1c7981 */ /* 0x000ea8000c1e1900 */
[----:B------:R-:W2:Y:S04]  /*f250*/  LDG.E R26, desc[UR12][R26.64] ;  /* 0x0000000c1a1a7981 */ /* 0x000ea8000c1e1900 */
[----:B------:R-:W2:Y:S04]  /*f260*/  LDG.E R29, desc[UR12][R22.64+0x30] ;  /* 0x0000300c161d7981 */ /* 0x000ea8000c1e1900 */
[----:B------:R-:W2:Y:S01]  /*f270*/  LDG.E R27, desc[UR12][R22.64+0x28] ;  /* 0x0000280c161b7981 */ /* 0x000ea2000c1e1900 */
[----:B---3--:R-:W-:-:S02]  /*f280*/  ISETP.NE.AND P2, PT, R35, -0x1, PT ;  /* 0xffffffff2300780c */ /* 0x008fc40003f45270 */
[----:B------:R-:W-:Y:S01]  /*f290*/  IADD3 R35, PT, PT, R15, 0x1, RZ ;  /* 0x000000010f237810 */ /* 0x000fe20007ffe0ff */
[----:B------:R-:W-:Y:S01]  /*f2a0*/  @P1 IMAD.MOV R35, RZ, RZ, R15 ;  /* 0x000000ffff231224 */ /* 0x000fe200078e020f */
[----:B----4-:R-:W-:-:S03]  /*f2b0*/  ISETP.NE.AND P1, PT, R36, -0x1, PT ;  /* 0xffffffff2400780c */ /* 0x010fc60003f25270 */
[----:B------:R-:W-:Y:S02]  /*f2c0*/  VIADD R15, R35, 0x1 ;  /* 0x00000001230f7836 */ /* 0x000fe40000000000 */
[----:B-----5:R-:W-:-:S04]  /*f2d0*/  IMAD.WIDE R36, R37, 0x4, R16 ;  /* 0x0000000425247825 */ /* 0x020fc800078e0210 */
[----:B------:R-:W-:Y:S02]  /*f2e0*/  @P2 IADD3 R15, PT, PT, R35, RZ, RZ ;  /* 0x000000ff230f2210 */ /* 0x000fe40007ffe0ff */
[----:B------:R-:W3:Y:S04]  /*f2f0*/  LDG.E R35, desc[UR12][R22.64+0x24] ;  /* 0x0000240c16237981 */ /* 0x000ee8000c1e1900 */
[----:B------:R-:W4:Y:S01]  /*f300*/  LDG.E R36, desc[UR12][R36.64] ;  /* 0x0000000c24247981 */ /* 0x000f22000c1e1900 */
[----:B0-----:R-:W-:Y:S02]  /*f310*/  VIADD R24, R15, 0x1 ;  /* 0x000000010f187836 */ /* 0x001fe40000000000 */
[----:B------:R-:W-:-:S05]  /*f320*/  @P1 IMAD.MOV R24, RZ, RZ, R15 ;  /* 0x000000ffff181224 */ /* 0x000fca00078e020f */
[----:B------:R-:W-:Y:S02]  /*f330*/  IADD3 R15, PT, PT, R24, 0x1, RZ ;  /* 0x00000001180f7810 */ /* 0x000fe40007ffe0ff */
[----:B--2---:R-:W-:Y:S02]  /*f340*/  ISETP.NE.AND P2, PT, R28, -0x1, PT ;  /* 0xffffffff1c00780c */ /* 0x004fe40003f45270 */
[----:B------:R-:W-:-:S11]  /*f350*/  ISETP.NE.AND P1, PT, R26, -0x1, PT ;  /* 0xffffffff1a00780c */ /* 0x000fd60003f25270 */
[----:B------:R-:W-:Y:S02]  /*f360*/  @P2 IMAD.MOV R15, RZ, RZ, R24 ;  /* 0x000000ffff0f2224 */ /* 0x000fe400078e0218 */
[----:B------:R-:W2:Y:S02]  /*f370*/  LDG.E R24, desc[UR12][R22.64+0x2c] ;  /* 0x00002c0c16187981 */ /* 0x000ea4000c1e1900 */
[C---:B------:R-:W-:Y:S01]  /*f380*/  VIADD R26, R15.reuse, 0x1 ;  /* 0x000000010f1a7836 */ /* 0x040fe20000000000 */
[----:B------:R-:W-:Y:S02]  /*f390*/  @P1 IADD3 R26, PT, PT, R15, RZ, RZ ;  /* 0x000000ff0f1a1210 */ /* 0x000fe40007ffe0ff */
[----:B------:R-:W-:Y:S02]  /*f3a0*/  ISETP.NE.AND P1, PT, R25, -0x1, PT ;  /* 0xffffffff1900780c */ /* 0x000fe40003f25270 */
[----:B------:R-:W5:Y:S01]  /*f3b0*/  LDG.E R25, desc[UR12][R22.64+0x34] ;  /* 0x0000340c16197981 */ /* 0x000f62000c1e1900 */
[----:B------:R-:W-:-:S10]  /*f3c0*/  VIADD R28, R26, 0x1 ;  /* 0x000000011a1c7836 */ /* 0x000fd40000000000 */
[----:B------:R-:W-:Y:S02]  /*f3d0*/  @P1 IMAD.MOV R28, RZ, RZ, R26 ;  /* 0x000000ffff1c1224 */ /* 0x000fe400078e021a */
[----:B------:R-:W-:Y:S01]  /*f3e0*/  IMAD.WIDE R26, R27, 0x4, R16 ;  /* 0x000000041b1a7825 */ /* 0x000fe200078e0210 */
[----:B----4-:R-:W-:-:S03]  /*f3f0*/  ISETP.NE.AND P2, PT, R36, -0x1, PT ;  /* 0xffffffff2400780c */ /* 0x010fc60003f45270 */
[--C-:B---3--:R-:W-:Y:S02]  /*f400*/  IMAD.WIDE R36, R35, 0x4, R16.reuse ;  /* 0x0000000423247825 */ /* 0x108fe400078e0210 */
[----:B------:R0:W3:Y:S02]  /*f410*/  LDG.E R35, desc[UR12][R26.64] ;  /* 0x0000000c1a237981 */ /* 0x0000e4000c1e1900 */
[----:B0-----:R-:W-:Y:S02]  /*f420*/  IMAD.WIDE R26, R29, 0x4, R16 ;  /* 0x000000041d1a7825 */ /* 0x001fe400078e0210 */
[----:B------:R-:W4:Y:S01]  /*f430*/  LDG.E R29, desc[UR12][R22.64+0x38] ;  /* 0x0000380c161d7981 */ /* 0x000f22000c1e1900 */
[----:B------:R-:W-:-:S03]  /*f440*/  IADD3 R15, PT, PT, R28, 0x1, RZ ;  /* 0x000000011c0f7810 */ /* 0x000fc60007ffe0ff */
[----:B------:R-:W-:Y:S02]  /*f450*/  @P2 IMAD.MOV R15, RZ, RZ, R28 ;  /* 0x000000ffff0f2224 */ /* 0x000fe400078e021c */
[----:B------:R2:W3:Y:S04]  /*f460*/  LDG.E R28, desc[UR12][R36.64] ;  /* 0x0000000c241c7981 */ /* 0x0004e8000c1e1900 */
[----:B------:R-:W3:Y:S04]  /*f470*/  LDG.E R26, desc[UR12][R26.64] ;  /* 0x0000000c1a1a7981 */ /* 0x000ee8000c1e1900 */
[----:B------:R-:W3:Y:S01]  /*f480*/  LDG.E R23, desc[UR12][R22.64+0x3c] ;  /* 0x00003c0c16177981 */ /* 0x000ee2000c1e1900 */
[----:B--2---:R-:W-:-:S06]  /*f490*/  IMAD.WIDE R36, R24, 0x4, R16 ;  /* 0x0000000418247825 */ /* 0x004fcc00078e0210 */
[----:B------:R-:W2:Y:S01]  /*f4a0*/  LDG.E R36, desc[UR12][R36.64] ;  /* 0x0000000c24247981 */ /* 0x000ea2000c1e1900 */
[----:B-----5:R-:W-:-:S05]  /*f4b0*/  IMAD.WIDE R24, R25, 0x4, R16 ;  /* 0x0000000419187825 */ /* 0x020fca00078e0210 */
[----:B------:R4:W5:Y:S02]  /*f4c0*/  LDG.E R27, desc[UR12][R24.64] ;  /* 0x0000000c181b7981 */ /* 0x000964000c1e1900 */
[----:B----4-:R-:W-:-:S06]  /*f4d0*/  IMAD.WIDE R24, R29, 0x4, R16 ;  /* 0x000000041d187825 */ /* 0x010fcc00078e0210 */
[----:B------:R-:W4:Y:S01]  /*f4e0*/  LDG.E R24, desc[UR12][R24.64] ;  /* 0x0000000c18187981 */ /* 0x000f22000c1e1900 */
[----:B---3--:R-:W-:Y:S01]  /*f4f0*/  ISETP.NE.AND P1, PT, R28, -0x1, PT ;  /* 0xffffffff1c00780c */ /* 0x008fe20003f25270 */
[----:B------:R-:W-:-:S06]  /*f500*/  IMAD.WIDE R28, R23, 0x4, R16 ;  /* 0x00000004171c7825 */ /* 0x000fcc00078e0210 */
[----:B------:R-:W3:Y:S01]  /*f510*/  LDG.E R28, desc[UR12][R28.64] ;  /* 0x0000000c1c1c7981 */ /* 0x000ee2000c1e1900 */
[----:B------:R-:W-:Y:S01]  /*f520*/  ISETP.NE.AND P2, PT, R35, -0x1, PT ;  /* 0xffffffff2300780c */ /* 0x000fe20003f45270 */
[----:B------:R-:W-:-:S04]  /*f530*/  VIADD R35, R15, 0x1 ;  /* 0x000000010f237836 */ /* 0x000fc80000000000 */
[----:B------:R-:W-:-:S05]  /*f540*/  @P1 IADD3 R35, PT, PT, R15, RZ, RZ ;  /* 0x000000ff0f231210 */ /* 0x000fca0007ffe0ff */
[----:B------:R-:W-:-:S03]  /*f550*/  VIADD R15, R35, 0x1 ;  /* 0x00000001230f7836 */ /* 0x000fc60000000000 */
[----:B------:R-:W-:Y:S01]  /*f560*/  @P2 IMAD.MOV R15, RZ, RZ, R35 ;  /* 0x000000ffff0f2224 */ /* 0x000fe200078e0223 */
[----:B------:R-:W-:-:S04]  /*f570*/  ISETP.NE.AND P2, PT, R26, -0x1, PT ;  /* 0xffffffff1a00780c */ /* 0x000fc80003f45270 */
[----:B------:R-:W-:Y:S01]  /*f580*/  IADD3 R22, PT, PT, R15, 0x1, RZ ;  /* 0x000000010f167810 */ /* 0x000fe20007ffe0ff */
[----:B------:R-:W-:Y:S02]  /*f590*/  VIADD R31, R31, 0x10 ;  /* 0x000000101f1f7836 */ /* 0x000fe40000000000 */
[----:B------:R-:W-:Y:S01]  /*f5a0*/  VIADD R32, R32, 0x10 ;  /* 0x0000001020207836 */ /* 0x000fe20000000000 */
[----:B--2---:R-:W-:-:S13]  /*f5b0*/  ISETP.NE.AND P1, PT, R36, -0x1, PT ;  /* 0xffffffff2400780c */ /* 0x004fda0003f25270 */
[----:B------:R-:W-:Y:S01]  /*f5c0*/  @P1 IMAD.MOV R22, RZ, RZ, R15 ;  /* 0x000000ffff161224 */ /* 0x000fe200078e020f */
[----:B-----5:R-:W-:-:S03]  /*f5d0*/  ISETP.NE.AND P1, PT, R27, -0x1, PT ;  /* 0xffffffff1b00780c */ /* 0x020fc60003f25270 */
[C---:B------:R-:W-:Y:S01]  /*f5e0*/  VIADD R15, R22.reuse, 0x1 ;  /* 0x00000001160f7836 */ /* 0x040fe20000000000 */
[----:B------:R-:W-:-:S05]  /*f5f0*/  @P2 IADD3 R15, PT, PT, R22, RZ, RZ ;  /* 0x000000ff160f2210 */ /* 0x000fca0007ffe0ff */
[----:B------:R-:W-:-:S04]  /*f600*/  VIADD R22, R15, 0x1 ;  /* 0x000000010f167836 */ /* 0x000fc80000000000 */
[----:B------:R-:W-:Y:S01]  /*f610*/  @P1 IMAD.MOV R22, RZ, RZ, R15 ;  /* 0x000000ffff161224 */ /* 0x000fe200078e020f */
[----:B----4-:R-:W-:-:S04]  /*f620*/  ISETP.NE.AND P2, PT, R24, -0x1, PT ;  /* 0xffffffff1800780c */ /* 0x010fc80003f45270 */
[----:B------:R-:W-:-:S09]  /*f630*/  IADD3 R23, PT, PT, R22, 0x1, RZ ;  /* 0x0000000116177810 */ /* 0x000fd20007ffe0ff */
[----:B------:R-:W-:Y:S01]  /*f640*/  @P2 IMAD.MOV R23, RZ, RZ, R22 ;  /* 0x000000ffff172224 */ /* 0x000fe200078e0216 */
[----:B------:R-:W-:Y:S02]  /*f650*/  ISETP.NE.AND P2, PT, R31, R34, PT ;  /* 0x000000221f00720c */ /* 0x000fe40003f45270 */
[----:B---3--:R-:W-:Y:S02]  /*f660*/  ISETP.NE.AND P1, PT, R28, -0x1, PT ;  /* 0xffffffff1c00780c */ /* 0x008fe40003f25270 */
[----:B------:R-:W-:-:S11]  /*f670*/  IADD3 R15, PT, PT, R23, 0x1, RZ ;  /* 0x00000001170f7810 */ /* 0x000fd60007ffe0ff */
[----:B------:R-:W-:Y:S01]  /*f680*/  @P1 IMAD.MOV R15, RZ, RZ, R23 ;  /* 0x000000ffff0f1224 */ /* 0x000fe200078e0217 */
[----:B------:R-:W-:Y:S06]  /*f690*/  @P2 BRA `(.L_x_973) ;  /* 0xfffffff800682947 */ /* 0x000fec000383ffff */
.L_x_972:
[----:B------:R-:W-:Y:S05]  /*f6a0*/  BSYNC.RECONVERGENT B2 ;  /* 0x0000000000027941 */ /* 0x000fea0003800200 */
.L_x_971:
        /* <DEDUP_REMOVED lines=15> */
[----:B------:R2:W5:Y:S02]  /*f7a0*/  LDG.E R23, desc[UR12][R28.64+0x1c] ;  /* 0x00001c0c1c177981 */ /* 0x000564000c1e1900 */
[----:B--2---:R-:W-:-:S04]  /*f7b0*/  IMAD.WIDE R28, R35, 0x4, R16 ;  /* 0x00000004231c7825 */ /* 0x004fc800078e0210 */
[--C-:B---3--:R-:W-:Y:S01]  /*f7c0*/  IMAD.WIDE R36, R37, 0x4, R16.reuse ;  /* 0x0000000425247825 */ /* 0x108fe200078e0210 */
[----:B------:R4:W2:Y:S05]  /*f7d0*/  LDG.E R35, desc[UR12][R28.64] ;  /* 0x0000000c1c237981 */ /* 0x0008aa000c1e1900 */
[----:B------:R-:W3:Y:S01]  /*f7e0*/  LDG.E R36, desc[UR12][R36.64] ;  /* 0x0000000c24247981 */ /* 0x000ee2000c1e1900 */
[----:B----4-:R-:W-:-:S04]  /*f7f0*/  IMAD.WIDE R28, R24, 0x4, R16 ;  /* 0x00000004181c7825 */ /* 0x010fc800078e0210 */
[--C-:B-----5:R-:W-:Y:S01]  /*f800*/  IMAD.WIDE R30, R31, 0x4, R16.reuse ;  /* 0x000000041f1e7825 */ /* 0x120fe200078e0210 */
[----:B------:R0:W4:Y:S05]  /*f810*/  LDG.E R37, desc[UR12][R28.64] ;  /* 0x0000000c1c257981 */ /* 0x00012a000c1e1900 */
[----:B------:R1:W5:Y:S01]  /*f820*/  LDG.E R30, desc[UR12][R30.64] ;  /* 0x0000000c1e1e7981 */ /* 0x000362000c1e1900 */
[----:B0-----:R-:W-:-:S04]  /*f830*/  IMAD.WIDE R28, R22, 0x4, R16 ;  /* 0x00000004161c7825 */ /* 0x001fc800078e0210 */
[--C-:B------:R-:W-:Y:S02]  /*f840*/  IMAD.WIDE R26, R27, 0x4, R16.reuse ;  /* 0x000000041b1a7825 */ /* 0x100fe400078e0210 */
[----:B------:R-:W5:Y:S04]  /*f850*/  LDG.E R28, desc[UR12][R28.64] ;  /* 0x0000000c1c1c7981 */ /* 0x000f68000c1e1900 */
[----:B------:R-:W5:Y:S01]  /*f860*/  LDG.E R26, desc[UR12][R26.64] ;  /* 0x0000000c1a1a7981 */ /* 0x000f62000c1e1900 */
[----:B------:R-:W-:-:S04]  /*f870*/  IMAD.WIDE R24, R25, 0x4, R16 ;  /* 0x0000000419187825 */ /* 0x000fc800078e0210 */
[----:B------:R-:W-:Y:S02]  /*f880*/  IMAD.WIDE R22, R23, 0x4, R16 ;  /* 0x0000000417167825 */ /* 0x000fe400078e0210 */
[----:B------:R0:W5:Y:S04]  /*f890*/  LDG.E R24, desc[UR12][R24.64] ;  /* 0x0000000c18187981 */ /* 0x000168000c1e1900 */
[----:B------:R0:W5:Y:S01]  /*f8a0*/  LDG.E R22, desc[UR12][R22.64] ;  /* 0x0000000c16167981 */ /* 0x000162000c1e1900 */
        /* <DEDUP_REMOVED lines=25> */
.L_x_975:
[----:B------:R-:W-:Y:S05]  /*fa40*/  BSYNC.RECONVERGENT B2 ;  /* 0x0000000000027941 */ /* 0x000fea0003800200 */
.L_x_974:
        /* <DEDUP_REMOVED lines=33> */
.L_x_977:
[----:B------:R-:W-:Y:S05]  /*fc60*/  BSYNC.RECONVERGENT B2 ;  /* 0x0000000000027941 */ /* 0x000fea0003800200 */
.L_x_976:
        /* <DEDUP_REMOVED lines=27> */
.L_x_970:
[----:B------:R-:W-:Y:S05]  /*fe20*/  BSYNC.RECONVERGENT B1 ;  /* 0x0000000000017941 */ /* 0x000fea0003800200 */
.L_x_969:
[----:B------:R-:W2:Y:S01]  /*fe30*/  LDG.E R22, desc[UR12][R20.64+0x3800] ;  /* 0x0038000c14167981 */ /* 0x000ea2000c1e1900 */
[----:B------:R-:W-:Y:S01]  /*fe40*/  BSSY.RECONVERGENT B1, `(.L_x_978) ;  /* 0x00000f2000017945 */ /* 0x000fe20003800200 */
[----:B------:R-:W-:Y:S01]  /*fe50*/  IMAD.MOV.U32 R24, RZ, RZ, RZ ;  /* 0x000000ffff187224 */ /* 0x000fe200078e00ff */
[----:B--2---:R-:W-:-:S13]  /*fe60*/  ISETP.NE.AND P0, PT, R22, -0x1, PT ;  /* 0xffffffff1600780c */ /* 0x004fda0003f05270 */
        /* <DEDUP_REMOVED lines=14> */
[----:B------:R-:W-:Y:S02]  /*ff50*/  HFMA2 R24, -RZ, RZ, 0, 0 ;  /* 0x00000000ff187431 */ /* 0x000fe400000001ff */
[----:B------:R-:W-:-:S07]  /*ff60*/  IMAD.MOV.U32 R33, RZ, RZ, RZ ;  /* 0x000000ffff217224 */ /* 0x000fce00078e00ff */
.L_x_982:
        /* <DEDUP_REMOVED lines=92> */
[----:B------:R-:W-:Y:S01]  /*10530*/  VIADD R24, R23, 0x1 ;  /* 0x0000000117187836 */ /* 0x000fe20000000000 */
[----:B------:R-:W-:-:S03]  /*10540*/  LOP3.LUT R22, R32, 0xfffffff0, RZ, 0xc0, !PT ;  /* 0xfffffff020167812 */ /* 0x000fc600078ec0ff */
        /* <DEDUP_REMOVED lines=9> */
.L_x_981:
[----:B------:R-:W-:Y:S05]  /*105e0*/  BSYNC.RECONVERGENT B2 ;  /* 0x0000000000027941 */ /* 0x000fea0003800200 */
.L_x_980:
        /* <DEDUP_REMOVED lines=15> */
[--C-:B---3--:R-:W-:Y:S01]  /*106e0*/  IMAD.WIDE R34, R35, 0x4, R16.reuse ;  /* 0x0000000423227825 */ /* 0x108fe200078e0210 */
[----:B------:R4:W2:Y:S05]  /*106f0*/  LDG.E R30, desc[UR12][R36.64] ;  /* 0x0000000c241e7981 */ /* 0x0008aa000c1e1900 */
[----:B------:R-:W3:Y:S01]  /*10700*/  LDG.E R34, desc[UR12][R34.64] ;  /* 0x0000000c22227981 */ /* 0x000ee2000c1e1900 */
[----:B----4-:R-:W-:-:S04]  /*10710*/  IMAD.WIDE R36, R22, 0x4, R16 ;  /* 0x0000000416247825 */ /* 0x010fc800078e0210 */
[--C-:B-----5:R-:W-:Y:S02]  /*10720*/  IMAD.WIDE R22, R23, 0x4, R16.reuse ;  /* 0x0000000417167825 */ /* 0x120fe400078e0210 */
[----:B------:R-:W4:Y:S04]  /*10730*/  LDG.E R36, desc[UR12][R36.64] ;  /* 0x0000000c24247981 */ /* 0x000f28000c1e1900 */
[----:B------:R0:W5:Y:S02]  /*10740*/  LDG.E R35, desc[UR12][R22.64] ;  /* 0x0000000c16237981 */ /* 0x000164000c1e1900 */
[--C-:B0-----:R-:W-:Y:S02]  /*10750*/  IMAD.WIDE R22, R31, 0x4, R16.reuse ;  /* 0x000000041f167825 */ /* 0x101fe400078e0210 */
[----:B------:R-:W3:Y:S04]  /*10760*/  LDG.E R31, desc[UR12][R26.64+0x18] ;  /* 0x0000180c1a1f7981 */ /* 0x000ee8000c1e1900 */
[----:B------:R-:W4:Y:S01]  /*10770*/  LDG.E R27, desc[UR12][R26.64+0x1c] ;  /* 0x00001c0c1a1b7981 */ /* 0x000f22000c1e1900 */
[----:B------:R-:W-:-:S06]  /*10780*/  IMAD.WIDE R28, R29, 0x4, R16 ;  /* 0x000000041d1c7825 */ /* 0x000fcc00078e0210 */
[----:B------:R-:W5:Y:S04]  /*10790*/  LDG.E R28, desc[UR12][R28.64] ;  /* 0x0000000c1c1c7981 */ /* 0x000f68000c1e1900 */
[----:B------:R3:W5:Y:S01]  /*107a0*/  LDG.E R29, desc[UR12][R22.64] ;  /* 0x0000000c161d7981 */ /* 0x000762000c1e1900 */
[----:B--2---:R-:W-:Y:S01]  /*107b0*/  ISETP.NE.AND P1, PT, R30, -0x1, PT ;  /* 0xffffffff1e00780c */ /* 0x004fe20003f25270 */
[----:B---3--:R-:W-:-:S05]  /*107c0*/  IMAD.WIDE R22, R31, 0x4, R16 ;  /* 0x000000041f167825 */ /* 0x008fca00078e0210 */
[----:B------:R0:W2:Y:S01]  /*107d0*/  LDG.E R37, desc[UR12][R22.64] ;  /* 0x0000000c16257981 */ /* 0x0000a2000c1e1900 */
[----:B----4-:R-:W-:-:S06]  /*107e0*/  IMAD.WIDE R30, R27, 0x4, R16 ;  /* 0x000000041b1e7825 */ /* 0x010fcc00078e0210 */
[----:B------:R-:W3:Y:S01]  /*107f0*/  LDG.E R30, desc[UR12][R30.64] ;  /* 0x0000000c1e1e7981 */ /* 0x000ee2000c1e1900 */
[----:B------:R-:W-:Y:S02]  /*10800*/  ISETP.NE.AND P2, PT, R34, -0x1, PT ;  /* 0xffffffff2200780c */ /* 0x000fe40003f45270 */
[----:B------:R-:W-:Y:S01]  /*10810*/  IADD3 R34, PT, PT, R24, 0x1, RZ ;  /* 0x0000000118227810 */ /* 0x000fe20007ffe0ff */
[----:B------:R-:W-:Y:S01]  /*10820*/  @P1 IMAD.MOV R34, RZ, RZ, R24 ;  /* 0x000000ffff221224 */ /* 0x000fe200078e0218 */
[----:B------:R-:W-:-:S03]  /*10830*/  ISETP.NE.AND P1, PT, R36, -0x1, PT ;  /* 0xffffffff2400780c */ /* 0x000fc60003f25270 */
[----:B------:R-:W-:-:S06]  /*10840*/  VIADD R24, R34, 0x1 ;  /* 0x0000000122187836 */ /* 0x000fcc0000000000 */
        /* <DEDUP_REMOVED lines=9> */
[----:B------:R-:W-:-:S05]  /*108e0*/  @P1 IADD3 R23, PT, PT, R22, RZ, RZ ;  /* 0x000000ff16171210 */ /* 0x000fca0007ffe0ff */
[----:B------:R-:W-:-:S03]  /*108f0*/  VIADD R22, R23, 0x1 ;  /* 0x0000000117167836 */ /* 0x000fc60000000000 */
[----:B------:R-:W-:-:S05]  /*10900*/  @P2 IMAD.MOV R22, RZ, RZ, R23 ;  /* 0x000000ffff162224 */ /* 0x000fca00078e0217 */
[----:B------:R-:W-:Y:S02]  /*10910*/  IADD3 R23, PT, PT, R22, 0x1, RZ ;  /* 0x0000000116177810 */ /* 0x000fe40007ffe0ff */
[----:B------:R-:W-:Y:S02]  /*10920*/  IADD3 R25, PT, PT, R25, 0x8, RZ ;  /* 0x0000000819197810 */ /* 0x000fe40007ffe0ff */
[----:B--2---:R-:W-:Y:S02]  /*10930*/  ISETP.NE.AND P1, PT, R37, -0x1, PT ;  /* 0xffffffff2500780c */ /* 0x004fe40003f25270 */
[----:B---3--:R-:W-:-:S11]  /*10940*/  ISETP.NE.AND P2, PT, R30, -0x1, PT ;  /* 0xffffffff1e00780c */ /* 0x008fd60003f45270 */
[----:B------:R-:W-:-:S04]  /*10950*/  @P1 IMAD.MOV R23, RZ, RZ, R22 ;  /* 0x000000ffff171224 */ /* 0x000fc800078e0216 */
[----:B------:R-:W-:Y:S02]  /*10960*/  VIADD R24, R23, 0x1 ;  /* 0x0000000117187836 */ /* 0x000fe40000000000 */
[----:B------:R-:W-:-:S07]  /*10970*/  @P2 IMAD.MOV R24, RZ, RZ, R23 ;  /* 0x000000ffff182224 */ /* 0x000fce00078e0217 */
.L_x_984:
[----:B------:R-:W-:Y:S05]  /*10980*/  BSYNC.RECONVERGENT B2 ;  /* 0x0000000000027941 */ /* 0x000fea0003800200 */
.L_x_983:
        /* <DEDUP_REMOVED lines=33> */
.L_x_986:
[----:B------:R-:W-:Y:S05]  /*10ba0*/  BSYNC.RECONVERGENT B2 ;  /* 0x0000000000027941 */ /* 0x000fea0003800200 */
.L_x_985:
        /* <DEDUP_REMOVED lines=27> */
.L_x_979:
[----:B------:R-:W-:Y:S05]  /*10d60*/  BSYNC.RECONVERGENT B1 ;  /* 0x0000000000017941 */ /* 0x000fea0003800200 */
.L_x_978:
[----:B------:R-:W2:Y:S01]  /*10d70*/  LDG.E R20, desc[UR12][R20.64+0x3c00] ;  /* 0x003c000c14147981 */ /* 0x000ea2000c1e1900 */
[----:B------:R-:W0:Y:S01]  /*10d80*/  LDCU UR4, c[0x0][0x3c0] ;  /* 0x00007800ff0477ac */ /* 0x000e220008000800 */
[----:B------:R-:W-:Y:S01]  /*10d90*/  BSSY.RECONVERGENT B1, `(.L_x_987) ;  /* 0x00000f4000017945 */ /* 0x000fe20003800200 */
[----:B------:R-:W-:Y:S01]  /*10da0*/  IMAD.MOV.U32 R32, RZ, RZ, RZ ;  /* 0x000000ffff207224 */ /* 0x000fe200078e00ff */
[----:B0-----:R-:W-:-:S04]  /*10db0*/  USHF.L.U32 UR4, UR4, 0xc, URZ ;  /* 0x0000000c04047899 */ /* 0x001fc800080006ff */
[----:B------:R-:W-:Y:S01]  /*10dc0*/  USHF.R.S32.HI UR8, URZ, 0x1f, UR4 ;  /* 0x0000001fff087899 */ /* 0x000fe20008011404 */
        /* <DEDUP_REMOVED lines=18> */
.L_x_991:
        /* <DEDUP_REMOVED lines=29> */
[----:B------:R1:W2:Y:S02]  /*110c0*/  LDG.E R33, desc[UR12][R20.64] ;  /* 0x0000000c14217981 */ /* 0x0002a4000c1e1900 */
        /* <DEDUP_REMOVED lines=8> */
[----:B-1----:R-:W-:-:S04]  /*11150*/  VIADD R21, R23, 0x1 ;  /* 0x0000000117157836 */ /* 0x002fc80000000000 */
[----:B------:R-:W-:Y:S02]  /*11160*/  @P2 IADD3 R21, PT, PT, R23, RZ, RZ ;  /* 0x000000ff17152210 */ /* 0x000fe40007ffe0ff */
[----:B------:R-:W5:Y:S01]  /*11170*/  LDG.E R23, desc[UR12][R18.64+0x2c] ;  /* 0x00002c0c12177981 */ /* 0x000f62000c1e1900 */
[----:B------:R-:W-:Y:S02]  /*11180*/  ISETP.NE.AND P1, PT, R26, -0x1, PT ;  /* 0xffffffff1a00780c */ /* 0x000fe40003f25270 */
[----:B------:R-:W-:-:S11]  /*11190*/  VIADD R26, R21, 0x1 ;  /* 0x00000001151a7836 */ /* 0x000fd60000000000 */
[----:B------:R-:W-:Y:S01]  /*111a0*/  @P1 IMAD.MOV R26, RZ, RZ, R21 ;  /* 0x000000ffff1a1224 */ /* 0x000fe200078e0215 */
[----:B------:R-:W-:Y:S01]  /*111b0*/  ISETP.NE.AND P1, PT, R36, -0x1, PT ;  /* 0xffffffff2400780c */ /* 0x000fe20003f25270 */
[----:B------:R-:W5:Y:S01]  /*111c0*/  LDG.E R21, desc[UR12][R18.64+0x30] ;  /* 0x0000300c12157981 */ /* 0x000f62000c1e1900 */
        /* <DEDUP_REMOVED lines=56> */
.L_x_990:
[----:B------:R-:W-:Y:S05]  /*11550*/  BSYNC.RECONVERGENT B2 ;  /* 0x0000000000027941 */ /* 0x000fea0003800200 */
.L_x_989:
        /* <DEDUP_REMOVED lines=26> */
[----:B------:R1:W3:Y:S04]  /*11700*/  LDG.E R26, desc[UR12][R26.64] ;  /* 0x0000000c1a1a7981 */ /* 0x0002e8000c1e1900 */
[----:B------:R-:W3:Y:S01]  /*11710*/  LDG.E R22, desc[UR12][R22.64] ;  /* 0x0000000c16167981 */ /* 0x000ee2000c1e1900 */
[----:B------:R-:W-:-:S04]  /*11720*/  IMAD.WIDE R20, R21, 0x4, R16 ;  /* 0x0000000415147825 */ /* 0x000fc800078e0210 */
[----:B0-----:R-:W-:Y:S02]  /*11730*/  IMAD.WIDE R18, R37, 0x4, R16 ;  /* 0x0000000425127825 */ /* 0x001fe400078e0210 */
[----:B------:R0:W3:Y:S04]  /*11740*/  LDG.E R20, desc[UR12][R20.64] ;  /* 0x0000000c14147981 */ /* 0x0000e8000c1e1900 */
[----:B------:R0:W3:Y:S01]  /*11750*/  LDG.E R18, desc[UR12][R18.64] ;  /* 0x0000000c12127981 */ /* 0x0000e2000c1e1900 */
[----:B------:R-:W-:Y:S02]  /*11760*/  IADD3 R31, PT, PT, R32, 0x1, RZ ;  /* 0x00000001201f7810 */ /* 0x000fe40007ffe0ff */
[----:B------:R-:W-:Y:S02]  /*11770*/  IADD3 R25, PT, PT, R25, 0x8, RZ ;  /* 0x0000000819197810 */ /* 0x000fe40007ffe0ff */
[----:B--2---:R-:W-:-:S02]  /*11780*/  ISETP.NE.AND P1, PT, R33, -0x1, PT ;  /* 0xffffffff2100780c */ /* 0x004fc40003f25270 */
[----:B-----5:R-:W-:-:S11]  /*11790*/  ISETP.NE.AND P2, PT, R36, -0x1, PT ;  /* 0xffffffff2400780c */ /* 0x020fd60003f45270 */
[----:B------:R-:W-:Y:S01]  /*117a0*/  @P1 IMAD.MOV R31, RZ, RZ, R32 ;  /* 0x000000ffff1f1224 */ /* 0x000fe200078e0220 */
[----:B----4-:R-:W-:-:S03]  /*117b0*/  ISETP.NE.AND P1, PT, R34, -0x1, PT ;  /* 0xffffffff2200780c */ /* 0x010fc60003f25270 */
[C---:B-1----:R-:W-:Y:S01]  /*117c0*/  VIADD R27, R31.reuse, 0x1 ;  /* 0x000000011f1b7836 */ /* 0x042fe20000000000 */
        /* <DEDUP_REMOVED lines=18> */
.L_x_993:
[----:B------:R-:W-:Y:S05]  /*118f0*/  BSYNC.RECONVERGENT B2 ;  /* 0x0000000000027941 */ /* 0x000fea0003800200 */
.L_x_992:
        /* <DEDUP_REMOVED lines=33> */
.L_x_995:
[----:B------:R-:W-:Y:S05]  /*11b10*/  BSYNC.RECONVERGENT B2 ;  /* 0x0000000000027941 */ /* 0x000fea0003800200 */
.L_x_994:
        /* <DEDUP_REMOVED lines=27> */
.L_x_988:
[----:B------:R-:W-:Y:S05]  /*11cd0*/  BSYNC.RECONVERGENT B1 ;  /* 0x0000000000017941 */ /* 0x000fea0003800200 */
.L_x_987:
[----:B------:R-:W-:Y:S01]  /*11ce0*/  IADD3 R2, PT, PT, R4, R3, R2 ;  /* 0x0000000304027210 */ /* 0x000fe20007ffe002 */
[----:B------:R-:W-:-:S03]  /*11cf0*/  UISETP.GE.U32.AND UP0, UPT, UR9, UR4, UPT ;  /* 0x000000040900728c */ /* 0x000fc6000bf06070 */
[----:B------:R-:W-:Y:S01]  /*11d00*/  IADD3 R2, PT, PT, R6, R5, R2 ;  /* 0x0000000506027210 */ /* 0x000fe20007ffe002 */
[----:B------:R-:W-:-:S03]  /*11d10*/  UISETP.GE.U32.AND.EX UP0, UPT, UR10, UR8, UPT, UP0 ;  /* 0x000000080a00728c */ /* 0x000fc6000bf06100 */
[----:B------:R-:W-:-:S04]  /*11d20*/  IADD3 R2, PT, PT, R8, R7, R2 ;  /* 0x0000000708027210 */ /* 0x000fc80007ffe002 */
[----:B------:R-:W-:-:S04]  /*11d30*/  IADD3 R2, PT, PT, R10, R9, R2 ;  /* 0x000000090a027210 */ /* 0x000fc80007ffe002 */
[----:B------:R-:W-:-:S04]  /*11d40*/  IADD3 R2, PT, PT, R12, R11, R2 ;  /* 0x0000000b0c027210 */ /* 0x000fc80007ffe002 */
[----:B------:R-:W-:-:S04]  /*11d50*/  IADD3 R2, PT, PT, R14, R13, R2 ;  /* 0x0000000d0e027210 */ /* 0x000fc80007ffe002 */
[----:B------:R-:W-:-:S05]  /*11d60*/  IADD3 R15, PT, PT, R24, R15, R2 ;  /* 0x0000000f180f7210 */ /* 0x000fca0007ffe002 */
[----:B------:R-:W-:Y:S01]  /*11d70*/  IMAD.IADD R2, R15, 0x1, R32 ;  /* 0x000000010f027824 */ /* 0x000fe200078e0220 */
[----:B------:R-:W-:Y:S06]  /*11d80*/  BRA.U !UP0, `(.L_x_996) ;  /* 0x0000010508a87547 */ /* 0x000fec000b800000 */
[----:B------:R-:W-:Y:S02]  /*11d90*/  USHF.L.U32 UR5, UR14, 0xc, URZ ;  /* 0x0000000c0e057899 */ /* 0x000fe400080006ff */
[----:B------:R-:W-:Y:S02]  /*11da0*/  UIADD3 UR15, UP0, UPT, UR6, -0x1000, URZ ;  /* 0xfffff000060f7890 */ /* 0x000fe4000ff1e0ff */
[----:B------:R-:W-:Y:S02]  /*11db0*/  UIADD3 UR5, UP1, UPT, UR5, UR4, URZ ;  /* 0x0000000405057290 */ /* 0x000fe4000ff3e0ff */
[----:B------:R-:W-:Y:S02]  /*11dc0*/  UIADD3.X UR16, UPT, UPT, UR7, -0x1, URZ, UP0, !UPT ;  /* 0xffffffff07107890 */ /* 0x000fe400087fe4ff */
[----:B------:R-:W-:Y:S02]  /*11dd0*/  UIADD3.X UR9, UPT, UPT, URZ, UR8, URZ, UP1, !UPT ;  /* 0x00000008ff097290 */ /* 0x000fe40008ffe4ff */
[----:B------:R-:W-:-:S04]  /*11de0*/  UISETP.GT.U32.AND UP0, UPT, UR5, UR15, UPT ;  /* 0x0000000f0500728c */ /* 0x000fc8000bf04070 */
[----:B------:R-:W-:-:S09]  /*11df0*/  UISETP.GT.U32.AND.EX UP0, UPT, UR9, UR16, UPT, UP0 ;  /* 0x000000100900728c */ /* 0x000fd2000bf04100 */
[----:B------:R-:W-:Y:S05]  /*11e00*/  BRA.U UP0, `(.L_x_997) ;  /* 0x000000f500647547 */ /* 0x000fea000b800000 */
[----:B------:R-:W-:-:S07]  /*11e10*/  IADD3 R3, PT, PT, R0, UR11, RZ ;  /* 0x0000000b00037c10 */ /* 0x000fce000fffe0ff */
.L_x_1142:
[----:B------:R-:W0:Y:S01]  /*11e20*/  LDC.64 R18, c[0x0][0x3f8] ;  /* 0x0000fe00ff127b82 */ /* 0x000e220000000a00 */
[----:B------:R-:W-:-:S07]  /*11e30*/  VIADD R7, R3, UR5 ;  /* 0x0000000503077c36 */ /* 0x000fce0008000000 */
[----:B------:R-:W1:Y:S01]  /*11e40*/  LDC.64 R20, c[0x0][0x3e8] ;  /* 0x0000fa00ff147b82 */ /* 0x000e620000000a00 */
[----:B0-----:R-:W-:-:S05]  /*11e50*/  IMAD.WIDE R22, R7, 0x4, R18 ;  /* 0x0000000407167825 */ /* 0x001fca00078e0212 */
[----:B------:R-:W2:Y:S01]  /*11e60*/  LDG.E R4, desc[UR12][R22.64] ;  /* 0x0000000c16047981 */ /* 0x000ea2000c1e1900 */
[----:B------:R-:W-:Y:S01]  /*11e70*/  BSSY.RECONVERGENT B1, `(.L_x_998) ;  /* 0x00000f3000017945 */ /* 0x000fe20003800200 */
[----:B------:R-:W-:Y:S02]  /*11e80*/  IMAD.MOV.U32 R5, RZ, RZ, RZ ;  /* 0x000000ffff057224 */ /* 0x000fe400078e00ff */
[----:B-1----:R-:W-:Y:S01]  /*11e90*/  IMAD.WIDE R20, R7, 0x4, R20 ;  /* 0x0000000407147825 */ /* 0x002fe200078e0214 */
[----:B--2---:R-:W-:-:S13]  /*11ea0*/  ISETP.NE.AND P0, PT, R4, -0x1, PT ;  /* 0xffffffff0400780c */ /* 0x004fda0003f05270 */
[----:B------:R-:W-:Y:S05]  /*11eb0*/  @P0 BRA `(.L_x_999) ;  /* 0x0000000c00b80947 */ /* 0x000fea0003800000 */
[----:B------:R-:W2:Y:S04]  /*11ec0*/  LDG.E R4, desc[UR12][R20.64] ;  /* 0x0000000c14047981 */ /* 0x000ea8000c1e1900 */
[----:B------:R-:W2:Y:S02]  /*11ed0*/  LDG.E R7, desc[UR12][R20.64+0x4] ;  /* 0x0000040c14077981 */ /* 0x000ea4000c1e1900 */
[----:B--2---:R-:W-:-:S13]  /*11ee0*/  ISETP.GE.AND P0, PT, R4, R7, PT ;  /* 0x000000070400720c */ /* 0x004fda0003f06270 */
[----:B------:R-:W-:Y:S05]  /*11ef0*/  @P0 BRA `(.L_x_999) ;  /* 0x0000000c00a80947 */ /* 0x000fea0003800000 */
[C---:B------:R-:W-:Y:S01]  /*11f00*/  VIADDMNMX R5, R4.reuse, 0x1, R7, !PT ;  /* 0x0000000104057846 */ /* 0x040fe20007800107 */
[----:B------:R-:W-:Y:S03]  /*11f10*/  BSSY.RECONVERGENT B2, `(.L_x_1000) ;  /* 0x0000071000027945 */ /* 0x000fe60003800200 */
[C---:B------:R-:W-:Y:S01]  /*11f20*/  IADD3 R7, PT, PT, -R4.reuse, R5, RZ ;  /* 0x0000000504077210 */ /* 0x040fe20007ffe1ff */
[----:B------:R-:W-:-:S03]  /*11f30*/  IMAD.IADD R5, R4, 0x1, -R5 ;  /* 0x0000000104057824 */ /* 0x000fc600078e0a05 */
[----:B------:R-:W-:Y:S02]  /*11f40*/  LOP3.LUT R8, R7, 0xf, RZ, 0xc0, !PT ;  /* 0x0000000f07087812 */ /* 0x000fe400078ec0ff */
[----:B------:R-:W-:Y:S01]  /*11f50*/  ISETP.GT.U32.AND P1, PT, R5, -0x10, PT ;  /* 0xfffffff00500780c */ /* 0x000fe20003f24070 */
[----:B------:R-:W-:Y:S01]  /*11f60*/  IMAD.MOV.U32 R5, RZ, RZ, RZ ;  /* 0x000000ffff057224 */ /* 0x000fe200078e00ff */
[----:B------:R-:W-:-:S11]  /*11f70*/  ISETP.NE.AND P0, PT, R8, RZ, PT ;  /* 0x000000ff0800720c */ /* 0x000fd60003f05270 */
[----:B------:R-:W-:Y:S05]  /*11f80*/  @P1 BRA `(.L_x_1001) ;  /* 0x0000000400a41947 */ /* 0x000fea0003800000 */
[----:B------:R-:W-:Y:S01]  /*11f90*/  HFMA2 R5, -RZ, RZ, 0, 0 ;  /* 0x00000000ff057431 */ /* 0x000fe200000001ff */
[----:B------:R-:W-:Y:S01]  /*11fa0*/  LOP3.LUT R9, R7, 0xfffffff0, RZ, 0xc0, !PT ;  /* 0xfffffff007097812 */ /* 0x000fe200078ec0ff */
[----:B------:R-:W-:-:S07]  /*11fb0*/  IMAD.MOV.U32 R6, RZ, RZ, RZ ;  /* 0x000000ffff067224 */ /* 0x000fce00078e00ff */
.L_x_1002:
        /* <DEDUP_REMOVED lines=102> */
.L_x_1001:
[----:B------:R-:W-:Y:S05]  /*12620*/  BSYNC.RECONVERGENT B2 ;  /* 0x0000000000027941 */ /* 0x000fea0003800200 */
.L_x_1000:
        /* <DEDUP_REMOVED lines=57> */
.L_x_1004:
[----:B------:R-:W-:Y:S05]  /*129c0*/  BSYNC.RECONVERGENT B2 ;  /* 0x0000000000027941 */ /* 0x000fea0003800200 */
.L_x_1003:
        /* <DEDUP_REMOVED lines=33> */
.L_x_1006:
[----:B------:R-:W-:Y:S05]  /*12be0*/  BSYNC.RECONVERGENT B2 ;  /* 0x0000000000027941 */ /* 0x000fea0003800200 */
.L_x_1005:
        /* <DEDUP_REMOVED lines=27> */
.L_x_999:
[----:B------:R-:W-:Y:S05]  /*12da0*/  BSYNC.RECONVERGENT B1 ;  /* 0x0000000000017941 */ /* 0x000fea0003800200 */
.L_x_998:
        /* <DEDUP_REMOVED lines=21> */
.L_x_1011:
        /* <DEDUP_REMOVED lines=50> */
[----:B------:R-:W-:Y:S01]  /*13220*/  VIADD R7, R7, 0x10 ;  /* 0x0000001007077836 */ /* 0x000fe20000000000 */
[----:B------:R-:W-:Y:S02]  /*13230*/  IADD3 R6, PT, PT, R6, 0x10, RZ ;  /* 0x0000001006067810 */ /* 0x000fe40007ffe0ff */
        /* <DEDUP_REMOVED lines=19> */
[----:B------:R-:W-:Y:S01]  /*13370*/  VIADD R11, R4, 0x1 ;  /* 0x00000001040b7836 */ /* 0x000fe20000000000 */
        /* <DEDUP_REMOVED lines=24> */
[C---:B------:R-:W-:Y:S02]  /*13500*/  IADD3 R11, PT, PT, R4.reuse, 0x1, RZ ;  /* 0x00000001040b7810 */ /* 0x040fe40007ffe0ff */
[----:B------:R-:W-:Y:S02]  /*13510*/  @P1 IADD3 R11, PT, PT, R4, RZ, RZ ;  /* 0x000000ff040b1210 */ /* 0x000fe40007ffe0ff */
[----:B------:R-:W-:-:S03]  /*13520*/  ISETP.NE.AND P1, PT, R7, R10, PT ;  /* 0x0000000a0700720c */ /* 0x000fc60003f25270 */
[----:B------:R-:W-:Y:S02]  /*13530*/  VIADD R4, R11, 0x1 ;  /* 0x000000010b047836 */ /* 0x000fe40000000000 */
[----:B------:R-:W-:-:S08]  /*13540*/  @P2 IMAD.MOV R4, RZ, RZ, R11 ;  /* 0x000000ffff042224 */ /* 0x000fd000078e020b */
[----:B------:R-:W-:Y:S05]  /*13550*/  @P1 BRA `(.L_x_1011) ;  /* 0xfffffff800681947 */ /* 0x000fea000383ffff */
.L_x_1010:
[----:B------:R-:W-:Y:S05]  /*13560*/  BSYNC.RECONVERGENT B2 ;  /* 0x0000000000027941 */ /* 0x000fea0003800200 */
.L_x_1009:
        /* <DEDUP_REMOVED lines=26> */
[----:B------:R-:W5:Y:S02]  /*13710*/  LDG.E R12, desc[UR12][R12.64] ;  /* 0x0000000c0c0c7981 */ /* 0x000f64000c1e1900 */
[--C-:B-1----:R-:W-:Y:S02]  /*13720*/  IMAD.WIDE R16, R7, 0x4, R18.reuse ;  /* 0x0000000407107825 */ /* 0x102fe400078e0212 */
[----:B------:R-:W5:Y:S02]  /*13730*/  LDG.E R14, desc[UR12][R14.64] ;  /* 0x0000000c0e0e7981 */ /* 0x000f64000c1e1900 */
[----:B------:R-:W-:-:S02]  /*13740*/  IMAD.WIDE R32, R9, 0x4, R18 ;  /* 0x0000000409207825 */ /* 0x000fc400078e0212 */
[----:B------:R-:W5:Y:S04]  /*13750*/  LDG.E R16, desc[UR12][R16.64] ;  /* 0x0000000c10107981 */ /* 0x000f68000c1e1900 */
[----:B------:R-:W5:Y:S01]  /*13760*/  LDG.E R32, desc[UR12][R32.64] ;  /* 0x0000000c20207981 */ /* 0x000f62000c1e1900 */
[----:B------:R-:W-:Y:S01]  /*13770*/  IADD3 R7, PT, PT, R4, 0x1, RZ ;  /* 0x0000000104077810 */ /* 0x000fe20007ffe0ff */
[----:B------:R-:W-:Y:S01]  /*13780*/  VIADD R6, R6, 0x8 ;  /* 0x0000000806067836 */ /* 0x000fe20000000000 */
[----:B--2---:R-:W-:Y:S02]  /*13790*/  ISETP.NE.AND P1, PT, R10, -0x1, PT ;  /* 0xffffffff0a00780c */ /* 0x004fe40003f25270 */
[----:B---3--:R-:W-:-:S11]  /*137a0*/  ISETP.NE.AND P2, PT, R24, -0x1, PT ;  /* 0xffffffff1800780c */ /* 0x008fd60003f45270 */
[----:B------:R-:W-:Y:S01]  /*137b0*/  @P1 IMAD.MOV R7, RZ, RZ, R4 ;  /* 0x000000ffff071224 */ /* 0x000fe200078e0204 */
[----:B----4-:R-:W-:-:S04]  /*137c0*/  ISETP.NE.AND P1, PT, R26, -0x1, PT ;  /* 0xffffffff1a00780c */ /* 0x010fc80003f25270 */
[----:B------:R-:W-:Y:S01]  /*137d0*/  IADD3 R4, PT, PT, R7, 0x1, RZ ;  /* 0x0000000107047810 */ /* 0x000fe20007ffe0ff */
[----:B------:R-:W-:Y:S01]  /*137e0*/  @P2 IMAD.MOV R4, RZ, RZ, R7 ;  /* 0x000000ffff042224 */ /* 0x000fe200078e0207 */
[----:B-----5:R-:W-:-:S04]  /*137f0*/  ISETP.NE.AND P2, PT, R28, -0x1, PT ;  /* 0xffffffff1c00780c */ /* 0x020fc80003f45270 */
[----:B------:R-:W-:-:S03]  /*13800*/  IADD3 R7, PT, PT, R4, 0x1, RZ ;  /* 0x0000000104077810 */ /* 0x000fc60007ffe0ff */
[----:B------:R-:W-:Y:S01]  /*13810*/  @P1 IMAD.MOV R7, RZ, RZ, R4 ;  /* 0x000000ffff071224 */ /* 0x000fe200078e0204 */
[----:B------:R-:W-:-:S04]  /*13820*/  ISETP.NE.AND P1, PT, R12, -0x1, PT ;  /* 0xffffffff0c00780c */ /* 0x000fc80003f25270 */
[----:B------:R-:W-:Y:S01]  /*13830*/  IADD3 R4, PT, PT, R7, 0x1, RZ ;  /* 0x0000000107047810 */ /* 0x000fe20007ffe0ff */
[----:B------:R-:W-:Y:S01]  /*13840*/  @P2 IMAD.MOV R4, RZ, RZ, R7 ;  /* 0x000000ffff042224 */ /* 0x000fe200078e0207 */
[----:B------:R-:W-:-:S04]  /*13850*/  ISETP.NE.AND P2, PT, R14, -0x1, PT ;  /* 0xffffffff0e00780c */ /* 0x000fc80003f45270 */
[----:B------:R-:W-:-:S03]  /*13860*/  IADD3 R7, PT, PT, R4, 0x1, RZ ;  /* 0x0000000104077810 */ /* 0x000fc60007ffe0ff */
[----:B------:R-:W-:Y:S01]  /*13870*/  @P1 IMAD.MOV R7, RZ, RZ, R4 ;  /* 0x000000ffff071224 */ /* 0x000fe200078e0204 */
[----:B------:R-:W-:-:S04]  /*13880*/  ISETP.NE.AND P1, PT, R16, -0x1, PT ;  /* 0xffffffff1000780c */ /* 0x000fc80003f25270 */
[----:B------:R-:W-:Y:S01]  /*13890*/  IADD3 R4, PT, PT, R7, 0x1, RZ ;  /* 0x0000000107047810 */ /* 0x000fe20007ffe0ff */
[----:B------:R-:W-:Y:S01]  /*138a0*/  @P2 IMAD.MOV R4, RZ, RZ, R7 ;  /* 0x000000ffff042224 */ /* 0x000fe200078e0207 */
[----:B------:R-:W-:-:S04]  /*138b0*/  ISETP.NE.AND P2, PT, R32, -0x1, PT ;  /* 0xffffffff2000780c */ /* 0x000fc80003f45270 */
[----:B------:R-:W-:-:S03]  /*138c0*/  IADD3 R7, PT, PT, R4, 0x1, RZ ;  /* 0x0000000104077810 */ /* 0x000fc60007ffe0ff */
[----:B------:R-:W-:-:S05]  /*138d0*/  @P1 IMAD.MOV R7, RZ, RZ, R4 ;  /* 0x000000ffff071224 */ /* 0x000fca00078e0204 */
[C---:B------:R-:W-:Y:S02]  /*138e0*/  IADD3 R4, PT, PT, R7.reuse, 0x1, RZ ;  /* 0x0000000107047810 */ /* 0x040fe40007ffe0ff */
[----:B------:R-:W-:-:S07]  /*138f0*/  @P2 IADD3 R4, PT, PT, R7, RZ, RZ ;  /* 0x000000ff07042210 */ /* 0x000fce0007ffe0ff */
.L_x_1013:
[----:B------:R-:W-:Y:S05]  /*13900*/  BSYNC.RECONVERGENT B2 ;  /* 0x0000000000027941 */ /* 0x000fea0003800200 */
.L_x_1012:
        /* <DEDUP_REMOVED lines=20> */
[----:B------:R-:W-:Y:S01]  /*13a50*/  VIADD R7, R4, 0x1 ;  /* 0x0000000104077836 */ /* 0x000fe20000000000 */
[----:B------:R-:W-:-:S02]  /*13a60*/  IADD3 R6, PT, PT, R6, 0x4, RZ ;  /* 0x0000000406067810 */ /* 0x000fc40007ffe0ff */
[----:B--2---:R-:W-:Y:S02]  /*13a70*/  ISETP.NE.AND P1, PT, R12, -0x1, PT ;  /* 0xffffffff0c00780c */ /* 0x004fe40003f25270 */
[----:B---3--:R-:W-:-:S11]  /*13a80*/  ISETP.NE.AND P2, PT, R14, -0x1, PT ;  /* 0xffffffff0e00780c */ /* 0x008fd60003f45270 */
[----:B------:R-:W-:Y:S02]  /*13a90*/  @P1 IADD3 R7, PT, PT, R4, RZ, RZ ;  /* 0x000000ff04071210 */ /* 0x000fe40007ffe0ff */
[----:B----4-:R-:W-:-:S03]  /*13aa0*/  ISETP.NE.AND P1, PT, R16, -0x1, PT ;  /* 0xffffffff1000780c */ /* 0x010fc60003f25270 */
[C---:B------:R-:W-:Y:S01]  /*13ab0*/  VIADD R4, R7.reuse, 0x1 ;  /* 0x0000000107047836 */ /* 0x040fe20000000000 */
[----:B------:R-:W-:Y:S02]  /*13ac0*/  @P2 IADD3 R4, PT, PT, R7, RZ, RZ ;  /* 0x000000ff07042210 */ /* 0x000fe40007ffe0ff */
[----:B-----5:R-:W-:-:S03]  /*13ad0*/  ISETP.NE.AND P2, PT, R24, -0x1, PT ;  /* 0xffffffff1800780c */ /* 0x020fc60003f45270 */
[----:B------:R-:W-:-:S04]  /*13ae0*/  VIADD R7, R4, 0x1 ;  /* 0x0000000104077836 */ /* 0x000fc80000000000 */
[----:B------:R-:W-:-:S05]  /*13af0*/  @P1 IADD3 R7, PT, PT, R4, RZ, RZ ;  /* 0x000000ff04071210 */ /* 0x000fca0007ffe0ff */
[----:B------:R-:W-:Y:S02]  /*13b00*/  VIADD R4, R7, 0x1 ;  /* 0x0000000107047836 */ /* 0x000fe40000000000 */
[----:B------:R-:W-:-:S07]  /*13b10*/  @P2 IMAD.MOV R4, RZ, RZ, R7 ;  /* 0x000000ffff042224 */ /* 0x000fce00078e0207 */
.L_x_1015:
[----:B------:R-:W-:Y:S05]  /*13b20*/  BSYNC.RECONVERGENT B2 ;  /* 0x0000000000027941 */ /* 0x000fea0003800200 */
.L_x_1014:
[----:B------:R-:W-:Y:S05]  /*13b30*/  @!P0 BRA `(.L_x_1008) ;  /* 0x0000000000688947 */ /* 0x000fea0003800000 */
[----:B------:R-:W0:Y:S02]  /*13b40*/  LDC.64 R10, c[0x0][0x3f0] ;  /* 0x0000fc00ff0a7b82 */ /* 0x000e240000000a00 */
[----:B0-----:R-:W-:-:S05]  /*13b50*/  IMAD.WIDE R10, R6, 0x4, R10 ;  /* 0x00000004060a7825 */ /* 0x001fca00078e020a */
[----:B------:R-:W2:Y:S02]  /*13b60*/  LDG.E R7, desc[UR12][R10.64] ;  /* 0x0000000c0a077981 */ /* 0x000ea4000c1e1900 */
[----:B--2---:R-:W-:-:S06]  /*13b70*/  IMAD.WIDE R6, R7, 0x4, R18 ;  /* 0x0000000407067825 */ /* 0x004fcc00078e0212 */
[----:B------:R-:W2:Y:S01]  /*13b80*/  LDG.E R6, desc[UR12][R6.64] ;  /* 0x0000000c06067981 */ /* 0x000ea2000c1e1900 */
[----:B------:R-:W-:Y:S02]  /*13b90*/  ISETP.NE.AND P1, PT, R8, 0x1, PT ;  /* 0x000000010800780c */ /* 0x000fe40003f25270 */
[----:B------:R-:W-:Y:S02]  /*13ba0*/  IADD3 R9, PT, PT, R4, 0x1, RZ ;  /* 0x0000000104097810 */ /* 0x000fe40007ffe0ff */
[----:B--2---:R-:W-:-:S13]  /*13bb0*/  ISETP.NE.AND P0, PT, R6, -0x1, PT ;  /* 0xffffffff0600780c */ /* 0x004fda0003f05270 */
[----:B------:R-:W-:-:S05]  /*13bc0*/  @P0 IMAD.MOV R9, RZ, RZ, R4 ;  /* 0x000000ffff090224 */ /* 0x000fca00078e0204 */
[----:B------:R-:W-:Y:S01]  /*13bd0*/  MOV R4, R9 ;  /* 0x0000000900047202 */ /* 0x000fe20000000f00 */
        /* <DEDUP_REMOVED lines=12> */
[----:B------:R-:W-:-:S05]  /*13ca0*/  IMAD.MOV.U32 R4, RZ, RZ, R12 ;  /* 0x000000ffff047224 */ /* 0x000fca00078e000c */
[----:B------:R-:W-:Y:S01]  /*13cb0*/  @P1 IADD3 R12, PT, PT, R4, 0x1, RZ ;  /* 0x00000001040c1810 */ /* 0x000fe20007ffe0ff */
[----:B------:R-:W-:-:S05]  /*13cc0*/  @P2 IMAD.MOV R12, RZ, RZ, R4 ;  /* 0x000000ffff0c2224 */ /* 0x000fca00078e0204 */
[----:B------:R-:W-:-:S07]  /*13cd0*/  @P1 MOV R4, R12 ;  /* 0x0000000c00041202 */ /* 0x000fce0000000f00 */
.L_x_1008:
[----:B------:R-:W-:Y:S05]  /*13ce0*/  BSYNC.RECONVERGENT B1 ;  /* 0x0000000000017941 */ /* 0x000fea0003800200 */
.L_x_1007:
        /* <DEDUP_REMOVED lines=15> */
[----:B------:R-:W-:Y:S01]  /*13de0*/  HFMA2 R6, -RZ, RZ, 0, 0 ;  /* 0x00000000ff067431 */ /* 0x000fe200000001ff */
[----:B------:R-:W-:-:S11]  /*13df0*/  ISETP.NE.AND P0, PT, R10, RZ, PT ;  /* 0x000000ff0a00720c */ /* 0x000fd60003f05270 */
[----:B------:R-:W-:Y:S05]  /*13e00*/  @P1 BRA `(.L_x_1019) ;  /* 0x0000000400a41947 */ /* 0x000fea0003800000 */
[----:B------:R-:W-:Y:S01]  /*13e10*/  LOP3.LUT R11, R9, 0xfffffff0, RZ, 0xc0, !PT ;  /* 0xfffffff0090b7812 */ /* 0x000fe200078ec0ff */
[----:B------:R-:W-:Y:S01]  /*13e20*/  IMAD.MOV.U32 R6, RZ, RZ, RZ ;  /* 0x000000ffff067224 */ /* 0x000fe200078e00ff */
[----:B------:R-:W-:-:S07]  /*13e30*/  MOV R8, RZ ;  /* 0x000000ff00087202 */ /* 0x000fce0000000f00 */
.L_x_1020:
        /* <DEDUP_REMOVED lines=56> */
[----:B------:R-:W-:Y:S02]  /*141c0*/  @P2 IADD3 R6, PT, PT, R12, RZ, RZ ;  /* 0x000000ff0c062210 */ /* 0x000fe40007ffe0ff */
[----:B-----5:R-:W-:-:S03]  /*141d0*/  ISETP.NE.AND P2, PT, R35, -0x1, PT ;  /* 0xffffffff2300780c */ /* 0x020fc60003f45270 */
[C---:B------:R-:W-:Y:S01]  /*141e0*/  VIADD R12, R6.reuse, 0x1 ;  /* 0x00000001060c7836 */ /* 0x040fe20000000000 */
[----:B------:R-:W-:Y:S02]  /*141f0*/  @P1 IADD3 R12, PT, PT, R6, RZ, RZ ;  /* 0x000000ff060c1210 */ /* 0x000fe40007ffe0ff */
[----:B------:R-:W-:-:S03]  /*14200*/  ISETP.NE.AND P1, PT, R34, -0x1, PT ;  /* 0xffffffff2200780c */ /* 0x000fc60003f25270 */
[----:B------:R-:W-:-:S04]  /*14210*/  VIADD R6, R12, 0x1 ;  /* 0x000000010c067836 */ /* 0x000fc80000000000 */
[----:B------:R-:W-:Y:S02]  /*14220*/  @P2 IADD3 R6, PT, PT, R12, RZ, RZ ;  /* 0x000000ff0c062210 */ /* 0x000fe40007ffe0ff */
[----:B------:R-:W-:-:S03]  /*14230*/  ISETP.NE.AND P2, PT, R33, -0x1, PT ;  /* 0xffffffff2100780c */ /* 0x000fc60003f45270 */
        /* <DEDUP_REMOVED lines=25> */
[----:B------:R-:W-:-:S05]  /*143d0*/  @P1 IADD3 R12, PT, PT, R6, RZ, RZ ;  /* 0x000000ff060c1210 */ /* 0x000fca0007ffe0ff */
[----:B------:R-:W-:Y:S01]  /*143e0*/  VIADD R6, R12, 0x1 ;  /* 0x000000010c067836 */ /* 0x000fe20000000000 */
[----:B------:R-:W-:-:S03]  /*143f0*/  IADD3 R8, PT, PT, R8, 0x10, RZ ;  /* 0x0000001008087810 */ /* 0x000fc60007ffe0ff */
[----:B------:R-:W-:-:S05]  /*14400*/  @P2 IADD3 R6, PT, PT, R12, RZ, RZ ;  /* 0x000000ff0c062210 */ /* 0x000fca0007ffe0ff */
[----:B------:R-:W-:Y:S02]  /*14410*/  VIADD R12, R6, 0x1 ;  /* 0x00000001060c7836 */ /* 0x000fe40000000000 */
[----:B------:R-:W-:Y:S01]  /*14420*/  VIADD R7, R7, 0x10 ;  /* 0x0000001007077836 */ /* 0x000fe20000000000 */
[----:B--2---:R-:W-:-:S13]  /*14430*/  ISETP.NE.AND P1, PT, R16, -0x1, PT ;  /* 0xffffffff1000780c */ /* 0x004fda0003f25270 */
[----:B------:R-:W-:Y:S01]  /*14440*/  @P1 IMAD.MOV R12, RZ, RZ, R6 ;  /* 0x000000ffff0c1224 */ /* 0x000fe200078e0206 */
[----:B------:R-:W-:Y:S02]  /*14450*/  ISETP.NE.AND P1, PT, R8, R11, PT ;  /* 0x0000000b0800720c */ /* 0x000fe40003f25270 */
[----:B---3--:R-:W-:Y:S02]  /*14460*/  ISETP.NE.AND P2, PT, R28, -0x1, PT ;  /* 0xffffffff1c00780c */ /* 0x008fe40003f45270 */
[----:B------:R-:W-:-:S11]  /*14470*/  IADD3 R6, PT, PT, R12, 0x1, RZ ;  /* 0x000000010c067810 */ /* 0x000fd60007ffe0ff */
[----:B------:R-:W-:Y:S01]  /*14480*/  @P2 IADD3 R6, PT, PT, R12, RZ, RZ ;  /* 0x000000ff0c062210 */ /* 0x000fe20007ffe0ff */
[----:B------:R-:W-:Y:S06]  /*14490*/  @P1 BRA `(.L_x_1020) ;  /* 0xfffffff800681947 */ /* 0x000fec000383ffff */
.L_x_1019:
[----:B------:R-:W-:Y:S05]  /*144a0*/  BSYNC.RECONVERGENT B2 ;  /* 0x0000000000027941 */ /* 0x000fea0003800200 */
.L_x_1018:
        /* <DEDUP_REMOVED lines=26> */
[----:B------:R-:W5:Y:S02]  /*14650*/  LDG.E R12, desc[UR12][R12.64] ;  /* 0x0000000c0c0c7981 */ /* 0x000f64000c1e1900 */
[--C-:B------:R-:W-:Y:S02]  /*14660*/  IMAD.WIDE R14, R15, 0x4, R18.reuse ;  /* 0x000000040f0e7825 */ /* 0x100fe400078e0212 */
[----:B------:R-:W5:Y:S02]  /*14670*/  LDG.E R24, desc[UR12][R24.64] ;  /* 0x0000000c18187981 */ /* 0x000f64000c1e1900 */
[----:B------:R-:W-:-:S02]  /*14680*/  IMAD.WIDE R16, R17, 0x4, R18 ;  /* 0x0000000411107825 */ /* 0x000fc400078e0212 */
[----:B------:R-:W5:Y:S04]  /*14690*/  LDG.E R14, desc[UR12][R14.64] ;  /* 0x0000000c0e0e7981 */ /* 0x000f68000c1e1900 */
[----:B------:R-:W5:Y:S01]  /*146a0*/  LDG.E R16, desc[UR12][R16.64] ;  /* 0x0000000c10107981 */ /* 0x000f62000c1e1900 */
[----:B-1----:R-:W-:Y:S01]  /*146b0*/  VIADD R10, R6, 0x1 ;  /* 0x00000001060a7836 */ /* 0x002fe20000000000 */
[----:B------:R-:W-:Y:S02]  /*146c0*/  IADD3 R7, PT, PT, R7, 0x8, RZ ;  /* 0x0000000807077810 */ /* 0x000fe40007ffe0ff */
        /* <DEDUP_REMOVED lines=20> */
[----:B------:R-:W-:-:S05]  /*14810*/  @P1 IADD3 R10, PT, PT, R6, RZ, RZ ;  /* 0x000000ff060a1210 */ /* 0x000fca0007ffe0ff */
[----:B------:R-:W-:Y:S02]  /*14820*/  VIADD R6, R10, 0x1 ;  /* 0x000000010a067836 */ /* 0x000fe40000000000 */
[----:B------:R-:W-:-:S07]  /*14830*/  @P2 IMAD.MOV R6, RZ, RZ, R10 ;  /* 0x000000ffff062224 */ /* 0x000fce00078e020a */
.L_x_1022:
[----:B------:R-:W-:Y:S05]  /*14840*/  BSYNC.RECONVERGENT B2 ;  /* 0x0000000000027941 */ /* 0x000fea0003800200 */
.L_x_1021:
        /* <DEDUP_REMOVED lines=20> */
[----:B------:R-:W-:Y:S01]  /*14990*/  IADD3 R8, PT, PT, R6, 0x1, RZ ;  /* 0x0000000106087810 */ /* 0x000fe20007ffe0ff */
[----:B------:R-:W-:Y:S01]  /*149a0*/  VIADD R7, R7, 0x4 ;  /* 0x0000000407077836 */ /* 0x000fe20000000000 */
[----:B--2---:R-:W-:-:S02]  /*149b0*/  ISETP.NE.AND P1, PT, R12, -0x1, PT ;  /* 0xffffffff0c00780c */ /* 0x004fc40003f25270 */
[----:B---3--:R-:W-:-:S11]  /*149c0*/  ISETP.NE.AND P2, PT, R14, -0x1, PT ;  /* 0xffffffff0e00780c */ /* 0x008fd60003f45270 */
[----:B------:R-:W-:Y:S01]  /*149d0*/  @P1 IMAD.MOV R8, RZ, RZ, R6 ;  /* 0x000000ffff081224 */ /* 0x000fe200078e0206 */
[----:B----4-:R-:W-:-:S04]  /*149e0*/  ISETP.NE.AND P1, PT, R16, -0x1, PT ;  /* 0xffffffff1000780c */ /* 0x010fc80003f25270 */
[----:B------:R-:W-:Y:S01]  /*149f0*/  IADD3 R6, PT, PT, R8, 0x1, RZ ;  /* 0x0000000108067810 */ /* 0x000fe20007ffe0ff */
[----:B------:R-:W-:Y:S01]  /*14a00*/  @P2 IMAD.MOV R6, RZ, RZ, R8 ;  /* 0x000000ffff062224 */ /* 0x000fe200078e0208 */
[----:B-----5:R-:W-:-:S04]  /*14a10*/  ISETP.NE.AND P2, PT, R24, -0x1, PT ;  /* 0xffffffff1800780c */ /* 0x020fc80003f45270 */
[----:B------:R-:W-:-:S03]  /*14a20*/  IADD3 R8, PT, PT, R6, 0x1, RZ ;  /* 0x0000000106087810 */ /* 0x000fc60007ffe0ff */
[----:B------:R-:W-:-:S05]  /*14a30*/  @P1 IMAD.MOV R8, RZ, RZ, R6 ;  /* 0x000000ffff081224 */ /* 0x000fca00078e0206 */
[C---:B------:R-:W-:Y:S02]  /*14a40*/  IADD3 R6, PT, PT, R8.reuse, 0x1, RZ ;  /* 0x0000000108067810 */ /* 0x040fe40007ffe0ff */
[----:B------:R-:W-:-:S07]  /*14a50*/  @P2 IADD3 R6, PT, PT, R8, RZ, RZ ;  /* 0x000000ff08062210 */ /* 0x000fce0007ffe0ff */
.L_x_1024:
[----:B------:R-:W-:Y:S05]  /*14a60*/  BSYNC.RECONVERGENT B2 ;  /* 0x0000000000027941 */ /* 0x000fea0003800200 */
.L_x_1023:
        /* <DEDUP_REMOVED lines=19> */
[----:B------:R-:W-:Y:S02]  /*14ba0*/  IADD3 R7, PT, PT, R6, 0x1, RZ ;  /* 0x0000000106077810 */ /* 0x000fe40007ffe0ff */
[----:B--2---:R-:W-:Y:S02]  /*14bb0*/  ISETP.NE.AND P0, PT, R8, -0x1, PT ;  /* 0xffffffff0800780c */ /* 0x004fe40003f05270 */
[----:B---3--:R-:W-:-:S11]  /*14bc0*/  ISETP.NE.AND P2, PT, R10, -0x1, P1 ;  /* 0xffffffff0a00780c */ /* 0x008fd60000f45270 */
[----:B------:R-:W-:-:S05]  /*14bd0*/  @P0 IMAD.MOV R7, RZ, RZ, R6 ;  /* 0x000000ffff070224 */ /* 0x000fca00078e0206 */
[----:B------:R-:W-:-:S05]  /*14be0*/  MOV R6, R7 ;  /* 0x0000000700067202 */ /* 0x000fca0000000f00 */
[C---:B------:R-:W-:Y:S01]  /*14bf0*/  @P1 VIADD R7, R6.reuse, 0x1 ;  /* 0x0000000106071836 */ /* 0x040fe20000000000 */
[----:B------:R-:W-:-:S05]  /*14c00*/  @P2 IADD3 R7, PT, PT, R6, RZ, RZ ;  /* 0x000000ff06072210 */ /* 0x000fca0007ffe0ff */
[----:B------:R-:W-:-:S07]  /*14c10*/  @P1 IMAD.MOV.U32 R6, RZ, RZ, R7 ;  /* 0x000000ffff061224 */ /* 0x000fce00078e0007 */
.L_x_1017:
[----:B------:R-:W-:Y:S05]  /*14c20*/  BSYNC.RECONVERGENT B1 ;  /* 0x0000000000017941 */ /* 0x000fea0003800200 */
.L_x_1016:
[----:B------:R-:W2:Y:S01]  /*14c30*/  LDG.E R7, desc[UR12][R22.64+0xc00] ;  /* 0x000c000c16077981 */ /* 0x000ea2000c1e1900 */
[----:B------:R-:W-:Y:S01]  /*14c40*/  BSSY.RECONVERGENT B1, `(.L_x_1025) ;  /* 0x00000f2000017945 */ /* 0x000fe20003800200 */
[----:B--2---:R-:W-:Y:S01]  /*14c50*/  ISETP.NE.AND P0, PT, R7, -0x1, PT ;  /* 0xffffffff0700780c */ /* 0x004fe20003f05270 */
[----:B------:R-:W-:-:S12]  /*14c60*/  HFMA2 R7, -RZ, RZ, 0, 0 ;  /* 0x00000000ff077431 */ /* 0x000fd800000001ff */
[----:B------:R-:W-:Y:S05]  /*14c70*/  @P0 BRA `(.L_x_1026) ;  /* 0x0000000c00b80947 */ /* 0x000fea0003800000 */
[----:B------:R-:W2:Y:S04]  /*14c80*/  LDG.E R8, desc[UR12][R20.64+0xc00] ;  /* 0x000c000c14087981 */ /* 0x000ea8000c1e1900 */
[----:B------:R-:W2:Y:S02]  /*14c90*/  LDG.E R9, desc[UR12][R20.64+0xc04] ;  /* 0x000c040c14097981 */ /* 0x000ea4000c1e1900 */
[----:B--2---:R-:W-:-:S13]  /*14ca0*/  ISETP.GE.AND P0, PT, R8, R9, PT ;  /* 0x000000090800720c */ /* 0x004fda0003f06270 */
[----:B------:R-:W-:Y:S05]  /*14cb0*/  @P0 BRA `(.L_x_1026) ;  /* 0x0000000c00a80947 */ /* 0x000fea0003800000 */
[C---:B------:R-:W-:Y:S01]  /*14cc0*/  VIADDMNMX R7, R8.reuse, 0x1, R9, !PT ;  /* 0x0000000108077846 */ /* 0x040fe20007800109 */
[----:B------:R-:W-:Y:S04]  /*14cd0*/  BSSY.RECONVERGENT B2, `(.L_x_1027) ;  /* 0x0000071000027945 */ /* 0x000fe80003800200 */
[----:B------:R-:W-:Y:S01]  /*14ce0*/  IMAD.IADD R10, R7, 0x1, -R8 ;  /* 0x00000001070a7824 */ /* 0x000fe200078e0a08 */
[----:B------:R-:W-:-:S04]  /*14cf0*/  IADD3 R7, PT, PT, R8, -R7, RZ ;  /* 0x8000000708077210 */ /* 0x000fc80007ffe0ff */
[----:B------:R-:W-:Y:S01]  /*14d00*/  ISETP.GT.U32.AND P1, PT, R7, -0x10, PT ;  /* 0xfffffff00700780c */ /* 0x000fe20003f24070 */
[----:B------:R-:W-:Y:S01]  /*14d10*/  IMAD.MOV.U32 R7, RZ, RZ, RZ ;  /* 0x000000ffff077224 */ /* 0x000fe200078e00ff */
[----:B------:R-:W-:-:S04]  /*14d20*/  LOP3.LUT R11, R10, 0xf, RZ, 0xc0, !PT ;  /* 0x0000000f0a0b7812 */ /* 0x000fc800078ec0ff */
[----:B------:R-:W-:-:S07]  /*14d30*/  ISETP.NE.AND P0, PT, R11, RZ, PT ;  /* 0x000000ff0b00720c */ /* 0x000fce0003f05270 */
[----:B------:R-:W-:Y:S06]  /*14d40*/  @P1 BRA `(.L_x_1028) ;  /* 0x0000000400a41947 */ /* 0x000fec0003800000 */
[----:B------:R-:W-:Y:S01]  /*14d50*/  LOP3.LUT R12, R10, 0xfffffff0, RZ, 0xc0, !PT ;  /* 0xfffffff00a0c7812 */ /* 0x000fe200078ec0ff */
[----:B------:R-:W-:Y:S01]  /*14d60*/  IMAD.MOV.U32 R9, RZ, RZ, RZ ;  /* 0x000000ffff097224 */ /* 0x000fe200078e00ff */
[----:B------:R-:W-:-:S07]  /*14d70*/  MOV R7, RZ ;  /* 0x000000ff00077202 */ /* 0x000fce0000000f00 */
.L_x_1029:
        /* <DEDUP_REMOVED lines=13> */
[----:B------:R-:W-:-:S03]  /*14e50*/  IADD3 R13, PT, PT, R7, 0x1, RZ ;  /* 0x00000001070d7810 */ /* 0x000fc60007ffe0ff */
        /* <DEDUP_REMOVED lines=8> */
[----:B------:R-:W-:Y:S02]  /*14ee0*/  @P1 IMAD.MOV R13, RZ, RZ, R7 ;  /* 0x000000ffff0d1224 */ /* 0x000fe400078e0207 */
        /* <DEDUP_REMOVED lines=34> */
[----:B-----5:R-:W-:-:S04]  /*15110*/  ISETP.NE.AND P1, PT, R24, -0x1, PT ;  /* 0xffffffff1800780c */ /* 0x020fc80003f25270 */
[----:B------:R-:W-:-:S05]  /*15120*/  IADD3 R13, PT, PT, R36, 0x1, RZ ;  /* 0x00000001240d7810 */ /* 0x000fca0007ffe0ff */
        /* <DEDUP_REMOVED lines=8> */
[----:B0-----:R-:W-:Y:S01]  /*151b0*/  IADD3 R16, PT, PT, R13, 0x1, RZ ;  /* 0x000000010d107810 */ /* 0x001fe20007ffe0ff */
        /* <DEDUP_REMOVED lines=21> */
[----:B------:R-:W-:Y:S02]  /*15310*/  @P2 IMAD.MOV R13, RZ, RZ, R14 ;  /* 0x000000ffff0d2224 */ /* 0x000fe400078e020e */
[----:B------:R-:W-:Y:S01]  /*15320*/  VIADD R9, R9, 0x10 ;  /* 0x0000001009097836 */ /* 0x000fe20000000000 */
[----:B------:R-:W-:Y:S02]  /*15330*/  IADD3 R8, PT, PT, R8, 0x10, RZ ;  /* 0x0000001008087810 */ /* 0x000fe40007ffe0ff */
[----:B--2---:R-:W-:Y:S02]  /*15340*/  ISETP.NE.AND P2, PT, R7, -0x1, PT ;  /* 0xffffffff0700780c */ /* 0x004fe40003f45270 */
[----:B------:R-:W-:Y:S01]  /*15350*/  IADD3 R7, PT, PT, R13, 0x1, RZ ;  /* 0x000000010d077810 */ /* 0x000fe20007ffe0ff */
[----:B------:R-:W-:-:S05]  /*15360*/  @P1 IMAD.MOV R7, RZ, RZ, R13 ;  /* 0x000000ffff071224 */ /* 0x000fca00078e020d */
[----:B------:R-:W-:Y:S02]  /*15370*/  IADD3 R13, PT, PT, R7, 0x1, RZ ;  /* 0x00000001070d7810 */ /* 0x000fe40007ffe0ff */
[----:B---3--:R-:W-:-:S03]  /*15380*/  ISETP.NE.AND P1, PT, R28, -0x1, PT ;  /* 0xffffffff1c00780c */ /* 0x008fc60003f25270 */
[----:B------:R-:W-:Y:S02]  /*15390*/  @P2 IADD3 R13, PT, PT, R7, RZ, RZ ;  /* 0x000000ff070d2210 */ /* 0x000fe40007ffe0ff */
[----:B------:R-:W-:-:S03]  /*153a0*/  ISETP.NE.AND P2, PT, R9, R12, PT ;  /* 0x0000000c0900720c */ /* 0x000fc60003f45270 */
[----:B------:R-:W-:-:S05]  /*153b0*/  VIADD R7, R13, 0x1 ;  /* 0x000000010d077836 */ /* 0x000fca0000000000 */
[----:B------:R-:W-:-:S05]  /*153c0*/  @P1 IMAD.MOV R7, RZ, RZ, R13 ;  /* 0x000000ffff071224 */ /* 0x000fca00078e020d */
[----:B------:R-:W-:Y:S05]  /*153d0*/  @P2 BRA `(.L_x_1029) ;  /* 0xfffffff800682947 */ /* 0x000fea000383ffff */
.L_x_1028:
[----:B------:R-:W-:Y:S05]  /*153e0*/  BSYNC.RECONVERGENT B2 ;  /* 0x0000000000027941 */ /* 0x000fea0003800200 */
.L_x_1027:
        /* <DEDUP_REMOVED lines=27> */
[--C-:B------:R-:W-:Y:S02]  /*155a0*/  IMAD.WIDE R28, R29, 0x4, R18.reuse ;  /* 0x000000041d1c7825 */ /* 0x100fe400078e0212 */
[----:B------:R-:W5:Y:S02]  /*155b0*/  LDG.E R26, desc[UR12][R26.64] ;  /* 0x0000000c1a1a7981 */ /* 0x000f64000c1e1900 */
[----:B-1----:R-:W-:-:S02]  /*155c0*/  IMAD.WIDE R32, R11, 0x4, R18 ;  /* 0x000000040b207825 */ /* 0x002fc400078e0212 */
[----:B------:R-:W5:Y:S04]  /*155d0*/  LDG.E R28, desc[UR12][R28.64] ;  /* 0x0000000c1c1c7981 */ /* 0x000f68000c1e1900 */
[----:B------:R-:W5:Y:S01]  /*155e0*/  LDG.E R32, desc[UR12][R32.64] ;  /* 0x0000000c20207981 */ /* 0x000f62000c1e1900 */
[----:B------:R-:W-:Y:S01]  /*155f0*/  VIADD R8, R8, 0x8 ;  /* 0x0000000808087836 */ /* 0x000fe20000000000 */
[----:B--2---:R-:W-:Y:S02]  /*15600*/  ISETP.NE.AND P1, PT, R9, -0x1, PT ;  /* 0xffffffff0900780c */ /* 0x004fe40003f25270 */
[----:B------:R-:W-:Y:S02]  /*15610*/  IADD3 R9, PT, PT, R7, 0x1, RZ ;  /* 0x0000000107097810 */ /* 0x000fe40007ffe0ff */
[----:B---3--:R-:W-:-:S09]  /*15620*/  ISETP.NE.AND P2, PT, R12, -0x1, PT ;  /* 0xffffffff0c00780c */ /* 0x008fd20003f45270 */
        /* <DEDUP_REMOVED lines=21> */
.L_x_1031:
[----:B------:R-:W-:Y:S05]  /*15780*/  BSYNC.RECONVERGENT B2 ;  /* 0x0000000000027941 */ /* 0x000fea0003800200 */
.L_x_1030:
        /* <DEDUP_REMOVED lines=33> */
.L_x_1033:
[----:B------:R-:W-:Y:S05]  /*159a0*/  BSYNC.RECONVERGENT B2 ;  /* 0x0000000000027941 */ /* 0x000fea0003800200 */
.L_x_1032:
        /* <DEDUP_REMOVED lines=27> */
.L_x_1026:
[----:B------:R-:W-:Y:S05]  /*15b60*/  BSYNC.RECONVERGENT B1 ;  /* 0x0000000000017941 */ /* 0x000fea0003800200 */
.L_x_1025:
        /* <DEDUP_REMOVED lines=21> */
.L_x_1038:
        /* <DEDUP_REMOVED lines=25> */
[C---:B------:R-:W-:Y:S01]  /*15e50*/  VIADD R8, R24.reuse, 0x1 ;  /* 0x0000000118087836 */ /* 0x040fe20000000000 */
[----:B------:R-:W-:Y:S01]  /*15e60*/  @P2 IADD3 R8, PT, PT, R24, RZ, RZ ;  /* 0x000000ff18082210 */ /* 0x000fe20007ffe0ff */
        /* <DEDUP_REMOVED lines=30> */
[----:B------:R-:W-:Y:S01]  /*16050*/  ISETP.NE.AND P2, PT, R26, -0x1, PT ;  /* 0xffffffff1a00780c */ /* 0x000fe20003f45270 */
[C---:B------:R-:W-:Y:S01]  /*16060*/  VIADD R26, R8.reuse, 0x1 ;  /* 0x00000001081a7836 */ /* 0x040fe20000000000 */
[----:B------:R-:W-:Y:S02]  /*16070*/  @P1 IADD3 R26, PT, PT, R8, RZ, RZ ;  /* 0x000000ff081a1210 */ /* 0x000fe40007ffe0ff */
[----:B------:R-:W-:-:S03]  /*16080*/  ISETP.NE.AND P1, PT, R25, -0x1, PT ;  /* 0xffffffff1900780c */ /* 0x000fc60003f25270 */
[----:B------:R-:W-:-:S06]  /*16090*/  VIADD R8, R26, 0x1 ;  /* 0x000000011a087836 */ /* 0x000fcc0000000000 */
        /* <DEDUP_REMOVED lines=8> */
[C---:B0-----:R-:W-:Y:S01]  /*16120*/  VIADD R16, R8.reuse, 0x1 ;  /* 0x0000000108107836 */ /* 0x041fe20000000000 */
[----:B------:R-:W-:Y:S02]  /*16130*/  @P1 IADD3 R16, PT, PT, R8, RZ, RZ ;  /* 0x000000ff08101210 */ /* 0x000fe40007ffe0ff */
[----:B------:R-:W-:-:S03]  /*16140*/  ISETP.NE.AND P1, PT, R32, -0x1, PT ;  /* 0xffffffff2000780c */ /* 0x000fc60003f25270 */
[----:B------:R-:W-:-:S04]  /*16150*/  VIADD R8, R16, 0x1 ;  /* 0x0000000110087836 */ /* 0x000fc80000000000 */
        /* <DEDUP_REMOVED lines=13> */
[C---:B------:R-:W-:Y:S01]  /*16230*/  VIADD R14, R8.reuse, 0x1 ;  /* 0x00000001080e7836 */ /* 0x040fe20000000000 */
[----:B------:R-:W-:-:S05]  /*16240*/  @P1 IADD3 R14, PT, PT, R8, RZ, RZ ;  /* 0x000000ff080e1210 */ /* 0x000fca0007ffe0ff */
[----:B------:R-:W-:Y:S01]  /*16250*/  VIADD R8, R14, 0x1 ;  /* 0x000000010e087836 */ /* 0x000fe20000000000 */
[----:B------:R-:W-:Y:S01]  /*16260*/  IADD3 R10, PT, PT, R10, 0x10, RZ ;  /* 0x000000100a0a7810 */ /* 0x000fe20007ffe0ff */
[----:B------:R-:W-:Y:S01]  /*16270*/  VIADD R9, R9, 0x10 ;  /* 0x0000001009097836 */ /* 0x000fe20000000000 */
[----:B--2---:R-:W-:-:S13]  /*16280*/  ISETP.NE.AND P2, PT, R15, -0x1, PT ;  /* 0xffffffff0f00780c */ /* 0x004fda0003f45270 */
[----:B------:R-:W-:-:S05]  /*16290*/  @P2 IADD3 R8, PT, PT, R14, RZ, RZ ;  /* 0x000000ff0e082210 */ /* 0x000fca0007ffe0ff */
[----:B------:R-:W-:Y:S01]  /*162a0*/  VIADD R14, R8, 0x1 ;  /* 0x00000001080e7836 */ /* 0x000fe20000000000 */
[----:B---3--:R-:W-:Y:S02]  /*162b0*/  ISETP.NE.AND P1, PT, R24, -0x1, PT ;  /* 0xffffffff1800780c */ /* 0x008fe40003f25270 */
[----:B----4-:R-:W-:-:S11]  /*162c0*/  ISETP.NE.AND P2, PT, R28, -0x1, PT ;  /* 0xffffffff1c00780c */ /* 0x010fd60003f45270 */
[----:B------:R-:W-:Y:S01]  /*162d0*/  @P1 IMAD.MOV R14, RZ, RZ, R8 ;  /* 0x000000ffff0e1224 */ /* 0x000fe200078e0208 */
[----:B------:R-:W-:-:S04]  /*162e0*/  ISETP.NE.AND P1, PT, R10, R13, PT ;  /* 0x0000000d0a00720c */ /* 0x000fc80003f25270 */
[C---:B------:R-:W-:Y:S02]  /*162f0*/  IADD3 R8, PT, PT, R14.reuse, 0x1, RZ ;  /* 0x000000010e087810 */ /* 0x040fe40007ffe0ff */
[----:B------:R-:W-:-:S07]  /*16300*/  @P2 IADD3 R8, PT, PT, R14, RZ, RZ ;  /* 0x000000ff0e082210 */ /* 0x000fce0007ffe0ff */
[----:B------:R-:W-:Y:S05]  /*16310*/  @P1 BRA `(.L_x_1038) ;  /* 0xfffffff800681947 */ /* 0x000fea000383ffff */
.L_x_1037:
[----:B------:R-:W-:Y:S05]  /*16320*/  BSYNC.RECONVERGENT B2 ;  /* 0x0000000000027941 */ /* 0x000fea0003800200 */
.L_x_1036:
        /* <DEDUP_REMOVED lines=31> */
[----:B------:R0:W5:Y:S01]  /*16520*/  LDG.E R12, desc[UR12][R12.64] ;  /* 0x0000000c0c0c7981 */ /* 0x000162000c1e1900 */
[----:B----4-:R-:W-:Y:S01]  /*16530*/  VIADD R15, R8, 0x1 ;  /* 0x00000001080f7836 */ /* 0x010fe20000000000 */
[----:B------:R-:W-:Y:S02]  /*16540*/  IADD3 R9, PT, PT, R9, 0x8, RZ ;  /* 0x0000000809097810 */ /* 0x000fe40007ffe0ff */
[----:B--2---:R-:W-:Y:S02]  /*16550*/  ISETP.NE.AND P1, PT, R26, -0x1, PT ;  /* 0xffffffff1a00780c */ /* 0x004fe40003f25270 */
[----:B---3--:R-:W-:-:S11]  /*16560*/  ISETP.NE.AND P2, PT, R30, -0x1, PT ;  /* 0xffffffff1e00780c */ /* 0x008fd60003f45270 */
        /* <DEDUP_REMOVED lines=11> */
[----:B0-----:R-:W-:-:S04]  /*16620*/  VIADD R13, R8, 0x1 ;  /* 0x00000001080d7836 */ /* 0x001fc80000000000 */
        /* <DEDUP_REMOVED lines=9> */
.L_x_1040:
[----:B------:R-:W-:Y:S05]  /*166c0*/  BSYNC.RECONVERGENT B2 ;  /* 0x0000000000027941 */ /* 0x000fea0003800200 */
.L_x_1039:
        /* <DEDUP_REMOVED lines=33> */
.L_x_1042:
[----:B------:R-:W-:Y:S05]  /*168e0*/  BSYNC.RECONVERGENT B2 ;  /* 0x0000000000027941 */ /* 0x000fea0003800200 */
.L_x_1041:
        /* <DEDUP_REMOVED lines=27> */
.L_x_1035:
[----:B------:R-:W-:Y:S05]  /*16aa0*/  BSYNC.RECONVERGENT B1 ;  /* 0x0000000000017941 */ /* 0x000fea0003800200 */
.L_x_1034:
        /* <DEDUP_REMOVED lines=21> */
.L_x_1047:
        /* <DEDUP_REMOVED lines=20> */
[----:B0-----:R-:W-:-:S02]  /*16d40*/  IADD3 R24, PT, PT, R9, 0x1, RZ ;  /* 0x0000000109187810 */ /* 0x001fc40007ffe0ff */
[----:B--2---:R-:W-:Y:S02]  /*16d50*/  ISETP.NE.AND P1, PT, R34, -0x1, PT ;  /* 0xffffffff2200780c */ /* 0x004fe40003f25270 */
[----:B------:R-:W2:Y:S11]  /*16d60*/  LDG.E R34, desc[UR12][R16.64+0x34] ;  /* 0x0000340c10227981 */ /* 0x000eb6000c1e1900 */
[----:B------:R-:W-:-:S02]  /*16d70*/  @P1 IMAD.MOV R24, RZ, RZ, R9 ;  /* 0x000000ffff181224 */ /* 0x000fc400078e0209 */
[----:B------:R-:W2:Y:S01]  /*16d80*/  LDG.E R9, desc[UR12][R16.64+0x30] ;  /* 0x0000300c10097981 */ /* 0x000ea2000c1e1900 */
[----:B---3--:R-:W-:Y:S02]  /*16d90*/  ISETP.NE.AND P1, PT, R26, -0x1, PT ;  /* 0xffffffff1a00780c */ /* 0x008fe40003f25270 */
[----:B----4-:R-:W-:Y:S02]  /*16da0*/  ISETP.NE.AND P2, PT, R25, -0x1, PT ;  /* 0xffffffff1900780c */ /* 0x010fe40003f45270 */
[----:B------:R-:W-:Y:S01]  /*16db0*/  IADD3 R25, PT, PT, R24, 0x1, RZ ;  /* 0x0000000118197810 */ /* 0x000fe20007ffe0ff */
        /* <DEDUP_REMOVED lines=32> */
[----:B------:R-:W-:Y:S02]  /*16fc0*/  ISETP.NE.AND P2, PT, R26, -0x1, PT ;  /* 0xffffffff1a00780c */ /* 0x000fe40003f45270 */
[----:B------:R-:W-:Y:S01]  /*16fd0*/  IADD3 R26, PT, PT, R36, 0x1, RZ ;  /* 0x00000001241a7810 */ /* 0x000fe20007ffe0ff */
[----:B------:R-:W-:Y:S01]  /*16fe0*/  @P1 IMAD.MOV R26, RZ, RZ, R36 ;  /* 0x000000ffff1a1224 */ /* 0x000fe200078e0224 */
[----:B--2---:R-:W-:-:S04]  /*16ff0*/  ISETP.NE.AND P1, PT, R25, -0x1, PT ;  /* 0xffffffff1900780c */ /* 0x004fc80003f25270 */
[----:B------:R-:W-:-:S05]  /*17000*/  IADD3 R25, PT, PT, R26, 0x1, RZ ;  /* 0x000000011a197810 */ /* 0x000fca0007ffe0ff */
[----:B------:R-:W-:Y:S01]  /*17010*/  @P2 IMAD.MOV R25, RZ, RZ, R26 ;  /* 0x000000ffff192224 */ /* 0x000fe200078e021a */
[----:B------:R-:W-:-:S04]  /*17020*/  ISETP.NE.AND P2, PT, R27, -0x1, PT ;  /* 0xffffffff1b00780c */ /* 0x000fc80003f45270 */
[----:B------:R-:W-:Y:S01]  /*17030*/  IADD3 R26, PT, PT, R25, 0x1, RZ ;  /* 0x00000001191a7810 */ /* 0x000fe20007ffe0ff */
[----:B------:R-:W-:Y:S01]  /*17040*/  @P1 IMAD.MOV R26, RZ, RZ, R25 ;  /* 0x000000ffff1a1224 */ /* 0x000fe200078e0219 */
[----:B------:R-:W-:-:S04]  /*17050*/  ISETP.NE.AND P1, PT, R32, -0x1, PT ;  /* 0xffffffff2000780c */ /* 0x000fc80003f25270 */
[----:B0-----:R-:W-:-:S03]  /*17060*/  IADD3 R16, PT, PT, R26, 0x1, RZ ;  /* 0x000000011a107810 */ /* 0x001fc60007ffe0ff */
        /* <DEDUP_REMOVED lines=19> */
[----:B------:R-:W-:-:S03]  /*171a0*/  VIADD R11, R11, 0x10 ;  /* 0x000000100b0b7836 */ /* 0x000fc60000000000 */
[----:B------:R-:W-:Y:S01]  /*171b0*/  IADD3 R9, PT, PT, R15, 0x1, RZ ;  /* 0x000000010f097810 */ /* 0x000fe20007ffe0ff */
[----:B------:R-:W-:-:S05]  /*171c0*/  @P1 IMAD.MOV R9, RZ, RZ, R15 ;  /* 0x000000ffff091224 */ /* 0x000fca00078e020f */
[----:B------:R-:W-:Y:S02]  /*171d0*/  IADD3 R15, PT, PT, R9, 0x1, RZ ;  /* 0x00000001090f7810 */ /* 0x000fe40007ffe0ff */
[----:B------:R-:W-:Y:S02]  /*171e0*/  IADD3 R10, PT, PT, R10, 0x10, RZ ;  /* 0x000000100a0a7810 */ /* 0x000fe40007ffe0ff */
[----:B---3--:R-:W-:Y:S02]  /*171f0*/  ISETP.NE.AND P2, PT, R24, -0x1, PT ;  /* 0xffffffff1800780c */ /* 0x008fe40003f45270 */
[----:B----4-:R-:W-:-:S11]  /*17200*/  ISETP.NE.AND P1, PT, R30, -0x1, PT ;  /* 0xffffffff1e00780c */ /* 0x010fd60003f25270 */
[----:B------:R-:W-:Y:S02]  /*17210*/  @P2 IADD3 R15, PT, PT, R9, RZ, RZ ;  /* 0x000000ff090f2210 */ /* 0x000fe40007ffe0ff */
[----:B------:R-:W-:-:S03]  /*17220*/  ISETP.NE.AND P2, PT, R11, R14, PT ;  /* 0x0000000e0b00720c */ /* 0x000fc60003f45270 */
[----:B------:R-:W-:Y:S02]  /*17230*/  VIADD R9, R15, 0x1 ;  /* 0x000000010f097836 */ /* 0x000fe40000000000 */
[----:B------:R-:W-:-:S08]  /*17240*/  @P1 IMAD.MOV R9, RZ, RZ, R15 ;  /* 0x000000ffff091224 */ /* 0x000fd000078e020f */
[----:B------:R-:W-:Y:S05]  /*17250*/  @P2 BRA `(.L_x_1047) ;  /* 0xfffffff800682947 */ /* 0x000fea000383ffff */
.L_x_1046:
[----:B------:R-:W-:Y:S05]  /*17260*/  BSYNC.RECONVERGENT B2 ;  /* 0x0000000000027941 */ /* 0x000fea0003800200 */
.L_x_1045:
        /* <DEDUP_REMOVED lines=26> */
[----:B------:R-:W5:Y:S02]  /*17410*/  LDG.E R26, desc[UR12][R26.64] ;  /* 0x0000000c1a1a7981 */ /* 0x000f64000c1e1900 */
[----:B-1----:R-:W-:-:S02]  /*17420*/  IMAD.WIDE R30, R33, 0x4, R18 ;  /* 0x00000004211e7825 */ /* 0x002fc400078e0212 */
[----:B------:R-:W5:Y:S02]  /*17430*/  LDG.E R28, desc[UR12][R28.64] ;  /* 0x0000000c1c1c7981 */ /* 0x000f64000c1e1900 */
[----:B---3--:R-:W-:Y:S02]  /*17440*/  IMAD.WIDE R14, R13, 0x4, R18 ;  /* 0x000000040d0e7825 */ /* 0x008fe400078e0212 */
[----:B------:R-:W3:Y:S04]  /*17450*/  LDG.E R30, desc[UR12][R30.64] ;  /* 0x0000000c1e1e7981 */ /* 0x000ee8000c1e1900 */
[----:B------:R-:W3:Y:S01]  /*17460*/  LDG.E R14, desc[UR12][R14.64] ;  /* 0x0000000c0e0e7981 */ /* 0x000ee2000c1e1900 */
[----:B------:R-:W-:Y:S01]  /*17470*/  VIADD R10, R10, 0x8 ;  /* 0x000000080a0a7836 */ /* 0x000fe20000000000 */
[----:B--2---:R-:W-:-:S02]  /*17480*/  ISETP.NE.AND P1, PT, R11, -0x1, PT ;  /* 0xffffffff0b00780c */ /* 0x004fc40003f25270 */
[----:B------:R-:W-:Y:S02]  /*17490*/  IADD3 R11, PT, PT, R9, 0x1, RZ ;  /* 0x00000001090b7810 */ /* 0x000fe40007ffe0ff */
[----:B------:R-:W-:-:S09]  /*174a0*/  ISETP.NE.AND P2, PT, R34, -0x1, PT ;  /* 0xffffffff2200780c */ /* 0x000fd20003f45270 */
        /* <DEDUP_REMOVED lines=13> */
[----:B---3--:R-:W-:-:S04]  /*17580*/  ISETP.NE.AND P1, PT, R30, -0x1, PT ;  /* 0xffffffff1e00780c */ /* 0x008fc80003f25270 */
[----:B------:R-:W-:Y:S01]  /*17590*/  IADD3 R9, PT, PT, R11, 0x1, RZ ;  /* 0x000000010b097810 */ /* 0x000fe20007ffe0ff */
[----:B------:R-:W-:Y:S01]  /*175a0*/  @P2 IMAD.MOV R9, RZ, RZ, R11 ;  /* 0x000000ffff092224 */ /* 0x000fe200078e020b */
[----:B------:R-:W-:-:S04]  /*175b0*/  ISETP.NE.AND P2, PT, R14, -0x1, PT ;  /* 0xffffffff0e00780c */ /* 0x000fc80003f45270 */
[----:B------:R-:W-:-:S03]  /*175c0*/  IADD3 R11, PT, PT, R9, 0x1, RZ ;  /* 0x00000001090b7810 */ /* 0x000fc60007ffe0ff */
[----:B------:R-:W-:-:S05]  /*175d0*/  @P1 IMAD.MOV R11, RZ, RZ, R9 ;  /* 0x000000ffff0b1224 */ /* 0x000fca00078e0209 */
[C---:B------:R-:W-:Y:S02]  /*175e0*/  IADD3 R9, PT, PT, R11.reuse, 0x1, RZ ;  /* 0x000000010b097810 */ /* 0x040fe40007ffe0ff */
[----:B------:R-:W-:-:S07]  /*175f0*/  @P2 IADD3 R9, PT, PT, R11, RZ, RZ ;  /* 0x000000ff0b092210 */ /* 0x000fce0007ffe0ff */
.L_x_1049:
[----:B------:R-:W-:Y:S05]  /*17600*/  BSYNC.RECONVERGENT B2 ;  /* 0x0000000000027941 */ /* 0x000fea0003800200 */
.L_x_1048:
        /* <DEDUP_REMOVED lines=33> */
.L_x_1051:
[----:B------:R-:W-:Y:S05]  /*17820*/  BSYNC.RECONVERGENT B2 ;  /* 0x0000000000027941 */ /* 0x000fea0003800200 */
.L_x_1050:
        /* <DEDUP_REMOVED lines=27> */
.L_x_1044:
[----:B------:R-:W-:Y:S05]  /*179e0*/  BSYNC.RECONVERGENT B1 ;  /* 0x0000000000017941 */ /* 0x000fea0003800200 */
.L_x_1043:
        /* <DEDUP_REMOVED lines=21> */
.L_x_1056:
        /* <DEDUP_REMOVED lines=29> */
[C---:B-1----:R-:W-:Y:S01]  /*17d10*/  VIADD R25, R27.reuse, 0x1 ;  /* 0x000000011b197836 */ /* 0x042fe20000000000 */
[----:B------:R-:W-:Y:S02]  /*17d20*/  @P2 IADD3 R25, PT, PT, R27, RZ, RZ ;  /* 0x000000ff1b192210 */ /* 0x000fe40007ffe0ff */
[----:B----4-:R-:W-:-:S03]  /*17d30*/  ISETP.NE.AND P2, PT, R24, -0x1, PT ;  /* 0xffffffff1800780c */ /* 0x010fc60003f45270 */
[----:B------:R-:W-:-:S04]  /*17d40*/  VIADD R24, R25, 0x1 ;  /* 0x0000000119187836 */ /* 0x000fc80000000000 */
[----:B------:R-:W-:Y:S01]  /*17d50*/  @P1 IADD3 R24, PT, PT, R25, RZ, RZ ;  /* 0x000000ff19181210 */ /* 0x000fe20007ffe0ff */
[----:B------:R-:W-:-:S04]  /*17d60*/  IMAD.WIDE R26, R28, 0x4, R18 ;  /* 0x000000041c1a7825 */ /* 0x000fc800078e0212 */
[C---:B------:R-:W-:Y:S01]  /*17d70*/  VIADD R36, R24.reuse, 0x1 ;  /* 0x0000000118247836 */ /* 0x040fe20000000000 */
[----:B------:R-:W-:Y:S01]  /*17d80*/  @P2 IADD3 R36, PT, PT, R24, RZ, RZ ;  /* 0x000000ff18242210 */ /* 0x000fe20007ffe0ff */
[--C-:B------:R-:W-:Y:S01]  /*17d90*/  IMAD.WIDE R24, R30, 0x4, R18.reuse ;  /* 0x000000041e187825 */ /* 0x100fe200078e0212 */
[----:B------:R-:W4:Y:S03]  /*17da0*/  LDG.E R26, desc[UR12][R26.64] ;  /* 0x0000000c1a1a7981 */ /* 0x000f26000c1e1900 */
        /* <DEDUP_REMOVED lines=48> */
[----:B---3--:R-:W-:-:S03]  /*180b0*/  ISETP.NE.AND P2, PT, R34, -0x1, PT ;  /* 0xffffffff2200780c */ /* 0x008fc60003f45270 */
[C---:B------:R-:W-:Y:S01]  /*180c0*/  VIADD R10, R16.reuse, 0x1 ;  /* 0x00000001100a7836 */ /* 0x040fe20000000000 */
[----:B------:R-:W-:-:S05]  /*180d0*/  @P1 IADD3 R10, PT, PT, R16, RZ, RZ ;  /* 0x000000ff100a1210 */ /* 0x000fca0007ffe0ff */
[----:B------:R-:W-:Y:S01]  /*180e0*/  VIADD R16, R10, 0x1 ;  /* 0x000000010a107836 */ /* 0x000fe20000000000 */
[----:B------:R-:W-:-:S03]  /*180f0*/  IADD3 R12, PT, PT, R12, 0x10, RZ ;  /* 0x000000100c0c7810 */ /* 0x000fc60007ffe0ff */
[----:B------:R-:W-:-:S05]  /*18100*/  @P2 IADD3 R16, PT, PT, R10, RZ, RZ ;  /* 0x000000ff0a102210 */ /* 0x000fca0007ffe0ff */
[----:B------:R-:W-:Y:S02]  /*18110*/  VIADD R17, R16, 0x1 ;  /* 0x0000000110117836 */ /* 0x000fe40000000000 */
[----:B------:R-:W-:Y:S01]  /*18120*/  VIADD R11, R11, 0x10 ;  /* 0x000000100b0b7836 */ /* 0x000fe20000000000 */
[----:B--2---:R-:W-:Y:S02]  /*18130*/  ISETP.NE.AND P1, PT, R24, -0x1, PT ;  /* 0xffffffff1800780c */ /* 0x004fe40003f25270 */
[----:B----4-:R-:W-:-:S11]  /*18140*/  ISETP.NE.AND P2, PT, R28, -0x1, PT ;  /* 0xffffffff1c00780c */ /* 0x010fd60003f45270 */
[----:B------:R-:W-:Y:S01]  /*18150*/  @P1 IMAD.MOV R17, RZ, RZ, R16 ;  /* 0x000000ffff111224 */ /* 0x000fe200078e0210 */
[----:B------:R-:W-:-:S04]  /*18160*/  ISETP.NE.AND P1, PT, R12, R15, PT ;  /* 0x0000000f0c00720c */ /* 0x000fc80003f25270 */
[C---:B------:R-:W-:Y:S02]  /*18170*/  IADD3 R10, PT, PT, R17.reuse, 0x1, RZ ;  /* 0x00000001110a7810 */ /* 0x040fe40007ffe0ff */
[----:B------:R-:W-:-:S07]  /*18180*/  @P2 IADD3 R10, PT, PT, R17, RZ, RZ ;  /* 0x000000ff110a2210 */ /* 0x000fce0007ffe0ff */
[----:B------:R-:W-:Y:S05]  /*18190*/  @P1 BRA `(.L_x_1056) ;  /* 0xfffffff800681947 */ /* 0x000fea000383ffff */
.L_x_1055:
[----:B------:R-:W-:Y:S05]  /*181a0*/  BSYNC.RECONVERGENT B2 ;  /* 0x0000000000027941 */ /* 0x000fea0003800200 */
.L_x_1054:
        /* <DEDUP_REMOVED lines=32> */
[----:B------:R-:W-:Y:S02]  /*183b0*/  IADD3 R11, PT, PT, R11, 0x8, RZ ;  /* 0x000000080b0b7810 */ /* 0x000fe40007ffe0ff */
[----:B--2---:R-:W-:Y:S01]  /*183c0*/  ISETP.NE.AND P1, PT, R12, -0x1, PT ;  /* 0xffffffff0c00780c */ /* 0x004fe20003f25270 */
[----:B------:R-:W-:Y:S01]  /*183d0*/  VIADD R12, R10, 0x1 ;  /* 0x000000010a0c7836 */ /* 0x000fe20000000000 */
[----:B------:R-:W-:-:S11]  /*183e0*/  ISETP.NE.AND P2, PT, R34, -0x1, PT ;  /* 0xffffffff2200780c */ /* 0x000fd60003f45270 */
        /* <DEDUP_REMOVED lines=13> */
[----:B---3--:R-:W-:-:S03]  /*184c0*/  ISETP.NE.AND P1, PT, R30, -0x1, PT ;  /* 0xffffffff1e00780c */ /* 0x008fc60003f25270 */
[C---:B------:R-:W-:Y:S01]  /*184d0*/  VIADD R10, R12.reuse, 0x1 ;  /* 0x000000010c0a7836 */ /* 0x040fe20000000000 */
[----:B------:R-:W-:Y:S02]  /*184e0*/  @P2 IADD3 R10, PT, PT, R12, RZ, RZ ;  /* 0x000000ff0c0a2210 */ /* 0x000fe40007ffe0ff */
[----:B------:R-:W-:-:S03]  /*184f0*/  ISETP.NE.AND P2, PT, R14, -0x1, PT ;  /* 0xffffffff0e00780c */ /* 0x000fc60003f45270 */
[----:B------:R-:W-:-:S04]  /*18500*/  VIADD R12, R10, 0x1 ;  /* 0x000000010a0c7836 */ /* 0x000fc80000000000 */
[----:B------:R-:W-:-:S05]  /*18510*/  @P1 IADD3 R12, PT, PT, R10, RZ, RZ ;  /* 0x000000ff0a0c1210 */ /* 0x000fca0007ffe0ff */
[----:B------:R-:W-:Y:S02]  /*18520*/  VIADD R10, R12, 0x1 ;  /* 0x000000010c0a7836 */ /* 0x000fe40000000000 */
[----:B------:R-:W-:-:S07]  /*18530*/  @P2 IMAD.MOV R10, RZ, RZ, R12 ;  /* 0x000000ffff0a2224 */ /* 0x000fce00078e020c */
.L_x_1058:
[----:B------:R-:W-:Y:S05]  /*18540*/  BSYNC.RECONVERGENT B2 ;  /* 0x0000000000027941 */ /* 0x000fea0003800200 */
.L_x_1057:
        /* <DEDUP_REMOVED lines=33> */
.L_x_1060:
[----:B------:R-:W-:Y:S05]  /*18760*/  BSYNC.RECONVERGENT B2 ;  /* 0x0000000000027941 */ /* 0x000fea0003800200 */
.L_x_1059:
        /* <DEDUP_REMOVED lines=27> */
.L_x_1053:
[----:B------:R-:W-:Y:S05]  /*18920*/  BSYNC.RECONVERGENT B1 ;  /* 0x0000000000017941 */ /* 0x000fea0003800200 */
.L_x_1052:
        /* <DEDUP_REMOVED lines=21> */
.L_x_1065:
        /* <DEDUP_REMOVED lines=24> */
[----:B--2---:R-:W-:-:S02]  /*18c00*/  ISETP.NE.AND P1, PT, R28, -0x1, PT ;  /* 0xffffffff1c00780c */ /* 0x004fc40003f25270 */
[----:B------:R-:W-:-:S11]  /*18c10*/  IADD3 R28, PT, PT, R11, 0x1, RZ ;  /* 0x000000010b1c7810 */ /* 0x000fd60007ffe0ff */
[----:B------:R-:W-:Y:S02]  /*18c20*/  @P1 IMAD.MOV R28, RZ, RZ, R11 ;  /* 0x000000ffff1c1224 */ /* 0x000fe400078e020b */
[----:B------:R-:W2:Y:S01]  /*18c30*/  LDG.E R11, desc[UR12][R16.64+0x24] ;  /* 0x0000240c100b7981 */ /* 0x000ea2000c1e1900 */
[----:B---3--:R-:W-:-:S03]  /*18c40*/  ISETP.NE.AND P2, PT, R34, -0x1, PT ;  /* 0xffffffff2200780c */ /* 0x008fc60003f45270 */
[----:B------:R-:W3:Y:S01]  /*18c50*/  LDG.E R34, desc[UR12][R16.64+0x34] ;  /* 0x0000340c10227981 */ /* 0x000ee2000c1e1900 */
[----:B----4-:R-:W-:Y:S02]  /*18c60*/  ISETP.NE.AND P1, PT, R30, -0x1, PT ;  /* 0xffffffff1e00780c */ /* 0x010fe40003f25270 */
[----:B------:R-:W-:-:S07]  /*18c70*/  IADD3 R30, PT, PT, R28, 0x1, RZ ;  /* 0x000000011c1e7810 */ /* 0x000fce0007ffe0ff */
[----:B------:R-:W-:-:S05]  /*18c80*/  @P2 IMAD.MOV R30, RZ, RZ, R28 ;  /* 0x000000ffff1e2224 */ /* 0x000fca00078e021c */
[----:B------:R-:W-:Y:S01]  /*18c90*/  IADD3 R28, PT, PT, R30, 0x1, RZ ;  /* 0x000000011e1c7810 */ /* 0x000fe20007ffe0ff */
[----:B------:R-:W-:Y:S01]  /*18ca0*/  @P1 IMAD.MOV R28, RZ, RZ, R30 ;  /* 0x000000ffff1c1224 */ /* 0x000fe200078e021e */
[----:B-----5:R-:W-:Y:S02]  /*18cb0*/  ISETP.NE.AND P1, PT, R26, -0x1, PT ;  /* 0xffffffff1a00780c */ /* 0x020fe40003f25270 */
[----:B------:R-:W-:Y:S02]  /*18cc0*/  ISETP.NE.AND P2, PT, R24, -0x1, PT ;  /* 0xffffffff1800780c */ /* 0x000fe40003f45270 */
[----:B------:R-:W-:-:S09]  /*18cd0*/  IADD3 R24, PT, PT, R28, 0x1, RZ ;  /* 0x000000011c187810 */ /* 0x000fd20007ffe0ff */
[----:B------:R-:W-:-:S05]  /*18ce0*/  @P1 IMAD.MOV R24, RZ, RZ, R28 ;  /* 0x000000ffff181224 */ /* 0x000fca00078e021c */
[----:B------:R-:W-:Y:S01]  /*18cf0*/  IADD3 R36, PT, PT, R24, 0x1, RZ ;  /* 0x0000000118247810 */ /* 0x000fe20007ffe0ff */
[----:B------:R-:W-:Y:S02]  /*18d00*/  @P2 IMAD.MOV R36, RZ, RZ, R24 ;  /* 0x000000ffff242224 */ /* 0x000fe400078e0218 */
[----:B------:R-:W-:-:S04]  /*18d10*/  IMAD.WIDE R24, R25, 0x4, R18 ;  /* 0x0000000419187825 */ /* 0x000fc800078e0212 */
[--C-:B------:R-:W-:Y:S02]  /*18d20*/  IMAD.WIDE R28, R29, 0x4, R18.reuse ;  /* 0x000000041d1c7825 */ /* 0x100fe400078e0212 */
        /* <DEDUP_REMOVED lines=26> */
[----:B------:R-:W-:-:S04]  /*18ed0*/  ISETP.NE.AND P1, PT, R25, -0x1, PT ;  /* 0xffffffff1900780c */ /* 0x000fc80003f25270 */
        /* <DEDUP_REMOVED lines=25> */
[----:B----4-:R-:W-:-:S13]  /*19070*/  ISETP.NE.AND P2, PT, R24, -0x1, PT ;  /* 0xffffffff1800780c */ /* 0x010fda0003f45270 */
[----:B------:R-:W-:Y:S02]  /*19080*/  @P2 IADD3 R17, PT, PT, R16, RZ, RZ ;  /* 0x000000ff10112210 */ /* 0x000fe40007ffe0ff */
[----:B------:R-:W-:Y:S02]  /*19090*/  ISETP.NE.AND P2, PT, R13, R32, PT ;  /* 0x000000200d00720c */ /* 0x000fe40003f45270 */
[----:B--2---:R-:W-:Y:S01]  /*190a0*/  ISETP.NE.AND P1, PT, R30, -0x1, PT ;  /* 0xffffffff1e00780c */ /* 0x004fe20003f25270 */
[----:B------:R-:W-:-:S12]  /*190b0*/  VIADD R11, R17, 0x1 ;  /* 0x00000001110b7836 */ /* 0x000fd80000000000 */
[----:B------:R-:W-:Y:S01]  /*190c0*/  @P1 IMAD.MOV R11, RZ, RZ, R17 ;  /* 0x000000ffff0b1224 */ /* 0x000fe200078e0211 */
[----:B------:R-:W-:Y:S06]  /*190d0*/  @P2 BRA `(.L_x_1065) ;  /* 0xfffffff800682947 */ /* 0x000fec000383ffff */
.L_x_1064:
[----:B------:R-:W-:Y:S05]  /*190e0*/  BSYNC.RECONVERGENT B2 ;  /* 0x0000000000027941 */ /* 0x000fea0003800200 */
.L_x_1063:
        /* <DEDUP_REMOVED lines=32> */
[----:B------:R-:W-:Y:S01]  /*192f0*/  IADD3 R15, PT, PT, R11, 0x1, RZ ;  /* 0x000000010b0f7810 */ /* 0x000fe20007ffe0ff */
[----:B------:R-:W-:Y:S01]  /*19300*/  VIADD R12, R12, 0x8 ;  /* 0x000000080c0c7836 */ /* 0x000fe20000000000 */
[----:B--2---:R-:W-:-:S02]  /*19310*/  ISETP.NE.AND P1, PT, R34, -0x1, PT ;  /* 0xffffffff2200780c */ /* 0x004fc40003f25270 */
[----:B------:R-:W-:-:S11]  /*19320*/  ISETP.NE.AND P2, PT, R36, -0x1, PT ;  /* 0xffffffff2400780c */ /* 0x000fd60003f45270 */
        /* <DEDUP_REMOVED lines=21> */
.L_x_1067:
[----:B------:R-:W-:Y:S05]  /*19480*/  BSYNC.RECONVERGENT B2 ;  /* 0x0000000000027941 */ /* 0x000fea0003800200 */
.L_x_1066:
        /* <DEDUP_REMOVED lines=33> */
.L_x_1069:
[----:B------:R-:W-:Y:S05]  /*196a0*/  BSYNC.RECONVERGENT B2 ;  /* 0x0000000000027941 */ /* 0x000fea0003800200 */
.L_x_1068:
        /* <DEDUP_REMOVED lines=27> */
.L_x_1062:
[----:B------:R-:W-:Y:S05]  /*19860*/  BSYNC.RECONVERGENT B1 ;  /* 0x0000000000017941 */ /* 0x000fea0003800200 */
.L_x_1061:
        /* <DEDUP_REMOVED lines=21> */
.L_x_1074:
        /* <DEDUP_REMOVED lines=32> */
[C---:B------:R-:W-:Y:S01]  /*19bc0*/  VIADD R12, R35.reuse, 0x1 ;  /* 0x00000001230c7836 */ /* 0x040fe20000000000 */
[----:B------:R-:W-:Y:S02]  /*19bd0*/  @P2 IADD3 R12, PT, PT, R35, RZ, RZ ;  /* 0x000000ff230c2210 */ /* 0x000fe40007ffe0ff */
[----:B-----5:R-:W-:Y:S01]  /*19be0*/  ISETP.NE.AND P2, PT, R28, -0x1, PT ;  /* 0xffffffff1c00780c */ /* 0x020fe20003f45270 */
[----:B------:R-:W4:Y:S02]  /*19bf0*/  LDG.E R35, desc[UR12][R16.64+0x24] ;  /* 0x0000240c10237981 */ /* 0x000f24000c1e1900 */
        /* <DEDUP_REMOVED lines=9> */
[----:B------:R-:W-:Y:S01]  /*19c90*/  @P2 IADD3 R12, PT, PT, R24, RZ, RZ ;  /* 0x000000ff180c2210 */ /* 0x000fe20007ffe0ff */
        /* <DEDUP_REMOVED lines=28> */
[----:B------:R-:W-:Y:S02]  /*19e60*/  @P2 IADD3 R12, PT, PT, R32, RZ, RZ ;  /* 0x000000ff200c2210 */ /* 0x000fe40007ffe0ff */
[----:B---3--:R-:W-:-:S03]  /*19e70*/  ISETP.NE.AND P2, PT, R35, -0x1, PT ;  /* 0xffffffff2300780c */ /* 0x008fc60003f45270 */
        /* <DEDUP_REMOVED lines=22> */
[----:B----4-:R-:W-:Y:S02]  /*19fe0*/  ISETP.NE.AND P2, PT, R28, -0x1, PT ;  /* 0xffffffff1c00780c */ /* 0x010fe40003f45270 */
[----:B------:R-:W-:-:S11]  /*19ff0*/  IADD3 R12, PT, PT, R16, 0x1, RZ ;  /* 0x00000001100c7810 */ /* 0x000fd60007ffe0ff */
[----:B------:R-:W-:Y:S01]  /*1a000*/  @P2 IADD3 R12, PT, PT, R16, RZ, RZ ;  /* 0x000000ff100c2210 */ /* 0x000fe20007ffe0ff */
[----:B------:R-:W-:Y:S06]  /*1a010*/  @P1 BRA `(.L_x_1074) ;  /* 0xfffffff800681947 */ /* 0x000fec000383ffff */
.L_x_1073:
[----:B------:R-:W-:Y:S05]  /*1a020*/  BSYNC.RECONVERGENT B2 ;  /* 0x0000000000027941 */ /* 0x000fea0003800200 */
.L_x_1072:
        /* <DEDUP_REMOVED lines=32> */
[----:B------:R-:W-:Y:S01]  /*1a230*/  VIADD R26, R12, 0x1 ;  /* 0x000000010c1a7836 */ /* 0x000fe20000000000 */
        /* <DEDUP_REMOVED lines=24> */
.L_x_1076:
[----:B------:R-:W-:Y:S05]  /*1a3c0*/  BSYNC.RECONVERGENT B2 ;  /* 0x0000000000027941 */ /* 0x000fea0003800200 */
.L_x_1075:
        /* <DEDUP_REMOVED lines=33> */
.L_x_1078:
[----:B------:R-:W-:Y:S05]  /*1a5e0*/  BSYNC.RECONVERGENT B2 ;  /* 0x0000000000027941 */ /* 0x000fea0003800200 */
.L_x_1077:
        /* <DEDUP_REMOVED lines=27> */
.L_x_1071:
[----:B------:R-:W-:Y:S05]  /*1a7a0*/  BSYNC.RECONVERGENT B1 ;  /* 0x0000000000017941 */ /* 0x000fea0003800200 */
.L_x_1070:
        /* <DEDUP_REMOVED lines=21> */
.L_x_1083:
        /* <DEDUP_REMOVED lines=10> */
[----:B------:R-:W2:Y:S02]  /*1a9a0*/  LDG.E R24, desc[UR12][R24.64] ;  /* 0x0000000c18187981 */ /* 0x000ea4000c1e1900 */
[--C-:B----4-:R-:W-:Y:S02]  /*1a9b0*/  IMAD.WIDE R34, R35, 0x4, R18.reuse ;  /* 0x0000000423227825 */ /* 0x110fe400078e0212 */
[----:B------:R5:W3:Y:S04]  /*1a9c0*/  LDG.E R33, desc[UR12][R26.64] ;  /* 0x0000000c1a217981 */ /* 0x000ae8000c1e1900 */
[----:B------:R-:W4:Y:S04]  /*1a9d0*/  LDG.E R34, desc[UR12][R34.64] ;  /* 0x0000000c22227981 */ /* 0x000f28000c1e1900 */
[----:B------:R-:W4:Y:S01]  /*1a9e0*/  LDG.E R25, desc[UR12][R16.64+0x18] ;  /* 0x0000180c10197981 */ /* 0x000f22000c1e1900 */
[----:B-----5:R-:W-:-:S05]  /*1a9f0*/  IMAD.WIDE R26, R28, 0x4, R18 ;  /* 0x000000041c1a7825 */ /* 0x020fca00078e0212 */
[----:B------:R0:W5:Y:S01]  /*1aa00*/  LDG.E R35, desc[UR12][R26.64] ;  /* 0x0000000c1a237981 */ /* 0x000162000c1e1900 */
[----:B------:R-:W-:-:S06]  /*1aa10*/  IMAD.WIDE R28, R29, 0x4, R18 ;  /* 0x000000041d1c7825 */ /* 0x000fcc00078e0212 */
[----:B------:R-:W5:Y:S01]  /*1aa20*/  LDG.E R28, desc[UR12][R28.64] ;  /* 0x0000000c1c1c7981 */ /* 0x000f62000c1e1900 */
[----:B0-----:R-:W-:Y:S01]  /*1aa30*/  IMAD.WIDE R26, R37, 0x4, R18 ;  /* 0x00000004251a7825 */ /* 0x001fe200078e0212 */
[----:B------:R-:W-:-:S04]  /*1aa40*/  IADD3 R37, PT, PT, R13, 0x1, RZ ;  /* 0x000000010d257810 */ /* 0x000fc80007ffe0ff */
[----:B------:R0:W5:Y:S04]  /*1aa50*/  LDG.E R36, desc[UR12][R26.64] ;  /* 0x0000000c1a247981 */ /* 0x000168000c1e1900 */
[----:B------:R-:W5:Y:S04]  /*1aa60*/  LDG.E R29, desc[UR12][R16.64+0x34] ;  /* 0x0000340c101d7981 */ /* 0x000f68000c1e1900 */
[----:B------:R-:W5:Y:S01]  /*1aa70*/  LDG.E R26, desc[UR12][R16.64+0x24] ;  /* 0x0000240c101a7981 */ /* 0x000f62000c1e1900 */
[----:B--2---:R-:W-:Y:S02]  /*1aa80*/  ISETP.NE.AND P1, PT, R24, -0x1, PT ;  /* 0xffffffff1800780c */ /* 0x004fe40003f25270 */
[----:B---3--:R-:W-:Y:S01]  /*1aa90*/  ISETP.NE.AND P2, PT, R33, -0x1, PT ;  /* 0xffffffff2100780c */ /* 0x008fe20003f45270 */
[----:B----4-:R-:W-:-:S10]  /*1aaa0*/  IMAD.WIDE R24, R25, 0x4, R18 ;  /* 0x0000000419187825 */ /* 0x010fd400078e0212 */
[----:B------:R-:W-:Y:S01]  /*1aab0*/  @P1 IMAD.MOV R37, RZ, RZ, R13 ;  /* 0x000000ffff251224 */ /* 0x000fe200078e020d */
[----:B------:R-:W-:Y:S01]  /*1aac0*/  ISETP.NE.AND P1, PT, R34, -0x1, PT ;  /* 0xffffffff2200780c */ /* 0x000fe20003f25270 */
[----:B------:R-:W2:Y:S03]  /*1aad0*/  LDG.E R33, desc[UR12][R24.64] ;  /* 0x0000000c18217981 */ /* 0x000ea6000c1e1900 */
[----:B------:R-:W-:Y:S01]  /*1aae0*/  IADD3 R13, PT, PT, R37, 0x1, RZ ;  /* 0x00000001250d7810 */ /* 0x000fe20007ffe0ff */
[----:B------:R-:W-:Y:S01]  /*1aaf0*/  @P2 IMAD.MOV R13, RZ, RZ, R37 ;  /* 0x000000ffff0d2224 */ /* 0x000fe200078e0225 */
[----:B-----5:R-:W-:Y:S01]  /*1ab00*/  ISETP.NE.AND P2, PT, R35, -0x1, PT ;  /* 0xffffffff2300780c */ /* 0x020fe20003f45270 */
[----:B------:R-:W3:Y:S03]  /*1ab10*/  LDG.E R37, desc[UR12][R16.64+0x1c] ;  /* 0x00001c0c10257981 */ /* 0x000ee6000c1e1900 */
[----:B0-----:R-:W-:Y:S01]  /*1ab20*/  IADD3 R27, PT, PT, R13, 0x1, RZ ;  /* 0x000000010d1b7810 */ /* 0x001fe20007ffe0ff */
[----:B------:R-:W4:Y:S02]  /*1ab30*/  LDG.E R35, desc[UR12][R16.64+0x20] ;  /* 0x0000200c10237981 */ /* 0x000f24000c1e1900 */
[----:B------:R-:W-:-:S02]  /*1ab40*/  @P1 IMAD.MOV R27, RZ, RZ, R13 ;  /* 0x000000ffff1b1224 */ /* 0x000fc400078e020d */
[----:B------:R-:W5:Y:S03]  /*1ab50*/  LDG.E R24, desc[UR12][R16.64+0x28] ;  /* 0x0000280c10187981 */ /* 0x000f66000c1e1900 */
[----:B------:R-:W-:Y:S01]  /*1ab60*/  IADD3 R13, PT, PT, R27, 0x1, RZ ;  /* 0x000000011b0d7810 */ /* 0x000fe20007ffe0ff */
[----:B------:R-:W-:Y:S01]  /*1ab70*/  @P2 IMAD.MOV R13, RZ, RZ, R27 ;  /* 0x000000ffff0d2224 */ /* 0x000fe200078e021b */
[----:B------:R-:W5:Y:S04]  /*1ab80*/  LDG.E R25, desc[UR12][R16.64+0x30] ;  /* 0x0000300c10197981 */ /* 0x000f68000c1e1900 */
[----:B------:R-:W5:Y:S01]  /*1ab90*/  LDG.E R27, desc[UR12][R16.64+0x2c] ;  /* 0x00002c0c101b7981 */ /* 0x000f62000c1e1900 */
[----:B------:R-:W-:-:S02]  /*1aba0*/  ISETP.NE.AND P1, PT, R28, -0x1, PT ;  /* 0xffffffff1c00780c */ /* 0x000fc40003f25270 */
[----:B------:R-:W-:-:S11]  /*1abb0*/  IADD3 R28, PT, PT, R13, 0x1, RZ ;  /* 0x000000010d1c7810 */ /* 0x000fd60007ffe0ff */
[----:B------:R-:W-:Y:S01]  /*1abc0*/  @P1 IMAD.MOV R28, RZ, RZ, R13 ;  /* 0x000000ffff1c1224 */ /* 0x000fe200078e020d */
[----:B------:R-:W-:Y:S02]  /*1abd0*/  ISETP.NE.AND P1, PT, R36, -0x1, PT ;  /* 0xffffffff2400780c */ /* 0x000fe40003f25270 */
[----:B--2---:R-:W-:Y:S02]  /*1abe0*/  ISETP.NE.AND P2, PT, R33, -0x1, PT ;  /* 0xffffffff2100780c */ /* 0x004fe40003f45270 */
[----:B------:R-:W-:-:S09]  /*1abf0*/  IADD3 R33, PT, PT, R28, 0x1, RZ ;  /* 0x000000011c217810 */ /* 0x000fd20007ffe0ff */
[----:B------:R-:W-:Y:S02]  /*1ac00*/  @P1 IMAD.MOV R33, RZ, RZ, R28 ;  /* 0x000000ffff211224 */ /* 0x000fe400078e021c */
[----:B---3--:R-:W-:-:S04]  /*1ac10*/  IMAD.WIDE R36, R37, 0x4, R18 ;  /* 0x0000000425247825 */ /* 0x008fc800078e0212 */
[----:B----4-:R-:W-:Y:S01]  /*1ac20*/  IMAD.WIDE R34, R35, 0x4, R18 ;  /* 0x0000000423227825 */ /* 0x010fe200078e0212 */
[----:B------:R-:W-:Y:S01]  /*1ac30*/  IADD3 R13, PT, PT, R33, 0x1, RZ ;  /* 0x00000001210d7810 */ /* 0x000fe20007ffe0ff */
[----:B------:R0:W2:Y:S02]  /*1ac40*/  LDG.E R28, desc[UR12][R36.64] ;  /* 0x0000000c241c7981 */ /* 0x0000a4000c1e1900 */
[----:B------:R-:W-:Y:S02]  /*1ac50*/  @P2 IMAD.MOV R13, RZ, RZ, R33 ;  /* 0x000000ffff0d2224 */ /* 0x000fe400078e0221 */
[----:B------:R5:W3:Y:S01]  /*1ac60*/  LDG.E R33, desc[UR12][R34.64] ;  /* 0x0000000c22217981 */ /* 0x000ae2000c1e1900 */
[----:B0-----:R-:W-:-:S04]  /*1ac70*/  IMAD.WIDE R36, R26, 0x4, R18 ;  /* 0x000000041a247825 */ /* 0x001fc800078e0212 */
[--C-:B-----5:R-:W-:Y:S02]  /*1ac80*/  IMAD.WIDE R34, R24, 0x4, R18.reuse ;  /* 0x0000000418227825 */ /* 0x120fe400078e0212 */
[----:B------:R-:W4:Y:S02]  /*1ac90*/  LDG.E R36, desc[UR12][R36.64] ;  /* 0x0000000c24247981 */ /* 0x000f24000c1e1900 */
[--C-:B------:R-:W-:Y:S02]  /*1aca0*/  IMAD.WIDE R26, R27, 0x4, R18.reuse ;  /* 0x000000041b1a7825 */ /* 0x100fe400078e0212 */
[----:B------:R-:W5:Y:S04]  /*1acb0*/  LDG.E R35, desc[UR12][R34.64] ;  /* 0x0000000c22237981 */ /* 0x000f68000c1e1900 */
[----:B------:R0:W5:Y:S02]  /*1acc0*/  LDG.E R34, desc[UR12][R26.64] ;  /* 0x0000000c1a227981 */ /* 0x000164000c1e1900 */
[----:B0-----:R-:W-:-:S02]  /*1acd0*/  IMAD.WIDE R26, R29, 0x4, R18 ;  /* 0x000000041d1a7825 */ /* 0x001fc400078e0212 */
[----:B------:R-:W3:Y:S02]  /*1ace0*/  LDG.E R29, desc[UR12][R16.64+0x38] ;  /* 0x0000380c101d7981 */ /* 0x000ee4000c1e1900 */
[--C-:B------:R-:W-:Y:S02]  /*1acf0*/  IMAD.WIDE R24, R25, 0x4, R18.reuse ;  /* 0x0000000419187825 */ /* 0x100fe400078e0212 */
        /* <DEDUP_REMOVED lines=8> */
[----:B------:R-:W-:Y:S02]  /*1ad80*/  ISETP.NE.AND P2, PT, R33, -0x1, PT ;  /* 0xffffffff2100780c */ /* 0x000fe40003f45270 */
[----:B------:R-:W-:Y:S01]  /*1ad90*/  IADD3 R33, PT, PT, R13, 0x1, RZ ;  /* 0x000000010d217810 */ /* 0x000fe20007ffe0ff */
[----:B------:R-:W-:Y:S01]  /*1ada0*/  @P1 IMAD.MOV R33, RZ, RZ, R13 ;  /* 0x000000ffff211224 */ /* 0x000fe200078e020d */
[----:B------:R-:W-:-:S04]  /*1adb0*/  ISETP.NE.AND P1, PT, R36, -0x1, PT ;  /* 0xffffffff2400780c */ /* 0x000fc80003f25270 */
[----:B------:R-:W-:-:S05]  /*1adc0*/  IADD3 R13, PT, PT, R33, 0x1, RZ ;  /* 0x00000001210d7810 */ /* 0x000fca0007ffe0ff */
[----:B------:R-:W-:Y:S01]  /*1add0*/  @P2 IMAD.MOV R13, RZ, RZ, R33 ;  /* 0x000000ffff0d2224 */ /* 0x000fe200078e0221 */
[----:B-----5:R-:W-:-:S04]  /*1ade0*/  ISETP.NE.AND P2, PT, R35, -0x1, PT ;  /* 0xffffffff2300780c */ /* 0x020fc80003f45270 */
        /* <DEDUP_REMOVED lines=16> */
[----:B--2---:R-:W-:-:S13]  /*1aef0*/  ISETP.NE.AND P2, PT, R24, -0x1, PT ;  /* 0xffffffff1800780c */ /* 0x004fda0003f45270 */
[----:B------:R-:W-:Y:S02]  /*1af00*/  @P2 IADD3 R17, PT, PT, R16, RZ, RZ ;  /* 0x000000ff10112210 */ /* 0x000fe40007ffe0ff */
[----:B------:R-:W-:Y:S02]  /*1af10*/  ISETP.NE.AND P2, PT, R15, R32, PT ;  /* 0x000000200f00720c */ /* 0x000fe40003f45270 */
[----:B---3--:R-:W-:Y:S01]  /*1af20*/  ISETP.NE.AND P1, PT, R28, -0x1, PT ;  /* 0xffffffff1c00780c */ /* 0x008fe20003f25270 */
[----:B------:R-:W-:-:S12]  /*1af30*/  VIADD R13, R17, 0x1 ;  /* 0x00000001110d7836 */ /* 0x000fd80000000000 */
[----:B------:R-:W-:Y:S01]  /*1af40*/  @P1 IMAD.MOV R13, RZ, RZ, R17 ;  /* 0x000000ffff0d1224 */ /* 0x000fe200078e0211 */
[----:B------:R-:W-:Y:S06]  /*1af50*/  @P2 BRA `(.L_x_1083) ;  /* 0xfffffff800682947 */ /* 0x000fec000383ffff */
.L_x_1082:
[----:B------:R-:W-:Y:S05]  /*1af60*/  BSYNC.RECONVERGENT B2 ;  /* 0x0000000000027941 */ /* 0x000fea0003800200 */
.L_x_1081:
        /* <DEDUP_REMOVED lines=26> */
[----:B------:R-:W3:Y:S02]  /*1b110*/  LDG.E R28, desc[UR12][R28.64] ;  /* 0x0000000c1c1c7981 */ /* 0x000ee4000c1e1900 */
[--C-:B------:R-:W-:Y:S02]  /*1b120*/  IMAD.WIDE R24, R25, 0x4, R18.reuse ;  /* 0x0000000419187825 */ /* 0x100fe400078e0212 */
[----:B------:R-:W3:Y:S02]  /*1b130*/  LDG.E R26, desc[UR12][R26.64] ;  /* 0x0000000c1a1a7981 */ /* 0x000ee4000c1e1900 */
[----:B0-----:R-:W-:Y:S02]  /*1b140*/  IMAD.WIDE R16, R37, 0x4, R18 ;  /* 0x0000000425107825 */ /* 0x001fe400078e0212 */
[----:B------:R0:W3:Y:S04]  /*1b150*/  LDG.E R24, desc[UR12][R24.64] ;  /* 0x0000000c18187981 */ /* 0x0000e8000c1e1900 */
[----:B------:R1:W3:Y:S01]  /*1b160*/  LDG.E R16, desc[UR12][R16.64] ;  /* 0x0000000c10107981 */ /* 0x0002e2000c1e1900 */
[----:B------:R-:W-:Y:S01]  /*1b170*/  VIADD R14, R14, 0x8 ;  /* 0x000000080e0e7836 */ /* 0x000fe20000000000 */
[----:B--2---:R-:W-:-:S02]  /*1b180*/  ISETP.NE.AND P1, PT, R31, -0x1, PT ;  /* 0xffffffff1f00780c */ /* 0x004fc40003f25270 */
[----:B------:R-:W-:Y:S02]  /*1b190*/  IADD3 R31, PT, PT, R13, 0x1, RZ ;  /* 0x000000010d1f7810 */ /* 0x000fe40007ffe0ff */
[----:B-----5:R-:W-:-:S09]  /*1b1a0*/  ISETP.NE.AND P2, PT, R36, -0x1, PT ;  /* 0xffffffff2400780c */ /* 0x020fd20003f45270 */
[----:B------:R-:W-:Y:S01]  /*1b1b0*/  @P1 IMAD.MOV R31, RZ, RZ, R13 ;  /* 0x000000ffff1f1224 */ /* 0x000fe200078e020d */
[----:B----4-:R-:W-:-:S04]  /*1b1c0*/  ISETP.NE.AND P1, PT, R34, -0x1, PT ;  /* 0xffffffff2200780c */ /* 0x010fc80003f25270 */
[----:B------:R-:W-:Y:S01]  /*1b1d0*/  IADD3 R13, PT, PT, R31, 0x1, RZ ;  /* 0x000000011f0d7810 */ /* 0x000fe20007ffe0ff */
[----:B------:R-:W-:Y:S01]  /*1b1e0*/  @P2 IMAD.MOV R13, RZ, RZ, R31 ;  /* 0x000000ffff0d2224 */ /* 0x000fe200078e021f */
[----:B---3--:R-:W-:-:S04]  /*1b1f0*/  ISETP.NE.AND P2, PT, R32, -0x1, PT ;  /* 0xffffffff2000780c */ /* 0x008fc80003f45270 */
[----:B0-----:R-:W-:-:S03]  /*1b200*/  IADD3 R25, PT, PT, R13, 0x1, RZ ;  /* 0x000000010d197810 */ /* 0x001fc60007ffe0ff */
[----:B------:R-:W-:Y:S01]  /*1b210*/  @P1 IMAD.MOV R25, RZ, RZ, R13 ;  /* 0x000000ffff191224 */ /* 0x000fe200078e020d */
[----:B------:R-:W-:-:S04]  /*1b220*/  ISETP.NE.AND P1, PT, R28, -0x1, PT ;  /* 0xffffffff1c00780c */ /* 0x000fc80003f25270 */
[----:B------:R-:W-:Y:S01]  /*1b230*/  IADD3 R13, PT, PT, R25, 0x1, RZ ;  /* 0x00000001190d7810 */ /* 0x000fe20007ffe0ff */
[----:B------:R-:W-:Y:S01]  /*1b240*/  @P2 IMAD.MOV R13, RZ, RZ, R25 ;  /* 0x000000ffff0d2224 */ /* 0x000fe200078e0219 */
[----:B------:R-:W-:-:S04]  /*1b250*/  ISETP.NE.AND P2, PT, R26, -0x1, PT ;  /* 0xffffffff1a00780c */ /* 0x000fc80003f45270 */
[----:B-1----:R-:W-:-:S03]  /*1b260*/  IADD3 R17, PT, PT, R13, 0x1, RZ ;  /* 0x000000010d117810 */ /* 0x002fc60007ffe0ff */
        /* <DEDUP_REMOVED lines=9> */
.L_x_1085:
[----:B------:R-:W-:Y:S05]  /*1b300*/  BSYNC.RECONVERGENT B2 ;  /* 0x0000000000027941 */ /* 0x000fea0003800200 */
.L_x_1084:
        /* <DEDUP_REMOVED lines=33> */
.L_x_1087:
[----:B------:R-:W-:Y:S05]  /*1b520*/  BSYNC.RECONVERGENT B2 ;  /* 0x0000000000027941 */ /* 0x000fea0003800200 */
.L_x_1086:
        /* <DEDUP_REMOVED lines=27> */
.L_x_1080:
[----:B------:R-:W-:Y:S05]  /*1b6e0*/  BSYNC.RECONVERGENT B1 ;  /* 0x0000000000017941 */ /* 0x000fea0003800200 */
.L_x_1079:
        /* <DEDUP_REMOVED lines=11> */
[----:B------:R-:W-:Y:S02]  /*1b7a0*/  HFMA2 R14, -RZ, RZ, 0, 0 ;  /* 0x00000000ff0e7431 */ /* 0x000fe400000001ff */
        /* <DEDUP_REMOVED lines=9> */
.L_x_1092:
        /* <DEDUP_REMOVED lines=32> */
[----:B------:R-:W-:Y:S02]  /*1ba40*/  @P2 IADD3 R36, PT, PT, R37, RZ, RZ ;  /* 0x000000ff25242210 */ /* 0x000fe40007ffe0ff */
[----:B-----5:R-:W-:Y:S01]  /*1ba50*/  ISETP.NE.AND P2, PT, R33, -0x1, PT ;  /* 0xffffffff2100780c */ /* 0x020fe20003f45270 */
[----:B------:R-:W3:Y:S02]  /*1ba60*/  LDG.E R14, desc[UR12][R16.64+0x24] ;  /* 0x0000240c100e7981 */ /* 0x000ee4000c1e1900 */
[C---:B------:R-:W-:Y:S01]  /*1ba70*/  VIADD R25, R36.reuse, 0x1 ;  /* 0x0000000124197836 */ /* 0x040fe20000000000 */
[----:B------:R-:W-:Y:S01]  /*1ba80*/  @P1 IADD3 R25, PT, PT, R36, RZ, RZ ;  /* 0x000000ff24191210 */ /* 0x000fe20007ffe0ff */
[----:B------:R-:W4:Y:S01]  /*1ba90*/  LDG.E R37, desc[UR12][R16.64+0x28] ;  /* 0x0000280c10257981 */ /* 0x000f22000c1e1900 */
[----:B------:R-:W-:-:S03]  /*1baa0*/  ISETP.NE.AND P1, PT, R34, -0x1, PT ;  /* 0xffffffff2200780c */ /* 0x000fc60003f25270 */
[----:B------:R-:W5:Y:S01]  /*1bab0*/  LDG.E R34, desc[UR12][R16.64+0x20] ;  /* 0x0000200c10227981 */ /* 0x000f62000c1e1900 */
[----:B0-----:R-:W-:-:S03]  /*1bac0*/  VIADD R29, R25, 0x1 ;  /* 0x00000001191d7836 */ /* 0x001fc60000000000 */
[----:B------:R-:W-:Y:S02]  /*1bad0*/  @P2 IADD3 R29, PT, PT, R25, RZ, RZ ;  /* 0x000000ff191d2210 */ /* 0x000fe40007ffe0ff */
[----:B------:R-:W3:Y:S03]  /*1bae0*/  LDG.E R25, desc[UR12][R16.64+0x2c] ;  /* 0x00002c0c10197981 */ /* 0x000ee6000c1e1900 */
[C---:B-1----:R-:W-:Y:S01]  /*1baf0*/  VIADD R15, R29.reuse, 0x1 ;  /* 0x000000011d0f7836 */ /* 0x042fe20000000000 */
[----:B------:R-:W-:Y:S02]  /*1bb00*/  @P1 IADD3 R15, PT, PT, R29, RZ, RZ ;  /* 0x000000ff1d0f1210 */ /* 0x000fe40007ffe0ff */
[----:B------:R-:W4:Y:S01]  /*1bb10*/  LDG.E R29, desc[UR12][R16.64+0x34] ;  /* 0x0000340c101d7981 */ /* 0x000f22000c1e1900 */
[----:B------:R-:W-:Y:S02]  /*1bb20*/  ISETP.NE.AND P2, PT, R28, -0x1, PT ;  /* 0xffffffff1c00780c */ /* 0x000fe40003f45270 */
[----:B------:R-:W-:Y:S01]  /*1bb30*/  ISETP.NE.AND P1, PT, R24, -0x1, PT ;  /* 0xffffffff1800780c */ /* 0x000fe20003f25270 */
[----:B------:R-:W-:-:S10]  /*1bb40*/  VIADD R28, R15, 0x1 ;  /* 0x000000010f1c7836 */ /* 0x000fd40000000000 */
[----:B------:R-:W-:Y:S02]  /*1bb50*/  @P2 IADD3 R28, PT, PT, R15, RZ, RZ ;  /* 0x000000ff0f1c2210 */ /* 0x000fe40007ffe0ff */
[----:B------:R-:W4:Y:S03]  /*1bb60*/  LDG.E R15, desc[UR12][R16.64+0x30] ;  /* 0x0000300c100f7981 */ /* 0x000f26000c1e1900 */
[C---:B------:R-:W-:Y:S01]  /*1bb70*/  VIADD R24, R28.reuse, 0x1 ;  /* 0x000000011c187836 */ /* 0x040fe20000000000 */
[----:B------:R-:W-:-:S05]  /*1bb80*/  @P1 IADD3 R24, PT, PT, R28, RZ, RZ ;  /* 0x000000ff1c181210 */ /* 0x000fca0007ffe0ff */
[----:B------:R-:W-:Y:S01]  /*1bb90*/  VIADD R33, R24, 0x1 ;  /* 0x0000000118217836 */ /* 0x000fe20000000000 */
[----:B--2---:R-:W-:Y:S01]  /*1bba0*/  ISETP.NE.AND P2, PT, R35, -0x1, PT ;  /* 0xffffffff2300780c */ /* 0x004fe20003f45270 */
[----:B-----5:R-:W-:-:S12]  /*1bbb0*/  IMAD.WIDE R34, R34, 0x4, R18 ;  /* 0x0000000422227825 */ /* 0x020fd800078e0212 */
[----:B------:R-:W-:Y:S01]  /*1bbc0*/  @P2 IADD3 R33, PT, PT, R24, RZ, RZ ;  /* 0x000000ff18212210 */ /* 0x000fe20007ffe0ff */
[----:B------:R0:W2:Y:S01]  /*1bbd0*/  LDG.E R28, desc[UR12][R34.64] ;  /* 0x0000000c221c7981 */ /* 0x0000a2000c1e1900 */
        /* <DEDUP_REMOVED lines=17> */
[----:B------:R-:W-:Y:S01]  /*1bcf0*/  ISETP.NE.AND P2, PT, R34, -0x1, PT ;  /* 0xffffffff2200780c */ /* 0x000fe20003f45270 */
[C---:B------:R-:W-:Y:S01]  /*1bd00*/  VIADD R34, R33.reuse, 0x1 ;  /* 0x0000000121227836 */ /* 0x040fe20000000000 */
[----:B------:R-:W-:Y:S02]  /*1bd10*/  @P1 IADD3 R34, PT, PT, R33, RZ, RZ ;  /* 0x000000ff21221210 */ /* 0x000fe40007ffe0ff */
[----:B-----5:R-:W-:-:S03]  /*1bd20*/  ISETP.NE.AND P1, PT, R36, -0x1, PT ;  /* 0xffffffff2400780c */ /* 0x020fc60003f25270 */
        /* <DEDUP_REMOVED lines=11> */
[----:B------:R-:W-:Y:S01]  /*1bde0*/  IADD3 R27, PT, PT, R27, 0x10, RZ ;  /* 0x000000101b1b7810 */ /* 0x000fe20007ffe0ff */
[----:B------:R-:W-:Y:S01]  /*1bdf0*/  VIADD R26, R26, 0x10 ;  /* 0x000000101a1a7836 */ /* 0x000fe20000000000 */
[----:B--2---:R-:W-:Y:S01]  /*1be00*/  ISETP.NE.AND P1, PT, R14, -0x1, PT ;  /* 0xffffffff0e00780c */ /* 0x004fe20003f25270 */
[----:B------:R-:W-:-:S04]  /*1be10*/  VIADD R14, R16, 0x1 ;  /* 0x00000001100e7836 */ /* 0x000fc80000000000 */
[----:B------:R-:W-:-:S05]  /*1be20*/  @P2 IADD3 R14, PT, PT, R16, RZ, RZ ;  /* 0x000000ff100e2210 */ /* 0x000fca0007ffe0ff */
[----:B------:R-:W-:-:S03]  /*1be30*/  VIADD R15, R14, 0x1 ;  /* 0x000000010e0f7836 */ /* 0x000fc60000000000 */
[----:B------:R-:W-:Y:S01]  /*1be40*/  @P1 IMAD.MOV R15, RZ, RZ, R14 ;  /* 0x000000ffff0f1224 */ /* 0x000fe200078e020e */
[----:B------:R-:W-:Y:S02]  /*1be50*/  ISETP.NE.AND P1, PT, R27, R32, PT ;  /* 0x000000201b00720c */ /* 0x000fe40003f25270 */
[----:B---3--:R-:W-:Y:S02]  /*1be60*/  ISETP.NE.AND P2, PT, R28, -0x1, PT ;  /* 0xffffffff1c00780c */ /* 0x008fe40003f45270 */
[----:B------:R-:W-:-:S11]  /*1be70*/  IADD3 R14, PT, PT, R15, 0x1, RZ ;  /* 0x000000010f0e7810 */ /* 0x000fd60007ffe0ff */
[----:B------:R-:W-:Y:S01]  /*1be80*/  @P2 IADD3 R14, PT, PT, R15, RZ, RZ ;  /* 0x000000ff0f0e2210 */ /* 0x000fe20007ffe0ff */
[----:B------:R-:W-:Y:S06]  /*1be90*/  @P1 BRA `(.L_x_1092) ;  /* 0xfffffff800681947 */ /* 0x000fec000383ffff */
.L_x_1091:
[----:B------:R-:W-:Y:S05]  /*1bea0*/  BSYNC.RECONVERGENT B2 ;  /* 0x0000000000027941 */ /* 0x000fea0003800200 */
.L_x_1090:
        /* <DEDUP_REMOVED lines=27> */
[--C-:B0-----:R-:W-:Y:S02]  /*1c060*/  IMAD.WIDE R32, R16, 0x4, R18.reuse ;  /* 0x0000000410207825 */ /* 0x101fe400078e0212 */
[----:B------:R0:W3:Y:S04]  /*1c070*/  LDG.E R24, desc[UR12][R24.64] ;  /* 0x0000000c18187981 */ /* 0x0000e8000c1e1900 */
[----:B------:R-:W3:Y:S01]  /*1c080*/  LDG.E R35, desc[UR12][R32.64] ;  /* 0x0000000c20237981 */ /* 0x000ee2000c1e1900 */
[----:B------:R-:W-:-:S06]  /*1c090*/  IMAD.WIDE R16, R17, 0x4, R18 ;  /* 0x0000000411107825 */ /* 0x000fcc00078e0212 */
[----:B------:R1:W3:Y:S01]  /*1c0a0*/  LDG.E R16, desc[UR12][R16.64] ;  /* 0x0000000c10107981 */ /* 0x0002e2000c1e1900 */
[----:B------:R-:W-:Y:S02]  /*1c0b0*/  IADD3 R26, PT, PT, R26, 0x8, RZ ;  /* 0x000000081a1a7810 */ /* 0x000fe40007ffe0ff */
[----:B--2---:R-:W-:Y:S01]  /*1c0c0*/  ISETP.NE.AND P1, PT, R27, -0x1, PT ;  /* 0xffffffff1b00780c */ /* 0x004fe20003f25270 */
[----:B------:R-:W-:Y:S01]  /*1c0d0*/  VIADD R27, R14, 0x1 ;  /* 0x000000010e1b7836 */ /* 0x000fe20000000000 */
[----:B-----5:R-:W-:-:S11]  /*1c0e0*/  ISETP.NE.AND P2, PT, R31, -0x1, PT ;  /* 0xffffffff1f00780c */ /* 0x020fd60003f45270 */
[----:B------:R-:W-:Y:S02]  /*1c0f0*/  @P1 IADD3 R27, PT, PT, R14, RZ, RZ ;  /* 0x000000ff0e1b1210 */ /* 0x000fe40007ffe0ff */
[----:B----4-:R-:W-:-:S03]  /*1c100*/  ISETP.NE.AND P1, PT, R36, -0x1, PT ;  /* 0xffffffff2400780c */ /* 0x010fc60003f25270 */
[C---:B------:R-:W-:Y:S01]  /*1c110*/  VIADD R14, R27.reuse, 0x1 ;  /* 0x000000011b0e7836 */ /* 0x040fe20000000000 */
[----:B------:R-:W-:Y:S02]  /*1c120*/  @P2 IADD3 R14, PT, PT, R27, RZ, RZ ;  /* 0x000000ff1b0e2210 */ /* 0x000fe40007ffe0ff */
[----:B---3--:R-:W-:-:S03]  /*1c130*/  ISETP.NE.AND P2, PT, R34, -0x1, PT ;  /* 0xffffffff2200780c */ /* 0x008fc60003f45270 */
[----:B0-----:R-:W-:-:S04]  /*1c140*/  VIADD R25, R14, 0x1 ;  /* 0x000000010e197836 */ /* 0x001fc80000000000 */
[----:B------:R-:W-:Y:S02]  /*1c150*/  @P1 IADD3 R25, PT, PT, R14, RZ, RZ ;  /* 0x000000ff0e191210 */ /* 0x000fe40007ffe0ff */
[----:B------:R-:W-:-:S03]  /*1c160*/  ISETP.NE.AND P1, PT, R35, -0x1, PT ;  /* 0xffffffff2300780c */ /* 0x000fc60003f25270 */
[C---:B------:R-:W-:Y:S01]  /*1c170*/  VIADD R14, R25.reuse, 0x1 ;  /* 0x00000001190e7836 */ /* 0x040fe20000000000 */
[----:B------:R-:W-:Y:S02]  /*1c180*/  @P2 IADD3 R14, PT, PT, R25, RZ, RZ ;  /* 0x000000ff190e2210 */ /* 0x000fe40007ffe0ff */
[----:B------:R-:W-:-:S03]  /*1c190*/  ISETP.NE.AND P2, PT, R28, -0x1, PT ;  /* 0xffffffff1c00780c */ /* 0x000fc60003f45270 */
[----:B-1----:R-:W-:-:S04]  /*1c1a0*/  VIADD R17, R14, 0x1 ;  /* 0x000000010e117836 */ /* 0x002fc80000000000 */
        /* <DEDUP_REMOVED lines=9> */
.L_x_1094:
[----:B------:R-:W-:Y:S05]  /*1c240*/  BSYNC.RECONVERGENT B2 ;  /* 0x0000000000027941 */ /* 0x000fea0003800200 */
.L_x_1093:
        /* <DEDUP_REMOVED lines=33> */
.L_x_1096:
[----:B------:R-:W-:Y:S05]  /*1c460*/  BSYNC.RECONVERGENT B2 ;  /* 0x0000000000027941 */ /* 0x000fea0003800200 */
.L_x_1095:
        /* <DEDUP_REMOVED lines=27> */
.L_x_1089:
[----:B------:R-:W-:Y:S05]  /*1c620*/  BSYNC.RECONVERGENT B1 ;  /* 0x0000000000017941 */ /* 0x000fea0003800200 */
.L_x_1088:
        /* <DEDUP_REMOVED lines=21> */
.L_x_1101:
        /* <DEDUP_REMOVED lines=14> */
[----:B------:R-:W-:-:S03]  /*1c860*/  IADD3 R35, PT, PT, R15, 0x1, RZ ;  /* 0x000000010f237810 */ /* 0x000fc60007ffe0ff */
[----:B------:R-:W5:Y:S01]  /*1c870*/  LDG.E R25, desc[UR12][R16.64+0x1c] ;  /* 0x00001c0c10197981 */ /* 0x000f62000c1e1900 */
[----:B--2---:R-:W-:-:S03]  /*1c880*/  ISETP.NE.AND P1, PT, R26, -0x1, PT ;  /* 0xffffffff1a00780c */ /* 0x004fc60003f25270 */
[----:B------:R-:W2:Y:S01]  /*1c890*/  LDG.E R26, desc[UR12][R16.64+0x14] ;  /* 0x0000140c101a7981 */ /* 0x000ea2000c1e1900 */
[----:B---3--:R-:W-:-:S09]  /*1c8a0*/  ISETP.NE.AND P2, PT, R24, -0x1, PT ;  /* 0xffffffff1800780c */ /* 0x008fd20003f45270 */
[----:B------:R-:W-:Y:S01]  /*1c8b0*/  @P1 IMAD.MOV R35, RZ, RZ, R15 ;  /* 0x000000ffff231224 */ /* 0x000fe200078e020f */
[----:B----4-:R-:W-:Y:S01]  /*1c8c0*/  ISETP.NE.AND P1, PT, R28, -0x1, PT ;  /* 0xffffffff1c00780c */ /* 0x010fe20003f25270 */
[----:B-----5:R-:W-:-:S03]  /*1c8d0*/  IMAD.WIDE R28, R36, 0x4, R18 ;  /* 0x00000004241c7825 */ /* 0x020fc600078e0212 */
[----:B------:R-:W-:Y:S01]  /*1c8e0*/  IADD3 R15, PT, PT, R35, 0x1, RZ ;  /* 0x00000001230f7810 */ /* 0x000fe20007ffe0ff */
[----:B------:R-:W-:-:S04]  /*1c8f0*/  IMAD.WIDE R36, R37, 0x4, R18 ;  /* 0x0000000425247825 */ /* 0x000fc800078e0212 */
[----:B------:R-:W-:Y:S02]  /*1c900*/  @P2 IMAD.MOV R15, RZ, RZ, R35 ;  /* 0x000000ffff0f2224 */ /* 0x000fe400078e0223 */
[----:B------:R2:W3:Y:S04]  /*1c910*/  LDG.E R35, desc[UR12][R28.64] ;  /* 0x0000000c1c237981 */ /* 0x0004e8000c1e1900 */
        /* <DEDUP_REMOVED lines=13> */
[----:B----4-:R-:W-:-:S04]  /*1c9f0*/  ISETP.NE.AND P1, PT, R36, -0x1, PT ;  /* 0xffffffff2400780c */ /* 0x010fc80003f25270 */
[----:B------:R-:W-:Y:S01]  /*1ca00*/  IADD3 R15, PT, PT, R35, 0x1, RZ ;  /* 0x00000001230f7810 */ /* 0x000fe20007ffe0ff */
[----:B-----5:R-:W-:-:S04]  /*1ca10*/  IMAD.WIDE R36, R37, 0x4, R18 ;  /* 0x0000000425247825 */ /* 0x020fc800078e0212 */
[----:B------:R-:W-:Y:S02]  /*1ca20*/  @P2 IMAD.MOV R15, RZ, RZ, R35 ;  /* 0x000000ffff0f2224 */ /* 0x000fe400078e0223 */
[----:B------:R-:W3:Y:S04]  /*1ca30*/  LDG.E R36, desc[UR12][R36.64] ;  /* 0x0000000c24247981 */ /* 0x000ee8000c1e1900 */
[----:B------:R-:W4:Y:S01]  /*1ca40*/  LDG.E R35, desc[UR12][R16.64+0x24] ;  /* 0x0000240c10237981 */ /* 0x000f22000c1e1900 */
[----:B0-----:R-:W-:Y:S01]  /*1ca50*/  IADD3 R24, PT, PT, R15, 0x1, RZ ;  /* 0x000000010f187810 */ /* 0x001fe20007ffe0ff */
[----:B------:R-:W-:-:S05]  /*1ca60*/  @P1 IMAD.MOV R24, RZ, RZ, R15 ;  /* 0x000000ffff181224 */ /* 0x000fca00078e020f */
[----:B------:R-:W-:Y:S02]  /*1ca70*/  IADD3 R15, PT, PT, R24, 0x1, RZ ;  /* 0x00000001180f7810 */ /* 0x000fe40007ffe0ff */
[----:B--2---:R-:W-:Y:S02]  /*1ca80*/  ISETP.NE.AND P2, PT, R28, -0x1, PT ;  /* 0xffffffff1c00780c */ /* 0x004fe40003f45270 */
[----:B------:R-:W-:-:S11]  /*1ca90*/  ISETP.NE.AND P1, PT, R26, -0x1, PT ;  /* 0xffffffff1a00780c */ /* 0x000fd60003f25270 */
[----:B------:R-:W-:Y:S02]  /*1caa0*/  @P2 IMAD.MOV R15, RZ, RZ, R24 ;  /* 0x000000ffff0f2224 */ /* 0x000fe400078e0218 */
[----:B------:R-:W2:Y:S03]  /*1cab0*/  LDG.E R24, desc[UR12][R16.64+0x2c] ;  /* 0x00002c0c10187981 */ /* 0x000ea6000c1e1900 */
[----:B------:R-:W-:Y:S01]  /*1cac0*/  IADD3 R26, PT, PT, R15, 0x1, RZ ;  /* 0x000000010f1a7810 */ /* 0x000fe20007ffe0ff */
[----:B------:R-:W-:Y:S01]  /*1cad0*/  @P1 IMAD.MOV R26, RZ, RZ, R15 ;  /* 0x000000ffff1a1224 */ /* 0x000fe200078e020f */
[----:B------:R-:W-:Y:S02]  /*1cae0*/  ISETP.NE.AND P1, PT, R25, -0x1, PT ;  /* 0xffffffff1900780c */ /* 0x000fe40003f25270 */
[----:B------:R-:W5:Y:S02]  /*1caf0*/  LDG.E R25, desc[UR12][R16.64+0x34] ;  /* 0x0000340c10197981 */ /* 0x000f64000c1e1900 */
[----:B------:R-:W-:-:S09]  /*1cb00*/  IADD3 R28, PT, PT, R26, 0x1, RZ ;  /* 0x000000011a1c7810 */ /* 0x000fd20007ffe0ff */
[----:B------:R-:W-:Y:S02]  /*1cb10*/  @P1 IMAD.MOV R28, RZ, RZ, R26 ;  /* 0x000000ffff1c1224 */ /* 0x000fe400078e021a */
[----:B------:R-:W-:Y:S01]  /*1cb20*/  IMAD.WIDE R26, R27, 0x4, R18 ;  /* 0x000000041b1a7825 */ /* 0x000fe200078e0212 */
[----:B---3--:R-:W-:-:S03]  /*1cb30*/  ISETP.NE.AND P2, PT, R36, -0x1, PT ;  /* 0xffffffff2400780c */ /* 0x008fc60003f45270 */
[--C-:B----4-:R-:W-:Y:S02]  /*1cb40*/  IMAD.WIDE R36, R35, 0x4, R18.reuse ;  /* 0x0000000423247825 */ /* 0x110fe400078e0212 */
        /* <DEDUP_REMOVED lines=17> */
[----:B------:R-:W-:Y:S02]  /*1cc60*/  ISETP.NE.AND P2, PT, R35, -0x1, PT ;  /* 0xffffffff2300780c */ /* 0x000fe40003f45270 */
[----:B------:R-:W-:-:S03]  /*1cc70*/  IADD3 R35, PT, PT, R15, 0x1, RZ ;  /* 0x000000010f237810 */ /* 0x000fc60007ffe0ff */
[----:B------:R-:W-:-:S05]  /*1cc80*/  @P1 IMAD.MOV R35, RZ, RZ, R15 ;  /* 0x000000ffff231224 */ /* 0x000fca00078e020f */
[----:B------:R-:W-:-:S03]  /*1cc90*/  IADD3 R15, PT, PT, R35, 0x1, RZ ;  /* 0x00000001230f7810 */ /* 0x000fc60007ffe0ff */
[----:B------:R-:W-:Y:S01]  /*1cca0*/  @P2 IMAD.MOV R15, RZ, RZ, R35 ;  /* 0x000000ffff0f2224 */ /* 0x000fe200078e0223 */
[----:B------:R-:W-:-:S04]  /*1ccb0*/  ISETP.NE.AND P2, PT, R26, -0x1, PT ;  /* 0xffffffff1a00780c */ /* 0x000fc80003f45270 */
[----:B------:R-:W-:Y:S01]  /*1ccc0*/  IADD3 R16, PT, PT, R15, 0x1, RZ ;  /* 0x000000010f107810 */ /* 0x000fe20007ffe0ff */
[----:B------:R-:W-:Y:S01]  /*1ccd0*/  VIADD R31, R31, 0x10 ;  /* 0x000000101f1f7836 */ /* 0x000fe20000000000 */
[----:B------:R-:W-:Y:S02]  /*1cce0*/  IADD3 R32, PT, PT, R32, 0x10, RZ ;  /* 0x0000001020207810 */ /* 0x000fe40007ffe0ff */
[----:B--2---:R-:W-:-:S13]  /*1ccf0*/  ISETP.NE.AND P1, PT, R36, -0x1, PT ;  /* 0xffffffff2400780c */ /* 0x004fda0003f25270 */
[----:B------:R-:W-:Y:S01]  /*1cd00*/  @P1 IMAD.MOV R16, RZ, RZ, R15 ;  /* 0x000000ffff101224 */ /* 0x000fe200078e020f */
[----:B-----5:R-:W-:-:S04]  /*1cd10*/  ISETP.NE.AND P1, PT, R27, -0x1, PT ;  /* 0xffffffff1b00780c */ /* 0x020fc80003f25270 */
[----:B------:R-:W-:Y:S01]  /*1cd20*/  IADD3 R15, PT, PT, R16, 0x1, RZ ;  /* 0x00000001100f7810 */ /* 0x000fe20007ffe0ff */
[----:B------:R-:W-:-:S05]  /*1cd30*/  @P2 IMAD.MOV R15, RZ, RZ, R16 ;  /* 0x000000ffff0f2224 */ /* 0x000fca00078e0210 */
[----:B------:R-:W-:-:S03]  /*1cd40*/  IADD3 R16, PT, PT, R15, 0x1, RZ ;  /* 0x000000010f107810 */ /* 0x000fc60007ffe0ff */
[----:B------:R-:W-:Y:S01]  /*1cd50*/  @P1 IMAD.MOV R16, RZ, RZ, R15 ;  /* 0x000000ffff101224 */ /* 0x000fe200078e020f */
[----:B----4-:R-:W-:-:S04]  /*1cd60*/  ISETP.NE.AND P2, PT, R24, -0x1, PT ;  /* 0xffffffff1800780c */ /* 0x010fc80003f45270 */
[----:B------:R-:W-:-:S09]  /*1cd70*/  IADD3 R17, PT, PT, R16, 0x1, RZ ;  /* 0x0000000110117810 */ /* 0x000fd20007ffe0ff */
[----:B------:R-:W-:Y:S02]  /*1cd80*/  @P2 IADD3 R17, PT, PT, R16, RZ, RZ ;  /* 0x000000ff10112210 */ /* 0x000fe40007ffe0ff */
[----:B------:R-:W-:Y:S02]  /*1cd90*/  ISETP.NE.AND P2, PT, R31, R34, PT ;  /* 0x000000221f00720c */ /* 0x000fe40003f45270 */
[----:B---3--:R-:W-:Y:S01]  /*1cda0*/  ISETP.NE.AND P1, PT, R28, -0x1, PT ;  /* 0xffffffff1c00780c */ /* 0x008fe20003f25270 */
[----:B------:R-:W-:-:S12]  /*1cdb0*/  VIADD R15, R17, 0x1 ;  /* 0x00000001110f7836 */ /* 0x000fd80000000000 */
[----:B------:R-:W-:Y:S01]  /*1cdc0*/  @P1 IMAD.MOV R15, RZ, RZ, R17 ;  /* 0x000000ffff0f1224 */ /* 0x000fe200078e0211 */
[----:B------:R-:W-:Y:S06]  /*1cdd0*/  @P2 BRA `(.L_x_1101) ;  /* 0xfffffff800682947 */ /* 0x000fec000383ffff */
.L_x_1100:
[----:B------:R-:W-:Y:S05]  /*1cde0*/  BSYNC.RECONVERGENT B2 ;  /* 0x0000000000027941 */ /* 0x000fea0003800200 */
.L_x_1099:
        /* <DEDUP_REMOVED lines=26> */
[----:B------:R-:W5:Y:S02]  /*1cf90*/  LDG.E R28, desc[UR12][R28.64] ;  /* 0x0000000c1c1c7981 */ /* 0x000f64000c1e1900 */
[--C-:B------:R-:W-:Y:S02]  /*1cfa0*/  IMAD.WIDE R24, R25, 0x4, R18.reuse ;  /* 0x0000000419187825 */ /* 0x100fe400078e0212 */
[----:B------:R-:W5:Y:S02]  /*1cfb0*/  LDG.E R26, desc[UR12][R26.64] ;  /* 0x0000000c1a1a7981 */ /* 0x000f64000c1e1900 */
[----:B------:R-:W-:Y:S02]  /*1cfc0*/  IMAD.WIDE R16, R17, 0x4, R18 ;  /* 0x0000000411107825 */ /* 0x000fe400078e0212 */
[----:B------:R0:W5:Y:S04]  /*1cfd0*/  LDG.E R24, desc[UR12][R24.64] ;  /* 0x0000000c18187981 */ /* 0x000168000c1e1900 */
[----:B------:R0:W5:Y:S01]  /*1cfe0*/  LDG.E R16, desc[UR12][R16.64] ;  /* 0x0000000c10107981 */ /* 0x000162000c1e1900 */
[----:B-1----:R-:W-:Y:S01]  /*1cff0*/  IADD3 R31, PT, PT, R15, 0x1, RZ ;  /* 0x000000010f1f7810 */ /* 0x002fe20007ffe0ff */
        /* <DEDUP_REMOVED lines=24> */
.L_x_1103:
[----:B------:R-:W-:Y:S05]  /*1d180*/  BSYNC.RECONVERGENT B2 ;  /* 0x0000000000027941 */ /* 0x000fea0003800200 */
.L_x_1102:
        /* <DEDUP_REMOVED lines=33> */
.L_x_1105:
[----:B------:R-:W-:Y:S05]  /*1d3a0*/  BSYNC.RECONVERGENT B2 ;  /* 0x0000000000027941 */ /* 0x000fea0003800200 */
.L_x_1104:
        /* <DEDUP_REMOVED lines=27> */
.L_x_1098:
[----:B------:R-:W-:Y:S05]  /*1d560*/  BSYNC.RECONVERGENT B1 ;  /* 0x0000000000017941 */ /* 0x000fea0003800200 */
.L_x_1097:
        /* <DEDUP_REMOVED lines=21> */
.L_x_1110:
[----:B------:R-:W0:Y:S02]  /*1d6c0*/  LDC.64 R24, c[0x0][0x3f0] ;  /* 0x0000fc00ff187b82 */ /* 0x000e240000000a00 */
[----:B0-----:R-:W-:-:S05]  /*1d6d0*/  IMAD.WIDE R24, R17, 0x4, R24 ;  /* 0x0000000411187825 */ /* 0x001fca00078e0218 */
[----:B------:R-:W2:Y:S04]  /*1d6e0*/  LDG.E R27, desc[UR12][R24.64] ;  /* 0x0000000c181b7981 */ /* 0x000ea8000c1e1900 */
[----:B------:R-:W3:Y:S04]  /*1d6f0*/  LDG.E R31, desc[UR12][R24.64+0x4] ;  /* 0x0000040c181f7981 */ /* 0x000ee8000c1e1900 */
[----:B------:R-:W4:Y:S04]  /*1d700*/  LDG.E R29, desc[UR12][R24.64+0x8] ;  /* 0x0000080c181d7981 */ /* 0x000f28000c1e1900 */
[----:B------:R-:W5:Y:S01]  /*1d710*/  LDG.E R37, desc[UR12][R24.64+0xc] ;  /* 0x00000c0c18257981 */ /* 0x000f62000c1e1900 */
[----:B--2---:R-:W-:-:S05]  /*1d720*/  IMAD.WIDE R26, R27, 0x4, R18 ;  /* 0x000000041b1a7825 */ /* 0x004fca00078e0212 */
[----:B------:R5:W2:Y:S01]  /*1d730*/  LDG.E R35, desc[UR12][R26.64] ;  /* 0x0000000c1a237981 */ /* 0x000aa2000c1e1900 */
[----:B---3--:R-:W-:-:S04]  /*1d740*/  IMAD.WIDE R30, R31, 0x4, R18 ;  /* 0x000000041f1e7825 */ /* 0x008fc800078e0212 */
[--C-:B----4-:R-:W-:Y:S02]  /*1d750*/  IMAD.WIDE R28, R29, 0x4, R18.reuse ;  /* 0x000000041d1c7825 */ /* 0x110fe400078e0212 */
[----:B------:R-:W3:Y:S04]  /*1d760*/  LDG.E R30, desc[UR12][R30.64] ;  /* 0x0000000c1e1e7981 */ /* 0x000ee8000c1e1900 */
[----:B------:R-:W4:Y:S01]  /*1d770*/  LDG.E R28, desc[UR12][R28.64] ;  /* 0x0000000c1c1c7981 */ /* 0x000f22000c1e1900 */
[----:B-----5:R-:W-:-:S05]  /*1d780*/  IMAD.WIDE R26, R37, 0x4, R18 ;  /* 0x00000004251a7825 */ /* 0x020fca00078e0212 */
[----:B------:R-:W5:Y:S04]  /*1d790*/  LDG.E R37, desc[UR12][R26.64] ;  /* 0x0000000c1a257981 */ /* 0x000f68000c1e1900 */
[----:B------:R-:W5:Y:S04]  /*1d7a0*/  LDG.E R29, desc[UR12][R24.64+0x10] ;  /* 0x0000100c181d7981 */ /* 0x000f68000c1e1900 */
[----:B------:R-:W5:Y:S04]  /*1d7b0*/  LDG.E R31, desc[UR12][R24.64+0x1c] ;  /* 0x00001c0c181f7981 */ /* 0x000f68000c1e1900 */
[----:B------:R-:W5:Y:S01]  /*1d7c0*/  LDG.E R27, desc[UR12][R24.64+0x14] ;  /* 0x0000140c181b7981 */ /* 0x000f62000c1e1900 */
[----:B--2---:R-:W-:Y:S01]  /*1d7d0*/  ISETP.NE.AND P1, PT, R35, -0x1, PT ;  /* 0xffffffff2300780c */ /* 0x004fe20003f25270 */
[----:B------:R-:W-:Y:S01]  /*1d7e0*/  VIADD R35, R16, 0x1 ;  /* 0x0000000110237836 */ /* 0x000fe20000000000 */
[----:B---3--:R-:W-:-:S02]  /*1d7f0*/  ISETP.NE.AND P2, PT, R30, -0x1, PT ;  /* 0xffffffff1e00780c */ /* 0x008fc40003f45270 */
[----:B------:R-:W2:Y:S09]  /*1d800*/  LDG.E R30, desc[UR12][R24.64+0x18] ;  /* 0x0000180c181e7981 */ /* 0x000eb2000c1e1900 */
[----:B------:R-:W-:Y:S02]  /*1d810*/  @P1 IADD3 R35, PT, PT, R16, RZ, RZ ;  /* 0x000000ff10231210 */ /* 0x000fe40007ffe0ff */
[----:B----4-:R-:W-:-:S03]  /*1d820*/  ISETP.NE.AND P1, PT, R28, -0x1, PT ;  /* 0xffffffff1c00780c */ /* 0x010fc60003f25270 */
[C---:B------:R-:W-:Y:S01]  /*1d830*/  VIADD R16, R35.reuse, 0x1 ;  /* 0x0000000123107836 */ /* 0x040fe20000000000 */
[----:B------:R-:W-:Y:S01]  /*1d840*/  @P2 IADD3 R16, PT, PT, R35, RZ, RZ ;  /* 0x000000ff23102210 */ /* 0x000fe20007ffe0ff */
[----:B-----5:R-:W-:Y:S01]  /*1d850*/  IMAD.WIDE R28, R29, 0x4, R18 ;  /* 0x000000041d1c7825 */ /* 0x020fe200078e0212 */
[----:B------:R-:W3:Y:S01]  /*1d860*/  LDG.E R35, desc[UR12][R24.64+0x20] ;  /* 0x0000200c18237981 */ /* 0x000ee2000c1e1900 */
[----:B------:R-:W-:-:S04]  /*1d870*/  ISETP.NE.AND P2, PT, R37, -0x1, PT ;  /* 0xffffffff2500780c */ /* 0x000fc80003f45270 */
[----:B------:R-:W4:Y:S01]  /*1d880*/  LDG.E R28, desc[UR12][R28.64] ;  /* 0x0000000c1c1c7981 */ /* 0x000f22000c1e1900 */
[C---:B------:R-:W-:Y:S01]  /*1d890*/  VIADD R26, R16.reuse, 0x1 ;  /* 0x00000001101a7836 */ /* 0x040fe20000000000 */
[----:B------:R-:W-:-:S05]  /*1d8a0*/  @P1 IADD3 R26, PT, PT, R16, RZ, RZ ;  /* 0x000000ff101a1210 */ /* 0x000fca0007ffe0ff */
[C---:B------:R-:W-:Y:S02]  /*1d8b0*/  VIADD R16, R26.reuse, 0x1 ;  /* 0x000000011a107836 */ /* 0x040fe40000000000 */
[----:B------:R-:W-:Y:S01]  /*1d8c0*/  @P2 IADD3 R16, PT, PT, R26, RZ, RZ ;  /* 0x000000ff1a102210 */ /* 0x000fe20007ffe0ff */
[----:B------:R-:W-:-:S05]  /*1d8d0*/  IMAD.WIDE R26, R27, 0x4, R18 ;  /* 0x000000041b1a7825 */ /* 0x000fca00078e0212 */
[----:B------:R2:W5:Y:S02]  /*1d8e0*/  LDG.E R37, desc[UR12][R26.64] ;  /* 0x0000000c1a257981 */ /* 0x000564000c1e1900 */
[----:B--2---:R-:W-:-:S06]  /*1d8f0*/  IMAD.WIDE R26, R30, 0x4, R18 ;  /* 0x000000041e1a7825 */ /* 0x004fcc00078e0212 */
[----:B------:R-:W2:Y:S01]  /*1d900*/  LDG.E R26, desc[UR12][R26.64] ;  /* 0x0000000c1a1a7981 */ /* 0x000ea2000c1e1900 */
[----:B----4-:R-:W-:Y:S01]  /*1d910*/  ISETP.NE.AND P1, PT, R28, -0x1, PT ;  /* 0xffffffff1c00780c */ /* 0x010fe20003f25270 */
[----:B---3--:R-:W-:-:S06]  /*1d920*/  IMAD.WIDE R28, R35, 0x4, R18 ;  /* 0x00000004231c7825 */ /* 0x008fcc00078e0212 */
[----:B------:R-:W3:Y:S04]  /*1d930*/  LDG.E R28, desc[UR12][R28.64] ;  /* 0x0000000c1c1c7981 */ /* 0x000ee8000c1e1900 */
[----:B------:R-:W4:Y:S01]  /*1d940*/  LDG.E R29, desc[UR12][R24.64+0x24] ;  /* 0x0000240c181d7981 */ /* 0x000f22000c1e1900 */
[----:B------:R-:W-:-:S06]  /*1d950*/  IMAD.WIDE R30, R31, 0x4, R18 ;  /* 0x000000041f1e7825 */ /* 0x000fcc00078e0212 */
[----:B------:R-:W3:Y:S01]  /*1d960*/  LDG.E R30, desc[UR12][R30.64] ;  /* 0x0000000c1e1e7981 */ /* 0x000ee2000c1e1900 */
[C---:B------:R-:W-:Y:S01]  /*1d970*/  VIADD R35, R16.reuse, 0x1 ;  /* 0x0000000110237836 */ /* 0x040fe20000000000 */
[----:B------:R-:W-:Y:S02]  /*1d980*/  @P1 IADD3 R35, PT, PT, R16, RZ, RZ ;  /* 0x000000ff10231210 */ /* 0x000fe40007ffe0ff */
[----:B-----5:R-:W-:Y:S02]  /*1d990*/  ISETP.NE.AND P2, PT, R37, -0x1, PT ;  /* 0xffffffff2500780c */ /* 0x020fe40003f45270 */
[----:B------:R-:W5:Y:S01]  /*1d9a0*/  LDG.E R37, desc[UR12][R24.64+0x30] ;  /* 0x0000300c18257981 */ /* 0x000f62000c1e1900 */
[----:B------:R-:W-:-:S03]  /*1d9b0*/  VIADD R16, R35, 0x1 ;  /* 0x0000000123107836 */ /* 0x000fc60000000000 */
[----:B------:R-:W5:Y:S07]  /*1d9c0*/  LDG.E R31, desc[UR12][R24.64+0x34] ;  /* 0x0000340c181f7981 */ /* 0x000f6e000c1e1900 */
[----:B------:R-:W-:Y:S02]  /*1d9d0*/  @P2 IADD3 R16, PT, PT, R35, RZ, RZ ;  /* 0x000000ff23102210 */ /* 0x000fe40007ffe0ff */
[----:B------:R-:W5:Y:S01]  /*1d9e0*/  LDG.E R35, desc[UR12][R24.64+0x2c] ;  /* 0x00002c0c18237981 */ /* 0x000f62000c1e1900 */
[----:B--2---:R-:W-:Y:S01]  /*1d9f0*/  ISETP.NE.AND P1, PT, R26, -0x1, PT ;  /* 0xffffffff1a00780c */ /* 0x004fe20003f25270 */
[----:B----4-:R-:W-:-:S02]  /*1da00*/  IMAD.WIDE R26, R29, 0x4, R18 ;  /* 0x000000041d1a7825 */ /* 0x010fc400078e0212 */
[----:B------:R-:W2:Y:S04]  /*1da10*/  LDG.E R29, desc[UR12][R24.64+0x28] ;  /* 0x0000280c181d7981 */ /* 0x000ea8000c1e1900 */
[----:B------:R-:W4:Y:S01]  /*1da20*/  LDG.E R26, desc[UR12][R26.64] ;  /* 0x0000000c1a1a7981 */ /* 0x000f22000c1e1900 */
[----:B---3--:R-:W-:Y:S01]  /*1da30*/  ISETP.NE.AND P2, PT, R30, -0x1, PT ;  /* 0xffffffff1e00780c */ /* 0x008fe20003f45270 */
[----:B------:R-:W-:-:S04]  /*1da40*/  VIADD R30, R16, 0x1 ;  /* 0x00000001101e7836 */ /* 0x000fc80000000000 */
[----:B------:R-:W-:Y:S02]  /*1da50*/  @P1 IADD3 R30, PT, PT, R16, RZ, RZ ;  /* 0x000000ff101e1210 */ /* 0x000fe40007ffe0ff */
[----:B------:R-:W-:-:S03]  /*1da60*/  ISETP.NE.AND P1, PT, R28, -0x1, PT ;  /* 0xffffffff1c00780c */ /* 0x000fc60003f25270 */
[----:B------:R-:W-:-:S03]  /*1da70*/  VIADD R16, R30, 0x1 ;  /* 0x000000011e107836 */ /* 0x000fc60000000000 */
[----:B------:R-:W-:Y:S02]  /*1da80*/  @P2 IADD3 R16, PT, PT, R30, RZ, RZ ;  /* 0x000000ff1e102210 */ /* 0x000fe40007ffe0ff */
[----:B----4-:R-:W-:-:S03]  /*1da90*/  ISETP.NE.AND P2, PT, R26, -0x1, PT ;  /* 0xffffffff1a00780c */ /* 0x010fc60003f45270 */
[C---:B------:R-:W-:Y:S02]  /*1daa0*/  VIADD R26, R16.reuse, 0x1 ;  /* 0x00000001101a7836 */ /* 0x040fe40000000000 */
[----:B------:R-:W-:-:S05]  /*1dab0*/  @P1 IADD3 R26, PT, PT, R16, RZ, RZ ;  /* 0x000000ff101a1210 */ /* 0x000fca0007ffe0ff */
[----:B------:R-:W-:-:S03]  /*1dac0*/  VIADD R16, R26, 0x1 ;  /* 0x000000011a107836 */ /* 0x000fc60000000000 */
[----:B------:R-:W-:Y:S01]  /*1dad0*/  @P2 IADD3 R16, PT, PT, R26, RZ, RZ ;  /* 0x000000ff1a102210 */ /* 0x000fe20007ffe0ff */
[----:B-----5:R-:W-:-:S05]  /*1dae0*/  IMAD.WIDE R26, R35, 0x4, R18 ;  /* 0x00000004231a7825 */ /* 0x020fca00078e0212 */
[----:B------:R0:W3:Y:S02]  /*1daf0*/  LDG.E R35, desc[UR12][R26.64] ;  /* 0x0000000c1a237981 */ /* 0x0000e4000c1e1900 */
[--C-:B0-----:R-:W-:Y:S02]  /*1db00*/  IMAD.WIDE R26, R31, 0x4, R18.reuse ;  /* 0x000000041f1a7825 */ /* 0x101fe400078e0212 */
[----:B------:R-:W4:Y:S02]  /*1db10*/  LDG.E R31, desc[UR12][R24.64+0x38] ;  /* 0x0000380c181f7981 */ /* 0x000f24000c1e1900 */
[----:B--2---:R-:W-:-:S05]  /*1db20*/  IMAD.WIDE R28, R29, 0x4, R18 ;  /* 0x000000041d1c7825 */ /* 0x004fca00078e0212 */
[----:B------:R0:W2:Y:S04]  /*1db30*/  LDG.E R30, desc[UR12][R28.64] ;  /* 0x0000000c1c1e7981 */ /* 0x0000a8000c1e1900 */
[----:B------:R-:W5:Y:S01]  /*1db40*/  LDG.E R25, desc[UR12][R24.64+0x3c] ;  /* 0x00003c0c18197981 */ /* 0x000f62000c1e1900 */
[----:B0-----:R-:W-:-:S03]  /*1db50*/  IMAD.WIDE R28, R37, 0x4, R18 ;  /* 0x00000004251c7825 */ /* 0x001fc600078e0212 */
[----:B------:R4:W3:Y:S04]  /*1db60*/  LDG.E R37, desc[UR12][R26.64] ;  /* 0x0000000c1a257981 */ /* 0x0008e8000c1e1900 */
[----:B------:R-:W3:Y:S01]  /*1db70*/  LDG.E R28, desc[UR12][R28.64] ;  /* 0x0000000c1c1c7981 */ /* 0x000ee2000c1e1900 */
[----:B----4-:R-:W-:-:S05]  /*1db80*/  IMAD.WIDE R26, R31, 0x4, R18 ;  /* 0x000000041f1a7825 */ /* 0x010fca00078e0212 */
[----:B------:R-:W4:Y:S01]  /*1db90*/  LDG.E R29, desc[UR12][R26.64] ;  /* 0x0000000c1a1d7981 */ /* 0x000f22000c1e1900 */
[----:B--2---:R-:W-:Y:S01]  /*1dba0*/  ISETP.NE.AND P1, PT, R30, -0x1, PT ;  /* 0xffffffff1e00780c */ /* 0x004fe20003f25270 */
[----:B-----5:R-:W-:-:S06]  /*1dbb0*/  IMAD.WIDE R30, R25, 0x4, R18 ;  /* 0x00000004191e7825 */ /* 0x020fcc00078e0212 */
[----:B------:R-:W2:Y:S01]  /*1dbc0*/  LDG.E R30, desc[UR12][R30.64] ;  /* 0x0000000c1e1e7981 */ /* 0x000ea2000c1e1900 */
[----:B---3--:R-:W-:Y:S01]  /*1dbd0*/  ISETP.NE.AND P2, PT, R35, -0x1, PT ;  /* 0xffffffff2300780c */ /* 0x008fe20003f45270 */
[----:B------:R-:W-:-:S04]  /*1dbe0*/  VIADD R35, R16, 0x1 ;  /* 0x0000000110237836 */ /* 0x000fc80000000000 */
[----:B------:R-:W-:Y:S02]  /*1dbf0*/  @P1 IADD3 R35, PT, PT, R16, RZ, RZ ;  /* 0x000000ff10231210 */ /* 0x000fe40007ffe0ff */
[----:B------:R-:W-:-:S03]  /*1dc00*/  ISETP.NE.AND P1, PT, R28, -0x1, PT ;  /* 0xffffffff1c00780c */ /* 0x000fc60003f25270 */
[----:B------:R-:W-:-:S03]  /*1dc10*/  VIADD R16, R35, 0x1 ;  /* 0x0000000123107836 */ /* 0x000fc60000000000 */
[----:B------:R-:W-:Y:S02]  /*1dc20*/  @P2 IADD3 R16, PT, PT, R35, RZ, RZ ;  /* 0x000000ff23102210 */ /* 0x000fe40007ffe0ff */
[----:B------:R-:W-:-:S03]  /*1dc30*/  ISETP.NE.AND P2, PT, R37, -0x1, PT ;  /* 0xffffffff2500780c */ /* 0x000fc60003f45270 */
[C---:B------:R-:W-:Y:S02]  /*1dc40*/  VIADD R24, R16.reuse, 0x1 ;  /* 0x0000000110187836 */ /* 0x040fe40000000000 */
[----:B------:R-:W-:-:S05]  /*1dc50*/  @P1 IADD3 R24, PT, PT, R16, RZ, RZ ;  /* 0x000000ff10181210 */ /* 0x000fca0007ffe0ff */
[C---:B------:R-:W-:Y:S01]  /*1dc60*/  VIADD R16, R24.reuse, 0x1 ;  /* 0x0000000118107836 */ /* 0x040fe20000000000 */
[----:B------:R-:W-:Y:S02]  /*1dc70*/  IADD3 R33, PT, PT, R33, 0x10, RZ ;  /* 0x0000001021217810 */ /* 0x000fe40007ffe0ff */
[----:B------:R-:W-:-:S05]  /*1dc80*/  @P2 IADD3 R16, PT, PT, R24, RZ, RZ ;  /* 0x000000ff18102210 */ /* 0x000fca0007ffe0ff */
[----:B------:R-:W-:Y:S02]  /*1dc90*/  VIADD R24, R16, 0x1 ;  /* 0x0000000110187836 */ /* 0x000fe40000000000 */
[----:B------:R-:W-:Y:S01]  /*1dca0*/  VIADD R17, R17, 0x10 ;  /* 0x0000001011117836 */ /* 0x000fe20000000000 */
[----:B----4-:R-:W-:-:S13]  /*1dcb0*/  ISETP.NE.AND P1, PT, R29, -0x1, PT ;  /* 0xffffffff1d00780c */ /* 0x010fda0003f25270 */
[----:B------:R-:W-:Y:S01]  /*1dcc0*/  @P1 IMAD.MOV R24, RZ, RZ, R16 ;  /* 0x000000ffff181224 */ /* 0x000fe200078e0210 */
[----:B------:R-:W-:Y:S02]  /*1dcd0*/  ISETP.NE.AND P1, PT, R33, R36, PT ;  /* 0x000000242100720c */ /* 0x000fe40003f25270 */
[----:B--2---:R-:W-:Y:S02]  /*1dce0*/  ISETP.NE.AND P2, PT, R30, -0x1, PT ;  /* 0xffffffff1e00780c */ /* 0x004fe40003f45270 */
[----:B------:R-:W-:-:S11]  /*1dcf0*/  IADD3 R16, PT, PT, R24, 0x1, RZ ;  /* 0x0000000118107810 */ /* 0x000fd60007ffe0ff */
[----:B------:R-:W-:Y:S01]  /*1dd00*/  @P2 IADD3 R16, PT, PT, R24, RZ, RZ ;  /* 0x000000ff18102210 */ /* 0x000fe20007ffe0ff */
[----:B------:R-:W-:Y:S06]  /*1dd10*/  @P1 BRA `(.L_x_1110) ;  /* 0xfffffff800681947 */ /* 0x000fec000383ffff */
.L_x_1109:
[----:B------:R-:W-:Y:S05]  /*1dd20*/  BSYNC.RECONVERGENT B2 ;  /* 0x0000000000027941 */ /* 0x000fea0003800200 */
.L_x_1108:
        /* <DEDUP_REMOVED lines=46> */
[C---:B0-----:R-:W-:Y:S01]  /*1e010*/  VIADD R24, R16.reuse, 0x1 ;  /* 0x0000000110187836 */ /* 0x041fe20000000000 */
[----:B------:R-:W-:-:S05]  /*1e020*/  @P1 IADD3 R24, PT, PT, R16, RZ, RZ ;  /* 0x000000ff10181210 */ /* 0x000fca0007ffe0ff */
[----:B------:R-:W-:-:S04]  /*1e030*/  VIADD R16, R24, 0x1 ;  /* 0x0000000118107836 */ /* 0x000fc80000000000 */
[----:B------:R-:W-:-:S05]  /*1e040*/  @P2 IADD3 R16, PT, PT, R24, RZ, RZ ;  /* 0x000000ff18102210 */ /* 0x000fca0007ffe0ff */
[----:B------:R-:W-:Y:S01]  /*1e050*/  VIADD R24, R16, 0x1 ;  /* 0x0000000110187836 */ /* 0x000fe20000000000 */
[----:B------:R-:W-:Y:S02]  /*1e060*/  IADD3 R17, PT, PT, R17, 0x8, RZ ;  /* 0x0000000811117810 */ /* 0x000fe40007ffe0ff */
[----:B--2---:R-:W-:Y:S02]  /*1e070*/  ISETP.NE.AND P1, PT, R37, -0x1, PT ;  /* 0xffffffff2500780c */ /* 0x004fe40003f25270 */
[----:B---3--:R-:W-:-:S11]  /*1e080*/  ISETP.NE.AND P2, PT, R30, -0x1, PT ;  /* 0xffffffff1e00780c */ /* 0x008fd60003f45270 */
[----:B------:R-:W-:-:S05]  /*1e090*/  @P1 IADD3 R24, PT, PT, R16, RZ, RZ ;  /* 0x000000ff10181210 */ /* 0x000fca0007ffe0ff */
[----:B------:R-:W-:Y:S02]  /*1e0a0*/  VIADD R16, R24, 0x1 ;  /* 0x0000000118107836 */ /* 0x000fe40000000000 */
[----:B------:R-:W-:-:S07]  /*1e0b0*/  @P2 IMAD.MOV R16, RZ, RZ, R24 ;  /* 0x000000ffff102224 */ /* 0x000fce00078e0218 */
.L_x_1112:
[----:B------:R-:W-:Y:S05]  /*1e0c0*/  BSYNC.RECONVERGENT B2 ;  /* 0x0000000000027941 */ /* 0x000fea0003800200 */
.L_x_1111:
        /* <DEDUP_REMOVED lines=33> */
.L_x_1114:
[----:B------:R-:W-:Y:S05]  /*1e2e0*/  BSYNC.RECONVERGENT B2 ;  /* 0x0000000000027941 */ /* 0x000fea0003800200 */
.L_x_1113:
        /* <DEDUP_REMOVED lines=27> */
.L_x_1107:
[----:B------:R-:W-:Y:S05]  /*1e4a0*/  BSYNC.RECONVERGENT B1 ;  /* 0x0000000000017941 */ /* 0x000fea0003800200 */
.L_x_1106:
        /* <DEDUP_REMOVED lines=21> */
.L_x_1119:
[----:B------:R-:W0:Y:S02]  /*1e600*/  LDC.64 R24, c[0x0][0x3f0] ;  /* 0x0000fc00ff187b82 */ /* 0x000e240000000a00 */
[----:B0-----:R-:W-:-:S05]  /*1e610*/  IMAD.WIDE R24, R32, 0x4, R24 ;  /* 0x0000000420187825 */ /* 0x001fca00078e0218 */
[----:B------:R-:W2:Y:S04]  /*1e620*/  LDG.E R31, desc[UR12][R24.64] ;  /* 0x0000000c181f7981 */ /* 0x000ea8000c1e1900 */
[----:B------:R-:W3:Y:S04]  /*1e630*/  LDG.E R29, desc[UR12][R24.64+0x4] ;  /* 0x0000040c181d7981 */ /* 0x000ee8000c1e1900 */
[----:B------:R-:W4:Y:S04]  /*1e640*/  LDG.E R27, desc[UR12][R24.64+0x8] ;  /* 0x0000080c181b7981 */ /* 0x000f28000c1e1900 */
[----:B------:R-:W5:Y:S01]  /*1e650*/  LDG.E R37, desc[UR12][R24.64+0x14] ;  /* 0x0000140c18257981 */ /* 0x000f62000c1e1900 */
[----:B--2---:R-:W-:-:S06]  /*1e660*/  IMAD.WIDE R30, R31, 0x4, R18 ;  /* 0x000000041f1e7825 */ /* 0x004fcc00078e0212 */
[----:B------:R-:W2:Y:S01]  /*1e670*/  LDG.E R30, desc[UR12][R30.64] ;  /* 0x0000000c1e1e7981 */ /* 0x000ea2000c1e1900 */
[----:B---3--:R-:W-:-:S04]  /*1e680*/  IMAD.WIDE R28, R29, 0x4, R18 ;  /* 0x000000041d1c7825 */ /* 0x008fc800078e0212 */
[----:B----4-:R-:W-:Y:S02]  /*1e690*/  IMAD.WIDE R26, R27, 0x4, R18 ;  /* 0x000000041b1a7825 */ /* 0x010fe400078e0212 */
[----:B------:R-:W3:Y:S04]  /*1e6a0*/  LDG.E R28, desc[UR12][R28.64] ;  /* 0x0000000c1c1c7981 */ /* 0x000ee8000c1e1900 */
[----:B------:R-:W4:Y:S04]  /*1e6b0*/  LDG.E R31, desc[UR12][R24.64+0x10] ;  /* 0x0000100c181f7981 */ /* 0x000f28000c1e1900 */
[----:B------:R0:W5:Y:S04]  /*1e6c0*/  LDG.E R29, desc[UR12][R26.64] ;  /* 0x0000000c1a1d7981 */ /* 0x000168000c1e1900 */
[----:B------:R-:W4:Y:S01]  /*1e6d0*/  LDG.E R27, desc[UR12][R24.64+0xc] ;  /* 0x00000c0c181b7981 */ /* 0x000f22000c1e1900 */
[----:B0-----:R-:W-:-:S02]  /*1e6e0*/  IADD3 R26, PT, PT, R17, 0x1, RZ ;  /* 0x00000001111a7810 */ /* 0x001fc40007ffe0ff */
[----:B--2---:R-:W-:-:S13]  /*1e6f0*/  ISETP.NE.AND P1, PT, R30, -0x1, PT ;  /* 0xffffffff1e00780c */ /* 0x004fda0003f25270 */
[----:B------:R-:W-:Y:S01]  /*1e700*/  @P1 IMAD.MOV R26, RZ, RZ, R17 ;  /* 0x000000ffff1a1224 */ /* 0x000fe200078e0211 */
[----:B---3--:R-:W-:Y:S02]  /*1e710*/  ISETP.NE.AND P1, PT, R28, -0x1, PT ;  /* 0xffffffff1c00780c */ /* 0x008fe40003f25270 */
[----:B-----5:R-:W-:Y:S02]  /*1e720*/  ISETP.NE.AND P2, PT, R29, -0x1, PT ;  /* 0xffffffff1d00780c */ /* 0x020fe40003f45270 */
[----:B------:R-:W-:-:S09]  /*1e730*/  IADD3 R28, PT, PT, R26, 0x1, RZ ;  /* 0x000000011a1c7810 */ /* 0x000fd20007ffe0ff */
[----:B------:R-:W-:Y:S02]  /*1e740*/  @P1 IMAD.MOV R28, RZ, RZ, R26 ;  /* 0x000000ffff1c1224 */ /* 0x000fe400078e021a */
[----:B----4-:R-:W-:-:S03]  /*1e750*/  IMAD.WIDE R26, R27, 0x4, R18 ;  /* 0x000000041b1a7825 */ /* 0x010fc600078e0212 */
[----:B------:R-:W-:Y:S01]  /*1e760*/  IADD3 R17, PT, PT, R28, 0x1, RZ ;  /* 0x000000011c117810 */ /* 0x000fe20007ffe0ff */
[----:B------:R-:W-:Y:S02]  /*1e770*/  @P2 IMAD.MOV R17, RZ, RZ, R28 ;  /* 0x000000ffff112224 */ /* 0x000fe400078e021c */
[----:B------:R-:W2:Y:S01]  /*1e780*/  LDG.E R26, desc[UR12][R26.64] ;  /* 0x0000000c1a1a7981 */ /* 0x000ea2000c1e1900 */
[----:B------:R-:W-:-:S03]  /*1e790*/  IMAD.WIDE R28, R37, 0x4, R18 ;  /* 0x00000004251c7825 */ /* 0x000fc600078e0212 */
[----:B------:R-:W3:Y:S01]  /*1e7a0*/  LDG.E R37, desc[UR12][R24.64+0x18] ;  /* 0x0000180c18257981 */ /* 0x000ee2000c1e1900 */
[----:B------:R-:W-:-:S03]  /*1e7b0*/  IMAD.WIDE R30, R31, 0x4, R18 ;  /* 0x000000041f1e7825 */ /* 0x000fc600078e0212 */
[----:B------:R0:W4:Y:S04]  /*1e7c0*/  LDG.E R28, desc[UR12][R28.64] ;  /* 0x0000000c1c1c7981 */ /* 0x000128000c1e1900 */
[----:B------:R-:W5:Y:S04]  /*1e7d0*/  LDG.E R30, desc[UR12][R30.64] ;  /* 0x0000000c1e1e7981 */ /* 0x000f68000c1e1900 */
[----:B------:R-:W4:Y:S01]  /*1e7e0*/  LDG.E R31, desc[UR12][R24.64+0x20] ;  /* 0x0000200c181f7981 */ /* 0x000f22000c1e1900 */
[----:B--2---:R-:W-:Y:S01]  /*1e7f0*/  ISETP.NE.AND P1, PT, R26, -0x1, PT ;  /* 0xffffffff1a00780c */ /* 0x004fe20003f25270 */
[----:B---3--:R-:W-:-:S05]  /*1e800*/  IMAD.WIDE R26, R37, 0x4, R18 ;  /* 0x00000004251a7825 */ /* 0x008fca00078e0212 */
[----:B------:R1:W2:Y:S04]  /*1e810*/  LDG.E R37, desc[UR12][R26.64] ;  /* 0x0000000c1a257981 */ /* 0x0002a8000c1e1900 */
[----:B------:R-:W3:Y:S01]  /*1e820*/  LDG.E R27, desc[UR12][R24.64+0x1c] ;  /* 0x00001c0c181b7981 */ /* 0x000ee2000c1e1900 */
[----:B-----5:R-:W-:Y:S02]  /*1e830*/  ISETP.NE.AND P2, PT, R30, -0x1, PT ;  /* 0xffffffff1e00780c */ /* 0x020fe40003f45270 */
[----:B0-----:R-:W-:Y:S01]  /*1e840*/  IADD3 R29, PT, PT, R17, 0x1, RZ ;  /* 0x00000001111d7810 */ /* 0x001fe20007ffe0ff */
[----:B------:R-:W-:Y:S01]  /*1e850*/  @P1 IMAD.MOV R29, RZ, RZ, R17 ;  /* 0x000000ffff1d1224 */ /* 0x000fe200078e0211 */
[----:B----4-:R-:W-:-:S04]  /*1e860*/  ISETP.NE.AND P1, PT, R28, -0x1, PT ;  /* 0xffffffff1c00780c */ /* 0x010fc80003f25270 */
[----:B------:R-:W-:-:S05]  /*1e870*/  IADD3 R17, PT, PT, R29, 0x1, RZ ;  /* 0x000000011d117810 */ /* 0x000fca0007ffe0ff */
[----:B------:R-:W-:Y:S02]  /*1e880*/  @P2 IMAD.MOV R17, RZ, RZ, R29 ;  /* 0x000000ffff112224 */ /* 0x000fe400078e021d */
[----:B------:R-:W-:Y:S01]  /*1e890*/  IMAD.WIDE R30, R31, 0x4, R18 ;  /* 0x000000041f1e7825 */ /* 0x000fe200078e0212 */
[----:B------:R-:W4:Y:S02]  /*1e8a0*/  LDG.E R29, desc[UR12][R24.64+0x24] ;  /* 0x0000240c181d7981 */ /* 0x000f24000c1e1900 */
[----:B-1----:R-:W-:Y:S01]  /*1e8b0*/  IADD3 R26, PT, PT, R17, 0x1, RZ ;  /* 0x00000001111a7810 */ /* 0x002fe20007ffe0ff */
[----:B------:R-:W-:Y:S02]  /*1e8c0*/  @P1 IMAD.MOV R26, RZ, RZ, R17 ;  /* 0x000000ffff1a1224 */ /* 0x000fe400078e0211 */
[----:B------:R-:W5:Y:S03]  /*1e8d0*/  LDG.E R30, desc[UR12][R30.64] ;  /* 0x0000000c1e1e7981 */ /* 0x000f66000c1e1900 */
[----:B------:R-:W-:Y:S01]  /*1e8e0*/  IADD3 R17, PT, PT, R26, 0x1, RZ ;  /* 0x000000011a117810 */ /* 0x000fe20007ffe0ff */
[----:B------:R-:W5:Y:S01]  /*1e8f0*/  LDG.E R31, desc[UR12][R24.64+0x2c] ;  /* 0x00002c0c181f7981 */ /* 0x000f62000c1e1900 */
[----:B--2---:R-:W-:-:S03]  /*1e900*/  ISETP.NE.AND P2, PT, R37, -0x1, PT ;  /* 0xffffffff2500780c */ /* 0x004fc60003f45270 */
[----:B------:R-:W2:Y:S10]  /*1e910*/  LDG.E R37, desc[UR12][R24.64+0x28] ;  /* 0x0000280c18257981 */ /* 0x000eb4000c1e1900 */
[----:B------:R-:W-:-:S02]  /*1e920*/  @P2 IMAD.MOV R17, RZ, RZ, R26 ;  /* 0x000000ffff112224 */ /* 0x000fc400078e021a */
[----:B---3--:R-:W-:-:S06]  /*1e930*/  IMAD.WIDE R26, R27, 0x4, R18 ;  /* 0x000000041b1a7825 */ /* 0x008fcc00078e0212 */
[----:B------:R-:W3:Y:S01]  /*1e940*/  LDG.E R26, desc[UR12][R26.64] ;  /* 0x0000000c1a1a7981 */ /* 0x000ee2000c1e1900 */
[----:B----4-:R-:W-:Y:S01]  /*1e950*/  IMAD.WIDE R28, R29, 0x4, R18 ;  /* 0x000000041d1c7825 */ /* 0x010fe200078e0212 */
[----:B-----5:R-:W-:-:S05]  /*1e960*/  ISETP.NE.AND P2, PT, R30, -0x1, PT ;  /* 0xffffffff1e00780c */ /* 0x020fca0003f45270 */
[----:B------:R0:W4:Y:S02]  /*1e970*/  LDG.E R28, desc[UR12][R28.64] ;  /* 0x0000000c1c1c7981 */ /* 0x000124000c1e1900 */
[----:B0-----:R-:W-:Y:S02]  /*1e980*/  IADD3 R29, PT, PT, R17, 0x1, RZ ;  /* 0x00000001111d7810 */ /* 0x001fe40007ffe0ff */
[----:B---3--:R-:W-:Y:S01]  /*1e990*/  ISETP.NE.AND P1, PT, R26, -0x1, PT ;  /* 0xffffffff1a00780c */ /* 0x008fe20003f25270 */
[----:B--2---:R-:W-:-:S05]  /*1e9a0*/  IMAD.WIDE R26, R37, 0x4, R18 ;  /* 0x00000004251a7825 */ /* 0x004fca00078e0212 */
[----:B------:R0:W2:Y:S07]  /*1e9b0*/  LDG.E R37, desc[UR12][R26.64] ;  /* 0x0000000c1a257981 */ /* 0x0000ae000c1e1900 */
[----:B------:R-:W-:Y:S01]  /*1e9c0*/  @P1 IMAD.MOV R29, RZ, RZ, R17 ;  /* 0x000000ffff1d1224 */ /* 0x000fe200078e0211 */
[----:B------:R-:W3:Y:S04]  /*1e9d0*/  LDG.E R27, desc[UR12][R24.64+0x34] ;  /* 0x0000340c181b7981 */ /* 0x000ee8000c1e1900 */
[----:B------:R-:W-:Y:S01]  /*1e9e0*/  IADD3 R17, PT, PT, R29, 0x1, RZ ;  /* 0x000000011d117810 */ /* 0x000fe20007ffe0ff */
[----:B------:R-:W-:-:S02]  /*1e9f0*/  @P2 IMAD.MOV R17, RZ, RZ, R29 ;  /* 0x000000ffff112224 */ /* 0x000fc400078e021d */
[----:B------:R-:W5:Y:S01]  /*1ea00*/  LDG.E R29, desc[UR12][R24.64+0x30] ;  /* 0x0000300c181d7981 */ /* 0x000f62000c1e1900 */
[----:B----4-:R-:W-:Y:S02]  /*1ea10*/  ISETP.NE.AND P1, PT, R28, -0x1, PT ;  /* 0xffffffff1c00780c */ /* 0x010fe40003f25270 */
[----:B0-----:R-:W-:Y:S01]  /*1ea20*/  IADD3 R26, PT, PT, R17, 0x1, RZ ;  /* 0x00000001111a7810 */ /* 0x001fe20007ffe0ff */
[----:B------:R-:W-:-:S06]  /*1ea30*/  IMAD.WIDE R30, R31, 0x4, R18 ;  /* 0x000000041f1e7825 */ /* 0x000fcc00078e0212 */
[----:B------:R-:W4:Y:S04]  /*1ea40*/  LDG.E R30, desc[UR12][R30.64] ;  /* 0x0000000c1e1e7981 */ /* 0x000f28000c1e1900 */
[----:B------:R-:W-:-:S05]  /*1ea50*/  @P1 IMAD.MOV R26, RZ, RZ, R17 ;  /* 0x000000ffff1a1224 */ /* 0x000fca00078e0211 */
[----:B------:R-:W-:Y:S02]  /*1ea60*/  IADD3 R17, PT, PT, R26, 0x1, RZ ;  /* 0x000000011a117810 */ /* 0x000fe40007ffe0ff */
[----:B--2---:R-:W-:Y:S01]  /*1ea70*/  ISETP.NE.AND P2, PT, R37, -0x1, PT ;  /* 0xffffffff2500780c */ /* 0x004fe20003f45270 */
[----:B-----5:R-:W-:-:S05]  /*1ea80*/  IMAD.WIDE R28, R29, 0x4, R18 ;  /* 0x000000041d1c7825 */ /* 0x020fca00078e0212 */
[----:B------:R0:W2:Y:S07]  /*1ea90*/  LDG.E R37, desc[UR12][R28.64] ;  /* 0x0000000c1c257981 */ /* 0x0000ae000c1e1900 */
[----:B------:R-:W-:Y:S01]  /*1eaa0*/  @P2 IMAD.MOV R17, RZ, RZ, R26 ;  /* 0x000000ffff112224 */ /* 0x000fe200078e021a */
[----:B------:R-:W0:Y:S01]  /*1eab0*/  LDG.E R29, desc[UR12][R24.64+0x38] ;  /* 0x0000380c181d7981 */ /* 0x000e22000c1e1900 */
[----:B---3--:R-:W-:-:S05]  /*1eac0*/  IMAD.WIDE R26, R27, 0x4, R18 ;  /* 0x000000041b1a7825 */ /* 0x008fca00078e0212 */
[----:B------:R1:W3:Y:S04]  /*1ead0*/  LDG.E R31, desc[UR12][R26.64] ;  /* 0x0000000c1a1f7981 */ /* 0x0002e8000c1e1900 */
[----:B------:R-:W1:Y:S01]  /*1eae0*/  LDG.E R27, desc[UR12][R24.64+0x3c] ;  /* 0x00003c0c181b7981 */ /* 0x000e62000c1e1900 */
[----:B0-----:R-:W-:-:S06]  /*1eaf0*/  IMAD.WIDE R28, R29, 0x4, R18 ;  /* 0x000000041d1c7825 */ /* 0x001fcc00078e0212 */
[----:B------:R-:W5:Y:S01]  /*1eb00*/  LDG.E R28, desc[UR12][R28.64] ;  /* 0x0000000c1c1c7981 */ /* 0x000f62000c1e1900 */
[----:B-1----:R-:W-:-:S06]  /*1eb10*/  IMAD.WIDE R26, R27, 0x4, R18 ;  /* 0x000000041b1a7825 */ /* 0x002fcc00078e0212 */
[----:B------:R-:W5:Y:S01]  /*1eb20*/  LDG.E R26, desc[UR12][R26.64] ;  /* 0x0000000c1a1a7981 */ /* 0x000f62000c1e1900 */
[----:B----4-:R-:W-:Y:S02]  /*1eb30*/  ISETP.NE.AND P1, PT, R30, -0x1, PT ;  /* 0xffffffff1e00780c */ /* 0x010fe40003f25270 */
[----:B--2---:R-:W-:Y:S02]  /*1eb40*/  ISETP.NE.AND P2, PT, R37, -0x1, PT ;  /* 0xffffffff2500780c */ /* 0x004fe40003f45270 */
[----:B------:R-:W-:-:S09]  /*1eb50*/  IADD3 R30, PT, PT, R17, 0x1, RZ ;  /* 0x00000001111e7810 */ /* 0x000fd20007ffe0ff */
[----:B------:R-:W-:Y:S01]  /*1eb60*/  @P1 IMAD.MOV R30, RZ, RZ, R17 ;  /* 0x000000ffff1e1224 */ /* 0x000fe200078e0211 */
[----:B---3--:R-:W-:-:S04]  /*1eb70*/  ISETP.NE.AND P1, PT, R31, -0x1, PT ;  /* 0xffffffff1f00780c */ /* 0x008fc80003f25270 */
[----:B------:R-:W-:Y:S01]  /*1eb80*/  IADD3 R17, PT, PT, R30, 0x1, RZ ;  /* 0x000000011e117810 */ /* 0x000fe20007ffe0ff */
[----:B------:R-:W-:Y:S02]  /*1eb90*/  @P2 IMAD.MOV R17, RZ, RZ, R30 ;  /* 0x000000ffff112224 */ /* 0x000fe400078e021e */
[----:B------:R-:W-:-:S03]  /*1eba0*/  VIADD R35, R35, 0x10 ;  /* 0x0000001023237836 */ /* 0x000fc60000000000 */
[----:B------:R-:W-:-:S03]  /*1ebb0*/  IADD3 R24, PT, PT, R17, 0x1, RZ ;  /* 0x0000000111187810 */ /* 0x000fc60007ffe0ff */
[----:B------:R-:W-:-:S05]  /*1ebc0*/  @P1 IMAD.MOV R24, RZ, RZ, R17 ;  /* 0x000000ffff181224 */ /* 0x000fca00078e0211 */
[----:B------:R-:W-:Y:S02]  /*1ebd0*/  IADD3 R25, PT, PT, R24, 0x1, RZ ;  /* 0x0000000118197810 */ /* 0x000fe40007ffe0ff */
[----:B------:R-:W-:Y:S02]  /*1ebe0*/  IADD3 R32, PT, PT, R32, 0x10, RZ ;  /* 0x0000001020207810 */ /* 0x000fe40007ffe0ff */
[----:B-----5:R-:W-:-:S13]  /*1ebf0*/  ISETP.NE.AND P2, PT, R28, -0x1, PT ;  /* 0xffffffff1c00780c */ /* 0x020fda0003f45270 */
[----:B------:R-:W-:Y:S02]  /*1ec00*/  @P2 IADD3 R25, PT, PT, R24, RZ, RZ ;  /* 0x000000ff18192210 */ /* 0x000fe40007ffe0ff */
[----:B------:R-:W-:Y:S02]  /*1ec10*/  ISETP.NE.AND P2, PT, R35, R36, PT ;  /* 0x000000242300720c */ /* 0x000fe40003f45270 */
[----:B------:R-:W-:Y:S01]  /*1ec20*/  ISETP.NE.AND P1, PT, R26, -0x1, PT ;  /* 0xffffffff1a00780c */ /* 0x000fe20003f25270 */
[----:B------:R-:W-:-:S12]  /*1ec30*/  VIADD R17, R25, 0x1 ;  /* 0x0000000119117836 */ /* 0x000fd80000000000 */
[----:B------:R-:W-:Y:S01]  /*1ec40*/  @P1 IMAD.MOV R17, RZ, RZ, R25 ;  /* 0x000000ffff111224 */ /* 0x000fe200078e0219 */
[----:B------:R-:W-:Y:S06]  /*1ec50*/  @P2 BRA `(.L_x_1119) ;  /* 0xfffffff800682947 */ /* 0x000fec000383ffff */
.L_x_1118:
[----:B------:R-:W-:Y:S05]  /*1ec60*/  BSYNC.RECONVERGENT B2 ;  /* 0x0000000000027941 */ /* 0x000fea0003800200 */
.L_x_1117:
        /* <DEDUP_REMOVED lines=16> */
[--C-:B---3--:R-:W-:Y:S01]  /*1ed70*/  IMAD.WIDE R26, R27, 0x4, R18.reuse ;  /* 0x000000041b1a7825 */ /* 0x108fe200078e0212 */
[----:B------:R-:W-:Y:S02]  /*1ed80*/  IADD3 R33, PT, PT, R17, 0x1, RZ ;  /* 0x0000000111217810 */ /* 0x000fe40007ffe0ff */
[----:B--2---:R-:W-:Y:S01]  /*1ed90*/  ISETP.NE.AND P1, PT, R30, -0x1, PT ;  /* 0xffffffff1e00780c */ /* 0x004fe20003f25270 */
[----:B----4-:R-:W-:-:S06]  /*1eda0*/  IMAD.WIDE R30, R28, 0x4, R18 ;  /* 0x000000041c1e7825 */ /* 0x010fcc00078e0212 */
[----:B------:R-:W2:Y:S06]  /*1edb0*/  LDG.E R30, desc[UR12][R30.64] ;  /* 0x0000000c1e1e7981 */ /* 0x000eac000c1e1900 */
[----:B------:R-:W-:Y:S02]  /*1edc0*/  @P1 IMAD.MOV R33, RZ, RZ, R17 ;  /* 0x000000ffff211224 */ /* 0x000fe400078e0211 */
[----:B------:R5:W3:Y:S02]  /*1edd0*/  LDG.E R17, desc[UR12][R26.64] ;  /* 0x0000000c1a117981 */ /* 0x000ae4000c1e1900 */
[----:B-----5:R-:W-:-:S04]  /*1ede0*/  IMAD.WIDE R26, R36, 0x4, R18 ;  /* 0x00000004241a7825 */ /* 0x020fc800078e0212 */
[----:B------:R-:W-:-:S05]  /*1edf0*/  IMAD.WIDE R36, R37, 0x4, R18 ;  /* 0x0000000425247825 */ /* 0x000fca00078e0212 */
[----:B------:R0:W4:Y:S04]  /*1ee00*/  LDG.E R31, desc[UR12][R36.64] ;  /* 0x0000000c241f7981 */ /* 0x000128000c1e1900 */
[----:B------:R-:W0:Y:S04]  /*1ee10*/  LDG.E R37, desc[UR12][R24.64+0x18] ;  /* 0x0000180c18257981 */ /* 0x000e28000c1e1900 */
[----:B------:R-:W5:Y:S01]  /*1ee20*/  LDG.E R25, desc[UR12][R24.64+0x1c] ;  /* 0x00001c0c18197981 */ /* 0x000f62000c1e1900 */
[----:B------:R-:W-:-:S06]  /*1ee30*/  IMAD.WIDE R28, R29, 0x4, R18 ;  /* 0x000000041d1c7825 */ /* 0x000fcc00078e0212 */
[----:B------:R-:W4:Y:S04]  /*1ee40*/  LDG.E R28, desc[UR12][R28.64] ;  /* 0x0000000c1c1c7981 */ /* 0x000f28000c1e1900 */
[----:B------:R5:W4:Y:S01]  /*1ee50*/  LDG.E R29, desc[UR12][R26.64] ;  /* 0x0000000c1a1d7981 */ /* 0x000b22000c1e1900 */
[----:B---3--:R-:W-:Y:S01]  /*1ee60*/  ISETP.NE.AND P1, PT, R17, -0x1, PT ;  /* 0xffffffff1100780c */ /* 0x008fe20003f25270 */
[----:B0-----:R-:W-:-:S05]  /*1ee70*/  IMAD.WIDE R36, R37, 0x4, R18 ;  /* 0x0000000425247825 */ /* 0x001fca00078e0212 */
[----:B------:R-:W3:Y:S01]  /*1ee80*/  LDG.E R17, desc[UR12][R36.64] ;  /* 0x0000000c24117981 */ /* 0x000ee2000c1e1900 */
[----:B-----5:R-:W-:-:S06]  /*1ee90*/  IMAD.WIDE R26, R25, 0x4, R18 ;  /* 0x00000004191a7825 */ /* 0x020fcc00078e0212 */
[----:B------:R-:W5:Y:S01]  /*1eea0*/  LDG.E R26, desc[UR12][R26.64] ;  /* 0x0000000c1a1a7981 */ /* 0x000f62000c1e1900 */
[----:B--2---:R-:W-:Y:S02]  /*1eeb0*/  ISETP.NE.AND P2, PT, R30, -0x1, PT ;  /* 0xffffffff1e00780c */ /* 0x004fe40003f45270 */
[----:B------:R-:W-:Y:S01]  /*1eec0*/  IADD3 R30, PT, PT, R33, 0x1, RZ ;  /* 0x00000001211e7810 */ /* 0x000fe20007ffe0ff */
[----:B------:R-:W-:Y:S01]  /*1eed0*/  @P1 IMAD.MOV R30, RZ, RZ, R33 ;  /* 0x000000ffff1e1224 */ /* 0x000fe200078e0221 */
[----:B----4-:R-:W-:-:S04]  /*1eee0*/  ISETP.NE.AND P1, PT, R28, -0x1, PT ;  /* 0xffffffff1c00780c */ /* 0x010fc80003f25270 */
[----:B------:R-:W-:-:S05]  /*1eef0*/  IADD3 R28, PT, PT, R30, 0x1, RZ ;  /* 0x000000011e1c7810 */ /* 0x000fca0007ffe0ff */
        /* <DEDUP_REMOVED lines=8> */
[----:B---3--:R-:W-:Y:S02]  /*1ef80*/  ISETP.NE.AND P2, PT, R17, -0x1, PT ;  /* 0xffffffff1100780c */ /* 0x008fe40003f45270 */
[----:B------:R-:W-:Y:S01]  /*1ef90*/  IADD3 R17, PT, PT, R25, 0x1, RZ ;  /* 0x0000000119117810 */ /* 0x000fe20007ffe0ff */
[----:B------:R-:W-:Y:S01]  /*1efa0*/  @P1 IMAD.MOV R17, RZ, RZ, R25 ;  /* 0x000000ffff111224 */ /* 0x000fe200078e0219 */
[----:B-----5:R-:W-:-:S04]  /*1efb0*/  ISETP.NE.AND P1, PT, R26, -0x1, PT ;  /* 0xffffffff1a00780c */ /* 0x020fc80003f25270 */
[----:B------:R-:W-:-:S05]  /*1efc0*/  IADD3 R24, PT, PT, R17, 0x1, RZ ;  /* 0x0000000111187810 */ /* 0x000fca0007ffe0ff */
[----:B------:R-:W-:-:S05]  /*1efd0*/  @P2 IMAD.MOV R24, RZ, RZ, R17 ;  /* 0x000000ffff182224 */ /* 0x000fca00078e0211 */
[C---:B------:R-:W-:Y:S02]  /*1efe0*/  IADD3 R17, PT, PT, R24.reuse, 0x1, RZ ;  /* 0x0000000118117810 */ /* 0x040fe40007ffe0ff */
[----:B------:R-:W-:-:S07]  /*1eff0*/  @P1 IADD3 R17, PT, PT, R24, RZ, RZ ;  /* 0x000000ff18111210 */ /* 0x000fce0007ffe0ff */
.L_x_1121:
[----:B------:R-:W-:Y:S05]  /*1f000*/  BSYNC.RECONVERGENT B2 ;  /* 0x0000000000027941 */ /* 0x000fea0003800200 */
.L_x_1120:
        /* <DEDUP_REMOVED lines=33> */
.L_x_1123:
[----:B------:R-:W-:Y:S05]  /*1f220*/  BSYNC.RECONVERGENT B2 ;  /* 0x0000000000027941 */ /* 0x000fea0003800200 */
.L_x_1122:
        /* <DEDUP_REMOVED lines=27> */
.L_x_1116:
[----:B------:R-:W-:Y:S05]  /*1f3e0*/  BSYNC.RECONVERGENT B1 ;  /* 0x0000000000017941 */ /* 0x000fea0003800200 */
.L_x_1115:
        /* <DEDUP_REMOVED lines=21> */
.L_x_1128:
[----:B------:R-:W0:Y:S02]  /*1f540*/  LDC.64 R26, c[0x0][0x3f0] ;  /* 0x0000fc00ff1a7b82 */ /* 0x000e240000000a00 */
[----:B0-----:R-:W-:-:S05]  /*1f550*/  IMAD.WIDE R26, R34, 0x4, R26 ;  /* 0x00000004221a7825 */ /* 0x001fca00078e021a */
[----:B------:R-:W2:Y:S04]  /*1f560*/  LDG.E R29, desc[UR12][R26.64] ;  /* 0x0000000c1a1d7981 */ /* 0x000ea8000c1e1900 */
[----:B------:R-:W3:Y:S04]  /*1f570*/  LDG.E R25, desc[UR12][R26.64+0x4] ;  /* 0x0000040c1a197981 */ /* 0x000ee8000c1e1900 */
[----:B------:R-:W4:Y:S01]  /*1f580*/  LDG.E R37, desc[UR12][R26.64+0x8] ;  /* 0x0000080c1a257981 */ /* 0x000f22000c1e1900 */
[----:B--2---:R-:W-:-:S04]  /*1f590*/  IMAD.WIDE R28, R29, 0x4, R18 ;  /* 0x000000041d1c7825 */ /* 0x004fc800078e0212 */
[----:B---3--:R-:W-:Y:S02]  /*1f5a0*/  IMAD.WIDE R24, R25, 0x4, R18 ;  /* 0x0000000419187825 */ /* 0x008fe400078e0212 */
[----:B------:R-:W2:Y:S04]  /*1f5b0*/  LDG.E R28, desc[UR12][R28.64] ;  /* 0x0000000c1c1c7981 */ /* 0x000ea8000c1e1900 */
[----:B------:R-:W3:Y:S04]  /*1f5c0*/  LDG.E R24, desc[UR12][R24.64] ;  /* 0x0000000c18187981 */ /* 0x000ee8000c1e1900 */
[----:B------:R-:W5:Y:S04]  /*1f5d0*/  LDG.E R29, desc[UR12][R26.64+0xc] ;  /* 0x00000c0c1a1d7981 */ /* 0x000f68000c1e1900 */
[----:B------:R-:W5:Y:S01]  /*1f5e0*/  LDG.E R25, desc[UR12][R26.64+0x10] ;  /* 0x0000100c1a197981 */ /* 0x000f62000c1e1900 */
[----:B------:R-:W-:Y:S01]  /*1f5f0*/  VIADD R36, R30, 0x1 ;  /* 0x000000011e247836 */ /* 0x000fe20000000000 */
[----:B--2---:R-:W-:-:S02]  /*1f600*/  ISETP.NE.AND P1, PT, R28, -0x1, PT ;  /* 0xffffffff1c00780c */ /* 0x004fc40003f25270 */
[----:B---3--:R-:W-:-:S11]  /*1f610*/  ISETP.NE.AND P2, PT, R24, -0x1, PT ;  /* 0xffffffff1800780c */ /* 0x008fd60003f45270 */
[----:B------:R-:W-:-:S05]  /*1f620*/  @P1 IADD3 R36, PT, PT, R30, RZ, RZ ;  /* 0x000000ff1e241210 */ /* 0x000fca0007ffe0ff */
[C---:B------:R-:W-:Y:S01]  /*1f630*/  VIADD R30, R36.reuse, 0x1 ;  /* 0x00000001241e7836 */ /* 0x040fe20000000000 */
[----:B------:R-:W-:Y:S01]  /*1f640*/  @P2 IADD3 R30, PT, PT, R36, RZ, RZ ;  /* 0x000000ff241e2210 */ /* 0x000fe20007ffe0ff */
[----:B----4-:R-:W-:-:S06]  /*1f650*/  IMAD.WIDE R36, R37, 0x4, R18 ;  /* 0x0000000425247825 */ /* 0x010fcc00078e0212 */
[----:B------:R-:W2:Y:S01]  /*1f660*/  LDG.E R36, desc[UR12][R36.64] ;  /* 0x0000000c24247981 */ /* 0x000ea2000c1e1900 */
[----:B-----5:R-:W-:-:S06]  /*1f670*/  IMAD.WIDE R24, R25, 0x4, R18 ;  /* 0x0000000419187825 */ /* 0x020fcc00078e0212 */
[----:B------:R0:W3:Y:S01]  /*1f680*/  LDG.E R25, desc[UR12][R24.64] ;  /* 0x0000000c18197981 */ /* 0x0000e2000c1e1900 */
[----:B------:R-:W-:-:S03]  /*1f690*/  IMAD.WIDE R28, R29, 0x4, R18 ;  /* 0x000000041d1c7825 */ /* 0x000fc600078e0212 */
[----:B------:R-:W4:Y:S04]  /*1f6a0*/  LDG.E R37, desc[UR12][R26.64+0x14] ;  /* 0x0000140c1a257981 */ /* 0x000f28000c1e1900 */
[----:B------:R-:W5:Y:S01]  /*1f6b0*/  LDG.E R28, desc[UR12][R28.64] ;  /* 0x0000000c1c1c7981 */ /* 0x000f62000c1e1900 */
[----:B0-----:R-:W-:-:S03]  /*1f6c0*/  VIADD R24, R30, 0x1 ;  /* 0x000000011e187836 */ /* 0x001fc60000000000 */
[----:B------:R-:W4:Y:S01]  /*1f6d0*/  LDG.E R29, desc[UR12][R26.64+0x18] ;  /* 0x0000180c1a1d7981 */ /* 0x000f22000c1e1900 */
[----:B--2---:R-:W-:-:S13]  /*1f6e0*/  ISETP.NE.AND P1, PT, R36, -0x1, PT ;  /* 0xffffffff2400780c */ /* 0x004fda0003f25270 */
[----:B------:R-:W-:Y:S02]  /*1f6f0*/  @P1 IADD3 R24, PT, PT, R30, RZ, RZ ;  /* 0x000000ff1e181210 */ /* 0x000fe40007ffe0ff */
[----:B---3--:R-:W-:Y:S02]  /*1f700*/  ISETP.NE.AND P1, PT, R25, -0x1, PT ;  /* 0xffffffff1900780c */ /* 0x008fe40003f25270 */
[----:B------:R-:W2:Y:S01]  /*1f710*/  LDG.E R25, desc[UR12][R26.64+0x1c] ;  /* 0x00001c0c1a197981 */ /* 0x000ea2000c1e1900 */
[----:B-----5:R-:W-:Y:S01]  /*1f720*/  ISETP.NE.AND P2, PT, R28, -0x1, PT ;  /* 0xffffffff1c00780c */ /* 0x020fe20003f45270 */
[----:B------:R-:W-:-:S12]  /*1f730*/  VIADD R36, R24, 0x1 ;  /* 0x0000000118247836 */ /* 0x000fd80000000000 */
[----:B------:R-:W-:-:S05]  /*1f740*/  @P2 IADD3 R36, PT, PT, R24, RZ, RZ ;  /* 0x000000ff18242210 */ /* 0x000fca0007ffe0ff */
[C---:B------:R-:W-:Y:S01]  /*1f750*/  VIADD R30, R36.reuse, 0x1 ;  /* 0x00000001241e7836 */ /* 0x040fe20000000000 */
[----:B------:R-:W-:Y:S01]  /*1f760*/  @P1 IADD3 R30, PT, PT, R36, RZ, RZ ;  /* 0x000000ff241e1210 */ /* 0x000fe20007ffe0ff */
[----:B----4-:R-:W-:-:S04]  /*1f770*/  IMAD.WIDE R36, R37, 0x4, R18 ;  /* 0x0000000425247825 */ /* 0x010fc800078e0212 */
[--C-:B------:R-:W-:Y:S02]  /*1f780*/  IMAD.WIDE R28, R29, 0x4, R18.reuse ;  /* 0x000000041d1c7825 */ /* 0x100fe400078e0212 */
[----:B------:R-:W3:Y:S04]  /*1f790*/  LDG.E R36, desc[UR12][R36.64] ;  /* 0x0000000c24247981 */ /* 0x000ee8000c1e1900 */
[----:B------:R-:W4:Y:S04]  /*1f7a0*/  LDG.E R28, desc[UR12][R28.64] ;  /* 0x0000000c1c1c7981 */ /* 0x000f28000c1e1900 */
[----:B------:R-:W5:Y:S01]  /*1f7b0*/  LDG.E R37, desc[UR12][R26.64+0x24] ;  /* 0x0000240c1a257981 */ /* 0x000f62000c1e1900 */
[----:B--2---:R-:W-:-:S05]  /*1f7c0*/  IMAD.WIDE R24, R25, 0x4, R18 ;  /* 0x0000000419187825 */ /* 0x004fca00078e0212 */
[----:B------:R0:W2:Y:S04]  /*1f7d0*/  LDG.E R29, desc[UR12][R24.64] ;  /* 0x0000000c181d7981 */ /* 0x0000a8000c1e1900 */
[----:B------:R-:W5:Y:S01]  /*1f7e0*/  LDG.E R25, desc[UR12][R26.64+0x20] ;  /* 0x0000200c1a197981 */ /* 0x000f62000c1e1900 */
[----:B---3--:R-:W-:Y:S02]  /*1f7f0*/  ISETP.NE.AND P1, PT, R36, -0x1, PT ;  /* 0xffffffff2400780c */ /* 0x008fe40003f25270 */
[----:B----4-:R-:W-:Y:S01]  /*1f800*/  ISETP.NE.AND P2, PT, R28, -0x1, PT ;  /* 0xffffffff1c00780c */ /* 0x010fe20003f45270 */
[----:B0-----:R-:W-:-:S10]  /*1f810*/  VIADD R24, R30, 0x1 ;  /* 0x000000011e187836 */ /* 0x001fd40000000000 */
[----:B------:R-:W-:-:S05]  /*1f820*/  @P1 IADD3 R24, PT, PT, R30, RZ, RZ ;  /* 0x000000ff1e181210 */ /* 0x000fca0007ffe0ff */
[C---:B------:R-:W-:Y:S01]  /*1f830*/  VIADD R36, R24.reuse, 0x1 ;  /* 0x0000000118247836 */ /* 0x040fe20000000000 */
[----:B------:R-:W-:-:S05]  /*1f840*/  @P2 IADD3 R36, PT, PT, R24, RZ, RZ ;  /* 0x000000ff18242210 */ /* 0x000fca0007ffe0ff */
[----:B------:R-:W-:Y:S01]  /*1f850*/  VIADD R30, R36, 0x1 ;  /* 0x00000001241e7836 */ /* 0x000fe20000000000 */
[----:B--2---:R-:W-:Y:S02]  /*1f860*/  ISETP.NE.AND P1, PT, R29, -0x1, PT ;  /* 0xffffffff1d00780c */ /* 0x004fe40003f25270 */
[----:B------:R-:W2:Y:S01]  /*1f870*/  LDG.E R29, desc[UR12][R26.64+0x28] ;  /* 0x0000280c1a1d7981 */ /* 0x000ea2000c1e1900 */
[----:B-----5:R-:W-:-:S10]  /*1f880*/  IMAD.WIDE R24, R25, 0x4, R18 ;  /* 0x0000000419187825 */ /* 0x020fd400078e0212 */
[----:B------:R-:W-:Y:S01]  /*1f890*/  @P1 IADD3 R30, PT, PT, R36, RZ, RZ ;  /* 0x000000ff241e1210 */ /* 0x000fe20007ffe0ff */
[----:B------:R-:W-:Y:S01]  /*1f8a0*/  IMAD.WIDE R36, R37, 0x4, R18 ;  /* 0x0000000425247825 */ /* 0x000fe200078e0212 */
[----:B------:R-:W3:Y:S05]  /*1f8b0*/  LDG.E R24, desc[UR12][R24.64] ;  /* 0x0000000c18187981 */ /* 0x000eea000c1e1900 */
[----:B------:R-:W4:Y:S04]  /*1f8c0*/  LDG.E R36, desc[UR12][R36.64] ;  /* 0x0000000c24247981 */ /* 0x000f28000c1e1900 */
[----:B------:R-:W5:Y:S04]  /*1f8d0*/  LDG.E R25, desc[UR12][R26.64+0x2c] ;  /* 0x00002c0c1a197981 */ /* 0x000f68000c1e1900 */
[----:B------:R-:W5:Y:S01]  /*1f8e0*/  LDG.E R37, desc[UR12][R26.64+0x34] ;  /* 0x0000340c1a257981 */ /* 0x000f62000c1e1900 */
[----:B---3--:R-:W-:-:S02]  /*1f8f0*/  ISETP.NE.AND P1, PT, R24, -0x1, PT ;  /* 0xffffffff1800780c */ /* 0x008fc40003f25270 */
[----:B----4-:R-:W-:Y:S01]  /*1f900*/  ISETP.NE.AND P2, PT, R36, -0x1, PT ;  /* 0xffffffff2400780c */ /* 0x010fe20003f45270 */
[----:B------:R-:W-:Y:S01]  /*1f910*/  VIADD R24, R30, 0x1 ;  /* 0x000000011e187836 */ /* 0x000fe20000000000 */
[----:B------:R-:W3:Y:S01]  /*1f920*/  LDG.E R36, desc[UR12][R26.64+0x30] ;  /* 0x0000300c1a247981 */ /* 0x000ee2000c1e1900 */
[----:B--2---:R-:W-:-:S08]  /*1f930*/  IMAD.WIDE R28, R29, 0x4, R18 ;  /* 0x000000041d1c7825 */ /* 0x004fd000078e0212 */
[----:B------:R-:W-:Y:S01]  /*1f940*/  @P1 IADD3 R24, PT, PT, R30, RZ, RZ ;  /* 0x000000ff1e181210 */ /* 0x000fe20007ffe0ff */
[----:B------:R-:W2:Y:S04]  /*1f950*/  LDG.E R28, desc[UR12][R28.64] ;  /* 0x0000000c1c1c7981 */ /* 0x000ea8000c1e1900 */
[C---:B------:R-:W-:Y:S01]  /*1f960*/  VIADD R30, R24.reuse, 0x1 ;  /* 0x00000001181e7836 */ /* 0x040fe20000000000 */
[----:B------:R-:W-:Y:S01]  /*1f970*/  @P2 IADD3 R30, PT, PT, R24, RZ, RZ ;  /* 0x000000ff181e2210 */ /* 0x000fe20007ffe0ff */
[----:B-----5:R-:W-:-:S06]  /*1f980*/  IMAD.WIDE R24, R25, 0x4, R18 ;  /* 0x0000000419187825 */ /* 0x020fcc00078e0212 */
[----:B------:R-:W4:Y:S01]  /*1f990*/  LDG.E R24, desc[UR12][R24.64] ;  /* 0x0000000c18187981 */ /* 0x000f22000c1e1900 */
[----:B--2---:R-:W-:Y:S01]  /*1f9a0*/  ISETP.NE.AND P1, PT, R28, -0x1, PT ;  /* 0xffffffff1c00780c */ /* 0x004fe20003f25270 */
[----:B------:R-:W-:Y:S01]  /*1f9b0*/  VIADD R28, R30, 0x1 ;  /* 0x000000011e1c7836 */ /* 0x000fe20000000000 */
[----:B----4-:R-:W-:Y:S01]  /*1f9c0*/  ISETP.NE.AND P2, PT, R24, -0x1, PT ;  /* 0xffffffff1800780c */ /* 0x010fe20003f45270 */
[----:B------:R-:W-:Y:S02]  /*1f9d0*/  IMAD.WIDE R24, R37, 0x4, R18 ;  /* 0x0000000425187825 */ /* 0x000fe400078e0212 */
[----:B------:R-:W2:Y:S08]  /*1f9e0*/  LDG.E R37, desc[UR12][R26.64+0x38] ;  /* 0x0000380c1a257981 */ /* 0x000eb0000c1e1900 */
[----:B------:R-:W-:-:S05]  /*1f9f0*/  @P1 IADD3 R28, PT, PT, R30, RZ, RZ ;  /* 0x000000ff1e1c1210 */ /* 0x000fca0007ffe0ff */
[C---:B------:R-:W-:Y:S01]  /*1fa00*/  VIADD R30, R28.reuse, 0x1 ;  /* 0x000000011c1e7836 */ /* 0x040fe20000000000 */
[----:B------:R-:W-:Y:S01]  /*1fa10*/  @P2 IADD3 R30, PT, PT, R28, RZ, RZ ;  /* 0x000000ff1c1e2210 */ /* 0x000fe20007ffe0ff */
[--C-:B---3--:R-:W-:Y:S02]  /*1fa20*/  IMAD.WIDE R28, R36, 0x4, R18.reuse ;  /* 0x00000004241c7825 */ /* 0x108fe400078e0212 */
[----:B------:R-:W3:Y:S04]  /*1fa30*/  LDG.E R36, desc[UR12][R26.64+0x3c] ;  /* 0x00003c0c1a247981 */ /* 0x000ee8000c1e1900 */
[----:B------:R-:W4:Y:S04]  /*1fa40*/  LDG.E R29, desc[UR12][R28.64] ;  /* 0x0000000c1c1d7981 */ /* 0x000f28000c1e1900 */
[----:B------:R2:W5:Y:S02]  /*1fa50*/  LDG.E R28, desc[UR12][R24.64] ;  /* 0x0000000c181c7981 */ /* 0x000564000c1e1900 */
[----:B--2---:R-:W-:-:S06]  /*1fa60*/  IMAD.WIDE R24, R37, 0x4, R18 ;  /* 0x0000000425187825 */ /* 0x004fcc00078e0212 */
[----:B------:R-:W2:Y:S01]  /*1fa70*/  LDG.E R24, desc[UR12][R24.64] ;  /* 0x0000000c18187981 */ /* 0x000ea2000c1e1900 */
[----:B---3--:R-:W-:-:S06]  /*1fa80*/  IMAD.WIDE R36, R36, 0x4, R18 ;  /* 0x0000000424247825 */ /* 0x008fcc00078e0212 */
[----:B------:R-:W3:Y:S01]  /*1fa90*/  LDG.E R36, desc[UR12][R36.64] ;  /* 0x0000000c24247981 */ /* 0x000ee2000c1e1900 */
[----:B----4-:R-:W-:Y:S02]  /*1faa0*/  ISETP.NE.AND P1, PT, R29, -0x1, PT ;  /* 0xffffffff1d00780c */ /* 0x010fe40003f25270 */
[----:B-----5:R-:W-:Y:S01]  /*1fab0*/  ISETP.NE.AND P2, PT, R28, -0x1, PT ;  /* 0xffffffff1c00780c */ /* 0x020fe20003f45270 */
[----:B------:R-:W-:-:S10]  /*1fac0*/  VIADD R28, R30, 0x1 ;  /* 0x000000011e1c7836 */ /* 0x000fd40000000000 */
[----:B------:R-:W-:-:S05]  /*1fad0*/  @P1 IADD3 R28, PT, PT, R30, RZ, RZ ;  /* 0x000000ff1e1c1210 */ /* 0x000fca0007ffe0ff */
[C---:B------:R-:W-:Y:S01]  /*1fae0*/  VIADD R29, R28.reuse, 0x1 ;  /* 0x000000011c1d7836 */ /* 0x040fe20000000000 */
[----:B------:R-:W-:Y:S02]  /*1faf0*/  @P2 IADD3 R29, PT, PT, R28, RZ, RZ ;  /* 0x000000ff1c1d2210 */ /* 0x000fe40007ffe0ff */
[----:B------:R-:W-:-:S03]  /*1fb00*/  IADD3 R32, PT, PT, R32, 0x10, RZ ;  /* 0x0000001020207810 */ /* 0x000fc60007ffe0ff */
        /* <DEDUP_REMOVED lines=9> */
.L_x_1127:
[----:B------:R-:W-:Y:S05]  /*1fba0*/  BSYNC.RECONVERGENT B2 ;  /* 0x0000000000027941 */ /* 0x000fea0003800200 */
.L_x_1126:
        /* <DEDUP_REMOVED lines=13> */
[----:B---3--:R-:W-:Y:S02]  /*1fc80*/  IMAD.WIDE R32, R33, 0x4, R18 ;  /* 0x0000000421207825 */ /* 0x008fe400078e0212 */
[----:B------:R-:W2:Y:S04]  /*1fc90*/  LDG.E R26, desc[UR12][R26.64] ;  /* 0x0000000c1a1a7981 */ /* 0x000ea8000c1e1900 */
[----:B------:R-:W3:Y:S04]  /*1fca0*/  LDG.E R32, desc[UR12][R32.64] ;  /* 0x0000000c20207981 */ /* 0x000ee8000c1e1900 */
[----:B------:R-:W4:Y:S04]  /*1fcb0*/  LDG.E R27, desc[UR12][R24.64+0x14] ;  /* 0x0000140c181b7981 */ /* 0x000f28000c1e1900 */
[----:B------:R-:W5:Y:S01]  /*1fcc0*/  LDG.E R33, desc[UR12][R24.64+0x8] ;  /* 0x0000080c18217981 */ /* 0x000f62000c1e1900 */
[----:B------:R-:W-:Y:S01]  /*1fcd0*/  VIADD R28, R30, 0x1 ;  /* 0x000000011e1c7836 */ /* 0x000fe20000000000 */
[----:B--2---:R-:W-:-:S02]  /*1fce0*/  ISETP.NE.AND P1, PT, R26, -0x1, PT ;  /* 0xffffffff1a00780c */ /* 0x004fc40003f25270 */
[----:B---3--:R-:W-:-:S11]  /*1fcf0*/  ISETP.NE.AND P2, PT, R32, -0x1, PT ;  /* 0xffffffff2000780c */ /* 0x008fd60003f45270 */
[----:B------:R-:W-:Y:S01]  /*1fd00*/  @P1 IADD3 R28, PT, PT, R30, RZ, RZ ;  /* 0x000000ff1e1c1210 */ /* 0x000fe20007ffe0ff */
[----:B----4-:R-:W-:-:S04]  /*1fd10*/  IMAD.WIDE R26, R27, 0x4, R18 ;  /* 0x000000041b1a7825 */ /* 0x010fc800078e0212 */
[C---:B------:R-:W-:Y:S01]  /*1fd20*/  VIADD R37, R28.reuse, 0x1 ;  /* 0x000000011c257836 */ /* 0x040fe20000000000 */
[----:B------:R-:W-:Y:S01]  /*1fd30*/  @P2 IADD3 R37, PT, PT, R28, RZ, RZ ;  /* 0x000000ff1c252210 */ /* 0x000fe20007ffe0ff */
[----:B------:R-:W-:-:S04]  /*1fd40*/  IMAD.WIDE R28, R29, 0x4, R18 ;  /* 0x000000041d1c7825 */ /* 0x000fc800078e0212 */
[--C-:B-----5:R-:W-:Y:S02]  /*1fd50*/  IMAD.WIDE R32, R33, 0x4, R18.reuse ;  /* 0x0000000421207825 */ /* 0x120fe400078e0212 */
[----:B------:R-:W2:Y:S04]  /*1fd60*/  LDG.E R28, desc[UR12][R28.64] ;  /* 0x0000000c1c1c7981 */ /* 0x000ea8000c1e1900 */
[----:B------:R-:W3:Y:S04]  /*1fd70*/  LDG.E R32, desc[UR12][R32.64] ;  /* 0x0000000c20207981 */ /* 0x000ee8000c1e1900 */
[----:B------:R0:W4:Y:S04]  /*1fd80*/  LDG.E R29, desc[UR12][R26.64] ;  /* 0x0000000c1a1d7981 */ /* 0x000128000c1e1900 */
[----:B------:R-:W5:Y:S04]  /*1fd90*/  LDG.E R33, desc[UR12][R24.64+0x1c] ;  /* 0x00001c0c18217981 */ /* 0x000f68000c1e1900 */
[----:B------:R-:W0:Y:S01]  /*1fda0*/  LDG.E R27, desc[UR12][R24.64+0x18] ;  /* 0x0000180c181b7981 */ /* 0x000e22000c1e1900 */
[----:B------:R-:W-:-:S06]  /*1fdb0*/  IMAD.WIDE R30, R31, 0x4, R18 ;  /* 0x000000041f1e7825 */ /* 0x000fcc00078e0212 */
[----:B------:R-:W2:Y:S01]  /*1fdc0*/  LDG.E R30, desc[UR12][R30.64] ;  /* 0x0000000c1e1e7981 */ /* 0x000ea2000c1e1900 */
[----:B---3--:R-:W-:Y:S01]  /*1fdd0*/  ISETP.NE.AND P1, PT, R32, -0x1, PT ;  /* 0xffffffff2000780c */ /* 0x008fe20003f25270 */
[----:B-----5:R-:W-:-:S04]  /*1fde0*/  IMAD.WIDE R32, R33, 0x4, R18 ;  /* 0x0000000421207825 */ /* 0x020fc800078e0212 */
[----:B0-----:R-:W-:Y:S02]  /*1fdf0*/  IMAD.WIDE R26, R27, 0x4, R18 ;  /* 0x000000041b1a7825 */ /* 0x001fe400078e0212 */
[----:B------:R-:W3:Y:S04]  /*1fe00*/  LDG.E R32, desc[UR12][R32.64] ;  /* 0x0000000c20207981 */ /* 0x000ee8000c1e1900 */
[----:B------:R-:W5:Y:S01]  /*1fe10*/  LDG.E R26, desc[UR12][R26.64] ;  /* 0x0000000c1a1a7981 */ /* 0x000f62000c1e1900 */
[----:B--2---:R-:W-:Y:S01]  /*1fe20*/  ISETP.NE.AND P2, PT, R30, -0x1, PT ;  /* 0xffffffff1e00780c */ /* 0x004fe20003f45270 */
[C---:B------:R-:W-:Y:S01]  /*1fe30*/  VIADD R30, R37.reuse, 0x1 ;  /* 0x00000001251e7836 */ /* 0x040fe20000000000 */
[----:B------:R-:W-:Y:S02]  /*1fe40*/  @P1 IADD3 R30, PT, PT, R37, RZ, RZ ;  /* 0x000000ff251e1210 */ /* 0x000fe40007ffe0ff */
[----:B------:R-:W-:-:S03]  /*1fe50*/  ISETP.NE.AND P1, PT, R28, -0x1, PT ;  /* 0xffffffff1c00780c */ /* 0x000fc60003f25270 */
[----:B------:R-:W-:-:S06]  /*1fe60*/  VIADD R28, R30, 0x1 ;  /* 0x000000011e1c7836 */ /* 0x000fcc0000000000 */
[----:B------:R-:W-:Y:S02]  /*1fe70*/  @P2 IADD3 R28, PT, PT, R30, RZ, RZ ;  /* 0x000000ff1e1c2210 */ /* 0x000fe40007ffe0ff */
[----:B----4-:R-:W-:-:S03]  /*1fe80*/  ISETP.NE.AND P2, PT, R29, -0x1, PT ;  /* 0xffffffff1d00780c */ /* 0x010fc60003f45270 */
[C---:B------:R-:W-:Y:S01]  /*1fe90*/  VIADD R24, R28.reuse, 0x1 ;  /* 0x000000011c187836 */ /* 0x040fe20000000000 */
[----:B------:R-:W-:-:S05]  /*1fea0*/  @P1 IADD3 R24, PT, PT, R28, RZ, RZ ;  /* 0x000000ff1c181210 */ /* 0x000fca0007ffe0ff */
[----:B------:R-:W-:-:S04]  /*1feb0*/  VIADD R25, R24, 0x1 ;  /* 0x0000000118197836 */ /* 0x000fc80000000000 */
[----:B------:R-:W-:-:S05]  /*1fec0*/  @P2 IADD3 R25, PT, PT, R24, RZ, RZ ;  /* 0x000000ff18192210 */ /* 0x000fca0007ffe0ff */
[----:B------:R-:W-:Y:S01]  /*1fed0*/  VIADD R24, R25, 0x1 ;  /* 0x0000000119187836 */ /* 0x000fe20000000000 */
[----:B------:R-:W-:Y:S02]  /*1fee0*/  IADD3 R34, PT, PT, R34, 0x8, RZ ;  /* 0x0000000822227810 */ /* 0x000fe40007ffe0ff */
[----:B-----5:R-:W-:Y:S02]  /*1fef0*/  ISETP.NE.AND P1, PT, R26, -0x1, PT ;  /* 0xffffffff1a00780c */ /* 0x020fe40003f25270 */
[----:B---3--:R-:W-:-:S11]  /*1ff00*/  ISETP.NE.AND P2, PT, R32, -0x1, PT ;  /* 0xffffffff2000780c */ /* 0x008fd60003f45270 */
[----:B------:R-:W-:-:S05]  /*1ff10*/  @P1 IADD3 R24, PT, PT, R25, RZ, RZ ;  /* 0x000000ff19181210 */ /* 0x000fca0007ffe0ff */
[----:B------:R-:W-:Y:S02]  /*1ff20*/  VIADD R30, R24, 0x1 ;  /* 0x00000001181e7836 */ /* 0x000fe40000000000 */
[----:B------:R-:W-:-:S07]  /*1ff30*/  @P2 IMAD.MOV R30, RZ, RZ, R24 ;  /* 0x000000ffff1e2224 */ /* 0x000fce00078e0218 */
.L_x_1130:
[----:B------:R-:W-:Y:S05]  /*1ff40*/  BSYNC.RECONVERGENT B2 ;  /* 0x0000000000027941 */ /* 0x000fea0003800200 */
.L_x_1129:
        /* <DEDUP_REMOVED lines=33> */
.L_x_1132:
[----:B------:R-:W-:Y:S05]  /*20160*/  BSYNC.RECONVERGENT B2 ;  /* 0x0000000000027941 */ /* 0x000fea0003800200 */
.L_x_1131:
        /* <DEDUP_REMOVED lines=27> */
.L_x_1125:
[----:B------:R-:W-:Y:S05]  /*20320*/  BSYNC.RECONVERGENT B1 ;  /* 0x0000000000017941 */ /* 0x000fea0003800200 */
.L_x_1124:
[----:B------:R-:W2:Y:S01]  /*20330*/  LDG.E R22, desc[UR12][R22.64+0x3c00] ;  /* 0x003c000c16167981 */ /* 0x000ea2000c1e1900 */
[----:B------:R-:W-:Y:S01]  /*20340*/  BSSY.RECONVERGENT B1, `(.L_x_1133) ;  /* 0x00000f2000017945 */ /* 0x000fe20003800200 */
[----:B------:R-:W-:Y:S01]  /*20350*/  HFMA2 R33, -RZ, RZ, 0, 0 ;  /* 0x00000000ff217431 */ /* 0x000fe200000001ff */
[----:B--2---:R-:W-:-:S13]  /*20360*/  ISETP.NE.AND P0, PT, R22, -0x1, PT ;  /* 0xffffffff1600780c */ /* 0x004fda0003f05270 */
[----:B------:R-:W-:Y:S05]  /*20370*/  @P0 BRA `(.L_x_1134) ;  /* 0x0000000c00b80947 */ /* 0x000fea0003800000 */
        /* <DEDUP_REMOVED lines=14> */
[----:B------:R-:W-:Y:S01]  /*20460*/  IMAD.MOV.U32 R29, RZ, RZ, RZ ;  /* 0x000000ffff1d7224 */ /* 0x000fe200078e00ff */
[----:B------:R-:W-:-:S07]  /*20470*/  MOV R33, RZ ;  /* 0x000000ff00217202 */ /* 0x000fce0000000f00 */
.L_x_1137:
        /* <DEDUP_REMOVED lines=29> */
[----:B------:R-:W5:Y:S01]  /*20650*/  LDG.E R23, desc[UR12][R22.64] ;  /* 0x0000000c16177981 */ /* 0x000f62000c1e1900 */
[----:B--2---:R-:W-:-:S04]  /*20660*/  IMAD.WIDE R26, R24, 0x4, R18 ;  /* 0x00000004181a7825 */ /* 0x004fc800078e0212 */
[----:B------:R-:W-:Y:S02]  /*20670*/  IMAD.WIDE R24, R25, 0x4, R18 ;  /* 0x0000000419187825 */ /* 0x000fe400078e0212 */
[----:B------:R0:W2:Y:S04]  /*20680*/  LDG.E R26, desc[UR12][R26.64] ;  /* 0x0000000c1a1a7981 */ /* 0x0000a8000c1e1900 */
[----:B------:R-:W2:Y:S04]  /*20690*/  LDG.E R24, desc[UR12][R24.64] ;  /* 0x0000000c18187981 */ /* 0x000ea8000c1e1900 */
[----:B------:R-:W2:Y:S01]  /*206a0*/  LDG.E R25, desc[UR12][R20.64+0x28] ;  /* 0x0000280c14197981 */ /* 0x000ea2000c1e1900 */
[----:B---3--:R-:W-:-:S02]  /*206b0*/  ISETP.NE.AND P2, PT, R35, -0x1, PT ;  /* 0xffffffff2300780c */ /* 0x008fc40003f45270 */
[----:B------:R-:W-:Y:S01]  /*206c0*/  IADD3 R35, PT, PT, R33, 0x1, RZ ;  /* 0x0000000121237810 */ /* 0x000fe20007ffe0ff */
[----:B------:R-:W-:Y:S01]  /*206d0*/  @P1 IMAD.MOV R35, RZ, RZ, R33 ;  /* 0x000000ffff231224 */ /* 0x000fe200078e0221 */
[----:B----4-:R-:W-:Y:S01]  /*206e0*/  ISETP.NE.AND P1, PT, R36, -0x1, PT ;  /* 0xffffffff2400780c */ /* 0x010fe20003f25270 */
[----:B-----5:R-:W-:-:S06]  /*206f0*/  IMAD.WIDE R36, R37, 0x4, R18 ;  /* 0x0000000425247825 */ /* 0x020fcc00078e0212 */
[----:B------:R-:W3:Y:S01]  /*20700*/  LDG.E R36, desc[UR12][R36.64] ;  /* 0x0000000c24247981 */ /* 0x000ee2000c1e1900 */
[----:B0-----:R-:W-:Y:S01]  /*20710*/  IADD3 R27, PT, PT, R35, 0x1, RZ ;  /* 0x00000001231b7810 */ /* 0x001fe20007ffe0ff */
[----:B------:R-:W-:Y:S02]  /*20720*/  @P2 IMAD.MOV R27, RZ, RZ, R35 ;  /* 0x000000ffff1b2224 */ /* 0x000fe400078e0223 */
[----:B------:R-:W4:Y:S03]  /*20730*/  LDG.E R35, desc[UR12][R20.64+0x24] ;  /* 0x0000240c14237981 */ /* 0x000f26000c1e1900 */
[----:B------:R-:W-:Y:S01]  /*20740*/  IADD3 R22, PT, PT, R27, 0x1, RZ ;  /* 0x000000011b167810 */ /* 0x000fe20007ffe0ff */
[----:B------:R-:W-:Y:S02]  /*20750*/  @P1 IMAD.MOV R22, RZ, RZ, R27 ;  /* 0x000000ffff161224 */ /* 0x000fe400078e021b */
[----:B------:R-:W5:Y:S01]  /*20760*/  LDG.E R27, desc[UR12][R20.64+0x30] ;  /* 0x0000300c141b7981 */ /* 0x000f62000c1e1900 */
[----:B--2---:R-:W-:-:S02]  /*20770*/  ISETP.NE.AND P2, PT, R26, -0x1, PT ;  /* 0xffffffff1a00780c */ /* 0x004fc40003f45270 */
[----:B------:R-:W-:Y:S02]  /*20780*/  ISETP.NE.AND P1, PT, R24, -0x1, PT ;  /* 0xffffffff1800780c */ /* 0x000fe40003f25270 */
[----:B------:R-:W-:-:S09]  /*20790*/  IADD3 R24, PT, PT, R22, 0x1, RZ ;  /* 0x0000000116187810 */ /* 0x000fd20007ffe0ff */
[----:B------:R-:W-:Y:S02]  /*207a0*/  @P2 IMAD.MOV R24, RZ, RZ, R22 ;  /* 0x000000ffff182224 */ /* 0x000fe400078e0216 */
[----:B------:R-:W2:Y:S03]  /*207b0*/  LDG.E R22, desc[UR12][R20.64+0x2c] ;  /* 0x00002c0c14167981 */ /* 0x000ea6000c1e1900 */
[----:B------:R-:W-:Y:S01]  /*207c0*/  IADD3 R26, PT, PT, R24, 0x1, RZ ;  /* 0x00000001181a7810 */ /* 0x000fe20007ffe0ff */
[----:B------:R-:W-:Y:S01]  /*207d0*/  @P1 IMAD.MOV R26, RZ, RZ, R24 ;  /* 0x000000ffff1a1224 */ /* 0x000fe200078e0218 */
[----:B------:R-:W-:Y:S02]  /*207e0*/  ISETP.NE.AND P1, PT, R23, -0x1, PT ;  /* 0xffffffff1700780c */ /* 0x000fe40003f25270 */
[----:B------:R-:W2:Y:S02]  /*207f0*/  LDG.E R23, desc[UR12][R20.64+0x34] ;  /* 0x0000340c14177981 */ /* 0x000ea4000c1e1900 */
[----:B------:R-:W-:-:S02]  /*20800*/  IADD3 R24, PT, PT, R26, 0x1, RZ ;  /* 0x000000011a187810 */ /* 0x000fc40007ffe0ff */
[----:B---3--:R-:W-:-:S07]  /*20810*/  ISETP.NE.AND P2, PT, R36, -0x1, PT ;  /* 0xffffffff2400780c */ /* 0x008fce0003f45270 */
[----:B------:R-:W-:-:S05]  /*20820*/  @P1 IMAD.MOV R24, RZ, RZ, R26 ;  /* 0x000000ffff181224 */ /* 0x000fca00078e021a */
[----:B------:R-:W-:Y:S01]  /*20830*/  IADD3 R33, PT, PT, R24, 0x1, RZ ;  /* 0x0000000118217810 */ /* 0x000fe20007ffe0ff */
[----:B----4-:R-:W-:-:S05]  /*20840*/  IMAD.WIDE R36, R35, 0x4, R18 ;  /* 0x0000000423247825 */ /* 0x010fca00078e0212 */
[----:B------:R-:W3:Y:S01]  /*20850*/  LDG.E R26, desc[UR12][R36.64] ;  /* 0x0000000c241a7981 */ /* 0x000ee2000c1e1900 */
[----:B------:R-:W-:Y:S02]  /*20860*/  @P2 IMAD.MOV R33, RZ, RZ, R24 ;  /* 0x000000ffff212224 */ /* 0x000fe400078e0218 */
[----:B------:R-:W-:-:S05]  /*20870*/  IMAD.WIDE R24, R25, 0x4, R18 ;  /* 0x0000000419187825 */ /* 0x000fca00078e0212 */
[----:B------:R5:W4:Y:S02]  /*20880*/  LDG.E R35, desc[UR12][R24.64] ;  /* 0x0000000c18237981 */ /* 0x000b24000c1e1900 */
[--C-:B-----5:R-:W-:Y:S02]  /*20890*/  IMAD.WIDE R24, R27, 0x4, R18.reuse ;  /* 0x000000041b187825 */ /* 0x120fe400078e0212 */
[----:B------:R-:W5:Y:S04]  /*208a0*/  LDG.E R27, desc[UR12][R20.64+0x38] ;  /* 0x0000380c141b7981 */ /* 0x000f68000c1e1900 */
[----:B------:R-:W4:Y:S04]  /*208b0*/  LDG.E R24, desc[UR12][R24.64] ;  /* 0x0000000c18187981 */ /* 0x000f28000c1e1900 */
[----:B------:R-:W4:Y:S01]  /*208c0*/  LDG.E R21, desc[UR12][R20.64+0x3c] ;  /* 0x00003c0c14157981 */ /* 0x000f22000c1e1900 */
[----:B--2---:R-:W-:-:S06]  /*208d0*/  IMAD.WIDE R36, R22, 0x4, R18 ;  /* 0x0000000416247825 */ /* 0x004fcc00078e0212 */
[----:B------:R-:W2:Y:S01]  /*208e0*/  LDG.E R36, desc[UR12][R36.64] ;  /* 0x0000000c24247981 */ /* 0x000ea2000c1e1900 */
[----:B------:R-:W-:-:S05]  /*208f0*/  IMAD.WIDE R22, R23, 0x4, R18 ;  /* 0x0000000417167825 */ /* 0x000fca00078e0212 */
[----:B------:R5:W2:Y:S01]  /*20900*/  LDG.E R25, desc[UR12][R22.64] ;  /* 0x0000000c16197981 */ /* 0x000aa2000c1e1900 */
[----:B---3--:R-:W-:Y:S01]  /*20910*/  ISETP.NE.AND P1, PT, R26, -0x1, PT ;  /* 0xffffffff1a00780c */ /* 0x008fe20003f25270 */
[----:B-----5:R-:W-:-:S06]  /*20920*/  IMAD.WIDE R22, R27, 0x4, R18 ;  /* 0x000000041b167825 */ /* 0x020fcc00078e0212 */
[----:B------:R-:W3:Y:S01]  /*20930*/  LDG.E R22, desc[UR12][R22.64] ;  /* 0x0000000c16167981 */ /* 0x000ee2000c1e1900 */
[----:B----4-:R-:W-:-:S06]  /*20940*/  IMAD.WIDE R26, R21, 0x4, R18 ;  /* 0x00000004151a7825 */ /* 0x010fcc00078e0212 */
[----:B------:R-:W4:Y:S01]  /*20950*/  LDG.E R26, desc[UR12][R26.64] ;  /* 0x0000000c1a1a7981 */ /* 0x000f22000c1e1900 */
[----:B------:R-:W-:Y:S02]  /*20960*/  ISETP.NE.AND P2, PT, R35, -0x1, PT ;  /* 0xffffffff2300780c */ /* 0x000fe40003f45270 */
[----:B------:R-:W-:Y:S01]  /*20970*/  IADD3 R35, PT, PT, R33, 0x1, RZ ;  /* 0x0000000121237810 */ /* 0x000fe20007ffe0ff */
[----:B------:R-:W-:-:S05]  /*20980*/  @P1 IMAD.MOV R35, RZ, RZ, R33 ;  /* 0x000000ffff231224 */ /* 0x000fca00078e0221 */
[----:B------:R-:W-:-:S05]  /*20990*/  IADD3 R33, PT, PT, R35, 0x1, RZ ;  /* 0x0000000123217810 */ /* 0x000fca0007ffe0ff */
[----:B------:R-:W-:Y:S01]  /*209a0*/  @P2 IMAD.MOV R33, RZ, RZ, R35 ;  /* 0x000000ffff212224 */ /* 0x000fe200078e0223 */
[----:B------:R-:W-:-:S04]  /*209b0*/  ISETP.NE.AND P2, PT, R24, -0x1, PT ;  /* 0xffffffff1800780c */ /* 0x000fc80003f45270 */
[----:B------:R-:W-:Y:S01]  /*209c0*/  IADD3 R20, PT, PT, R33, 0x1, RZ ;  /* 0x0000000121147810 */ /* 0x000fe20007ffe0ff */
[----:B------:R-:W-:Y:S01]  /*209d0*/  VIADD R29, R29, 0x10 ;  /* 0x000000101d1d7836 */ /* 0x000fe20000000000 */
[----:B------:R-:W-:Y:S02]  /*209e0*/  IADD3 R31, PT, PT, R31, 0x10, RZ ;  /* 0x000000101f1f7810 */ /* 0x000fe40007ffe0ff */
[----:B--2---:R-:W-:-:S13]  /*209f0*/  ISETP.NE.AND P1, PT, R36, -0x1, PT ;  /* 0xffffffff2400780c */ /* 0x004fda0003f25270 */
[----:B------:R-:W-:Y:S01]  /*20a00*/  @P1 IMAD.MOV R20, RZ, RZ, R33 ;  /* 0x000000ffff141224 */ /* 0x000fe200078e0221 */
[----:B------:R-:W-:-:S04]  /*20a10*/  ISETP.NE.AND P1, PT, R25, -0x1, PT ;  /* 0xffffffff1900780c */ /* 0x000fc80003f25270 */
[----:B------:R-:W-:Y:S01]  /*20a20*/  IADD3 R21, PT, PT, R20, 0x1, RZ ;  /* 0x0000000114157810 */ /* 0x000fe20007ffe0ff */
[----:B------:R-:W-:-:S05]  /*20a30*/  @P2 IMAD.MOV R21, RZ, RZ, R20 ;  /* 0x000000ffff152224 */ /* 0x000fca00078e0214 */
[----:B------:R-:W-:-:S03]  /*20a40*/  IADD3 R20, PT, PT, R21, 0x1, RZ ;  /* 0x0000000115147810 */ /* 0x000fc60007ffe0ff */
[----:B------:R-:W-:-:S05]  /*20a50*/  @P1 IMAD.MOV R20, RZ, RZ, R21 ;  /* 0x000000ffff141224 */ /* 0x000fca00078e0215 */
        /* <DEDUP_REMOVED lines=8> */
.L_x_1136:
[----:B------:R-:W-:Y:S05]  /*20ae0*/  BSYNC.RECONVERGENT B2 ;  /* 0x0000000000027941 */ /* 0x000fea0003800200 */
.L_x_1135:
        /* <DEDUP_REMOVED lines=18> */
[----:B------:R4:W2:Y:S05]  /*20c10*/  LDG.E R35, desc[UR12][R20.64] ;  /* 0x0000000c14237981 */ /* 0x0008aa000c1e1900 */
[----:B------:R-:W3:Y:S01]  /*20c20*/  LDG.E R36, desc[UR12][R36.64] ;  /* 0x0000000c24247981 */ /* 0x000ee2000c1e1900 */
[----:B----4-:R-:W-:-:S05]  /*20c30*/  IMAD.WIDE R20, R24, 0x4, R18 ;  /* 0x0000000418147825 */ /* 0x010fca00078e0212 */
[----:B------:R5:W4:Y:S02]  /*20c40*/  LDG.E R37, desc[UR12][R20.64] ;  /* 0x0000000c14257981 */ /* 0x000b24000c1e1900 */
[----:B-----5:R-:W-:-:S04]  /*20c50*/  IMAD.WIDE R20, R22, 0x4, R18 ;  /* 0x0000000416147825 */ /* 0x020fc800078e0212 */
[--C-:B------:R-:W-:Y:S02]  /*20c60*/  IMAD.WIDE R22, R23, 0x4, R18.reuse ;  /* 0x0000000417167825 */ /* 0x100fe400078e0212 */
[----:B------:R0:W5:Y:S02]  /*20c70*/  LDG.E R20, desc[UR12][R20.64] ;  /* 0x0000000c14147981 */ /* 0x000164000c1e1900 */
[--C-:B------:R-:W-:Y:S02]  /*20c80*/  IMAD.WIDE R24, R25, 0x4, R18.reuse ;  /* 0x0000000419187825 */ /* 0x100fe400078e0212 */
[----:B------:R1:W5:Y:S02]  /*20c90*/  LDG.E R22, desc[UR12][R22.64] ;  /* 0x0000000c16167981 */ /* 0x000364000c1e1900 */
[--C-:B------:R-:W-:Y:S02]  /*20ca0*/  IMAD.WIDE R26, R27, 0x4, R18.reuse ;  /* 0x000000041b1a7825 */ /* 0x100fe400078e0212 */
[----:B------:R-:W5:Y:S02]  /*20cb0*/  LDG.E R24, desc[UR12][R24.64] ;  /* 0x0000000c18187981 */ /* 0x000f64000c1e1900 */
[----:B------:R-:W-:-:S02]  /*20cc0*/  IMAD.WIDE R28, R29, 0x4, R18 ;  /* 0x000000041d1c7825 */ /* 0x000fc400078e0212 */
[----:B------:R-:W5:Y:S04]  /*20cd0*/  LDG.E R26, desc[UR12][R26.64] ;  /* 0x0000000c1a1a7981 */ /* 0x000f68000c1e1900 */
[----:B------:R-:W5:Y:S01]  /*20ce0*/  LDG.E R28, desc[UR12][R28.64] ;  /* 0x0000000c1c1c7981 */ /* 0x000f62000c1e1900 */
[----:B0-----:R-:W-:Y:S01]  /*20cf0*/  IADD3 R21, PT, PT, R33, 0x1, RZ ;  /* 0x0000000121157810 */ /* 0x001fe20007ffe0ff */
[----:B------:R-:W-:Y:S01]  /*20d00*/  VIADD R31, R31, 0x8 ;  /* 0x000000081f1f7836 */ /* 0x000fe20000000000 */
[----:B--2---:R-:W-:Y:S02]  /*20d10*/  ISETP.NE.AND P1, PT, R35, -0x1, PT ;  /* 0xffffffff2300780c */ /* 0x004fe40003f25270 */
[----:B---3--:R-:W-:-:S11]  /*20d20*/  ISETP.NE.AND P2, PT, R36, -0x1, PT ;  /* 0xffffffff2400780c */ /* 0x008fd60003f45270 */
[----:B------:R-:W-:Y:S01]  /*20d30*/  @P1 IMAD.MOV R21, RZ, RZ, R33 ;  /* 0x000000ffff151224 */ /* 0x000fe200078e0221 */
[----:B----4-:R-:W-:-:S04]  /*20d40*/  ISETP.NE.AND P1, PT, R37, -0x1, PT ;  /* 0xffffffff2500780c */ /* 0x010fc80003f25270 */
[----:B-1----:R-:W-:Y:S01]  /*20d50*/  IADD3 R23, PT, PT, R21, 0x1, RZ ;  /* 0x0000000115177810 */ /* 0x002fe20007ffe0ff */
        /* <DEDUP_REMOVED lines=18> */
.L_x_1139:
[----:B------:R-:W-:Y:S05]  /*20e80*/  BSYNC.RECONVERGENT B2 ;  /* 0x0000000000027941 */ /* 0x000fea0003800200 */
.L_x_1138:
        /* <DEDUP_REMOVED lines=33> */
.L_x_1141:
[----:B------:R-:W-:Y:S05]  /*210a0*/  BSYNC.RECONVERGENT B2 ;  /* 0x0000000000027941 */ /* 0x000fea0003800200 */
.L_x_1140:
        /* <DEDUP_REMOVED lines=27> */
.L_x_1134:
[----:B------:R-:W-:Y:S05]  /*21260*/  BSYNC.RECONVERGENT B1 ;  /* 0x0000000000017941 */ /* 0x000fea0003800200 */
.L_x_1133:
[----:B------:R-:W0:Y:S01]  /*21270*/  LDCU.64 UR6, c[0x0][0x3b8] ;  /* 0x00007700ff0677ac */ /* 0x000e220008000a00 */
[----:B------:R-:W-:-:S04]  /*21280*/  IADD3 R2, PT, PT, R4, R5, R2 ;  /* 0x0000000504027210 */ /* 0x000fc80007ffe002 */
[----:B------:R-:W-:-:S04]  /*21290*/  IADD3 R2, PT, PT, R7, R6, R2 ;  /* 0x0000000607027210 */ /* 0x000fc80007ffe002 */
[----:B------:R-:W-:-:S04]  /*212a0*/  IADD3 R2, PT, PT, R9, R8, R2 ;  /* 0x0000000809027210 */ /* 0x000fc80007ffe002 */
[----:B------:R-:W-:-:S04]  /*212b0*/  IADD3 R2, PT, PT, R11, R10, R2 ;  /* 0x0000000a0b027210 */ /* 0x000fc80007ffe002 */
[----:B------:R-:W-:Y:S01]  /*212c0*/  IADD3 R2, PT, PT, R13, R12, R2 ;  /* 0x0000000c0d027210 */ /* 0x000fe20007ffe002 */
[----:B0-----:R-:W-:-:S03]  /*212d0*/  UIADD3 UR10, UP0, UPT, -UR5, UR6, URZ ;  /* 0x00000006050a7290 */ /* 0x001fc6000ff1e1ff */
[----:B------:R-:W-:Y:S01]  /*212e0*/  IADD3 R2, PT, PT, R15, R14, R2 ;  /* 0x0000000e0f027210 */ /* 0x000fe20007ffe002 */
[----:B------:R-:W-:Y:S02]  /*212f0*/  UIADD3.X UR11, UPT, UPT, ~UR9, UR7, URZ, UP0, !UPT ;  /* 0x00000007090b7290 */ /* 0x000fe400087fe5ff */
[----:B------:R-:W-:Y:S01]  /*21300*/  UISETP.GE.U32.AND UP0, UPT, UR10, UR4, UPT ;  /* 0x000000040a00728c */ /* 0x000fe2000bf06070 */
[----:B------:R-:W-:-:S03]  /*21310*/  IADD3 R2, PT, PT, R17, R16, R2 ;  /* 0x0000001011027210 */ /* 0x000fc60007ffe002 */
[----:B------:R-:W-:Y:S01]  /*21320*/  UISETP.GE.U32.AND.EX UP0, UPT, UR11, UR8, UPT, UP0 ;  /* 0x000000080b00728c */ /* 0x000fe2000bf06100 */
[----:B------:R-:W-:-:S08]  /*21330*/  IADD3 R2, PT, PT, R33, R30, R2 ;  /* 0x0000001e21027210 */ /* 0x000fd00007ffe002 */
[----:B------:R-:W-:Y:S05]  /*21340*/  BRA.U !UP0, `(.L_x_996) ;  /* 0x0000001108387547 */ /* 0x000fea000b800000 */
[----:B------:R-:W-:-:S04]  /*21350*/  UIADD3 UR5, UP0, UPT, UR4, UR5, URZ ;  /* 0x0000000504057290 */ /* 0x000fc8000ff1e0ff */
[----:B------:R-:W-:Y:S02]  /*21360*/  UIADD3.X UR9, UPT, UPT, UR8, UR9, URZ, UP0, !UPT ;  /* 0x0000000908097290 */ /* 0x000fe400087fe4ff */
[----:B------:R-:W-:-:S04]  /*21370*/  UISETP.GT.U32.AND UP0, UPT, UR5, UR15, UPT ;  /* 0x0000000f0500728c */ /* 0x000fc8000bf04070 */
[----:B------:R-:W-:-:S09]  /*21380*/  UISETP.GT.U32.AND.EX UP0, UPT, UR9, UR16, UPT, UP0 ;  /* 0x000000100900728c */ /* 0x000fd2000bf04100 */
[----:B------:R-:W-:Y:S05]  /*21390*/  BRA.U !UP0, `(.L_x_1142) ;  /* 0xffffff0908a07547 */ /* 0x000fea000b83ffff */
.L_x_997:
[----:B------:R-:W-:-:S04]  /*213a0*/  UISETP.GE.U32.AND UP0, UPT, UR5, UR6, UPT ;  /* 0x000000060500728c */ /* 0x000fc8000bf06070 */
[----:B------:R-:W-:-:S09]  /*213b0*/  UISETP.GE.U32.AND.EX UP0, UPT, UR9, UR7, UPT, UP0 ;  /* 0x000000070900728c */ /* 0x000fd2000bf06100 */
[----:B------:R-:W-:Y:S05]  /*213c0*/  BRA.U UP0, `(.L_x_996) ;  /* 0x0000001100187547 */ /* 0x000fea000b800000 */
[----:B------:R-:W-:Y:S01]  /*213d0*/  UIADD3 UR6, UPT, UPT, -UR5, UR6, URZ ;  /* 0x0000000605067290 */ /* 0x000fe2000fffe1ff */
[----:B------:R-:W-:Y:S05]  /*213e0*/  BSSY.RECONVERGENT B2, `(.L_x_996) ;  /* 0x0000104000027945 */ /* 0x000fea0003800200 */
[----:B------:R-:W-:-:S13]  /*213f0*/  ISETP.GE.AND P0, PT, R0, UR6, PT ;  /* 0x0000000600007c0c */ /* 0x000fda000bf06270 */
[----:B------:R-:W-:Y:S05]  /*21400*/  @P0 BRA `(.L_x_1143) ;  /* 0x0000001000040947 */ /* 0x000fea0003800000 */
[----:B------:R-:W0:Y:S01]  /*21410*/  LDCU UR4, c[0x0][0x380] ;  /* 0x00007000ff0477ac */ /* 0x000e220008000800 */
[----:B------:R-:W-:Y:S01]  /*21420*/  MOV R3, R0 ;  /* 0x0000000000037202 */ /* 0x000fe20000000f00 */
[----:B0-----:R-:W-:-:S04]  /*21430*/  IMAD.U32 R4, RZ, RZ, UR4 ;  /* 0x00000004ff047e24 */ /* 0x001fc8000f8e00ff */
[----:B------:R-:W-:-:S07]  /*21440*/  VIADD R4, R4, UR5 ;  /* 0x0000000504047c36 */ /* 0x000fce0008000000 */
.L_x_1153:
[----:B------:R-:W0:Y:S01]  /*21450*/  LDC.64 R18, c[0x0][0x3f8] ;  /* 0x0000fe00ff127b82 */ /* 0x000e220000000a00 */
[----:B------:R-:W-:-:S05]  /*21460*/  IADD3 R5, PT, PT, R4, R3, RZ ;  /* 0x0000000304057210 */ /* 0x000fca0007ffe0ff */
[----:B0-----:R-:W-:-:S06]  /*21470*/  IMAD.WIDE R6, R5, 0x4, R18 ;  /* 0x0000000405067825 */ /* 0x001fcc00078e0212 */
[----:B------:R-:W2:Y:S01]  /*21480*/  LDG.E R6, desc[UR12][R6.64] ;  /* 0x0000000c06067981 */ /* 0x000ea2000c1e1900 */
[----:B------:R-:W-:Y:S01]  /*21490*/  VIADD R3, R3, 0x100 ;  /* 0x0000010003037836 */ /* 0x000fe20000000000 */
[----:B------:R-:W-:Y:S01]  /*214a0*/  BSSY.RECONVERGENT B1, `(.L_x_1144) ;  /* 0x00000f5000017945 */ /* 0x000fe20003800200 */
[----:B------:R-:W-:-:S03]  /*214b0*/  HFMA2 R11, -RZ, RZ, 0, 0 ;  /* 0x00000000ff0b7431 */ /* 0x000fc600000001ff */
        /* <DEDUP_REMOVED lines=21> */
.L_x_1148:
        /* <DEDUP_REMOVED lines=19> */
[----:B------:R4:W2:Y:S01]  /*21740*/  LDG.E R10, desc[UR12][R22.64] ;  /* 0x0000000c160a7981 */ /* 0x0008a2000c1e1900 */
[----:B---3--:R-:W-:-:S06]  /*21750*/  IMAD.WIDE R12, R13, 0x4, R18 ;  /* 0x000000040d0c7825 */ /* 0x008fcc00078e0212 */
[----:B------:R-:W3:Y:S01]  /*21760*/  LDG.E R12, desc[UR12][R12.64] ;  /* 0x0000000c0c0c7981 */ /* 0x000ee2000c1e1900 */
[----:B----4-:R-:W-:-:S04]  /*21770*/  IMAD.WIDE R22, R28, 0x4, R18 ;  /* 0x000000041c167825 */ /* 0x010fc800078e0212 */
[--C-:B-----5:R-:W-:Y:S01]  /*21780*/  IMAD.WIDE R14, R20, 0x4, R18.reuse ;  /* 0x00000004140e7825 */ /* 0x120fe200078e0212 */
[----:B------:R0:W4:Y:S05]  /*21790*/  LDG.E R13, desc[UR12][R22.64] ;  /* 0x0000000c160d7981 */ /* 0x00012a000c1e1900 */
[----:B------:R-:W5:Y:S01]  /*217a0*/  LDG.E R14, desc[UR12][R14.64] ;  /* 0x0000000c0e0e7981 */ /* 0x000f62000c1e1900 */
[----:B0-----:R-:W-:-:S05]  /*217b0*/  IMAD.WIDE R22, R16, 0x4, R18 ;  /* 0x0000000410167825 */ /* 0x001fca00078e0212 */
[----:B------:R0:W5:Y:S01]  /*217c0*/  LDG.E R15, desc[UR12][R22.64] ;  /* 0x0000000c160f7981 */ /* 0x000162000c1e1900 */
[----:B------:R-:W-:-:S04]  /*217d0*/  IMAD.WIDE R16, R17, 0x4, R18 ;  /* 0x0000000411107825 */ /* 0x000fc800078e0212 */
[--C-:B------:R-:W-:Y:S02]  /*217e0*/  IMAD.WIDE R20, R21, 0x4, R18.reuse ;  /* 0x0000000415147825 */ /* 0x100fe400078e0212 */
[----:B------:R-:W5:Y:S04]  /*217f0*/  LDG.E R16, desc[UR12][R16.64] ;  /* 0x0000000c10107981 */ /* 0x000f68000c1e1900 */
[----:B------:R1:W5:Y:S01]  /*21800*/  LDG.E R17, desc[UR12][R20.64] ;  /* 0x0000000c14117981 */ /* 0x000362000c1e1900 */
[----:B0-----:R-:W-:-:S05]  /*21810*/  IMAD.WIDE R22, R24, 0x4, R18 ;  /* 0x0000000418167825 */ /* 0x001fca00078e0212 */
[----:B------:R-:W5:Y:S01]  /*21820*/  LDG.E R34, desc[UR12][R22.64] ;  /* 0x0000000c16227981 */ /* 0x000f62000c1e1900 */
[----:B-1----:R-:W-:-:S05]  /*21830*/  IMAD.WIDE R20, R26, 0x4, R18 ;  /* 0x000000041a147825 */ /* 0x002fca00078e0212 */
[----:B------:R0:W5:Y:S01]  /*21840*/  LDG.E R32, desc[UR12][R20.64] ;  /* 0x0000000c14207981 */ /* 0x000162000c1e1900 */
[----:B------:R-:W-:-:S04]  /*21850*/  IMAD.WIDE R24, R25, 0x4, R18 ;  /* 0x0000000419187825 */ /* 0x000fc800078e0212 */
[--C-:B------:R-:W-:Y:S01]  /*21860*/  IMAD.WIDE R26, R27, 0x4, R18.reuse ;  /* 0x000000041b1a7825 */ /* 0x100fe200078e0212 */
[----:B------:R1:W5:Y:S03]  /*21870*/  LDG.E R36, desc[UR12][R24.64] ;  /* 0x0000000c18247981 */ /* 0x000366000c1e1900 */
[--C-:B------:R-:W-:Y:S02]  /*21880*/  IMAD.WIDE R28, R29, 0x4, R18.reuse ;  /* 0x000000041d1c7825 */ /* 0x100fe400078e0212 */
[----:B------:R-:W5:Y:S02]  /*21890*/  LDG.E R26, desc[UR12][R26.64] ;  /* 0x0000000c1a1a7981 */ /* 0x000f64000c1e1900 */
[--C-:B------:R-:W-:Y:S02]  /*218a0*/  IMAD.WIDE R30, R31, 0x4, R18.reuse ;  /* 0x000000041f1e7825 */ /* 0x100fe400078e0212 */
[----:B------:R-:W5:Y:S02]  /*218b0*/  LDG.E R28, desc[UR12][R28.64] ;  /* 0x0000000c1c1c7981 */ /* 0x000f64000c1e1900 */
[----:B0-----:R-:W-:-:S02]  /*218c0*/  IMAD.WIDE R20, R37, 0x4, R18 ;  /* 0x0000000425147825 */ /* 0x001fc400078e0212 */
[----:B------:R-:W5:Y:S02]  /*218d0*/  LDG.E R30, desc[UR12][R30.64] ;  /* 0x0000000c1e1e7981 */ /* 0x000f64000c1e1900 */
[--C-:B------:R-:W-:Y:S02]  /*218e0*/  IMAD.WIDE R22, R35, 0x4, R18.reuse ;  /* 0x0000000423167825 */ /* 0x100fe400078e0212 */
[----:B------:R-:W5:Y:S04]  /*218f0*/  LDG.E R20, desc[UR12][R20.64] ;  /* 0x0000000c14147981 */ /* 0x000f68000c1e1900 */
[----:B------:R-:W5:Y:S01]  /*21900*/  LDG.E R22, desc[UR12][R22.64] ;  /* 0x0000000c16167981 */ /* 0x000f62000c1e1900 */
[----:B-1----:R-:W-:-:S06]  /*21910*/  IMAD.WIDE R24, R33, 0x4, R18 ;  /* 0x0000000421187825 */ /* 0x002fcc00078e0212 */
[----:B------:R-:W5:Y:S01]  /*21920*/  LDG.E R24, desc[UR12][R24.64] ;  /* 0x0000000c18187981 */ /* 0x000f62000c1e1900 */
[----:B------:R-:W-:Y:S01]  /*21930*/  VIADD R6, R6, 0x10 ;  /* 0x0000001006067836 */ /* 0x000fe20000000000 */
[----:B------:R-:W-:Y:S02]  /*21940*/  IADD3 R5, PT, PT, R5, 0x10, RZ ;  /* 0x0000001005057810 */ /* 0x000fe40007ffe0ff */
        /* <DEDUP_REMOVED lines=18> */
[----:B------:R-:W-:-:S05]  /*21a70*/  @P3 IMAD.MOV R11, RZ, RZ, R10 ;  /* 0x000000ffff0b3224 */ /* 0x000fca00078e020a */
[----:B------:R-:W-:Y:S02]  /*21a80*/  IADD3 R10, PT, PT, R11, 0x1, RZ ;  /* 0x000000010b0a7810 */ /* 0x000fe40007ffe0ff */
[----:B------:R-:W-:Y:S01]  /*21a90*/  ISETP.NE.AND P3, PT, R32, -0x1, PT ;  /* 0xffffffff2000780c */ /* 0x000fe20003f65270 */
[----:B------:R-:W-:Y:S01]  /*21aa0*/  @P2 IMAD.MOV R10, RZ, RZ, R11 ;  /* 0x000000ffff0a2224 */ /* 0x000fe200078e020b */
[----:B------:R-:W-:-:S04]  /*21ab0*/  ISETP.NE.AND P2, PT, R34, -0x1, PT ;  /* 0xffffffff2200780c */ /* 0x000fc80003f45270 */
[----:B------:R-:W-:-:S07]  /*21ac0*/  IADD3 R11, PT, PT, R10, 0x1, RZ ;  /* 0x000000010a0b7810 */ /* 0x000fce0007ffe0ff */
        /* <DEDUP_REMOVED lines=26> */
.L_x_1147:
[----:B------:R-:W-:Y:S05]  /*21c70*/  BSYNC.RECONVERGENT B3 ;  /* 0x0000000000037941 */ /* 0x000fea0003800200 */
.L_x_1146:
        /* <DEDUP_REMOVED lines=29> */
[----:B------:R-:W-:-:S02]  /*21e50*/  IMAD.WIDE R8, R9, 0x4, R18 ;  /* 0x0000000409087825 */ /* 0x000fc400078e0212 */
[----:B------:R-:W5:Y:S04]  /*21e60*/  LDG.E R12, desc[UR12][R12.64] ;  /* 0x0000000c0c0c7981 */ /* 0x000f68000c1e1900 */
[----:B------:R0:W5:Y:S01]  /*21e70*/  LDG.E R8, desc[UR12][R8.64] ;  /* 0x0000000c08087981 */ /* 0x000162000c1e1900 */
        /* <DEDUP_REMOVED lines=25> */
.L_x_1150:
[----:B------:R-:W-:Y:S05]  /*22010*/  BSYNC.RECONVERGENT B3 ;  /* 0x0000000000037941 */ /* 0x000fea0003800200 */
.L_x_1149:
        /* <DEDUP_REMOVED lines=33> */
.L_x_1152:
[----:B------:R-:W-:Y:S05]  /*22230*/  BSYNC.RECONVERGENT B3 ;  /* 0x0000000000037941 */ /* 0x000fea0003800200 */
.L_x_1151:
        /* <DEDUP_REMOVED lines=27> */
.L_x_1145:
[----:B------:R-:W-:Y:S05]  /*223f0*/  BSYNC.RECONVERGENT B1 ;  /* 0x0000000000017941 */ /* 0x000fea0003800200 */
.L_x_1144:
[----:B------:R-:W-:Y:S01]  /*22400*/  IMAD.IADD R2, R11, 0x1, R2 ;  /* 0x000000010b027824 */ /* 0x000fe200078e0202 */
[----:B------:R-:W-:Y:S06]  /*22410*/  @!P0 BRA `(.L_x_1153) ;  /* 0xfffffff0000c8947 */ /* 0x000fec000383ffff */
.L_x_1143:
[----:B------:R-:W-:Y:S05]  /*22420*/  BSYNC.RECONVERGENT B2 ;  /* 0x0000000000027941 */ /* 0x000fea0003800200 */
.L_x_996:
[----:B------:R-:W0:Y:S01]  /*22430*/  S2R R8, SR_LANEID ;  /* 0x0000000000087919 */ /* 0x000e220000000000 */
[----:B------:R-:W1:Y:S01]  /*22440*/  SHFL.DOWN PT, R3, R2, 0x1, 0x1f ;  /* 0x08201f0002037f89 */ /* 0x000e6200000e0000 */
[C---:B0-----:R-:W-:Y:S02]  /*22450*/  ISETP.GT.AND P0, PT, R8.reuse, 0x1e, PT ;  /* 0x0000001e0800780c */ /* 0x041fe40003f04270 */
[C---:B------:R-:W-:Y:S02]  /*22460*/  ISETP.NE.AND P1, PT, R8.reuse, RZ, PT ;  /* 0x000000ff0800720c */ /* 0x040fe40003f25270 */
[----:B-1----:R-:W-:Y:S02]  /*22470*/  SEL R3, R3, RZ, !P0 ;  /* 0x000000ff03037207 */ /* 0x002fe40004000000 */
[----:B------:R-:W-:Y:S02]  /*22480*/  ISETP.GT.AND P0, PT, R8, 0x1d, PT ;  /* 0x0000001d0800780c */ /* 0x000fe40003f04270 */
[----:B------:R-:W-:-:S05]  /*22490*/  IADD3 R3, PT, PT, R3, R2, RZ ;  /* 0x0000000203037210 */ /* 0x000fca0007ffe0ff */
[----:B------:R-:W0:Y:S02]  /*224a0*/  SHFL.DOWN PT, R4, R3, 0x2, 0x1f ;  /* 0x08401f0003047f89 */ /* 0x000e2400000e0000 */
        /* <DEDUP_REMOVED lines=8> */
[----:B------:R-:W-:Y:S02]  /*22530*/  ISETP.GT.AND P0, PT, R8, 0x17, PT ;  /* 0x000000170800780c */ /* 0x000fe40003f04270 */
[----:B------:R-:W-:Y:S02]  /*22540*/  IADD3 R5, PT, PT, R4, R5, RZ ;  /* 0x0000000504057210 */ /* 0x000fe40007ffe0ff */
[----:B------:R-:W-:-:S03]  /*22550*/  @!P1 SHF.R.U32.HI R4, RZ, 0x3, R0 ;  /* 0x00000003ff049819 */ /* 0x000fc60000011600 */
        /* <DEDUP_REMOVED lines=21> */
[----:B--2---:R-:W-:-:S04]  /*226b0*/  IADD3 R0, PT, PT, R2, R0, R11 ;  /* 0x0000000002007210 */ /* 0x004fc80007ffe00b */
[----:B0-----:R-:W-:-:S07]  /*226c0*/  IADD3 R5, PT, PT, R0, R3, RZ ;  /* 0x0000000300057210 */ /* 0x001fce0007ffe0ff */
.L_x_851:
[----:B------:R-:W-:Y:S05]  /*226d0*/  BSYNC.RECONVERGENT B0 ;  /* 0x0000000000007941 */ /* 0x000fea0003800200 */
.L_x_824:
[----:B------:R-:W-:Y:S05]  /*226e0*/  @P0 EXIT ;  /* 0x000000000000094d */ /* 0x000fea0003800000 */
[----:B------:R-:W3:Y:S02]  /*226f0*/  LDCU.64 UR4, c[0x0][0x388] ;  /* 0x00007100ff0477ac */ /* 0x000ee40008000a00 */
[----:B---3--:R-:W-:-:S06]  /*22700*/  UIMAD.WIDE.U32 UR4, UR14, 0x4, UR4 ;  /* 0x000000040e0478a5 */ /* 0x008fcc000f8e0004 */
[----:B------:R-:W-:Y:S01]  /*22710*/  IMAD.U32 R2, RZ, RZ, UR4 ;  /* 0x00000004ff027e24 */ /* 0x000fe2000f8e00ff */
[----:B------:R-:W-:-:S05]  /*22720*/  MOV R3, UR5 ;  /* 0x0000000500037c02 */ /* 0x000fca0008000f00 */
[----:B------:R-:W-:Y:S01]  /*22730*/  STG.E desc[UR12][R2.64], R5 ;  /* 0x0000000502007986 */ /* 0x000fe2000c10190c */
[----:B------:R-:W-:Y:S05]  /*22740*/  EXIT ;  /* 0x000000000000794d */ /* 0x000fea0003800000 */
.L_x_1154:
        /* <DEDUP_REMOVED lines=11> */
.L_x_2737:


//--------------------- .text._ZN3cub18CUB_300001_SM_10006detail6reduce28DeviceReduceSingleTileKernelINS2_10policy_hubIiyN4cuda3std3__44plusIiEEE10Policy1000EN6thrust24THRUST_300001_SM_1000_NS17counting_iteratorIiNSD_11use_defaultESF_SF_EEPiyS9_ii19active_edge_counterEEvT0_T1_T2_T3_T4_T6_ --------------------------
	.section	.text._ZN3cub18CUB_300001_SM_10006detail6reduce28DeviceReduceSingleTileKernelINS2_10policy_hubIiyN4cuda3std3__44plusIiEEE10Policy1000EN6thrust24THRUST_300001_SM_1000_NS17counting_iteratorIiNSD_11use_defaultESF_SF_EEPiyS9_ii19active_edge_counterEEvT0_T1_T2_T3_T4_T6_,"ax",@progbits
	.align	128
        .global         _ZN3cub18CUB_300001_SM_10006detail6reduce28DeviceReduceSingleTileKernelINS2_10policy_hubIiyN4cuda3std3__44plusIiEEE10Policy1000EN6thrust24THRUST_300001_SM_1000_NS17counting_iteratorIiNSD_11use_defaultESF_SF_EEPiyS9_ii19active_edge_counterEEvT0_T1_T2_T3_T4_T6_
        .type           _ZN3cub18CUB_300001_SM_10006detail6reduce28DeviceReduceSingleTileKernelINS2_10policy_hubIiyN4cuda3std3__44plusIiEEE10Policy1000EN6thrust24THRUST_300001_SM_1000_NS17counting_iteratorIiNSD_11use_defaultESF_SF_EEPiyS9_ii19active_edge_counterEEvT0_T1_T2_T3_T4_T6_,@function
        .size           _ZN3cub18CUB_300001_SM_10006detail6reduce28DeviceReduceSingleTileKernelINS2_10policy_hubIiyN4cuda3std3__44plusIiEEE10Policy1000EN6thrust24THRUST_300001_SM_1000_NS17counting_iteratorIiNSD_11use_defaultESF_SF_EEPiyS9_ii19active_edge_counterEEvT0_T1_T2_T3_T4_T6_,(.L_x_2738 - _ZN3cub18CUB_300001_SM_10006detail6reduce28DeviceReduceSingleTileKernelINS2_10policy_hubIiyN4cuda3std3__44plusIiEEE10Policy1000EN6thrust24THRUST_300001_SM_1000_NS17counting_iteratorIiNSD_11use_defaultESF_SF_EEPiyS9_ii19active_edge_counterEEvT0_T1_T2_T3_T4_T6_)
        .other          _ZN3cub18CUB_300001_SM_10006detail6reduce28DeviceReduceSingleTileKernelINS2_10policy_hubIiyN4cuda3std3__44plusIiEEE10Policy1000EN6thrust24THRUST_300001_SM_1000_NS17counting_iteratorIiNSD_11use_defaultESF_SF_EEPiyS9_ii19active_edge_counterEEvT0_T1_T2_T3_T4_T6_,@"STO_CUDA_ENTRY STV_DEFAULT"
_ZN3cub18CUB_300001_SM_10006detail6reduce28DeviceReduceSingleTileKernelINS2_10policy_hubIiyN4cuda3std3__44plusIiEEE10Policy1000EN6thrust24THRUST_300001_SM_1000_NS17counting_iteratorIiNSD_11use_defaultESF_SF_EEPiyS9_ii19active_edge_counterEEvT0_T1_T2_T3_T4_T6_:
.text._ZN3cub18CUB_300001_SM_10006detail6reduce28DeviceReduceSingleTileKernelINS2_10policy_hubIiyN4cuda3std3__44plusIiEEE10Policy1000EN6thrust24THRUST_300001_SM_1000_NS17counting_iteratorIiNSD_11use_defaultESF_SF_EEPiyS9_ii19active_edge_counterEEvT0_T1_T2_T3_T4_T6_:
        /* <DEDUP_REMOVED lines=15> */
.L_x_1155:
[----:B------:R-:W-:Y:S01]  /*00f0*/  ISETP.GT.U32.AND P0, PT, R24, 0xfff, PT ;  /* 0x00000fff1800780c */ /* 0x000fe20003f04070 */
[----:B------:R-:W-:Y:S03]  /*0100*/  BSSY.RECONVERGENT B0, `(.L_x_1156) ;  /* 0x00022a1000007945 */ /* 0x000fe60003800200 */
[----:B------:R-:W-:-:S13]  /*0110*/  ISETP.GT.U32.AND.EX P0, PT, R25, RZ, PT, P0 ;  /* 0x000000ff1900720c */ /* 0x000fda0003f04100 */
[----:B------:R-:W-:Y:S05]  /*0120*/  @P0 BRA `(.L_x_1157) ;  /* 0x0000002400ec0947 */ /* 0x000fea0003800000 */
[----:B------:R-:W0:Y:S01]  /*0130*/  S2R R7, SR_TID.X ;  /* 0x0000000000077919 */ /* 0x000e220000002100 */
[----:B------:R-:W-:Y:S01]  /*0140*/  BSSY.RECONVERGENT B2, `(.L_x_1158) ;  /* 0x00000f5000027945 */ /* 0x000fe20003800200 */
[----:B------:R-:W-:Y:S01]  /*0150*/  HFMA2 R0, -RZ, RZ, 0, 0 ;  /* 0x00000000ff007431 */ /* 0x000fe200000001ff */
[----:B0-----:R-:W-:Y:S01]  /*0160*/  ISETP.GE.U32.AND P0, PT, R7, R24, PT ;  /* 0x000000180700720c */ /* 0x001fe20003f06070 */
[----:B------:R-:W-:-:S12]  /*0170*/  IMAD.MOV.U32 R11, RZ, RZ, R7 ;  /* 0x000000ffff0b7224 */ /* 0x000fd800078e0007 */
[----:B------:R-:W-:Y:S05]  /*0180*/  @P0 BRA `(.L_x_1159) ;  /* 0x0000000c00c00947 */ /* 0x000fea0003800000 */
[----:B------:R-:W0:Y:S01]  /*0190*/  LDC.64 R2, c[0x0][0x3b0] ;  /* 0x0000ec00ff027b82 */ /* 0x000e220000000a00 */
[----:B------:R-:W1:Y:S02]  /*01a0*/  LDCU UR4, c[0x0][0x380] ;  /* 0x00007000ff0477ac */ /* 0x000e640008000800 */
[----:B-1----:R-:W-:-:S04]  /*01b0*/  VIADD R9, R7, UR4 ;  /* 0x0000000407097c36 */ /* 0x002fc80008000000 */
[----:B0-----:R-:W-:-:S06]  /*01c0*/  IMAD.WIDE R4, R9, 0x4, R2 ;  /* 0x0000000409047825 */ /* 0x001fcc00078e0202 */
[----:B------:R-:W2:Y:S01]  /*01d0*/  LDG.E R4, desc[UR6][R4.64] ;  /* 0x0000000604047981 */ /* 0x000ea2000c1e1900 */
[----:B------:R-:W-:Y:S01]  /*01e0*/  BSSY.RECONVERGENT B1, `(.L_x_1160) ;  /* 0x00000e9000017945 */ /* 0x000fe20003800200 */
[----:B------:R-:W-:Y:S02]  /*01f0*/  MOV R0, RZ ;  /* 0x000000ff00007202 */ /* 0x000fe40000000f00 */
        /* <DEDUP_REMOVED lines=8> */
[----:B------:R-:W-:Y:S01]  /*0280*/  IMAD.MOV.U32 R4, RZ, RZ, R6 ;  /* 0x000000ffff047224 */ /* 0x000fe200078e0006 */
[----:B------:R-:W-:Y:S01]  /*0290*/  BSSY.RECONVERGENT B3, `(.L_x_1162) ;  /* 0x0000072000037945 */ /* 0x000fe20003800200 */
[----:B------:R-:W-:-:S03]  /*02a0*/  IMAD.MOV.U32 R0, RZ, RZ, RZ ;  /* 0x000000ffff007224 */ /* 0x000fc600078e00ff */
[----:B------:R-:W-:-:S05]  /*02b0*/  VIADDMNMX R9, R4, 0x1, R9, !PT ;  /* 0x0000000104097846 */ /* 0x000fca0007800109 */
        /* <DEDUP_REMOVED lines=9> */
.L_x_1164:
        /* <DEDUP_REMOVED lines=20> */
[----:B---3--:R-:W-:-:S04]  /*0490*/  IMAD.WIDE R28, R29, 0x4, R2 ;  /* 0x000000041d1c7825 */ /* 0x008fc800078e0202 */
[--C-:B----4-:R-:W-:Y:S01]  /*04a0*/  IMAD.WIDE R30, R31, 0x4, R2.reuse ;  /* 0x000000041f1e7825 */ /* 0x110fe200078e0202 */
[----:B------:R1:W3:Y:S04]  /*04b0*/  LDG.E R12, desc[UR6][R28.64] ;  /* 0x000000061c0c7981 */ /* 0x0002e8000c1e1900 */
[----:B------:R4:W3:Y:S01]  /*04c0*/  LDG.E R14, desc[UR6][R30.64] ;  /* 0x000000061e0e7981 */ /* 0x0008e2000c1e1900 */
[----:B-----5:R-:W-:-:S04]  /*04d0*/  IMAD.WIDE R32, R33, 0x4, R2 ;  /* 0x0000000421207825 */ /* 0x020fc800078e0202 */
[--C-:B------:R-:W-:Y:S01]  /*04e0*/  IMAD.WIDE R34, R35, 0x4, R2.reuse ;  /* 0x0000000423227825 */ /* 0x100fe200078e0202 */
[----:B------:R5:W3:Y:S04]  /*04f0*/  LDG.E R16, desc[UR6][R32.64] ;  /* 0x0000000620107981 */ /* 0x000ae8000c1e1900 */
[----:B------:R5:W3:Y:S01]  /*0500*/  LDG.E R18, desc[UR6][R34.64] ;  /* 0x0000000622127981 */ /* 0x000ae2000c1e1900 */
[----:B------:R-:W-:-:S04]  /*0510*/  IMAD.WIDE R36, R37, 0x4, R2 ;  /* 0x0000000425247825 */ /* 0x000fc800078e0202 */
[--C-:B0-----:R-:W-:Y:S01]  /*0520*/  IMAD.WIDE R26, R25, 0x4, R2.reuse ;  /* 0x00000004191a7825 */ /* 0x101fe200078e0202 */
[----:B------:R0:W3:Y:S04]  /*0530*/  LDG.E R20, desc[UR6][R36.64] ;  /* 0x0000000624147981 */ /* 0x0000e8000c1e1900 */
[----:B------:R0:W3:Y:S01]  /*0540*/  LDG.E R22, desc[UR6][R26.64] ;  /* 0x000000061a167981 */ /* 0x0000e2000c1e1900 */
[----:B-1----:R-:W-:-:S04]  /*0550*/  IMAD.WIDE R28, R39, 0x4, R2 ;  /* 0x00000004271c7825 */ /* 0x002fc800078e0202 */
[--C-:B----4-:R-:W-:Y:S01]  /*0560*/  IMAD.WIDE R30, R41, 0x4, R2.reuse ;  /* 0x00000004291e7825 */ /* 0x110fe200078e0202 */
[----:B------:R1:W4:Y:S04]  /*0570*/  LDG.E R23, desc[UR6][R28.64] ;  /* 0x000000061c177981 */ /* 0x000328000c1e1900 */
[----:B------:R1:W4:Y:S01]  /*0580*/  LDG.E R25, desc[UR6][R30.64] ;  /* 0x000000061e197981 */ /* 0x000322000c1e1900 */
[----:B-----5:R-:W-:-:S04]  /*0590*/  IMAD.WIDE R32, R21, 0x4, R2 ;  /* 0x0000000415207825 */ /* 0x020fc800078e0202 */
[--C-:B------:R-:W-:Y:S01]  /*05a0*/  IMAD.WIDE R34, R19, 0x4, R2.reuse ;  /* 0x0000000413227825 */ /* 0x100fe200078e0202 */
[----:B------:R5:W4:Y:S03]  /*05b0*/  LDG.E R21, desc[UR6][R32.64] ;  /* 0x0000000620157981 */ /* 0x000b26000c1e1900 */
[--C-:B0-----:R-:W-:Y:S02]  /*05c0*/  IMAD.WIDE R36, R17, 0x4, R2.reuse ;  /* 0x0000000411247825 */ /* 0x101fe400078e0202 */
[----:B------:R-:W4:Y:S02]  /*05d0*/  LDG.E R34, desc[UR6][R34.64] ;  /* 0x0000000622227981 */ /* 0x000f24000c1e1900 */
[--C-:B------:R-:W-:Y:S02]  /*05e0*/  IMAD.WIDE R26, R15, 0x4, R2.reuse ;  /* 0x000000040f1a7825 */ /* 0x100fe400078e0202 */
[----:B------:R-:W4:Y:S04]  /*05f0*/  LDG.E R36, desc[UR6][R36.64] ;  /* 0x0000000624247981 */ /* 0x000f28000c1e1900 */
[----:B------:R-:W4:Y:S01]  /*0600*/  LDG.E R26, desc[UR6][R26.64] ;  /* 0x000000061a1a7981 */ /* 0x000f22000c1e1900 */
[----:B-1----:R-:W-:-:S04]  /*0610*/  IMAD.WIDE R28, R11, 0x4, R2 ;  /* 0x000000040b1c7825 */ /* 0x002fc800078e0202 */
[--C-:B------:R-:W-:Y:S02]  /*0620*/  IMAD.WIDE R30, R9, 0x4, R2.reuse ;  /* 0x00000004091e7825 */ /* 0x100fe400078e0202 */
[----:B------:R-:W4:Y:S04]  /*0630*/  LDG.E R28, desc[UR6][R28.64] ;  /* 0x000000061c1c7981 */ /* 0x000f28000c1e1900 */
[----:B------:R-:W4:Y:S01]  /*0640*/  LDG.E R30, desc[UR6][R30.64] ;  /* 0x000000061e1e7981 */ /* 0x000f22000c1e1900 */
[----:B-----5:R-:W-:-:S06]  /*0650*/  IMAD.WIDE R32, R13, 0x4, R2 ;  /* 0x000000040d207825 */ /* 0x020fcc00078e0202 */
[----:B------:R-:W5:Y:S01]  /*0660*/  LDG.E R32, desc[UR6][R32.64] ;  /* 0x0000000620207981 */ /* 0x000f62000c1e1900 */
[----:B------:R-:W-:Y:S01]  /*0670*/  VIADD R9, R0, 0x1 ;  /* 0x0000000100097836 */ /* 0x000fe20000000000 */
[----:B------:R-:W-:Y:S02]  /*0680*/  IADD3 R5, PT, PT, R5, 0x10, RZ ;  /* 0x0000001005057810 */ /* 0x000fe40007ffe0ff */
[----:B------:R-:W-:Y:S02]  /*0690*/  IADD3 R4, PT, PT, R4, 0x10, RZ ;  /* 0x0000001004047810 */ /* 0x000fe40007ffe0ff */
[----:B--2---:R-:W-:Y:S02]  /*06a0*/  ISETP.NE.AND P1, PT, R10, -0x1, PT ;  /* 0xffffffff0a00780c */ /* 0x004fe40003f25270 */
[----:B---3--:R-:W-:-:S11]  /*06b0*/  ISETP.NE.AND P2, PT, R12, -0x1, PT ;  /* 0xffffffff0c00780c */ /* 0x008fd60003f45270 */
        /* <DEDUP_REMOVED lines=16> */
[----:B----4-:R-:W-:-:S03]  /*07c0*/  ISETP.NE.AND P2, PT, R23, -0x1, PT ;  /* 0xffffffff1700780c */ /* 0x010fc60003f45270 */
        /* <DEDUP_REMOVED lines=30> */
.L_x_1163:
[----:B------:R-:W-:Y:S05]  /*09b0*/  BSYNC.RECONVERGENT B3 ;  /* 0x0000000000037941 */ /* 0x000fea0003800200 */
.L_x_1162:
        /* <DEDUP_REMOVED lines=33> */
[----:B--2---:R-:W-:Y:S01]  /*0bd0*/  ISETP.NE.AND P1, PT, R5, -0x1, PT ;  /* 0xffffffff0500780c */ /* 0x004fe20003f25270 */
[----:B------:R-:W-:Y:S01]  /*0be0*/  VIADD R5, R0, 0x1 ;  /* 0x0000000100057836 */ /* 0x000fe20000000000 */
[----:B------:R-:W-:-:S11]  /*0bf0*/  ISETP.NE.AND P2, PT, R20, -0x1, PT ;  /* 0xffffffff1400780c */ /* 0x000fd60003f45270 */
        /* <DEDUP_REMOVED lines=21> */
.L_x_1166:
[----:B------:R-:W-:Y:S05]  /*0d50*/  BSYNC.RECONVERGENT B3 ;  /* 0x0000000000037941 */ /* 0x000fea0003800200 */
.L_x_1165:
        /* <DEDUP_REMOVED lines=33> */
.L_x_1168:
[----:B------:R-:W-:Y:S05]  /*0f70*/  BSYNC.RECONVERGENT B3 ;  /* 0x0000000000037941 */ /* 0x000fea0003800200 */
.L_x_1167:
[----:B------:R-:W-:Y:S05]  /*0f80*/  @!P1 BRA `(.L_x_1161) ;  /* 0x0000000000389947 */ /* 0x000fea0003800000 */
[----:B------:R-:W0:Y:S01]  /*0f90*/  LDC.64 R10, c[0x0][0x3a8] ;  /* 0x0000ea00ff0a7b82 */ /* 0x000e220000000a00 */
[----:B------:R-:W-:-:S07]  /*0fa0*/  IMAD.MOV.U32 R5, RZ, RZ, RZ ;  /* 0x000000ffff057224 */ /* 0x000fce00078e00ff */
.L_x_1169:
        /* <DEDUP_REMOVED lines=12> */
.L_x_1161:
[----:B------:R-:W-:Y:S05]  /*1070*/  BSYNC.RECONVERGENT B1 ;  /* 0x0000000000017941 */ /* 0x000fea0003800200 */
.L_x_1160:
[----:B------:R-:W-:-:S07]  /*1080*/  VIADD R11, R7, 0x100 ;  /* 0x00000100070b7836 */ /* 0x000fce0000000000 */
.L_x_1159:
[----:B------:R-:W-:Y:S05]  /*1090*/  BSYNC.RECONVERGENT B2 ;  /* 0x0000000000027941 */ /* 0x000fea0003800200 */
.L_x_1158:
[----:B------:R-:W-:Y:S01]  /*10a0*/  ISETP.GE.U32.AND P0, PT, R11, R24, PT ;  /* 0x000000180b00720c */ /* 0x000fe20003f06070 */
[----:B------:R-:W-:-:S12]  /*10b0*/  BSSY.RECONVERGENT B2, `(.L_x_1170) ;  /* 0x0000104000027945 */ /* 0x000fd80003800200 */
[----:B------:R-:W-:Y:S05]  /*10c0*/  @P0 BRA `(.L_x_1171) ;  /* 0x0000001000080947 */ /* 0x000fea0003800000 */
[----:B------:R-:W0:Y:S02]  /*10d0*/  LDC.64 R2, c[0x0][0x3a8] ;  /* 0x0000ea00ff027b82 */ /* 0x000e240000000a00 */
[----:B0-----:R-:W-:-:S05]  /*10e0*/  IADD3 R2, P0, PT, R2, 0x20, RZ ;  /* 0x0000002002027810 */ /* 0x001fca0007f1e0ff */
[----:B------:R-:W-:-:S08]  /*10f0*/  IMAD.X R3, RZ, RZ, R3, P0 ;  /* 0x000000ffff037224 */ /* 0x000fd000000e0603 */
.L_x_1181:
[----:B------:R-:W0:Y:S01]  /*1100*/  LDC.64 R4, c[0x0][0x3b0] ;  /* 0x0000ec00ff047b82 */ /* 0x000e220000000a00 */
[----:B------:R-:W1:Y:S02]  /*1110*/  LDCU UR4, c[0x0][0x380] ;  /* 0x00007000ff0477ac */ /* 0x000e640008000800 */
[----:B-1----:R-:W-:Y:S01]  /*1120*/  IADD3 R13, PT, PT, R11, UR4, RZ ;  /* 0x000000040b0d7c10 */ /* 0x002fe2000fffe0ff */
[----:B------:R-:W1:Y:S04]  /*1130*/  LDCU UR4, c[0x0][0x390] ;  /* 0x00007200ff0477ac */ /* 0x000e680008000800 */
[----:B0-----:R-:W-:-:S06]  /*1140*/  IMAD.WIDE R8, R13, 0x4, R4 ;  /* 0x000000040d087825 */ /* 0x001fcc00078e0204 */
[----:B------:R-:W2:Y:S01]  /*1150*/  LDG.E R8, desc[UR6][R8.64] ;  /* 0x0000000608087981 */ /* 0x000ea2000c1e1900 */
[----:B------:R-:W-:Y:S01]  /*1160*/  VIADD R11, R11, 0x100 ;  /* 0x000001000b0b7836 */ /* 0x000fe20000000000 */
[----:B------:R-:W-:Y:S01]  /*1170*/  BSSY.RECONVERGENT B1, `(.L_x_1172) ;  /* 0x00000f5000017945 */ /* 0x000fe20003800200 */
[----:B------:R-:W-:Y:S02]  /*1180*/  HFMA2 R15, -RZ, RZ, 0, 0 ;  /* 0x00000000ff0f7431 */ /* 0x000fe400000001ff */
[----:B-1----:R-:W-:-:S05]  /*1190*/  IMAD.U32 R24, RZ, RZ, UR4 ;  /* 0x00000004ff187e24 */ /* 0x002fca000f8e00ff */
[----:B------:R-:W-:Y:S02]  /*11a0*/  ISETP.GE.AND P0, PT, R11, R24, PT ;  /* 0x000000180b00720c */ /* 0x000fe40003f06270 */
        /* <DEDUP_REMOVED lines=10> */
[----:B------:R-:W-:-:S03]  /*1250*/  MOV R15, RZ ;  /* 0x000000ff000f7202 */ /* 0x000fc60000000f00 */
[----:B------:R-:W-:Y:S02]  /*1260*/  IMAD.IADD R10, R6, 0x1, -R13 ;  /* 0x00000001060a7824 */ /* 0x000fe400078e0a0d */
[----:B------:R-:W-:-:S03]  /*1270*/  IMAD.IADD R6, R13, 0x1, -R6 ;  /* 0x000000010d067824 */ /* 0x000fc600078e0a06 */
[----:B------:R-:W-:Y:S02]  /*1280*/  LOP3.LUT R44, R10, 0xf, RZ, 0xc0, !PT ;  /* 0x0000000f0a2c7812 */ /* 0x000fe400078ec0ff */
[----:B------:R-:W-:Y:S02]  /*1290*/  ISETP.GT.U32.AND P2, PT, R6, -0x10, PT ;  /* 0xfffffff00600780c */ /* 0x000fe40003f44070 */
[----:B------:R-:W-:-:S11]  /*12a0*/  ISETP.NE.AND P1, PT, R44, RZ, PT ;  /* 0x000000ff2c00720c */ /* 0x000fd60003f25270 */
[----:B------:R-:W-:Y:S05]  /*12b0*/  @P2 BRA `(.L_x_1175) ;  /* 0x0000000400a02947 */ /* 0x000fea0003800000 */
[----:B------:R-:W-:Y:S01]  /*12c0*/  LOP3.LUT R6, R10, 0xfffffff0, RZ, 0xc0, !PT ;  /* 0xfffffff00a067812 */ /* 0x000fe200078ec0ff */
[----:B------:R-:W-:-:S04]  /*12d0*/  IMAD.MOV.U32 R15, RZ, RZ, RZ ;  /* 0x000000ffff0f7224 */ /* 0x000fc800078e00ff */
[----:B------:R-:W-:-:S07]  /*12e0*/  IMAD.MOV R6, RZ, RZ, -R6 ;  /* 0x000000ffff067224 */ /* 0x000fce00078e0a06 */
.L_x_1176:
        /* <DEDUP_REMOVED lines=25> */
[----:B------:R-:W5:Y:S04]  /*1480*/  LDG.E R18, desc[UR6][R38.64] ;  /* 0x0000000626127981 */ /* 0x000f68000c1e1900 */
[----:B------:R-:W5:Y:S01]  /*1490*/  LDG.E R20, desc[UR6][R40.64] ;  /* 0x0000000628147981 */ /* 0x000f62000c1e1900 */
[----:B------:R-:W-:-:S04]  /*14a0*/  IMAD.WIDE R42, R43, 0x4, R4 ;  /* 0x000000042b2a7825 */ /* 0x000fc800078e0204 */
[--C-:B0-----:R-:W-:Y:S01]  /*14b0*/  IMAD.WIDE R32, R45, 0x4, R4.reuse ;  /* 0x000000042d207825 */ /* 0x101fe200078e0204 */
[----:B------:R-:W5:Y:S05]  /*14c0*/  LDG.E R22, desc[UR6][R42.64] ;  /* 0x000000062a167981 */ /* 0x000f6a000c1e1900 */
[----:B------:R-:W5:Y:S01]  /*14d0*/  LDG.E R32, desc[UR6][R32.64] ;  /* 0x0000000620207981 */ /* 0x000f62000c1e1900 */
[----:B------:R-:W-:-:S04]  /*14e0*/  IMAD.WIDE R8, R47, 0x4, R4 ;  /* 0x000000042f087825 */ /* 0x000fc800078e0204 */
[--C-:B------:R-:W-:Y:S01]  /*14f0*/  IMAD.WIDE R26, R27, 0x4, R4.reuse ;  /* 0x000000041b1a7825 */ /* 0x100fe200078e0204 */
[----:B------:R0:W5:Y:S04]  /*1500*/  LDG.E R45, desc[UR6][R8.64] ;  /* 0x00000006082d7981 */ /* 0x000168000c1e1900 */
[----:B------:R0:W5:Y:S01]  /*1510*/  LDG.E R46, desc[UR6][R26.64] ;  /* 0x000000061a2e7981 */ /* 0x000162000c1e1900 */
[----:B------:R-:W-:-:S04]  /*1520*/  IMAD.WIDE R28, R29, 0x4, R4 ;  /* 0x000000041d1c7825 */ /* 0x000fc800078e0204 */
[--C-:B------:R-:W-:Y:S01]  /*1530*/  IMAD.WIDE R30, R31, 0x4, R4.reuse ;  /* 0x000000041f1e7825 */ /* 0x100fe200078e0204 */
[----:B------:R0:W5:Y:S03]  /*1540*/  LDG.E R38, desc[UR6][R28.64] ;  /* 0x000000061c267981 */ /* 0x000166000c1e1900 */
[--C-:B-1----:R-:W-:Y:S02]  /*1550*/  IMAD.WIDE R34, R25, 0x4, R4.reuse ;  /* 0x0000000419227825 */ /* 0x102fe400078e0204 */
[----:B------:R-:W5:Y:S02]  /*1560*/  LDG.E R30, desc[UR6][R30.64] ;  /* 0x000000061e1e7981 */ /* 0x000f64000c1e1900 */
[--C-:B----4-:R-:W-:Y:S02]  /*1570*/  IMAD.WIDE R36, R21, 0x4, R4.reuse ;  /* 0x0000000415247825 */ /* 0x110fe400078e0204 */
[----:B------:R-:W4:Y:S02]  /*1580*/  LDG.E R34, desc[UR6][R34.64] ;  /* 0x0000000622227981 */ /* 0x000f24000c1e1900 */
[----:B0-----:R-:W-:-:S02]  /*1590*/  IMAD.WIDE R8, R19, 0x4, R4 ;  /* 0x0000000413087825 */ /* 0x001fc400078e0204 */
[----:B------:R-:W4:Y:S02]  /*15a0*/  LDG.E R36, desc[UR6][R36.64] ;  /* 0x0000000624247981 */ /* 0x000f24000c1e1900 */
[--C-:B------:R-:W-:Y:S02]  /*15b0*/  IMAD.WIDE R26, R17, 0x4, R4.reuse ;  /* 0x00000004111a7825 */ /* 0x100fe400078e0204 */
[----:B------:R0:W4:Y:S04]  /*15c0*/  LDG.E R9, desc[UR6][R8.64] ;  /* 0x0000000608097981 */ /* 0x000128000c1e1900 */
[----:B------:R-:W4:Y:S01]  /*15d0*/  LDG.E R26, desc[UR6][R26.64] ;  /* 0x000000061a1a7981 */ /* 0x000f22000c1e1900 */
[----:B------:R-:W-:-:S06]  /*15e0*/  IMAD.WIDE R28, R23, 0x4, R4 ;  /* 0x00000004171c7825 */ /* 0x000fcc00078e0204 */
[----:B------:R-:W4:Y:S01]  /*15f0*/  LDG.E R28, desc[UR6][R28.64] ;  /* 0x000000061c1c7981 */ /* 0x000f22000c1e1900 */
[----:B------:R-:W-:Y:S02]  /*1600*/  VIADD R6, R6, 0x10 ;  /* 0x0000001006067836 */ /* 0x000fe40000000000 */
[----:B------:R-:W-:Y:S01]  /*1610*/  VIADD R13, R13, 0x10 ;  /* 0x000000100d0d7836 */ /* 0x000fe20000000000 */
[----:B--2---:R-:W-:Y:S02]  /*1620*/  ISETP.NE.AND P2, PT, R12, -0x1, PT ;  /* 0xffffffff0c00780c */ /* 0x004fe40003f45270 */
[----:B------:R-:W-:Y:S02]  /*1630*/  IADD3 R12, PT, PT, R15, 0x1, RZ ;  /* 0x000000010f0c7810 */ /* 0x000fe40007ffe0ff */
[----:B---3--:R-:W-:-:S09]  /*1640*/  ISETP.NE.AND P3, PT, R14, -0x1, PT ;  /* 0xffffffff0e00780c */ /* 0x008fd20003f65270 */
[----:B------:R-:W-:Y:S01]  /*1650*/  @P2 IMAD.MOV R12, RZ, RZ, R15 ;  /* 0x000000ffff0c2224 */ /* 0x000fe200078e020f */
[----:B------:R-:W-:-:S03]  /*1660*/  ISETP.NE.AND P2, PT, R16, -0x1, PT ;  /* 0xffffffff1000780c */ /* 0x000fc60003f45270 */
        /* <DEDUP_REMOVED lines=26> */
[----:B----4-:R-:W-:-:S03]  /*1810*/  ISETP.NE.AND P3, PT, R34, -0x1, PT ;  /* 0xffffffff2200780c */ /* 0x010fc60003f65270 */
        /* <DEDUP_REMOVED lines=13> */
[----:B------:R-:W-:Y:S02]  /*18f0*/  @P2 IADD3 R8, PT, PT, R9, RZ, RZ ;  /* 0x000000ff09082210 */ /* 0x000fe40007ffe0ff */
[----:B------:R-:W-:-:S03]  /*1900*/  ISETP.NE.AND P2, PT, R6, RZ, PT ;  /* 0x000000ff0600720c */ /* 0x000fc60003f45270 */
[C---:B------:R-:W-:Y:S02]  /*1910*/  VIADD R15, R8.reuse, 0x1 ;  /* 0x00000001080f7836 */ /* 0x040fe40000000000 */
[----:B------:R-:W-:-:S08]  /*1920*/  @P3 IADD3 R15, PT, PT, R8, RZ, RZ ;  /* 0x000000ff080f3210 */ /* 0x000fd00007ffe0ff */
[----:B------:R-:W-:Y:S05]  /*1930*/  @P2 BRA `(.L_x_1176) ;  /* 0xfffffff8006c2947 */ /* 0x000fea000383ffff */
.L_x_1175:
[----:B------:R-:W-:Y:S05]  /*1940*/  BSYNC.RECONVERGENT B3 ;  /* 0x0000000000037941 */ /* 0x000fea0003800200 */
.L_x_1174:
        /* <DEDUP_REMOVED lines=32> */
[----:B------:R-:W-:Y:S01]  /*1b50*/  VIADD R13, R13, 0x8 ;  /* 0x000000080d0d7836 */ /* 0x000fe20000000000 */
[----:B--2---:R-:W-:Y:S01]  /*1b60*/  ISETP.NE.AND P2, PT, R6, -0x1, PT ;  /* 0xffffffff0600780c */ /* 0x004fe20003f45270 */
[----:B------:R-:W-:Y:S01]  /*1b70*/  VIADD R6, R15, 0x1 ;  /* 0x000000010f067836 */ /* 0x000fe20000000000 */
[----:B------:R-:W-:-:S11]  /*1b80*/  ISETP.NE.AND P3, PT, R12, -0x1, PT ;  /* 0xffffffff0c00780c */ /* 0x000fd60003f65270 */
        /* <DEDUP_REMOVED lines=8> */
[----:B0-----:R-:W-:Y:S02]  /*1c10*/  VIADD R9, R6, 0x1 ;  /* 0x0000000106097836 */ /* 0x001fe40000000000 */
[----:B------:R-:W-:Y:S01]  /*1c20*/  @P3 IMAD.MOV R9, RZ, RZ, R6 ;  /* 0x000000ffff093224 */ /* 0x000fe200078e0206 */
[----:B------:R-:W-:-:S04]  /*1c30*/  ISETP.NE.AND P3, PT, R8, -0x1, PT ;  /* 0xffffffff0800780c */ /* 0x000fc80003f65270 */
[----:B------:R-:W-:-:S03]  /*1c40*/  IADD3 R6, PT, PT, R9, 0x1, RZ ;  /* 0x0000000109067810 */ /* 0x000fc60007ffe0ff */
[----:B------:R-:W-:Y:S01]  /*1c50*/  @P2 IMAD.MOV R6, RZ, RZ, R9 ;  /* 0x000000ffff062224 */ /* 0x000fe200078e0209 */
[----:B---3--:R-:W-:-:S03]  /*1c60*/  ISETP.NE.AND P2, PT, R16, -0x1, PT ;  /* 0xffffffff1000780c */ /* 0x008fc60003f45270 */
[C---:B------:R-:W-:Y:S02]  /*1c70*/  VIADD R8, R6.reuse, 0x1 ;  /* 0x0000000106087836 */ /* 0x040fe40000000000 */
[----:B------:R-:W-:Y:S02]  /*1c80*/  @P3 IADD3 R8, PT, PT, R6, RZ, RZ ;  /* 0x000000ff06083210 */ /* 0x000fe40007ffe0ff */
[----:B------:R-:W-:-:S03]  /*1c90*/  ISETP.NE.AND P3, PT, R18, -0x1, PT ;  /* 0xffffffff1200780c */ /* 0x000fc60003f65270 */
[----:B------:R-:W-:-:S03]  /*1ca0*/  VIADD R6, R8, 0x1 ;  /* 0x0000000108067836 */ /* 0x000fc60000000000 */
[----:B------:R-:W-:-:S05]  /*1cb0*/  @P2 IMAD.MOV R6, RZ, RZ, R8 ;  /* 0x000000ffff062224 */ /* 0x000fca00078e0208 */
[----:B------:R-:W-:Y:S02]  /*1cc0*/  IADD3 R15, PT, PT, R6, 0x1, RZ ;  /* 0x00000001060f7810 */ /* 0x000fe40007ffe0ff */
[----:B------:R-:W-:-:S07]  /*1cd0*/  @P3 IMAD.MOV R15, RZ, RZ, R6 ;  /* 0x000000ffff0f3224 */ /* 0x000fce00078e0206 */
.L_x_1178:
[----:B------:R-:W-:Y:S05]  /*1ce0*/  BSYNC.RECONVERGENT B3 ;  /* 0x0000000000037941 */ /* 0x000fea0003800200 */
.L_x_1177:
        /* <DEDUP_REMOVED lines=30> */
[----:B------:R-:W-:-:S05]  /*1ed0*/  @P1 IMAD.MOV R6, RZ, RZ, R8 ;  /* 0x000000ffff061224 */ /* 0x000fca00078e0208 */
[----:B------:R-:W-:Y:S01]  /*1ee0*/  IADD3 R15, PT, PT, R6, 0x1, RZ ;  /* 0x00000001060f7810 */ /* 0x000fe20007ffe0ff */
[----:B------:R-:W-:-:S07]  /*1ef0*/  @P3 IMAD.MOV R15, RZ, RZ, R6 ;  /* 0x000000ffff0f3224 */ /* 0x000fce00078e0206 */
.L_x_1180:
[----:B------:R-:W-:Y:S05]  /*1f00*/  BSYNC.RECONVERGENT B3 ;  /* 0x0000000000037941 */ /* 0x000fea0003800200 */
.L_x_1179:
        /* <DEDUP_REMOVED lines=9> */
[----:B------:R-:W-:-:S04]  /*1fa0*/  @P1 IMAD.MOV R6, RZ, RZ, R15 ;  /* 0x000000ffff061224 */ /* 0x000fc800078e020f */
        /* <DEDUP_REMOVED lines=12> */
[----:B------:R-:W-:-:S04]  /*2070*/  @P1 IMAD.MOV R6, RZ, RZ, R15 ;  /* 0x000000ffff061224 */ /* 0x000fc800078e020f */
[----:B------:R-:W-:-:S05]  /*2080*/  IMAD.MOV.U32 R15, RZ, RZ, R6 ;  /* 0x000000ffff0f7224 */ /* 0x000fca00078e0006 */
[----:B------:R-:W-:Y:S01]  /*2090*/  @P2 IADD3 R6, PT, PT, R15, 0x1, RZ ;  /* 0x000000010f062810 */ /* 0x000fe20007ffe0ff */
[----:B------:R-:W-:-:S04]  /*20a0*/  @P3 IMAD.MOV R6, RZ, RZ, R15 ;  /* 0x000000ffff063224 */ /* 0x000fc800078e020f */
[----:B------:R-:W-:-:S07]  /*20b0*/  @P2 IMAD.MOV.U32 R15, RZ, RZ, R6 ;  /* 0x000000ffff0f2224 */ /* 0x000fce00078e0006 */
.L_x_1173:
[----:B------:R-:W-:Y:S05]  /*20c0*/  BSYNC.RECONVERGENT B1 ;  /* 0x0000000000017941 */ /* 0x000fea0003800200 */
.L_x_1172:
[----:B------:R-:W-:Y:S01]  /*20d0*/  IADD3 R0, PT, PT, R15, R0, RZ ;  /* 0x000000000f007210 */ /* 0x000fe20007ffe0ff */
[----:B------:R-:W-:Y:S06]  /*20e0*/  @!P0 BRA `(.L_x_1181) ;  /* 0xfffffff000048947 */ /* 0x000fec000383ffff */
.L_x_1171:
[----:B------:R-:W-:Y:S05]  /*20f0*/  BSYNC.RECONVERGENT B2 ;  /* 0x0000000000027941 */ /* 0x000fea0003800200 */
.L_x_1170:
[----:B------:R-:W0:Y:S01]  /*2100*/  LDCU UR8, c[0x0][0x394] ;  /* 0x00007280ff0877ac */ /* 0x000e220008000800 */
[----:B------:R-:W-:Y:S01]  /*2110*/  ISETP.GE.U32.AND P0, PT, R24, 0x100, PT ;  /* 0x000001001800780c */ /* 0x000fe20003f06070 */
[----:B0-----:R-:W-:-:S05]  /*2120*/  IMAD.U32 R2, RZ, RZ, UR8 ;  /* 0x00000008ff027e24 */ /* 0x001fca000f8e00ff */
[----:B------:R-:W-:-:S13]  /*2130*/  ISETP.GE.AND.EX P0, PT, R2, RZ, PT, P0 ;  /* 0x000000ff0200720c */ /* 0x000fda0003f06300 */
[----:B------:R-:W-:Y:S05]  /*2140*/  @!P0 BRA `(.L_x_1182) ;  /* 0x0000000000ac8947 */ /* 0x000fea0003800000 */
[----:B------:R-:W0:Y:S01]  /*2150*/  S2R R6, SR_LANEID ;  /* 0x0000000000067919 */ /* 0x000e220000000000 */
[----:B------:R-:W-:Y:S01]  /*2160*/  ISETP.NE.AND P6, PT, R7, RZ, PT ;  /* 0x000000ff0700720c */ /* 0x000fe20003fc5270 */
[----:B------:R-:W1:Y:S01]  /*2170*/  SHFL.DOWN PT, R2, R0, 0x1, 0x1f ;  /* 0x08201f0000027f89 */ /* 0x000e6200000e0000 */
[C---:B0-----:R-:W-:Y:S02]  /*2180*/  ISETP.GT.AND P0, PT, R6.reuse, 0x1e, PT ;  /* 0x0000001e0600780c */ /* 0x041fe40003f04270 */
[----:B------:R-:W-:Y:S02]  /*2190*/  ISETP.NE.AND P1, PT, R6, RZ, PT ;  /* 0x000000ff0600720c */ /* 0x000fe40003f25270 */
[----:B-1----:R-:W-:Y:S02]  /*21a0*/  SEL R3, R2, RZ, !P0 ;  /* 0x000000ff02037207 */ /* 0x002fe40004000000 */
[----:B------:R-:W-:-:S03]  /*21b0*/  ISETP.GT.AND P0, PT, R6, 0x1d, PT ;  /* 0x0000001d0600780c */ /* 0x000fc60003f04270 */
[----:B------:R-:W-:-:S05]  /*21c0*/  IMAD.IADD R3, R3, 0x1, R0 ;  /* 0x0000000103037824 */ /* 0x000fca00078e0200 */
[----:B------:R-:W0:Y:S01]  /*21d0*/  SHFL.DOWN PT, R2, R3, 0x2, 0x1f ;  /* 0x08401f0003027f89 */ /* 0x000e2200000e0000 */
[----:B------:R-:W1:Y:S01]  /*21e0*/  @!P1 S2R R9, SR_CgaCtaId ;  /* 0x0000000000099919 */ /* 0x000e620000008800 */
[----:B0-----:R-:W-:Y:S02]  /*21f0*/  SEL R2, R2, RZ, !P0 ;  /* 0x000000ff02027207 */ /* 0x001fe40004000000 */
[----:B------:R-:W-:Y:S02]  /*2200*/  ISETP.GT.AND P0, PT, R6, 0x1b, PT ;  /* 0x0000001b0600780c */ /* 0x000fe40003f04270 */
[----:B------:R-:W-:-:S05]  /*2210*/  IADD3 R2, PT, PT, R3, R2, RZ ;  /* 0x0000000203027210 */ /* 0x000fca0007ffe0ff */
        /* <DEDUP_REMOVED lines=8> */
[----:B------:R-:W-:-:S04]  /*22a0*/  @!P1 LOP3.LUT R2, R2, 0x7c, RZ, 0xc0, !PT ;  /* 0x0000007c02029812 */ /* 0x000fc800078ec0ff */
[----:B------:R-:W-:Y:S02]  /*22b0*/  @!P1 IADD3 R2, PT, PT, R2, R9, RZ ;  /* 0x0000000902029210 */ /* 0x000fe40007ffe0ff */
[----:B0-----:R-:W-:Y:S02]  /*22c0*/  SEL R0, R0, RZ, !P0 ;  /* 0x000000ff00007207 */ /* 0x001fe40004000000 */
[----:B------:R-:W-:-:S03]  /*22d0*/  ISETP.GT.AND P0, PT, R6, 0xf, PT ;  /* 0x0000000f0600780c */ /* 0x000fc60003f04270 */
[----:B------:R-:W-:-:S05]  /*22e0*/  IMAD.IADD R0, R5, 0x1, R0 ;  /* 0x0000000105007824 */ /* 0x000fca00078e0200 */
[----:B------:R-:W0:Y:S02]  /*22f0*/  SHFL.DOWN PT, R3, R0, 0x10, 0x1f ;  /* 0x0a001f0000037f89 */ /* 0x000e2400000e0000 */
[----:B0-----:R-:W-:-:S05]  /*2300*/  SEL R3, R3, RZ, !P0 ;  /* 0x000000ff03037207 */ /* 0x001fca0004000000 */
        /* <DEDUP_REMOVED lines=10> */
[----:B0-----:R-:W-:-:S04]  /*23b0*/  IADD3 R0, PT, PT, R4, R0, R9 ;  /* 0x0000000004007210 */ /* 0x001fc80007ffe009 */
[----:B------:R-:W-:-:S04]  /*23c0*/  IADD3 R0, PT, PT, R6, R0, R5 ;  /* 0x0000000006007210 */ /* 0x000fc80007ffe005 */
[----:B-1----:R-:W-:-:S05]  /*23d0*/  IADD3 R0, PT, PT, R2, R0, R7 ;  /* 0x0000000002007210 */ /* 0x002fca0007ffe007 */
[----:B------:R-:W-:Y:S01]  /*23e0*/  IMAD.IADD R9, R0, 0x1, R3 ;  /* 0x0000000100097824 */ /* 0x000fe200078e0203 */
[----:B------:R-:W-:Y:S06]  /*23f0*/  BRA `(.L_x_1183) ;  /* 0x0000020400c47947 */ /* 0x000fec0003800000 */
.L_x_1182:
[C---:B------:R-:W-:Y:S01]  /*2400*/  LOP3.LUT R2, R7.reuse, 0x3e0, RZ, 0xc0, !PT ;  /* 0x000003e007027812 */ /* 0x040fe200078ec0ff */
[----:B------:R-:W0:Y:S01]  /*2410*/  S2R R8, SR_LANEID ;  /* 0x0000000000087919 */ /* 0x000e220000000000 */
[----:B------:R-:W-:Y:S02]  /*2420*/  ISETP.NE.AND P6, PT, R7, RZ, PT ;  /* 0x000000ff0700720c */ /* 0x000fe40003fc5270 */
[----:B------:R-:W-:Y:S02]  /*2430*/  LOP3.LUT R5, RZ, R2, RZ, 0x33, !PT ;  /* 0x00000002ff057212 */ /* 0x000fe400078e33ff */
[----:B------:R-:W-:-:S03]  /*2440*/  IADD3 R3, PT, PT, R2, 0x20, RZ ;  /* 0x0000002002037810 */ /* 0x000fc60007ffe0ff */
[----:B------:R-:W-:Y:S01]  /*2450*/  IMAD.IADD R5, R5, 0x1, R24 ;  /* 0x0000000105057824 */ /* 0x000fe200078e0218 */
[----:B------:R-:W-:-:S04]  /*2460*/  ISETP.GT.AND P0, PT, R3, R24, PT ;  /* 0x000000180300720c */ /* 0x000fc80003f04270 */
        /* <DEDUP_REMOVED lines=10> */
[----:B------:R-:W1:Y:S02]  /*2510*/  SHFL.DOWN PT, R3, R2, 0x2, R5 ;  /* 0x0840000002037989 */ /* 0x000e6400000e0005 */
[----:B-1----:R-:W-:Y:S02]  /*2520*/  SEL R3, R3, RZ, !P0 ;  /* 0x000000ff03037207 */ /* 0x002fe40004000000 */
[----:B------:R-:W-:Y:S02]  /*2530*/  ISETP.GT.AND P0, PT, R6, R5, PT ;  /* 0x000000050600720c */ /* 0x000fe40003f04270 */
[----:B------:R-:W-:Y:S01]  /*2540*/  @!P1 SHF.R.U32.HI R6, RZ, 0x3, R7 ;  /* 0x00000003ff069819 */ /* 0x000fe20000011607 */
[----:B------:R-:W-:Y:S02]  /*2550*/  IMAD.IADD R4, R2, 0x1, R3 ;  /* 0x0000000102047824 */ /* 0x000fe400078e0203 */
[----:B------:R-:W-:Y:S01]  /*2560*/  VIADD R2, R8, 0x8 ;  /* 0x0000000808027836 */ /* 0x000fe20000000000 */
[----:B------:R-:W-:-:S02]  /*2570*/  @!P1 LOP3.LUT R6, R6, 0x7c, RZ, 0xc0, !PT ;  /* 0x0000007c06069812 */ /* 0x000fc400078ec0ff */
[----:B------:R-:W1:Y:S02]  /*2580*/  SHFL.DOWN PT, R3, R4, 0x4, R5 ;  /* 0x0880000004037989 */ /* 0x000e6400000e0005 */
[----:B-1----:R-:W-:Y:S02]  /*2590*/  SEL R3, R3, RZ, !P0 ;  /* 0x000000ff03037207 */ /* 0x002fe40004000000 */
[----:B------:R-:W-:Y:S02]  /*25a0*/  ISETP.GT.AND P0, PT, R2, R5, PT ;  /* 0x000000050200720c */ /* 0x000fe40003f04270 */
[----:B------:R-:W-:Y:S02]  /*25b0*/  IADD3 R0, PT, PT, R4, R3, RZ ;  /* 0x0000000304007210 */ /* 0x000fe40007ffe0ff */
[----:B------:R-:W-:Y:S02]  /*25c0*/  IADD3 R4, PT, PT, R8, 0x10, RZ ;  /* 0x0000001008047810 */ /* 0x000fe40007ffe0ff */
[----:B------:R-:W-:Y:S01]  /*25d0*/  @!P1 MOV R8, 0x400 ;  /* 0x0000040000089802 */ /* 0x000fe20000000f00 */
[----:B------:R-:W1:Y:S03]  /*25e0*/  SHFL.DOWN PT, R3, R0, 0x8, R5 ;  /* 0x0900000000037989 */ /* 0x000e6600000e0005 */
[----:B0-----:R-:W-:-:S05]  /*25f0*/  @!P1 LEA R9, R9, R8, 0x18 ;  /* 0x0000000809099211 */ /* 0x001fca00078ec0ff */
[----:B------:R-:W-:Y:S01]  /*2600*/  @!P1 IMAD.IADD R6, R6, 0x1, R9 ;  /* 0x0000000106069824 */ /* 0x000fe200078e0209 */
[----:B-1----:R-:W-:Y:S02]  /*2610*/  SEL R3, R3, RZ, !P0 ;  /* 0x000000ff03037207 */ /* 0x002fe40004000000 */
[----:B------:R-:W-:-:S03]  /*2620*/  ISETP.GT.AND P0, PT, R4, R5, PT ;  /* 0x000000050400720c */ /* 0x000fc60003f04270 */
[----:B------:R-:W-:-:S05]  /*2630*/  IMAD.IADD R2, R0, 0x1, R3 ;  /* 0x0000000100027824 */ /* 0x000fca00078e0203 */
[----:B------:R-:W0:Y:S02]  /*2640*/  SHFL.DOWN PT, R3, R2, 0x10, R5 ;  /* 0x0a00000002037989 */ /* 0x000e2400000e0005 */
[----:B0-----:R-:W-:-:S05]  /*2650*/  SEL R3, R3, RZ, !P0 ;  /* 0x000000ff03037207 */ /* 0x001fca0004000000 */
[----:B------:R-:W-:-:S05]  /*2660*/  IMAD.IADD R9, R2, 0x1, R3 ;  /* 0x0000000102097824 */ /* 0x000fca00078e0203 */
[----:B------:R1:W-:Y:S01]  /*2670*/  @!P1 STS [R6+0x8], R9 ;  /* 0x0000080906009388 */ /* 0x0003e20000000800 */
[----:B------:R-:W-:Y:S06]  /*2680*/  BAR.SYNC.DEFER_BLOCKING 0x0 ;  /* 0x0000000000007b1d */ /* 0x000fec0000010000 */
[----:B------:R-:W-:Y:S05]  /*2690*/  @P6 BRA `(.L_x_1183) ;  /* 0x00000204001c6947 */ /* 0x000fea0003800000 */
[----:B------:R-:W0:Y:S01]  /*26a0*/  S2UR UR5, SR_CgaCtaId ;  /* 0x00000000000579c3 */ /* 0x000e220000008800 */
[----:B------:R-:W-:Y:S01]  /*26b0*/  UMOV UR4, 0x400 ;  /* 0x0000040000047882 */ /* 0x000fe20000000000 */
[C---:B------:R-:W-:Y:S01]  /*26c0*/  ISETP.GT.U32.AND P0, PT, R24.reuse, 0x20, PT ;  /* 0x000000201800780c */ /* 0x040fe20003f04070 */
[----:B------:R-:W-:Y:S01]  /*26d0*/  IMAD.U32 R10, RZ, RZ, UR8 ;  /* 0x00000008ff0a7e24 */ /* 0x000fe2000f8e00ff */
[----:B------:R-:W-:Y:S01]  /*26e0*/  MOV R8, UR8 ;  /* 0x0000000800087c02 */ /* 0x000fe20008000f00 */
[----:B------:R-:W-:Y:S01]  /*26f0*/  IMAD.U32 R11, RZ, RZ, UR8 ;  /* 0x00000008ff0b7e24 */ /* 0x000fe2000f8e00ff */
[----:B------:R-:W-:Y:S02]  /*2700*/  ISETP.GT.U32.AND P4, PT, R24, 0x40, PT ;  /* 0x000000401800780c */ /* 0x000fe40003f84070 */
[C---:B------:R-:W-:Y:S02]  /*2710*/  ISETP.GT.AND.EX P0, PT, R8.reuse, RZ, PT, P0 ;  /* 0x000000ff0800720c */ /* 0x040fe40003f04300 */
[----:B------:R-:W-:-:S02]  /*2720*/  ISETP.GT.AND.EX P4, PT, R8, RZ, PT, P4 ;  /* 0x000000ff0800720c */ /* 0x000fc40003f84340 */
[C---:B------:R-:W-:Y:S02]  /*2730*/  ISETP.GT.U32.AND P5, PT, R24.reuse, 0x60, PT ;  /* 0x000000601800780c */ /* 0x040fe40003fa4070 */
[C---:B------:R-:W-:Y:S02]  /*2740*/  ISETP.GT.U32.AND P3, PT, R24.reuse, 0x80, PT ;  /* 0x000000801800780c */ /* 0x040fe40003f64070 */
[C---:B------:R-:W-:Y:S02]  /*2750*/  ISETP.GT.U32.AND P2, PT, R24.reuse, 0xa0, PT ;  /* 0x000000a01800780c */ /* 0x040fe40003f44070 */
[----:B------:R-:W-:Y:S02]  /*2760*/  ISETP.GT.U32.AND P1, PT, R24, 0xc0, PT ;  /* 0x000000c01800780c */ /* 0x000fe40003f24070 */
[----:B------:R-:W-:Y:S02]  /*2770*/  ISETP.GT.AND.EX P5, PT, R8, RZ, PT, P5 ;  /* 0x000000ff0800720c */ /* 0x000fe40003fa4350 */
[----:B------:R-:W-:Y:S01]  /*2780*/  ISETP.GT.AND.EX P3, PT, R10, RZ, PT, P3 ;  /* 0x000000ff0a00720c */ /* 0x000fe20003f64330 */
[----:B0-----:R-:W-:Y:S01]  /*2790*/  ULEA UR4, UR5, UR4, 0x18 ;  /* 0x0000000405047291 */ /* 0x001fe2000f8ec0ff */
[----:B------:R-:W-:-:S08]  /*27a0*/  ISETP.GT.AND.EX P2, PT, R11, RZ, PT, P2 ;  /* 0x000000ff0b00720c */ /* 0x000fd00003f44320 */
[----:B------:R-:W0:Y:S04]  /*27b0*/  LDS R0, [UR4+0xc] ;  /* 0x00000c04ff007984 */ /* 0x000e280008000800 */
[----:B-1----:R-:W1:Y:S04]  /*27c0*/  LDS.128 R4, [UR4+0x10] ;  /* 0x00001004ff047984 */ /* 0x002e680008000c00 */
[----:B------:R-:W2:Y:S01]  /*27d0*/  LDS.64 R2, [UR4+0x20] ;  /* 0x00002004ff027984 */ /* 0x000ea20008000a00 */
[----:B0-----:R-:W-:Y:S02]  /*27e0*/  SEL R0, R0, RZ, P0 ;  /* 0x000000ff00007207 */ /* 0x001fe40000000000 */
[----:B------:R-:W-:-:S02]  /*27f0*/  ISETP.GT.U32.AND P0, PT, R24, 0xe0, PT ;  /* 0x000000e01800780c */ /* 0x000fc40003f04070 */
[----:B-1----:R-:W-:Y:S02]  /*2800*/  SEL R4, R4, RZ, P4 ;  /* 0x000000ff04047207 */ /* 0x002fe40002000000 */
[----:B------:R-:W-:Y:S02]  /*2810*/  SEL R5, R5, RZ, P5 ;  /* 0x000000ff05057207 */ /* 0x000fe40002800000 */
[----:B------:R-:W-:Y:S02]  /*2820*/  IADD3 R0, PT, PT, R4, R0, R9 ;  /* 0x0000000004007210 */ /* 0x000fe40007ffe009 */
[----:B------:R-:W-:Y:S02]  /*2830*/  MOV R4, UR8 ;  /* 0x0000000800047c02 */ /* 0x000fe40008000f00 */
[----:B------:R-:W-:Y:S02]  /*2840*/  SEL R6, R6, RZ, P3 ;  /* 0x000000ff06067207 */ /* 0x000fe40001800000 */
[----:B------:R-:W-:-:S02]  /*2850*/  ISETP.GT.AND.EX P1, PT, R4, RZ, PT, P1 ;  /* 0x000000ff0400720c */ /* 0x000fc40003f24310 */
[----:B------:R-:W-:Y:S02]  /*2860*/  ISETP.GT.AND.EX P0, PT, R8, RZ, PT, P0 ;  /* 0x000000ff0800720c */ /* 0x000fe40003f04300 */
[----:B------:R-:W-:Y:S02]  /*2870*/  SEL R7, R7, RZ, P2 ;  /* 0x000000ff07077207 */ /* 0x000fe40001000000 */
[----:B------:R-:W-:Y:S02]  /*2880*/  IADD3 R0, PT, PT, R6, R0, R5 ;  /* 0x0000000006007210 */ /* 0x000fe40007ffe005 */
[----:B--2---:R-:W-:Y:S02]  /*2890*/  SEL R2, R2, RZ, P1 ;  /* 0x000000ff02027207 */ /* 0x004fe40000800000 */
[----:B------:R-:W-:Y:S02]  /*28a0*/  SEL R3, R3, RZ, P0 ;  /* 0x000000ff03037207 */ /* 0x000fe40000000000 */
[----:B------:R-:W-:-:S05]  /*28b0*/  IADD3 R0, PT, PT, R2, R0, R7 ;  /* 0x0000000002007210 */ /* 0x000fca0007ffe007 */
[----:B------:R-:W-:Y:S01]  /*28c0*/  IMAD.IADD R9, R0, 0x1, R3 ;  /* 0x0000000100097824 */ /* 0x000fe200078e0203 */
[----:B------:R-:W-:Y:S06]  /*28d0*/  BRA `(.L_x_1183) ;  /* 0x00000200008c7947 */ /* 0x000fec0003800000 */
.L_x_1157:
[----:B------:R-:W0:Y:S01]  /*28e0*/  S2R R0, SR_TID.X ;  /* 0x0000000000007919 */ /* 0x000e220000002100 */
[----:B------:R-:W1:Y:S01]  /*28f0*/  LDC.64 R26, c[0x0][0x3b0] ;  /* 0x0000ec00ff1a7b82 */ /* 0x000e620000000a00 */
[----:B------:R-:W0:Y:S07]  /*2900*/  LDCU UR4, c[0x0][0x380] ;  /* 0x00007000ff0477ac */ /* 0x000e2e0008000800 */
[----:B------:R-:W2:Y:S01]  /*2910*/  LDC.64 R28, c[0x0][0x3a0] ;  /* 0x0000e800ff1c7b82 */ /* 0x000ea20000000a00 */
[----:B0-----:R-:W-:-:S04]  /*2920*/  VIADD R2, R0, UR4 ;  /* 0x0000000400027c36 */ /* 0x001fc80008000000 */
[----:B-1----:R-:W-:-:S05]  /*2930*/  IMAD.WIDE R22, R2, 0x4, R26 ;  /* 0x0000000402167825 */ /* 0x002fca00078e021a */
[----:B------:R-:W3:Y:S01]  /*2940*/  LDG.E R3, desc[UR6][R22.64] ;  /* 0x0000000616037981 */ /* 0x000ee2000c1e1900 */
[----:B------:R-:W-:Y:S01]  /*2950*/  BSSY.RECONVERGENT B1, `(.L_x_1184) ;  /* 0x00000f3000017945 */ /* 0x000fe20003800200 */
[----:B--2---:R-:W-:Y:S01]  /*2960*/  IMAD.WIDE R28, R2, 0x4, R28 ;  /* 0x00000004021c7825 */ /* 0x004fe200078e021c */
[----:B---3--:R-:W-:-:S03]  /*2970*/  ISETP.NE.AND P0, PT, R3, -0x1, PT ;  /* 0xffffffff0300780c */ /* 0x008fc60003f05270 */
[----:B------:R-:W-:-:S10]  /*2980*/  HFMA2 R3, -RZ, RZ, 0, 0 ;  /* 0x00000000ff037431 */ /* 0x000fd400000001ff */
[----:B------:R-:W-:Y:S05]  /*2990*/  @P0 BRA `(.L_x_1185) ;  /* 0x0000000c00b80947 */ /* 0x000fea0003800000 */
        /* <DEDUP_REMOVED lines=14> */
[----:B------:R-:W-:Y:S02]  /*2a80*/  IMAD.MOV.U32 R3, RZ, RZ, RZ ;  /* 0x000000ffff037224 */ /* 0x000fe400078e00ff */
[----:B------:R-:W-:-:S07]  /*2a90*/  IMAD.MOV.U32 R15, RZ, RZ, RZ ;  /* 0x000000ffff0f7224 */ /* 0x000fce00078e00ff */
.L_x_1188:
        /* <DEDUP_REMOVED lines=27> */
[----:B------:R-:W3:Y:S01]  /*2c50*/  LDG.E R36, desc[UR6][R46.64] ;  /* 0x000000062e247981 */ /* 0x000ee2000c1e1900 */
[----:B------:R-:W-:-:S04]  /*2c60*/  IMAD.WIDE R10, R11, 0x4, R26 ;  /* 0x000000040b0a7825 */ /* 0x000fc800078e021a */
[--C-:B0-----:R-:W-:Y:S02]  /*2c70*/  IMAD.WIDE R8, R45, 0x4, R26.reuse ;  /* 0x000000042d087825 */ /* 0x101fe400078e021a */
[----:B------:R-:W3:Y:S04]  /*2c80*/  LDG.E R10, desc[UR6][R10.64] ;  /* 0x000000060a0a7981 */ /* 0x000ee8000c1e1900 */
[----:B------:R-:W3:Y:S01]  /*2c90*/  LDG.E R8, desc[UR6][R8.64] ;  /* 0x0000000608087981 */ /* 0x000ee2000c1e1900 */
[----:B------:R-:W-:-:S04]  /*2ca0*/  IMAD.WIDE R6, R37, 0x4, R26 ;  /* 0x0000000425067825 */ /* 0x000fc800078e021a */
[--C-:B------:R-:W-:Y:S01]  /*2cb0*/  IMAD.WIDE R4, R5, 0x4, R26.reuse ;  /* 0x0000000405047825 */ /* 0x100fe200078e021a */
[----:B------:R0:W3:Y:S04]  /*2cc0*/  LDG.E R37, desc[UR6][R6.64] ;  /* 0x0000000606257981 */ /* 0x0000e8000c1e1900 */
[----:B------:R0:W3:Y:S01]  /*2cd0*/  LDG.E R45, desc[UR6][R4.64] ;  /* 0x00000006042d7981 */ /* 0x0000e2000c1e1900 */
[----:B------:R-:W-:-:S04]  /*2ce0*/  IMAD.WIDE R12, R13, 0x4, R26 ;  /* 0x000000040d0c7825 */ /* 0x000fc800078e021a */
[--C-:B-1----:R-:W-:Y:S01]  /*2cf0*/  IMAD.WIDE R38, R35, 0x4, R26.reuse ;  /* 0x0000000423267825 */ /* 0x102fe200078e021a */
[----:B------:R1:W3:Y:S03]  /*2d00*/  LDG.E R48, desc[UR6][R12.64] ;  /* 0x000000060c307981 */ /* 0x0002e6000c1e1900 */
[--C-:B----4-:R-:W-:Y:S02]  /*2d10*/  IMAD.WIDE R40, R33, 0x4, R26.reuse ;  /* 0x0000000421287825 */ /* 0x110fe400078e021a */
[----:B------:R-:W4:Y:S02]  /*2d20*/  LDG.E R38, desc[UR6][R38.64] ;  /* 0x0000000626267981 */ /* 0x000f24000c1e1900 */
[--C-:B-----5:R-:W-:Y:S02]  /*2d30*/  IMAD.WIDE R42, R31, 0x4, R26.reuse ;  /* 0x000000041f2a7825 */ /* 0x120fe400078e021a */
[----:B------:R-:W5:Y:S02]  /*2d40*/  LDG.E R40, desc[UR6][R40.64] ;  /* 0x0000000628287981 */ /* 0x000f64000c1e1900 */
[----:B0-----:R-:W-:-:S02]  /*2d50*/  IMAD.WIDE R6, R21, 0x4, R26 ;  /* 0x0000000415067825 */ /* 0x001fc400078e021a */
[----:B------:R-:W5:Y:S02]  /*2d60*/  LDG.E R42, desc[UR6][R42.64] ;  /* 0x000000062a2a7981 */ /* 0x000f64000c1e1900 */
[--C-:B------:R-:W-:Y:S02]  /*2d70*/  IMAD.WIDE R4, R17, 0x4, R26.reuse ;  /* 0x0000000411047825 */ /* 0x100fe400078e021a */
[----:B------:R-:W5:Y:S04]  /*2d80*/  LDG.E R6, desc[UR6][R6.64] ;  /* 0x0000000606067981 */ /* 0x000f68000c1e1900 */
[----:B------:R0:W5:Y:S01]  /*2d90*/  LDG.E R5, desc[UR6][R4.64] ;  /* 0x0000000604057981 */ /* 0x000162000c1e1900 */
[----:B-1----:R-:W-:-:S06]  /*2da0*/  IMAD.WIDE R12, R19, 0x4, R26 ;  /* 0x00000004130c7825 */ /* 0x002fcc00078e021a */
[----:B------:R-:W5:Y:S01]  /*2db0*/  LDG.E R12, desc[UR6][R12.64] ;  /* 0x000000060c0c7981 */ /* 0x000f62000c1e1900 */
[----:B------:R-:W-:Y:S01]  /*2dc0*/  IADD3 R9, PT, PT, R3, 0x1, RZ ;  /* 0x0000000103097810 */ /* 0x000fe20007ffe0ff */
[----:B------:R-:W-:Y:S02]  /*2dd0*/  VIADD R15, R15, 0x10 ;  /* 0x000000100f0f7836 */ /* 0x000fe40000000000 */
[----:B------:R-:W-:Y:S01]  /*2de0*/  VIADD R14, R14, 0x10 ;  /* 0x000000100e0e7836 */ /* 0x000fe20000000000 */
[----:B--2---:R-:W-:Y:S02]  /*2df0*/  ISETP.NE.AND P1, PT, R20, -0x1, PT ;  /* 0xffffffff1400780c */ /* 0x004fe40003f25270 */
[----:B---3--:R-:W-:-:S11]  /*2e00*/  ISETP.NE.AND P2, PT, R30, -0x1, PT ;  /* 0xffffffff1e00780c */ /* 0x008fd60003f45270 */
        /* <DEDUP_REMOVED lines=25> */
[----:B----4-:R-:W-:-:S04]  /*2fa0*/  ISETP.NE.AND P1, PT, R38, -0x1, PT ;  /* 0xffffffff2600780c */ /* 0x010fc80003f25270 */
[----:B------:R-:W-:Y:S02]  /*2fb0*/  IADD3 R3, PT, PT, R4, 0x1, RZ ;  /* 0x0000000104037810 */ /* 0x000fe40007ffe0ff */
[----:B------:R-:W-:Y:S01]  /*2fc0*/  @P2 IMAD.MOV R3, RZ, RZ, R4 ;  /* 0x000000ffff032224 */ /* 0x000fe200078e0204 */
[----:B-----5:R-:W-:-:S03]  /*2fd0*/  ISETP.NE.AND P2, PT, R40, -0x1, PT ;  /* 0xffffffff2800780c */ /* 0x020fc60003f45270 */
        /* <DEDUP_REMOVED lines=14> */
[----:B------:R-:W-:-:S03]  /*30c0*/  ISETP.NE.AND P1, PT, R15, R18, PT ;  /* 0x000000120f00720c */ /* 0x000fc60003f25270 */
[C---:B------:R-:W-:Y:S02]  /*30d0*/  VIADD R3, R4.reuse, 0x1 ;  /* 0x0000000104037836 */ /* 0x040fe40000000000 */
[----:B------:R-:W-:-:S08]  /*30e0*/  @P2 IADD3 R3, PT, PT, R4, RZ, RZ ;  /* 0x000000ff04032210 */ /* 0x000fd00007ffe0ff */
[----:B------:R-:W-:Y:S05]  /*30f0*/  @P1 BRA `(.L_x_1188) ;  /* 0xfffffff800681947 */ /* 0x000fea000383ffff */
.L_x_1187:
[----:B------:R-:W-:Y:S05]  /*3100*/  BSYNC.RECONVERGENT B2 ;  /* 0x0000000000027941 */ /* 0x000fea0003800200 */
.L_x_1186:
        /* <DEDUP_REMOVED lines=36> */
[----:B------:R-:W-:Y:S01]  /*3350*/  @P1 IMAD.MOV R10, RZ, RZ, R3 ;  /* 0x000000ffff0a1224 */ /* 0x000fe200078e0203 */
[----:B-----5:R-:W-:-:S04]  /*3360*/  ISETP.NE.AND P1, PT, R11, -0x1, PT ;  /* 0xffffffff0b00780c */ /* 0x020fc80003f25270 */
        /* <DEDUP_REMOVED lines=19> */
.L_x_1190:
[----:B------:R-:W-:Y:S05]  /*34a0*/  BSYNC.RECONVERGENT B2 ;  /* 0x0000000000027941 */ /* 0x000fea0003800200 */
.L_x_1189:
        /* <DEDUP_REMOVED lines=33> */
.L_x_1192:
[----:B------:R-:W-:Y:S05]  /*36c0*/  BSYNC.RECONVERGENT B2 ;  /* 0x0000000000027941 */ /* 0x000fea0003800200 */
.L_x_1191:
        /* <DEDUP_REMOVED lines=27> */
.L_x_1185:
[----:B------:R-:W-:Y:S05]  /*3880*/  BSYNC.RECONVERGENT B1 ;  /* 0x0000000000017941 */ /* 0x000fea0003800200 */
.L_x_1184:
        /* <DEDUP_REMOVED lines=21> */
.L_x_1197:
        /* <DEDUP_REMOVED lines=22> */
[----:B------:R-:W3:Y:S04]  /*3b40*/  LDG.E R21, desc[UR6][R46.64] ;  /* 0x000000062e157981 */ /* 0x000ee8000c1e1900 */
[----:B------:R-:W4:Y:S01]  /*3b50*/  LDG.E R20, desc[UR6][R48.64] ;  /* 0x0000000630147981 */ /* 0x000f22000c1e1900 */
[----:B-----5:R-:W-:-:S04]  /*3b60*/  IMAD.WIDE R50, R51, 0x4, R26 ;  /* 0x0000000433327825 */ /* 0x020fc800078e021a */
[--C-:B------:R-:W-:Y:S01]  /*3b70*/  IMAD.WIDE R30, R31, 0x4, R26.reuse ;  /* 0x000000041f1e7825 */ /* 0x100fe200078e021a */
[----:B------:R-:W5:Y:S04]  /*3b80*/  LDG.E R18, desc[UR6][R50.64] ;  /* 0x0000000632127981 */ /* 0x000f68000c1e1900 */
[----:B------:R1:W5:Y:S01]  /*3b90*/  LDG.E R34, desc[UR6][R30.64] ;  /* 0x000000061e227981 */ /* 0x000362000c1e1900 */
[----:B------:R-:W-:-:S04]  /*3ba0*/  IMAD.WIDE R32, R33, 0x4, R26 ;  /* 0x0000000421207825 */ /* 0x000fc800078e021a */
[--C-:B0-----:R-:W-:Y:S01]  /*3bb0*/  IMAD.WIDE R8, R53, 0x4, R26.reuse ;  /* 0x0000000435087825 */ /* 0x101fe200078e021a */
[----:B------:R0:W5:Y:S05]  /*3bc0*/  LDG.E R36, desc[UR6][R32.64] ;  /* 0x0000000620247981 */ /* 0x00016a000c1e1900 */
[----:B------:R-:W5:Y:S01]  /*3bd0*/  LDG.E R8, desc[UR6][R8.64] ;  /* 0x0000000608087981 */ /* 0x000f62000c1e1900 */
[----:B------:R-:W-:-:S04]  /*3be0*/  IMAD.WIDE R4, R45, 0x4, R26 ;  /* 0x000000042d047825 */ /* 0x000fc800078e021a */
[--C-:B------:R-:W-:Y:S01]  /*3bf0*/  IMAD.WIDE R6, R7, 0x4, R26.reuse ;  /* 0x0000000407067825 */ /* 0x100fe200078e021a */
[----:B------:R0:W5:Y:S04]  /*3c00*/  LDG.E R42, desc[UR6][R4.64] ;  /* 0x00000006042a7981 */ /* 0x000168000c1e1900 */
[----:B------:R0:W5:Y:S01]  /*3c10*/  LDG.E R44, desc[UR6][R6.64] ;  /* 0x00000006062c7981 */ /* 0x000162000c1e1900 */
[----:B------:R-:W-:-:S04]  /*3c20*/  IMAD.WIDE R12, R13, 0x4, R26 ;  /* 0x000000040d0c7825 */ /* 0x000fc800078e021a */
[--C-:B-1----:R-:W-:Y:S01]  /*3c30*/  IMAD.WIDE R30, R43, 0x4, R26.reuse ;  /* 0x000000042b1e7825 */ /* 0x102fe200078e021a */
[----:B------:R1:W5:Y:S03]  /*3c40*/  LDG.E R45, desc[UR6][R12.64] ;  /* 0x000000060c2d7981 */ /* 0x000366000c1e1900 */
[--C-:B0-----:R-:W-:Y:S02]  /*3c50*/  IMAD.WIDE R32, R41, 0x4, R26.reuse ;  /* 0x0000000429207825 */ /* 0x101fe400078e021a */
[----:B------:R-:W5:Y:S02]  /*3c60*/  LDG.E R30, desc[UR6][R30.64] ;  /* 0x000000061e1e7981 */ /* 0x000f64000c1e1900 */
[--C-:B------:R-:W-:Y:S02]  /*3c70*/  IMAD.WIDE R38, R39, 0x4, R26.reuse ;  /* 0x0000000427267825 */ /* 0x100fe400078e021a */
[----:B------:R-:W5:Y:S02]  /*3c80*/  LDG.E R32, desc[UR6][R32.64] ;  /* 0x0000000620207981 */ /* 0x000f64000c1e1900 */
[----:B------:R-:W-:-:S02]  /*3c90*/  IMAD.WIDE R4, R37, 0x4, R26 ;  /* 0x0000000425047825 */ /* 0x000fc400078e021a */
[----:B------:R-:W5:Y:S02]  /*3ca0*/  LDG.E R38, desc[UR6][R38.64] ;  /* 0x0000000626267981 */ /* 0x000f64000c1e1900 */
[--C-:B------:R-:W-:Y:S02]  /*3cb0*/  IMAD.WIDE R6, R35, 0x4, R26.reuse ;  /* 0x0000000423067825 */ /* 0x100fe400078e021a */
[----:B------:R0:W5:Y:S04]  /*3cc0*/  LDG.E R5, desc[UR6][R4.64] ;  /* 0x0000000604057981 */ /* 0x000168000c1e1900 */
        /* <DEDUP_REMOVED lines=55> */
.L_x_1196:
[----:B------:R-:W-:Y:S05]  /*4040*/  BSYNC.RECONVERGENT B2 ;  /* 0x0000000000027941 */ /* 0x000fea0003800200 */
.L_x_1195:
        /* <DEDUP_REMOVED lines=30> */
[----:B------:R1:W3:Y:S04]  /*4230*/  LDG.E R6, desc[UR6][R6.64] ;  /* 0x0000000606067981 */ /* 0x0002e8000c1e1900 */
        /* <DEDUP_REMOVED lines=13> */
[----:B-1----:R-:W-:Y:S02]  /*4310*/  VIADD R7, R4, 0x1 ;  /* 0x0000000104077836 */ /* 0x002fe40000000000 */
        /* <DEDUP_REMOVED lines=12> */
.L_x_1199:
[----:B------:R-:W-:Y:S05]  /*43e0*/  BSYNC.RECONVERGENT B2 ;  /* 0x0000000000027941 */ /* 0x000fea0003800200 */
.L_x_1198:
        /* <DEDUP_REMOVED lines=33> */
.L_x_1201:
[----:B------:R-:W-:Y:S05]  /*4600*/  BSYNC.RECONVERGENT B2 ;  /* 0x0000000000027941 */ /* 0x000fea0003800200 */
.L_x_1200:
        /* <DEDUP_REMOVED lines=27> */
.L_x_1194:
[----:B------:R-:W-:Y:S05]  /*47c0*/  BSYNC.RECONVERGENT B1 ;  /* 0x0000000000017941 */ /* 0x000fea0003800200 */
.L_x_1193:
        /* <DEDUP_REMOVED lines=21> */
.L_x_1206:
        /* <DEDUP_REMOVED lines=26> */
[----:B------:R1:W5:Y:S04]  /*4ac0*/  LDG.E R36, desc[UR6][R8.64] ;  /* 0x0000000608247981 */ /* 0x000368000c1e1900 */
[----:B------:R1:W5:Y:S01]  /*4ad0*/  LDG.E R38, desc[UR6][R16.64] ;  /* 0x0000000610267981 */ /* 0x000362000c1e1900 */
[----:B------:R-:W-:-:S04]  /*4ae0*/  IMAD.WIDE R14, R15, 0x4, R26 ;  /* 0x000000040f0e7825 */ /* 0x000fc800078e021a */
[--C-:B0-----:R-:W-:Y:S01]  /*4af0*/  IMAD.WIDE R12, R53, 0x4, R26.reuse ;  /* 0x00000004350c7825 */ /* 0x101fe200078e021a */
[----:B------:R0:W5:Y:S04]  /*4b00*/  LDG.E R39, desc[UR6][R14.64] ;  /* 0x000000060e277981 */ /* 0x000168000c1e1900 */
[----:B------:R0:W5:Y:S01]  /*4b10*/  LDG.E R40, desc[UR6][R12.64] ;  /* 0x000000060c287981 */ /* 0x000162000c1e1900 */
[----:B------:R-:W-:-:S04]  /*4b20*/  IMAD.WIDE R4, R49, 0x4, R26 ;  /* 0x0000000431047825 */ /* 0x000fc800078e021a */
[--C-:B------:R-:W-:Y:S01]  /*4b30*/  IMAD.WIDE R6, R7, 0x4, R26.reuse ;  /* 0x0000000407067825 */ /* 0x100fe200078e021a */
[----:B------:R0:W5:Y:S04]  /*4b40*/  LDG.E R44, desc[UR6][R4.64] ;  /* 0x00000006042c7981 */ /* 0x000168000c1e1900 */
[----:B------:R0:W5:Y:S01]  /*4b50*/  LDG.E R46, desc[UR6][R6.64] ;  /* 0x00000006062e7981 */ /* 0x000162000c1e1900 */
[----:B-1----:R-:W-:-:S04]  /*4b60*/  IMAD.WIDE R8, R45, 0x4, R26 ;  /* 0x000000042d087825 */ /* 0x002fc800078e021a */
[--C-:B------:R-:W-:Y:S01]  /*4b70*/  IMAD.WIDE R16, R43, 0x4, R26.reuse ;  /* 0x000000042b107825 */ /* 0x100fe200078e021a */
[----:B------:R1:W5:Y:S03]  /*4b80*/  LDG.E R45, desc[UR6][R8.64] ;  /* 0x00000006082d7981 */ /* 0x000366000c1e1900 */
[--C-:B0-----:R-:W-:Y:S02]  /*4b90*/  IMAD.WIDE R14, R41, 0x4, R26.reuse ;  /* 0x00000004290e7825 */ /* 0x101fe400078e021a */
[----:B------:R-:W5:Y:S02]  /*4ba0*/  LDG.E R16, desc[UR6][R16.64] ;  /* 0x0000000610107981 */ /* 0x000f64000c1e1900 */
[--C-:B------:R-:W-:Y:S02]  /*4bb0*/  IMAD.WIDE R12, R37, 0x4, R26.reuse ;  /* 0x00000004250c7825 */ /* 0x100fe400078e021a */
[----:B------:R0:W5:Y:S02]  /*4bc0*/  LDG.E R14, desc[UR6][R14.64] ;  /* 0x000000060e0e7981 */ /* 0x000164000c1e1900 */
[----:B------:R-:W-:-:S02]  /*4bd0*/  IMAD.WIDE R4, R35, 0x4, R26 ;  /* 0x0000000423047825 */ /* 0x000fc400078e021a */
[----:B------:R-:W5:Y:S02]  /*4be0*/  LDG.E R12, desc[UR6][R12.64] ;  /* 0x000000060c0c7981 */ /* 0x000f64000c1e1900 */
[--C-:B------:R-:W-:Y:S02]  /*4bf0*/  IMAD.WIDE R6, R33, 0x4, R26.reuse ;  /* 0x0000000421067825 */ /* 0x100fe400078e021a */
[----:B------:R5:W5:Y:S04]  /*4c00*/  LDG.E R5, desc[UR6][R4.64] ;  /* 0x0000000604057981 */ /* 0x000b68000c1e1900 */
[----:B------:R5:W5:Y:S01]  /*4c10*/  LDG.E R6, desc[UR6][R6.64] ;  /* 0x0000000606067981 */ /* 0x000b62000c1e1900 */
[----:B-1----:R-:W-:-:S06]  /*4c20*/  IMAD.WIDE R8, R31, 0x4, R26 ;  /* 0x000000041f087825 */ /* 0x002fcc00078e021a */
[----:B------:R-:W5:Y:S01]  /*4c30*/  LDG.E R8, desc[UR6][R8.64] ;  /* 0x0000000608087981 */ /* 0x000f62000c1e1900 */
[----:B0-----:R-:W-:Y:S01]  /*4c40*/  IADD3 R15, PT, PT, R11, 0x1, RZ ;  /* 0x000000010b0f7810 */ /* 0x001fe20007ffe0ff */
        /* <DEDUP_REMOVED lines=51> */
.L_x_1205:
[----:B------:R-:W-:Y:S05]  /*4f80*/  BSYNC.RECONVERGENT B2 ;  /* 0x0000000000027941 */ /* 0x000fea0003800200 */
.L_x_1204:
        /* <DEDUP_REMOVED lines=57> */
.L_x_1208:
[----:B------:R-:W-:Y:S05]  /*5320*/  BSYNC.RECONVERGENT B2 ;  /* 0x0000000000027941 */ /* 0x000fea0003800200 */
.L_x_1207:
        /* <DEDUP_REMOVED lines=33> */
.L_x_1210:
[----:B------:R-:W-:Y:S05]  /*5540*/  BSYNC.RECONVERGENT B2 ;  /* 0x0000000000027941 */ /* 0x000fea0003800200 */
.L_x_1209:
        /* <DEDUP_REMOVED lines=27> */
.L_x_1203:
[----:B------:R-:W-:Y:S05]  /*5700*/  BSYNC.RECONVERGENT B1 ;  /* 0x0000000000017941 */ /* 0x000fea0003800200 */
.L_x_1202:
        /* <DEDUP_REMOVED lines=21> */
.L_x_1215:
        /* <DEDUP_REMOVED lines=19> */
[----:B------:R-:W2:Y:S01]  /*5990*/  LDG.E R30, desc[UR6][R50.64] ;  /* 0x00000006321e7981 */ /* 0x000ea2000c1e1900 */
        /* <DEDUP_REMOVED lines=20> */
[----:B------:R0:W4:Y:S02]  /*5ae0*/  LDG.E R16, desc[UR6][R16.64] ;  /* 0x0000000610107981 */ /* 0x000124000c1e1900 */
[--C-:B------:R-:W-:Y:S02]  /*5af0*/  IMAD.WIDE R4, R39, 0x4, R26.reuse ;  /* 0x0000000427047825 */ /* 0x100fe400078e021a */
[----:B------:R-:W4:Y:S02]  /*5b00*/  LDG.E R18, desc[UR6][R18.64] ;  /* 0x0000000612127981 */ /* 0x000f24000c1e1900 */
[----:B-1----:R-:W-:-:S02]  /*5b10*/  IMAD.WIDE R6, R37, 0x4, R26 ;  /* 0x0000000425067825 */ /* 0x002fc400078e021a */
[----:B------:R1:W4:Y:S02]  /*5b20*/  LDG.E R4, desc[UR6][R4.64] ;  /* 0x0000000604047981 */ /* 0x000324000c1e1900 */
[--C-:B------:R-:W-:Y:S02]  /*5b30*/  IMAD.WIDE R8, R35, 0x4, R26.reuse ;  /* 0x0000000423087825 */ /* 0x100fe400078e021a */
[----:B------:R1:W4:Y:S04]  /*5b40*/  LDG.E R7, desc[UR6][R6.64] ;  /* 0x0000000606077981 */ /* 0x000328000c1e1900 */
[----:B------:R-:W4:Y:S01]  /*5b50*/  LDG.E R8, desc[UR6][R8.64] ;  /* 0x0000000608087981 */ /* 0x000f22000c1e1900 */
[----:B-----5:R-:W-:-:S06]  /*5b60*/  IMAD.WIDE R14, R33, 0x4, R26 ;  /* 0x00000004210e7825 */ /* 0x020fcc00078e021a */
[----:B------:R-:W5:Y:S01]  /*5b70*/  LDG.E R14, desc[UR6][R14.64] ;  /* 0x000000060e0e7981 */ /* 0x000f62000c1e1900 */
[----:B0-----:R-:W-:Y:S01]  /*5b80*/  IADD3 R17, PT, PT, R12, 0x1, RZ ;  /* 0x000000010c117810 */ /* 0x001fe20007ffe0ff */
[----:B------:R-:W-:Y:S02]  /*5b90*/  VIADD R20, R20, 0x10 ;  /* 0x0000001014147836 */ /* 0x000fe40000000000 */
[----:B------:R-:W-:Y:S01]  /*5ba0*/  VIADD R13, R13, 0x10 ;  /* 0x000000100d0d7836 */ /* 0x000fe20000000000 */
[----:B--2---:R-:W-:Y:S02]  /*5bb0*/  ISETP.NE.AND P1, PT, R30, -0x1, PT ;  /* 0xffffffff1e00780c */ /* 0x004fe40003f25270 */
[----:B---3--:R-:W-:-:S11]  /*5bc0*/  ISETP.NE.AND P2, PT, R34, -0x1, PT ;  /* 0xffffffff2200780c */ /* 0x008fd60003f45270 */
[----:B------:R-:W-:Y:S01]  /*5bd0*/  @P1 IMAD.MOV R17, RZ, RZ, R12 ;  /* 0x000000ffff111224 */ /* 0x000fe200078e020c */
[----:B------:R-:W-:-:S03]  /*5be0*/  ISETP.NE.AND P1, PT, R32, -0x1, PT ;  /* 0xffffffff2000780c */ /* 0x000fc60003f25270 */
[C---:B-1----:R-:W-:Y:S01]  /*5bf0*/  VIADD R5, R17.reuse, 0x1 ;  /* 0x0000000111057836 */ /* 0x042fe20000000000 */
        /* <DEDUP_REMOVED lines=13> */
[----:B----4-:R-:W-:-:S04]  /*5cd0*/  ISETP.NE.AND P2, PT, R46, -0x1, PT ;  /* 0xffffffff2e00780c */ /* 0x010fc80003f45270 */
        /* <DEDUP_REMOVED lines=23> */
[----:B-----5:R-:W-:-:S03]  /*5e50*/  ISETP.NE.AND P2, PT, R14, -0x1, PT ;  /* 0xffffffff0e00780c */ /* 0x020fc60003f45270 */
[----:B------:R-:W-:-:S03]  /*5e60*/  VIADD R5, R4, 0x1 ;  /* 0x0000000104057836 */ /* 0x000fc60000000000 */
[----:B------:R-:W-:Y:S02]  /*5e70*/  @P1 IADD3 R5, PT, PT, R4, RZ, RZ ;  /* 0x000000ff04051210 */ /* 0x000fe40007ffe0ff */
[----:B------:R-:W-:-:S03]  /*5e80*/  ISETP.NE.AND P1, PT, R20, R31, PT ;  /* 0x0000001f1400720c */ /* 0x000fc60003f25270 */
[C---:B------:R-:W-:Y:S02]  /*5e90*/  VIADD R12, R5.reuse, 0x1 ;  /* 0x00000001050c7836 */ /* 0x040fe40000000000 */
[----:B------:R-:W-:-:S08]  /*5ea0*/  @P2 IADD3 R12, PT, PT, R5, RZ, RZ ;  /* 0x000000ff050c2210 */ /* 0x000fd00007ffe0ff */
[----:B------:R-:W-:Y:S05]  /*5eb0*/  @P1 BRA `(.L_x_1215) ;  /* 0xfffffff800681947 */ /* 0x000fea000383ffff */
.L_x_1214:
[----:B------:R-:W-:Y:S05]  /*5ec0*/  BSYNC.RECONVERGENT B2 ;  /* 0x0000000000027941 */ /* 0x000fea0003800200 */
.L_x_1213:
        /* <DEDUP_REMOVED lines=57> */
.L_x_1217:
[----:B------:R-:W-:Y:S05]  /*6260*/  BSYNC.RECONVERGENT B2 ;  /* 0x0000000000027941 */ /* 0x000fea0003800200 */
.L_x_1216:
        /* <DEDUP_REMOVED lines=33> */
.L_x_1219:
[----:B------:R-:W-:Y:S05]  /*6480*/  BSYNC.RECONVERGENT B2 ;  /* 0x0000000000027941 */ /* 0x000fea0003800200 */
.L_x_1218:
        /* <DEDUP_REMOVED lines=27> */
.L_x_1212:
[----:B------:R-:W-:Y:S05]  /*6640*/  BSYNC.RECONVERGENT B1 ;  /* 0x0000000000017941 */ /* 0x000fea0003800200 */
.L_x_1211:
        /* <DEDUP_REMOVED lines=21> */
.L_x_1224:
        /* <DEDUP_REMOVED lines=42> */
[----:B------:R0:W4:Y:S02]  /*6a40*/  LDG.E R4, desc[UR6][R4.64] ;  /* 0x0000000604047981 */ /* 0x000124000c1e1900 */
[----:B---3--:R-:W-:-:S02]  /*6a50*/  IMAD.WIDE R8, R37, 0x4, R26 ;  /* 0x0000000425087825 */ /* 0x008fc400078e021a */
[----:B------:R1:W3:Y:S02]  /*6a60*/  LDG.E R6, desc[UR6][R6.64] ;  /* 0x0000000606067981 */ /* 0x0002e4000c1e1900 */
[--C-:B------:R-:W-:Y:S02]  /*6a70*/  IMAD.WIDE R14, R35, 0x4, R26.reuse ;  /* 0x00000004230e7825 */ /* 0x100fe400078e021a */
[----:B------:R-:W3:Y:S04]  /*6a80*/  LDG.E R8, desc[UR6][R8.64] ;  /* 0x0000000608087981 */ /* 0x000ee8000c1e1900 */
[----:B------:R-:W3:Y:S01]  /*6a90*/  LDG.E R14, desc[UR6][R14.64] ;  /* 0x000000060e0e7981 */ /* 0x000ee2000c1e1900 */
[----:B-----5:R-:W-:-:S06]  /*6aa0*/  IMAD.WIDE R16, R33, 0x4, R26 ;  /* 0x0000000421107825 */ /* 0x020fcc00078e021a */
[----:B------:R-:W5:Y:S01]  /*6ab0*/  LDG.E R16, desc[UR6][R16.64] ;  /* 0x0000000610107981 */ /* 0x000f62000c1e1900 */
[----:B0-----:R-:W-:Y:S01]  /*6ac0*/  IADD3 R5, PT, PT, R13, 0x1, RZ ;  /* 0x000000010d057810 */ /* 0x001fe20007ffe0ff */
[----:B------:R-:W-:Y:S02]  /*6ad0*/  VIADD R21, R21, 0x10 ;  /* 0x0000001015157836 */ /* 0x000fe40000000000 */
[----:B------:R-:W-:Y:S01]  /*6ae0*/  VIADD R20, R20, 0x10 ;  /* 0x0000001014147836 */ /* 0x000fe20000000000 */
[----:B--2---:R-:W-:Y:S02]  /*6af0*/  ISETP.NE.AND P1, PT, R31, -0x1, PT ;  /* 0xffffffff1f00780c */ /* 0x004fe40003f25270 */
[----:B----4-:R-:W-:-:S11]  /*6b00*/  ISETP.NE.AND P2, PT, R34, -0x1, PT ;  /* 0xffffffff2200780c */ /* 0x010fd60003f45270 */
        /* <DEDUP_REMOVED lines=31> */
[----:B---3--:R-:W-:-:S03]  /*6d00*/  ISETP.NE.AND P1, PT, R6, -0x1, PT ;  /* 0xffffffff0600780c */ /* 0x008fc60003f25270 */
        /* <DEDUP_REMOVED lines=15> */
.L_x_1223:
[----:B------:R-:W-:Y:S05]  /*6e00*/  BSYNC.RECONVERGENT B2 ;  /* 0x0000000000027941 */ /* 0x000fea0003800200 */
.L_x_1222:
        /* <DEDUP_REMOVED lines=57> */
.L_x_1226:
[----:B------:R-:W-:Y:S05]  /*71a0*/  BSYNC.RECONVERGENT B2 ;  /* 0x0000000000027941 */ /* 0x000fea0003800200 */
.L_x_1225:
        /* <DEDUP_REMOVED lines=33> */
.L_x_1228:
[----:B------:R-:W-:Y:S05]  /*73c0*/  BSYNC.RECONVERGENT B2 ;  /* 0x0000000000027941 */ /* 0x000fea0003800200 */
.L_x_1227:
        /* <DEDUP_REMOVED lines=27> */
.L_x_1221:
[----:B------:R-:W-:Y:S05]  /*7580*/  BSYNC.RECONVERGENT B1 ;  /* 0x0000000000017941 */ /* 0x000fea0003800200 */
.L_x_1220:
        /* <DEDUP_REMOVED lines=21> */
.L_x_1233:
        /* <DEDUP_REMOVED lines=102> */
.L_x_1232:
[----:B------:R-:W-:Y:S05]  /*7d40*/  BSYNC.RECONVERGENT B2 ;  /* 0x0000000000027941 */ /* 0x000fea0003800200 */
.L_x_1231:
        /* <DEDUP_REMOVED lines=57> */
.L_x_1235:
[----:B------:R-:W-:Y:S05]  /*80e0*/  BSYNC.RECONVERGENT B2 ;  /* 0x0000000000027941 */ /* 0x000fea0003800200 */
.L_x_1234:
        /* <DEDUP_REMOVED lines=33> */
.L_x_1237:
[----:B------:R-:W-:Y:S05]  /*8300*/  BSYNC.RECONVERGENT B2 ;  /* 0x0000000000027941 */ /* 0x000fea0003800200 */
.L_x_1236:
        /* <DEDUP_REMOVED lines=27> */
.L_x_1230:
[----:B------:R-:W-:Y:S05]  /*84c0*/  BSYNC.RECONVERGENT B1 ;  /* 0x0000000000017941 */ /* 0x000fea0003800200 */
.L_x_1229:
        /* <DEDUP_REMOVED lines=21> */
.L_x_1242:
        /* <DEDUP_REMOVED lines=37> */
[--C-:B------:R-:W-:Y:S02]  /*8870*/  IMAD.WIDE R32, R47, 0x4, R26.reuse ;  /* 0x000000042f207825 */ /* 0x100fe400078e021a */
[----:B------:R-:W5:Y:S02]  /*8880*/  LDG.E R42, desc[UR6][R42.64] ;  /* 0x000000062a2a7981 */ /* 0x000f64000c1e1900 */
[--C-:B0-----:R-:W-:Y:S02]  /*8890*/  IMAD.WIDE R34, R45, 0x4, R26.reuse ;  /* 0x000000042d227825 */ /* 0x101fe400078e021a */
[----:B------:R-:W5:Y:S02]  /*88a0*/  LDG.E R32, desc[UR6][R32.64] ;  /* 0x0000000620207981 */ /* 0x000f64000c1e1900 */
[--C-:B------:R-:W-:Y:S02]  /*88b0*/  IMAD.WIDE R30, R31, 0x4, R26.reuse ;  /* 0x000000041f1e7825 */ /* 0x100fe400078e021a */
[----:B------:R-:W5:Y:S02]  /*88c0*/  LDG.E R34, desc[UR6][R34.64] ;  /* 0x0000000622227981 */ /* 0x000f64000c1e1900 */
[----:B-1----:R-:W-:-:S02]  /*88d0*/  IMAD.WIDE R36, R21, 0x4, R26 ;  /* 0x0000000415247825 */ /* 0x002fc400078e021a */
[----:B------:R-:W5:Y:S02]  /*88e0*/  LDG.E R30, desc[UR6][R30.64] ;  /* 0x000000061e1e7981 */ /* 0x000f64000c1e1900 */
[--C-:B---3--:R-:W-:Y:S02]  /*88f0*/  IMAD.WIDE R38, R19, 0x4, R26.reuse ;  /* 0x0000000413267825 */ /* 0x108fe400078e021a */
[----:B------:R-:W3:Y:S04]  /*8900*/  LDG.E R36, desc[UR6][R36.64] ;  /* 0x0000000624247981 */ /* 0x000ee8000c1e1900 */
[----:B------:R-:W3:Y:S01]  /*8910*/  LDG.E R38, desc[UR6][R38.64] ;  /* 0x0000000626267981 */ /* 0x000ee2000c1e1900 */
[----:B------:R-:W-:-:S06]  /*8920*/  IMAD.WIDE R40, R17, 0x4, R26 ;  /* 0x0000000411287825 */ /* 0x000fcc00078e021a */
[----:B------:R-:W3:Y:S01]  /*8930*/  LDG.E R40, desc[UR6][R40.64] ;  /* 0x0000000628287981 */ /* 0x000ee2000c1e1900 */
[----:B------:R-:W-:Y:S02]  /*8940*/  VIADD R5, R5, 0x10 ;  /* 0x0000001005057836 */ /* 0x000fe40000000000 */
[----:B------:R-:W-:Y:S01]  /*8950*/  VIADD R4, R4, 0x10 ;  /* 0x0000001004047836 */ /* 0x000fe20000000000 */
[----:B--2---:R-:W-:Y:S02]  /*8960*/  ISETP.NE.AND P1, PT, R9, -0x1, PT ;  /* 0xffffffff0900780c */ /* 0x004fe40003f25270 */
[----:B------:R-:W-:Y:S02]  /*8970*/  IADD3 R9, PT, PT, R15, 0x1, RZ ;  /* 0x000000010f097810 */ /* 0x000fe40007ffe0ff */
[----:B----4-:R-:W-:-:S09]  /*8980*/  ISETP.NE.AND P2, PT, R16, -0x1, PT ;  /* 0xffffffff1000780c */ /* 0x010fd20003f45270 */
        /* <DEDUP_REMOVED lines=34> */
[----:B---3--:R-:W-:-:S04]  /*8bb0*/  ISETP.NE.AND P2, PT, R36, -0x1, PT ;  /* 0xffffffff2400780c */ /* 0x008fc80003f45270 */
        /* <DEDUP_REMOVED lines=12> */
.L_x_1241:
[----:B------:R-:W-:Y:S05]  /*8c80*/  BSYNC.RECONVERGENT B2 ;  /* 0x0000000000027941 */ /* 0x000fea0003800200 */
.L_x_1240:
        /* <DEDUP_REMOVED lines=57> */
.L_x_1244:
[----:B------:R-:W-:Y:S05]  /*9020*/  BSYNC.RECONVERGENT B2 ;  /* 0x0000000000027941 */ /* 0x000fea0003800200 */
.L_x_1243:
        /* <DEDUP_REMOVED lines=33> */
.L_x_1246:
[----:B------:R-:W-:Y:S05]  /*9240*/  BSYNC.RECONVERGENT B2 ;  /* 0x0000000000027941 */ /* 0x000fea0003800200 */
.L_x_1245:
        /* <DEDUP_REMOVED lines=27> */
.L_x_1239:
[----:B------:R-:W-:Y:S05]  /*9400*/  BSYNC.RECONVERGENT B1 ;  /* 0x0000000000017941 */ /* 0x000fea0003800200 */
.L_x_1238:
        /* <DEDUP_REMOVED lines=21> */
.L_x_1251:
        /* <DEDUP_REMOVED lines=42> */
[----:B------:R-:W4:Y:S02]  /*9800*/  LDG.E R32, desc[UR6][R32.64] ;  /* 0x0000000620207981 */ /* 0x000f24000c1e1900 */
[----:B---3--:R-:W-:-:S02]  /*9810*/  IMAD.WIDE R36, R43, 0x4, R26 ;  /* 0x000000042b247825 */ /* 0x008fc400078e021a */
[----:B------:R-:W3:Y:S02]  /*9820*/  LDG.E R34, desc[UR6][R34.64] ;  /* 0x0000000622227981 */ /* 0x000ee4000c1e1900 */
[--C-:B------:R-:W-:Y:S02]  /*9830*/  IMAD.WIDE R38, R19, 0x4, R26.reuse ;  /* 0x0000000413267825 */ /* 0x100fe400078e021a */
[----:B------:R-:W3:Y:S04]  /*9840*/  LDG.E R36, desc[UR6][R36.64] ;  /* 0x0000000624247981 */ /* 0x000ee8000c1e1900 */
[----:B------:R-:W3:Y:S01]  /*9850*/  LDG.E R38, desc[UR6][R38.64] ;  /* 0x0000000626267981 */ /* 0x000ee2000c1e1900 */
[----:B-----5:R-:W-:-:S06]  /*9860*/  IMAD.WIDE R40, R17, 0x4, R26 ;  /* 0x0000000411287825 */ /* 0x020fcc00078e021a */
[----:B------:R-:W5:Y:S01]  /*9870*/  LDG.E R40, desc[UR6][R40.64] ;  /* 0x0000000628287981 */ /* 0x000f62000c1e1900 */
        /* <DEDUP_REMOVED lines=52> */
.L_x_1250:
[----:B------:R-:W-:Y:S05]  /*9bc0*/  BSYNC.RECONVERGENT B2 ;  /* 0x0000000000027941 */ /* 0x000fea0003800200 */
.L_x_1249:
        /* <DEDUP_REMOVED lines=57> */
.L_x_1253:
[----:B------:R-:W-:Y:S05]  /*9f60*/  BSYNC.RECONVERGENT B2 ;  /* 0x0000000000027941 */ /* 0x000fea0003800200 */
.L_x_1252:
        /* <DEDUP_REMOVED lines=33> */
.L_x_1255:
[----:B------:R-:W-:Y:S05]  /*a180*/  BSYNC.RECONVERGENT B2 ;  /* 0x0000000000027941 */ /* 0x000fea0003800200 */
.L_x_1254:
        /* <DEDUP_REMOVED lines=27> */
.L_x_1248:
[----:B------:R-:W-:Y:S05]  /*a340*/  BSYNC.RECONVERGENT B1 ;  /* 0x0000000000017941 */ /* 0x000fea0003800200 */
.L_x_1247:
        /* <DEDUP_REMOVED lines=21> */
.L_x_1260:
        /* <DEDUP_REMOVED lines=102> */
.L_x_1259:
[----:B------:R-:W-:Y:S05]  /*ab00*/  BSYNC.RECONVERGENT B2 ;  /* 0x0000000000027941 */ /* 0x000fea0003800200 */
.L_x_1258:
        /* <DEDUP_REMOVED lines=57> */
.L_x_1262:
[----:B------:R-:W-:Y:S05]  /*aea0*/  BSYNC.RECONVERGENT B2 ;  /* 0x0000000000027941 */ /* 0x000fea0003800200 */
.L_x_1261:
        /* <DEDUP_REMOVED lines=33> */
.L_x_1264:
[----:B------:R-:W-:Y:S05]  /*b0c0*/  BSYNC.RECONVERGENT B2 ;  /* 0x0000000000027941 */ /* 0x000fea0003800200 */
.L_x_1263:
        /* <DEDUP_REMOVED lines=27> */
.L_x_1257:
[----:B------:R-:W-:Y:S05]  /*b280*/  BSYNC.RECONVERGENT B1 ;  /* 0x0000000000017941 */ /* 0x000fea0003800200 */
.L_x_1256:
        /* <DEDUP_REMOVED lines=21> */
.L_x_1269:
        /* <DEDUP_REMOVED lines=102> */
.L_x_1268:
[----:B------:R-:W-:Y:S05]  /*ba40*/  BSYNC.RECONVERGENT B2 ;  /* 0x0000000000027941 */ /* 0x000fea0003800200 */
.L_x_1267:
        /* <DEDUP_REMOVED lines=25> */
[--C-:B------:R-:W-:Y:S02]  /*bbe0*/  IMAD.WIDE R36, R37, 0x4, R26.reuse ;  /* 0x0000000425247825 */ /* 0x100fe400078e021a */
[----:B------:R-:W5:Y:S02]  /*bbf0*/  LDG.E R34, desc[UR6][R34.64] ;  /* 0x0000000622227981 */ /* 0x000f64000c1e1900 */
[--C-:B0-----:R-:W-:Y:S02]  /*bc00*/  IMAD.WIDE R18, R39, 0x4, R26.reuse ;  /* 0x0000000427127825 */ /* 0x101fe400078e021a */
[----:B------:R-:W5:Y:S02]  /*bc10*/  LDG.E R36, desc[UR6][R36.64] ;  /* 0x0000000624247981 */ /* 0x000f64000c1e1900 */
[----:B------:R-:W-:-:S02]  /*bc20*/  IMAD.WIDE R8, R41, 0x4, R26 ;  /* 0x0000000429087825 */ /* 0x000fc400078e021a */
[----:B------:R-:W5:Y:S04]  /*bc30*/  LDG.E R18, desc[UR6][R18.64] ;  /* 0x0000000612127981 */ /* 0x000f68000c1e1900 */
[----:B------:R-:W5:Y:S01]  /*bc40*/  LDG.E R8, desc[UR6][R8.64] ;  /* 0x0000000608087981 */ /* 0x000f62000c1e1900 */
[----:B------:R-:W-:Y:S01]  /*bc50*/  VIADD R5, R5, 0x8 ;  /* 0x0000000805057836 */ /* 0x000fe20000000000 */
        /* <DEDUP_REMOVED lines=23> */
[----:B------:R-:W-:-:S07]  /*bdd0*/  @P2 IMAD.MOV R4, RZ, RZ, R6 ;  /* 0x000000ffff042224 */ /* 0x000fce00078e0206 */
.L_x_1271:
[----:B------:R-:W-:Y:S05]  /*bde0*/  BSYNC.RECONVERGENT B2 ;  /* 0x0000000000027941 */ /* 0x000fea0003800200 */
.L_x_1270:
        /* <DEDUP_REMOVED lines=33> */
.L_x_1273:
[----:B------:R-:W-:Y:S05]  /*c000*/  BSYNC.RECONVERGENT B2 ;  /* 0x0000000000027941 */ /* 0x000fea0003800200 */
.L_x_1272:
        /* <DEDUP_REMOVED lines=27> */
.L_x_1266:
[----:B------:R-:W-:Y:S05]  /*c1c0*/  BSYNC.RECONVERGENT B1 ;  /* 0x0000000000017941 */ /* 0x000fea0003800200 */
.L_x_1265:
        /* <DEDUP_REMOVED lines=21> */
.L_x_1278:
        /* <DEDUP_REMOVED lines=24> */
[----:B------:R0:W4:Y:S03]  /*c4a0*/  LDG.E R21, desc[UR6][R32.64] ;  /* 0x0000000620157981 */ /* 0x000126000c1e1900 */
        /* <DEDUP_REMOVED lines=9> */
[----:B------:R1:W5:Y:S04]  /*c540*/  LDG.E R48, desc[UR6][R34.64] ;  /* 0x0000000622307981 */ /* 0x000368000c1e1900 */
[----:B------:R1:W5:Y:S01]  /*c550*/  LDG.E R50, desc[UR6][R36.64] ;  /* 0x0000000624327981 */ /* 0x000362000c1e1900 */
[----:B------:R-:W-:-:S04]  /*c560*/  IMAD.WIDE R38, R39, 0x4, R26 ;  /* 0x0000000427267825 */ /* 0x000fc800078e021a */
[--C-:B------:R-:W-:Y:S01]  /*c570*/  IMAD.WIDE R40, R41, 0x4, R26.reuse ;  /* 0x0000000429287825 */ /* 0x100fe200078e021a */
[----:B------:R1:W5:Y:S03]  /*c580*/  LDG.E R52, desc[UR6][R38.64] ;  /* 0x0000000626347981 */ /* 0x000366000c1e1900 */
[--C-:B0-----:R-:W-:Y:S02]  /*c590*/  IMAD.WIDE R30, R53, 0x4, R26.reuse ;  /* 0x00000004351e7825 */ /* 0x101fe400078e021a */
[----:B------:R-:W5:Y:S02]  /*c5a0*/  LDG.E R40, desc[UR6][R40.64] ;  /* 0x0000000628287981 */ /* 0x000f64000c1e1900 */
[--C-:B------:R-:W-:Y:S02]  /*c5b0*/  IMAD.WIDE R32, R51, 0x4, R26.reuse ;  /* 0x0000000433207825 */ /* 0x100fe400078e021a */
[----:B------:R-:W5:Y:S02]  /*c5c0*/  LDG.E R30, desc[UR6][R30.64] ;  /* 0x000000061e1e7981 */ /* 0x000f64000c1e1900 */
[----:B-1----:R-:W-:-:S02]  /*c5d0*/  IMAD.WIDE R34, R49, 0x4, R26 ;  /* 0x0000000431227825 */ /* 0x002fc400078e021a */
        /* <DEDUP_REMOVED lines=8> */
[----:B--2---:R-:W-:Y:S02]  /*c660*/  ISETP.NE.AND P1, PT, R18, -0x1, PT ;  /* 0xffffffff1200780c */ /* 0x004fe40003f25270 */
[----:B------:R-:W-:Y:S02]  /*c670*/  IADD3 R18, PT, PT, R9, 0x1, RZ ;  /* 0x0000000109127810 */ /* 0x000fe40007ffe0ff */
        /* <DEDUP_REMOVED lines=10> */
[----:B------:R-:W-:-:S04]  /*c720*/  @P2 IMAD.MOV R9, RZ, RZ, R18 ;  /* 0x000000ffff092224 */ /* 0x000fc800078e0212 */
[----:B------:R-:W-:Y:S01]  /*c730*/  VIADD R18, R9, 0x1 ;  /* 0x0000000109127836 */ /* 0x000fe20000000000 */
[----:B------:R-:W-:-:S03]  /*c740*/  ISETP.NE.AND P2, PT, R44, -0x1, PT ;  /* 0xffffffff2c00780c */ /* 0x000fc60003f45270 */
[----:B------:R-:W-:Y:S02]  /*c750*/  @P1 IADD3 R18, PT, PT, R9, RZ, RZ ;  /* 0x000000ff09121210 */ /* 0x000fe40007ffe0ff */
[----:B------:R-:W-:-:S03]  /*c760*/  ISETP.NE.AND P1, PT, R46, -0x1, PT ;  /* 0xffffffff2e00780c */ /* 0x000fc60003f25270 */
[----:B------:R-:W-:-:S05]  /*c770*/  VIADD R9, R18, 0x1 ;  /* 0x0000000112097836 */ /* 0x000fca0000000000 */
        /* <DEDUP_REMOVED lines=26> */
[----:B------:R-:W-:Y:S02]  /*c920*/  @P1 IADD3 R18, PT, PT, R9, RZ, RZ ;  /* 0x000000ff09121210 */ /* 0x000fe40007ffe0ff */
[----:B------:R-:W-:Y:S02]  /*c930*/  ISETP.NE.AND P1, PT, R6, R19, PT ;  /* 0x000000130600720c */ /* 0x000fe40003f25270 */
[----:B------:R-:W-:Y:S01]  /*c940*/  ISETP.NE.AND P2, PT, R38, -0x1, PT ;  /* 0xffffffff2600780c */ /* 0x000fe20003f45270 */
[----:B------:R-:W-:-:S12]  /*c950*/  VIADD R9, R18, 0x1 ;  /* 0x0000000112097836 */ /* 0x000fd80000000000 */
[----:B------:R-:W-:Y:S01]  /*c960*/  @P2 IADD3 R9, PT, PT, R18, RZ, RZ ;  /* 0x000000ff12092210 */ /* 0x000fe20007ffe0ff */
[----:B------:R-:W-:Y:S06]  /*c970*/  @P1 BRA `(.L_x_1278) ;  /* 0xfffffff800681947 */ /* 0x000fec000383ffff */
.L_x_1277:
[----:B------:R-:W-:Y:S05]  /*c980*/  BSYNC.RECONVERGENT B2 ;  /* 0x0000000000027941 */ /* 0x000fea0003800200 */
.L_x_1276:
        /* <DEDUP_REMOVED lines=29> */
[----:B-1----:R-:W-:-:S02]  /*cb60*/  IMAD.WIDE R20, R43, 0x4, R26 ;  /* 0x000000042b147825 */ /* 0x002fc400078e021a */
        /* <DEDUP_REMOVED lines=27> */
.L_x_1280:
[----:B------:R-:W-:Y:S05]  /*cd20*/  BSYNC.RECONVERGENT B2 ;  /* 0x0000000000027941 */ /* 0x000fea0003800200 */
.L_x_1279:
        /* <DEDUP_REMOVED lines=33> */
.L_x_1282:
[----:B------:R-:W-:Y:S05]  /*cf40*/  BSYNC.RECONVERGENT B2 ;  /* 0x0000000000027941 */ /* 0x000fea0003800200 */
.L_x_1281:
        /* <DEDUP_REMOVED lines=27> */
.L_x_1275:
[----:B------:R-:W-:Y:S05]  /*d100*/  BSYNC.RECONVERGENT B1 ;  /* 0x0000000000017941 */ /* 0x000fea0003800200 */
.L_x_1274:
        /* <DEDUP_REMOVED lines=21> */
.L_x_1287:
        /* <DEDUP_REMOVED lines=34> */
[----:B------:R-:W-:-:S05]  /*d480*/  IMAD.WIDE R34, R35, 0x4, R26 ;  /* 0x0000000423227825 */ /* 0x000fca00078e021a */
[----:B------:R1:W5:Y:S01]  /*d490*/  LDG.E R50, desc[UR6][R34.64] ;  /* 0x0000000622327981 */ /* 0x000362000c1e1900 */
[----:B------:R-:W-:-:S04]  /*d4a0*/  IMAD.WIDE R36, R37, 0x4, R26 ;  /* 0x0000000425247825 */ /* 0x000fc800078e021a */
[--C-:B------:R-:W-:Y:S01]  /*d4b0*/  IMAD.WIDE R38, R39, 0x4, R26.reuse ;  /* 0x0000000427267825 */ /* 0x100fe200078e021a */
[----:B------:R1:W5:Y:S03]  /*d4c0*/  LDG.E R52, desc[UR6][R36.64] ;  /* 0x0000000624347981 */ /* 0x000366000c1e1900 */
[--C-:B------:R-:W-:Y:S02]  /*d4d0*/  IMAD.WIDE R40, R41, 0x4, R26.reuse ;  /* 0x0000000429287825 */ /* 0x100fe400078e021a */
[----:B------:R-:W5:Y:S02]  /*d4e0*/  LDG.E R38, desc[UR6][R38.64] ;  /* 0x0000000626267981 */ /* 0x000f64000c1e1900 */
[--C-:B0-----:R-:W-:Y:S02]  /*d4f0*/  IMAD.WIDE R30, R53, 0x4, R26.reuse ;  /* 0x00000004351e7825 */ /* 0x101fe400078e021a */
[----:B------:R-:W5:Y:S02]  /*d500*/  LDG.E R40, desc[UR6][R40.64] ;  /* 0x0000000628287981 */ /* 0x000f64000c1e1900 */
[----:B------:R-:W-:-:S02]  /*d510*/  IMAD.WIDE R32, R51, 0x4, R26 ;  /* 0x0000000433207825 */ /* 0x000fc400078e021a */
[----:B------:R-:W5:Y:S02]  /*d520*/  LDG.E R30, desc[UR6][R30.64] ;  /* 0x000000061e1e7981 */ /* 0x000f64000c1e1900 */
[--C-:B-1----:R-:W-:Y:S02]  /*d530*/  IMAD.WIDE R34, R49, 0x4, R26.reuse ;  /* 0x0000000431227825 */ /* 0x102fe400078e021a */
        /* <DEDUP_REMOVED lines=48> */
[----:B------:R-:W-:-:S05]  /*d840*/  @P2 IADD3 R5, PT, PT, R19, RZ, RZ ;  /* 0x000000ff13052210 */ /* 0x000fca0007ffe0ff */
[----:B------:R-:W-:-:S03]  /*d850*/  VIADD R19, R5, 0x1 ;  /* 0x0000000105137836 */ /* 0x000fc60000000000 */
[----:B------:R-:W-:Y:S02]  /*d860*/  @P1 IADD3 R19, PT, PT, R5, RZ, RZ ;  /* 0x000000ff05131210 */ /* 0x000fe40007ffe0ff */
[----:B------:R-:W-:Y:S02]  /*d870*/  ISETP.NE.AND P1, PT, R7, R20, PT ;  /* 0x000000140700720c */ /* 0x000fe40003f25270 */
[----:B------:R-:W-:Y:S01]  /*d880*/  ISETP.NE.AND P2, PT, R36, -0x1, PT ;  /* 0xffffffff2400780c */ /* 0x000fe20003f45270 */
[----:B------:R-:W-:-:S12]  /*d890*/  VIADD R5, R19, 0x1 ;  /* 0x0000000113057836 */ /* 0x000fd80000000000 */
[----:B------:R-:W-:Y:S01]  /*d8a0*/  @P2 IADD3 R5, PT, PT, R19, RZ, RZ ;  /* 0x000000ff13052210 */ /* 0x000fe20007ffe0ff */
[----:B------:R-:W-:Y:S06]  /*d8b0*/  @P1 BRA `(.L_x_1287) ;  /* 0xfffffff800681947 */ /* 0x000fec000383ffff */
.L_x_1286:
[----:B------:R-:W-:Y:S05]  /*d8c0*/  BSYNC.RECONVERGENT B2 ;  /* 0x0000000000027941 */ /* 0x000fea0003800200 */
.L_x_1285:
        /* <DEDUP_REMOVED lines=32> */
[----:B------:R-:W-:Y:S02]  /*dad0*/  VIADD R7, R5, 0x1 ;  /* 0x0000000105077836 */ /* 0x000fe40000000000 */
[----:B------:R-:W-:Y:S01]  /*dae0*/  VIADD R6, R6, 0x8 ;  /* 0x0000000806067836 */ /* 0x000fe20000000000 */
[----:B--2---:R-:W-:-:S02]  /*daf0*/  ISETP.NE.AND P1, PT, R38, -0x1, PT ;  /* 0xffffffff2600780c */ /* 0x004fc40003f25270 */
        /* <DEDUP_REMOVED lines=22> */
.L_x_1289:
[----:B------:R-:W-:Y:S05]  /*dc60*/  BSYNC.RECONVERGENT B2 ;  /* 0x0000000000027941 */ /* 0x000fea0003800200 */
.L_x_1288:
        /* <DEDUP_REMOVED lines=33> */
.L_x_1291:
[----:B------:R-:W-:Y:S05]  /*de80*/  BSYNC.RECONVERGENT B2 ;  /* 0x0000000000027941 */ /* 0x000fea0003800200 */
.L_x_1290:
        /* <DEDUP_REMOVED lines=27> */
.L_x_1284:
[----:B------:R-:W-:Y:S05]  /*e040*/  BSYNC.RECONVERGENT B1 ;  /* 0x0000000000017941 */ /* 0x000fea0003800200 */
.L_x_1283:
        /* <DEDUP_REMOVED lines=21> */
.L_x_1296:
        /* <DEDUP_REMOVED lines=102> */
.L_x_1295:
[----:B------:R-:W-:Y:S05]  /*e800*/  BSYNC.RECONVERGENT B2 ;  /* 0x0000000000027941 */ /* 0x000fea0003800200 */
.L_x_1294:
        /* <DEDUP_REMOVED lines=57> */
.L_x_1298:
[----:B------:R-:W-:Y:S05]  /*eba0*/  BSYNC.RECONVERGENT B2 ;  /* 0x0000000000027941 */ /* 0x000fea0003800200 */
.L_x_1297:
        /* <DEDUP_REMOVED lines=33> */
.L_x_1300:
[----:B------:R-:W-:Y:S05]  /*edc0*/  BSYNC.RECONVERGENT B2 ;  /* 0x0000000000027941 */ /* 0x000fea0003800200 */
.L_x_1299:
        /* <DEDUP_REMOVED lines=27> */
.L_x_1293:
[----:B------:R-:W-:Y:S05]  /*ef80*/  BSYNC.RECONVERGENT B1 ;  /* 0x0000000000017941 */ /* 0x000fea0003800200 */
.L_x_1292:
        /* <DEDUP_REMOVED lines=11> */
[----:B------:R-:W-:Y:S02]  /*f040*/  IMAD.IADD R19, R7, 0x1, -R8 ;  /* 0x0000000107137824 */ /* 0x000fe400078e0a08 */
[----:B------:R-:W-:-:S03]  /*f050*/  IMAD.IADD R7, R8, 0x1, -R7 ;  /* 0x0000000108077824 */ /* 0x000fc600078e0a07 */
[----:B------:R-:W-:Y:S02]  /*f060*/  LOP3.LUT R20, R19, 0xf, RZ, 0xc0, !PT ;  /* 0x0000000f13147812 */ /* 0x000fe400078ec0ff */
[----:B------:R-:W-:Y:S02]  /*f070*/  ISETP.GT.U32.AND P1, PT, R7, -0x10, PT ;  /* 0xfffffff00700780c */ /* 0x000fe40003f24070 */
[----:B------:R-:W-:Y:S02]  /*f080*/  ISETP.NE.AND P0, PT, R20, RZ, PT ;  /* 0x000000ff1400720c */ /* 0x000fe40003f05270 */
[----:B------:R-:W-:-:S09]  /*f090*/  MOV R7, RZ ;  /* 0x000000ff00077202 */ /* 0x000fd20000000f00 */
[----:B------:R-:W-:Y:S05]  /*f0a0*/  @P1 BRA `(.L_x_1304) ;  /* 0x0000000400a41947 */ /* 0x000fea0003800000 */
[----:B------:R-:W-:Y:S01]  /*f0b0*/  LOP3.LUT R21, R19, 0xfffffff0, RZ, 0xc0, !PT ;  /* 0xfffffff013157812 */ /* 0x000fe200078ec0ff */
[----:B------:R-:W-:Y:S02]  /*f0c0*/  IMAD.MOV.U32 R7, RZ, RZ, RZ ;  /* 0x000000ffff077224 */ /* 0x000fe400078e00ff */
[----:B------:R-:W-:-:S07]  /*f0d0*/  IMAD.MOV.U32 R18, RZ, RZ, RZ ;  /* 0x000000ffff127224 */ /* 0x000fce00078e00ff */
.L_x_1305:
        /* <DEDUP_REMOVED lines=25> */
[--C-:B0-----:R-:W-:Y:S02]  /*f270*/  IMAD.WIDE R32, R38, 0x4, R26.reuse ;  /* 0x0000000426207825 */ /* 0x101fe400078e021a */
[----:B------:R-:W5:Y:S04]  /*f280*/  LDG.E R46, desc[UR6][R46.64] ;  /* 0x000000062e2e7981 */ /* 0x000f68000c1e1900 */
[----:B------:R0:W5:Y:S01]  /*f290*/  LDG.E R45, desc[UR6][R32.64] ;  /* 0x00000006202d7981 */ /* 0x000162000c1e1900 */
[----:B------:R-:W-:-:S06]  /*f2a0*/  IMAD.WIDE R48, R49, 0x4, R26 ;  /* 0x0000000431307825 */ /* 0x000fcc00078e021a */
[----:B------:R-:W5:Y:S01]  /*f2b0*/  LDG.E R48, desc[UR6][R48.64] ;  /* 0x0000000630307981 */ /* 0x000f62000c1e1900 */
[----:B0-----:R-:W-:-:S05]  /*f2c0*/  IMAD.WIDE R32, R30, 0x4, R26 ;  /* 0x000000041e207825 */ /* 0x001fca00078e021a */
[----:B------:R-:W5:Y:S01]  /*f2d0*/  LDG.E R47, desc[UR6][R32.64] ;  /* 0x00000006202f7981 */ /* 0x000f62000c1e1900 */
[----:B------:R-:W-:-:S05]  /*f2e0*/  IMAD.WIDE R30, R31, 0x4, R26 ;  /* 0x000000041f1e7825 */ /* 0x000fca00078e021a */
[----:B------:R0:W5:Y:S02]  /*f2f0*/  LDG.E R49, desc[UR6][R30.64] ;  /* 0x000000061e317981 */ /* 0x000164000c1e1900 */
[----:B0-----:R-:W-:-:S05]  /*f300*/  IMAD.WIDE R30, R36, 0x4, R26 ;  /* 0x00000004241e7825 */ /* 0x001fca00078e021a */
[----:B------:R0:W5:Y:S01]  /*f310*/  LDG.E R50, desc[UR6][R30.64] ;  /* 0x000000061e327981 */ /* 0x000162000c1e1900 */
[----:B------:R-:W-:-:S04]  /*f320*/  IMAD.WIDE R32, R34, 0x4, R26 ;  /* 0x0000000422207825 */ /* 0x000fc800078e021a */
[--C-:B------:R-:W-:Y:S01]  /*f330*/  IMAD.WIDE R34, R35, 0x4, R26.reuse ;  /* 0x0000000423227825 */ /* 0x100fe200078e021a */
[----:B------:R1:W5:Y:S03]  /*f340*/  LDG.E R52, desc[UR6][R32.64] ;  /* 0x0000000620347981 */ /* 0x000366000c1e1900 */
[--C-:B------:R-:W-:Y:S02]  /*f350*/  IMAD.WIDE R36, R37, 0x4, R26.reuse ;  /* 0x0000000425247825 */ /* 0x100fe400078e021a */
[----:B------:R1:W5:Y:S02]  /*f360*/  LDG.E R34, desc[UR6][R34.64] ;  /* 0x0000000622227981 */ /* 0x000364000c1e1900 */
[--C-:B------:R-:W-:Y:S02]  /*f370*/  IMAD.WIDE R38, R39, 0x4, R26.reuse ;  /* 0x0000000427267825 */ /* 0x100fe400078e021a */
[----:B------:R-:W5:Y:S02]  /*f380*/  LDG.E R36, desc[UR6][R36.64] ;  /* 0x0000000624247981 */ /* 0x000f64000c1e1900 */
[----:B------:R-:W-:-:S02]  /*f390*/  IMAD.WIDE R40, R41, 0x4, R26 ;  /* 0x0000000429287825 */ /* 0x000fc400078e021a */
[----:B------:R-:W5:Y:S02]  /*f3a0*/  LDG.E R38, desc[UR6][R38.64] ;  /* 0x0000000626267981 */ /* 0x000f64000c1e1900 */
[--C-:B0-----:R-:W-:Y:S02]  /*f3b0*/  IMAD.WIDE R30, R53, 0x4, R26.reuse ;  /* 0x00000004351e7825 */ /* 0x101fe400078e021a */
        /* <DEDUP_REMOVED lines=56> */
.L_x_1304:
[----:B------:R-:W-:Y:S05]  /*f740*/  BSYNC.RECONVERGENT B2 ;  /* 0x0000000000027941 */ /* 0x000fea0003800200 */
.L_x_1303:
        /* <DEDUP_REMOVED lines=57> */
.L_x_1307:
[----:B------:R-:W-:Y:S05]  /*fae0*/  BSYNC.RECONVERGENT B2 ;  /* 0x0000000000027941 */ /* 0x000fea0003800200 */
.L_x_1306:
        /* <DEDUP_REMOVED lines=33> */
.L_x_1309:
[----:B------:R-:W-:Y:S05]  /*fd00*/  BSYNC.RECONVERGENT B2 ;  /* 0x0000000000027941 */ /* 0x000fea0003800200 */
.L_x_1308:
        /* <DEDUP_REMOVED lines=27> */
.L_x_1302:
[----:B------:R-:W-:Y:S05]  /*fec0*/  BSYNC.RECONVERGENT B1 ;  /* 0x0000000000017941 */ /* 0x000fea0003800200 */
.L_x_1301:
        /* <DEDUP_REMOVED lines=21> */
.L_x_1314:
        /* <DEDUP_REMOVED lines=28> */
[----:B------:R-:W-:-:S06]  /*101e0*/  IMAD.WIDE R48, R49, 0x4, R26 ;  /* 0x0000000431307825 */ /* 0x000fcc00078e021a */
[----:B------:R-:W5:Y:S01]  /*101f0*/  LDG.E R48, desc[UR6][R48.64] ;  /* 0x0000000630307981 */ /* 0x000f62000c1e1900 */
[----:B0-----:R-:W-:-:S04]  /*10200*/  IMAD.WIDE R30, R36, 0x4, R26 ;  /* 0x00000004241e7825 */ /* 0x001fc800078e021a */
[--C-:B------:R-:W-:Y:S01]  /*10210*/  IMAD.WIDE R50, R51, 0x4, R26.reuse ;  /* 0x0000000433327825 */ /* 0x100fe200078e021a */
[----:B------:R0:W5:Y:S05]  /*10220*/  LDG.E R49, desc[UR6][R30.64] ;  /* 0x000000061e317981 */ /* 0x00016a000c1e1900 */
[----:B------:R-:W5:Y:S01]  /*10230*/  LDG.E R50, desc[UR6][R50.64] ;  /* 0x0000000632327981 */ /* 0x000f62000c1e1900 */
[----:B0-----:R-:W-:-:S05]  /*10240*/  IMAD.WIDE R30, R34, 0x4, R26 ;  /* 0x00000004221e7825 */ /* 0x001fca00078e021a */
[----:B------:R0:W5:Y:S02]  /*10250*/  LDG.E R51, desc[UR6][R30.64] ;  /* 0x000000061e337981 */ /* 0x000164000c1e1900 */
[----:B0-----:R-:W-:-:S04]  /*10260*/  IMAD.WIDE R30, R32, 0x4, R26 ;  /* 0x00000004201e7825 */ /* 0x001fc800078e021a */
        /* <DEDUP_REMOVED lines=12> */
[----:B------:R0:W5:Y:S01]  /*10330*/  LDG.E R30, desc[UR6][R30.64] ;  /* 0x000000061e1e7981 */ /* 0x000162000c1e1900 */
[----:B-1----:R-:W-:Y:S01]  /*10340*/  IADD3 R33, PT, PT, R8, 0x1, RZ ;  /* 0x0000000108217810 */ /* 0x002fe20007ffe0ff */
        /* <DEDUP_REMOVED lines=27> */
[----:B------:R-:W-:Y:S01]  /*10500*/  @P1 IMAD.MOV R31, RZ, RZ, R8 ;  /* 0x000000ffff1f1224 */ /* 0x000fe200078e0208 */
[----:B------:R-:W-:-:S04]  /*10510*/  ISETP.NE.AND P2, PT, R52, -0x1, PT ;  /* 0xffffffff3400780c */ /* 0x000fc80003f45270 */
[----:B------:R-:W-:Y:S02]  /*10520*/  IADD3 R8, PT, PT, R31, 0x1, RZ ;  /* 0x000000011f087810 */ /* 0x000fe40007ffe0ff */
[----:B------:R-:W-:-:S07]  /*10530*/  ISETP.NE.AND P1, PT, R32, -0x1, PT ;  /* 0xffffffff2000780c */ /* 0x000fce0003f25270 */
        /* <DEDUP_REMOVED lines=14> */
[C---:B------:R-:W-:Y:S02]  /*10620*/  VIADD R30, R8.reuse, 0x1 ;  /* 0x00000001081e7836 */ /* 0x040fe40000000000 */
[----:B------:R-:W-:Y:S02]  /*10630*/  @P1 IADD3 R30, PT, PT, R8, RZ, RZ ;  /* 0x000000ff081e1210 */ /* 0x000fe40007ffe0ff */
[----:B------:R-:W-:-:S03]  /*10640*/  ISETP.NE.AND P1, PT, R19, R42, PT ;  /* 0x0000002a1300720c */ /* 0x000fc60003f25270 */
[----:B------:R-:W-:-:S03]  /*10650*/  VIADD R8, R30, 0x1 ;  /* 0x000000011e087836 */ /* 0x000fc60000000000 */
[----:B------:R-:W-:-:S07]  /*10660*/  @P2 IADD3 R8, PT, PT, R30, RZ, RZ ;  /* 0x000000ff1e082210 */ /* 0x000fce0007ffe0ff */
[----:B------:R-:W-:Y:S05]  /*10670*/  @P1 BRA `(.L_x_1314) ;  /* 0xfffffff800681947 */ /* 0x000fea000383ffff */
.L_x_1313:
[----:B------:R-:W-:Y:S05]  /*10680*/  BSYNC.RECONVERGENT B2 ;  /* 0x0000000000027941 */ /* 0x000fea0003800200 */
.L_x_1312:
        /* <DEDUP_REMOVED lines=57> */
.L_x_1316:
[----:B------:R-:W-:Y:S05]  /*10a20*/  BSYNC.RECONVERGENT B2 ;  /* 0x0000000000027941 */ /* 0x000fea0003800200 */
.L_x_1315:
        /* <DEDUP_REMOVED lines=33> */
.L_x_1318:
[----:B------:R-:W-:Y:S05]  /*10c40*/  BSYNC.RECONVERGENT B2 ;  /* 0x0000000000027941 */ /* 0x000fea0003800200 */
.L_x_1317:
        /* <DEDUP_REMOVED lines=27> */
.L_x_1311:
[----:B------:R-:W-:Y:S05]  /*10e00*/  BSYNC.RECONVERGENT B1 ;  /* 0x0000000000017941 */ /* 0x000fea0003800200 */
.L_x_1310:
        /* <DEDUP_REMOVED lines=21> */
.L_x_1323:
        /* <DEDUP_REMOVED lines=102> */
.L_x_1322:
[----:B------:R-:W-:Y:S05]  /*115c0*/  BSYNC.RECONVERGENT B2 ;  /* 0x0000000000027941 */ /* 0x000fea0003800200 */
.L_x_1321:
        /* <DEDUP_REMOVED lines=57> */
.L_x_1325:
[----:B------:R-:W-:Y:S05]  /*11960*/  BSYNC.RECONVERGENT B2 ;  /* 0x0000000000027941 */ /* 0x000fea0003800200 */
.L_x_1324:
        /* <DEDUP_REMOVED lines=33> */
.L_x_1327:
[----:B------:R-:W-:Y:S05]  /*11b80*/  BSYNC.RECONVERGENT B2 ;  /* 0x0000000000027941 */ /* 0x000fea0003800200 */
.L_x_1326:
        /* <DEDUP_REMOVED lines=27> */
.L_x_1320:
[----:B------:R-:W-:Y:S05]  /*11d40*/  BSYNC.RECONVERGENT B1 ;  /* 0x0000000000017941 */ /* 0x000fea0003800200 */
.L_x_1319:
[----:B------:R-:W-:-:S04]  /*11d50*/  IADD3 R3, PT, PT, R11, R10, R3 ;  /* 0x0000000a0b037210 */ /* 0x000fc80007ffe003 */
[----:B------:R-:W-:-:S04]  /*11d60*/  IADD3 R3, PT, PT, R13, R12, R3 ;  /* 0x0000000c0d037210 */ /* 0x000fc80007ffe003 */
[----:B------:R-:W-:-:S04]  /*11d70*/  IADD3 R3, PT, PT, R15, R14, R3 ;  /* 0x0000000e0f037210 */ /* 0x000fc80007ffe003 */
[----:B------:R-:W-:Y:S02]  /*11d80*/  IADD3 R16, PT, PT, R17, R16, R3 ;  /* 0x0000001011107210 */ /* 0x000fe40007ffe003 */
[----:B------:R-:W-:Y:S02]  /*11d90*/  IADD3 R3, P1, PT, R24, -0x1000, RZ ;  /* 0xfffff00018037810 */ /* 0x000fe40007f3e0ff */
[----:B------:R-:W-:Y:S02]  /*11da0*/  IADD3 R16, PT, PT, R9, R4, R16 ;  /* 0x0000000409107210 */ /* 0x000fe40007ffe010 */
[----:B------:R-:W-:Y:S02]  /*11db0*/  ISETP.GE.U32.AND P0, PT, R3, 0x1000, PT ;  /* 0x000010000300780c */ /* 0x000fe40003f06070 */
[----:B------:R-:W-:Y:S02]  /*11dc0*/  IADD3.X R4, PT, PT, R25, -0x1, RZ, P1, !PT ;  /* 0xffffffff19047810 */ /* 0x000fe40000ffe4ff */
[----:B------:R-:W-:Y:S01]  /*11dd0*/  IADD3 R16, PT, PT, R6, R5, R16 ;  /* 0x0000000506107210 */ /* 0x000fe20007ffe010 */
[----:B------:R-:W-:Y:S01]  /*11de0*/  HFMA2 R5, -RZ, RZ, 0, 0.00048828125 ;  /* 0x00001000ff057431 */ /* 0x000fe200000001ff */
[----:B------:R-:W-:-:S02]  /*11df0*/  ISETP.GE.U32.AND.EX P0, PT, R4, RZ, PT, P0 ;  /* 0x000000ff0400720c */ /* 0x000fc40003f06100 */
[----:B------:R-:W-:Y:S01]  /*11e00*/  IADD3 R7, PT, PT, R8, R7, R16 ;  /* 0x0000000708077210 */ /* 0x000fe20007ffe010 */
[----:B------:R-:W-:-:S04]  /*11e10*/  IMAD.MOV.U32 R8, RZ, RZ, RZ ;  /* 0x000000ffff087224 */ /* 0x000fc800078e00ff */
[----:B------:R-:W-:-:S06]  /*11e20*/  IMAD.IADD R6, R7, 0x1, R18 ;  /* 0x0000000107067824 */ /* 0x000fcc00078e0212 */
[----:B------:R-:W-:Y:S05]  /*11e30*/  @!P0 BRA `(.L_x_1328) ;  /* 0x000000f8006c8947 */ /* 0x000fea0003800000 */
[----:B------:R-:W-:Y:S01]  /*11e40*/  MOV R5, 0x1000 ;  /* 0x0000100000057802 */ /* 0x000fe20000000f00 */
[----:B------:R-:W-:-:S07]  /*11e50*/  IMAD.MOV.U32 R8, RZ, RZ, RZ ;  /* 0x000000ffff087224 */ /* 0x000fce00078e00ff */
.L_x_1474:
[----:B------:R-:W-:Y:S01]  /*11e60*/  SHF.R.S64 R25, RZ, 0x1e, R5 ;  /* 0x0000001eff197819 */ /* 0x000fe20000001005 */
[----:B------:R-:W0:Y:S03]  /*11e70*/  LDC.64 R26, c[0x0][0x3a0] ;  /* 0x0000e800ff1a7b82 */ /* 0x000e260000000a00 */
[----:B------:R-:W-:-:S04]  /*11e80*/  IADD3 R24, P0, PT, R22, R25, RZ ;  /* 0x0000001916187210 */ /* 0x000fc80007f1e0ff */
[----:B------:R-:W-:-:S05]  /*11e90*/  LEA.HI.X.SX32 R25, R5, R23, 0x2, P0 ;  /* 0x0000001705197211 */ /* 0x000fca00000f16ff */
[----:B------:R-:W2:Y:S01]  /*11ea0*/  LDG.E R7, desc[UR6][R24.64] ;  /* 0x0000000618077981 */ /* 0x000ea2000c1e1900 */
[----:B------:R-:W-:Y:S01]  /*11eb0*/  IMAD.IADD R9, R2, 0x1, R5 ;  /* 0x0000000102097824 */ /* 0x000fe200078e0205 */
[----:B------:R-:W-:Y:S03]  /*11ec0*/  BSSY.RECONVERGENT B1, `(.L_x_1329) ;  /* 0x00000f7000017945 */ /* 0x000fe60003800200 */
[----:B0-----:R-:W-:Y:S01]  /*11ed0*/  IMAD.WIDE R26, R9, 0x4, R26 ;  /* 0x00000004091a7825 */ /* 0x001fe200078e021a */
[----:B--2---:R-:W-:Y:S02]  /*11ee0*/  ISETP.NE.AND P0, PT, R7, -0x1, PT ;  /* 0xffffffff0700780c */ /* 0x004fe40003f05270 */
[----:B------:R-:W-:-:S11]  /*11ef0*/  MOV R7, RZ ;  /* 0x000000ff00077202 */ /* 0x000fd60000000f00 */
[----:B------:R-:W-:Y:S05]  /*11f00*/  @P0 BRA `(.L_x_1330) ;  /* 0x0000000c00c80947 */ /* 0x000fea0003800000 */
[----:B------:R-:W2:Y:S04]  /*11f10*/  LDG.E R9, desc[UR6][R26.64] ;  /* 0x000000061a097981 */ /* 0x000ea8000c1e1900 */
[----:B------:R-:W2:Y:S02]  /*11f20*/  LDG.E R10, desc[UR6][R26.64+0x4] ;  /* 0x000004061a0a7981 */ /* 0x000ea4000c1e1900 */
[----:B--2---:R-:W-:-:S13]  /*11f30*/  ISETP.GE.AND P0, PT, R9, R10, PT ;  /* 0x0000000a0900720c */ /* 0x004fda0003f06270 */
[----:B------:R-:W-:Y:S05]  /*11f40*/  @P0 BRA `(.L_x_1330) ;  /* 0x0000000c00b80947 */ /* 0x000fea0003800000 */
[----:B------:R-:W-:Y:S01]  /*11f50*/  VIADDMNMX R10, R9, 0x1, R10, !PT ;  /* 0x00000001090a7846 */ /* 0x000fe2000780010a */
[----:B------:R-:W-:Y:S01]  /*11f60*/  BSSY.RECONVERGENT B2, `(.L_x_1331) ;  /* 0x0000072000027945 */ /* 0x000fe20003800200 */
[----:B------:R-:W-:-:S03]  /*11f70*/  HFMA2 R7, -RZ, RZ, 0, 0 ;  /* 0x00000000ff077431 */ /* 0x000fc600000001ff */
        /* <DEDUP_REMOVED lines=9> */
.L_x_1333:
[----:B------:R-:W0:Y:S08]  /*12010*/  LDC.64 R12, c[0x0][0x3a8] ;  /* 0x0000ea00ff0c7b82 */ /* 0x000e300000000a00 */
[----:B------:R-:W1:Y:S01]  /*12020*/  LDC.64 R10, c[0x0][0x3b0] ;  /* 0x0000ec00ff0a7b82 */ /* 0x000e620000000a00 */
[----:B0-----:R-:W-:-:S05]  /*12030*/  IMAD.WIDE R12, R9, 0x4, R12 ;  /* 0x00000004090c7825 */ /* 0x001fca00078e020c */
[----:B------:R-:W1:Y:S04]  /*12040*/  LDG.E R15, desc[UR6][R12.64] ;  /* 0x000000060c0f7981 */ /* 0x000e68000c1e1900 */
        /* <DEDUP_REMOVED lines=15> */
[----:B-1----:R-:W-:-:S05]  /*12140*/  IMAD.WIDE R14, R15, 0x4, R10 ;  /* 0x000000040f0e7825 */ /* 0x002fca00078e020a */
[----:B------:R1:W5:Y:S01]  /*12150*/  LDG.E R32, desc[UR6][R14.64] ;  /* 0x000000060e207981 */ /* 0x000362000c1e1900 */
[----:B--2---:R-:W-:-:S04]  /*12160*/  IMAD.WIDE R16, R17, 0x4, R10 ;  /* 0x0000000411107825 */ /* 0x004fc800078e020a */
[--C-:B---3--:R-:W-:Y:S01]  /*12170*/  IMAD.WIDE R18, R19, 0x4, R10.reuse ;  /* 0x0000000413127825 */ /* 0x108fe200078e020a */
[----:B------:R2:W3:Y:S04]  /*12180*/  LDG.E R34, desc[UR6][R16.64] ;  /* 0x0000000610227981 */ /* 0x0004e8000c1e1900 */
[----:B------:R2:W3:Y:S01]  /*12190*/  LDG.E R36, desc[UR6][R18.64] ;  /* 0x0000000612247981 */ /* 0x0004e2000c1e1900 */
[----:B----4-:R-:W-:-:S04]  /*121a0*/  IMAD.WIDE R20, R21, 0x4, R10 ;  /* 0x0000000415147825 */ /* 0x010fc800078e020a */
[--C-:B-----5:R-:W-:Y:S01]  /*121b0*/  IMAD.WIDE R28, R29, 0x4, R10.reuse ;  /* 0x000000041d1c7825 */ /* 0x120fe200078e020a */
[----:B------:R4:W5:Y:S04]  /*121c0*/  LDG.E R38, desc[UR6][R20.64] ;  /* 0x0000000614267981 */ /* 0x000968000c1e1900 */
[----:B------:R4:W5:Y:S01]  /*121d0*/  LDG.E R40, desc[UR6][R28.64] ;  /* 0x000000061c287981 */ /* 0x000962000c1e1900 */
[----:B0-----:R-:W-:-:S04]  /*121e0*/  IMAD.WIDE R12, R44, 0x4, R10 ;  /* 0x000000042c0c7825 */ /* 0x001fc800078e020a */
[--C-:B-1----:R-:W-:Y:S01]  /*121f0*/  IMAD.WIDE R14, R53, 0x4, R10.reuse ;  /* 0x00000004350e7825 */ /* 0x102fe200078e020a */
[----:B------:R0:W5:Y:S04]  /*12200*/  LDG.E R44, desc[UR6][R12.64] ;  /* 0x000000060c2c7981 */ /* 0x000168000c1e1900 */
[----:B------:R1:W5:Y:S01]  /*12210*/  LDG.E R46, desc[UR6][R14.64] ;  /* 0x000000060e2e7981 */ /* 0x000362000c1e1900 */
[----:B--2---:R-:W-:-:S04]  /*12220*/  IMAD.WIDE R16, R51, 0x4, R10 ;  /* 0x0000000433107825 */ /* 0x004fc800078e020a */
[--C-:B------:R-:W-:Y:S01]  /*12230*/  IMAD.WIDE R18, R49, 0x4, R10.reuse ;  /* 0x0000000431127825 */ /* 0x100fe200078e020a */
[----:B------:R2:W5:Y:S04]  /*12240*/  LDG.E R48, desc[UR6][R16.64] ;  /* 0x0000000610307981 */ /* 0x000568000c1e1900 */
[----:B------:R2:W5:Y:S01]  /*12250*/  LDG.E R49, desc[UR6][R18.64] ;  /* 0x0000000612317981 */ /* 0x000562000c1e1900 */
[----:B----4-:R-:W-:-:S04]  /*12260*/  IMAD.WIDE R20, R47, 0x4, R10 ;  /* 0x000000042f147825 */ /* 0x010fc800078e020a */
[--C-:B------:R-:W-:Y:S02]  /*12270*/  IMAD.WIDE R28, R45, 0x4, R10.reuse ;  /* 0x000000042d1c7825 */ /* 0x100fe400078e020a */
[----:B------:R-:W4:Y:S02]  /*12280*/  LDG.E R20, desc[UR6][R20.64] ;  /* 0x0000000614147981 */ /* 0x000f24000c1e1900 */
[--C-:B0-----:R-:W-:Y:S02]  /*12290*/  IMAD.WIDE R12, R43, 0x4, R10.reuse ;  /* 0x000000042b0c7825 */ /* 0x101fe400078e020a */
[----:B------:R-:W4:Y:S02]  /*122a0*/  LDG.E R28, desc[UR6][R28.64] ;  /* 0x000000061c1c7981 */ /* 0x000f24000c1e1900 */
[--C-:B-1----:R-:W-:Y:S02]  /*122b0*/  IMAD.WIDE R14, R41, 0x4, R10.reuse ;  /* 0x00000004290e7825 */ /* 0x102fe400078e020a */
[----:B------:R0:W4:Y:S02]  /*122c0*/  LDG.E R12, desc[UR6][R12.64] ;  /* 0x000000060c0c7981 */ /* 0x000124000c1e1900 */
[----:B--2---:R-:W-:-:S02]  /*122d0*/  IMAD.WIDE R16, R39, 0x4, R10 ;  /* 0x0000000427107825 */ /* 0x004fc400078e020a */
[----:B------:R-:W2:Y:S02]  /*122e0*/  LDG.E R14, desc[UR6][R14.64] ;  /* 0x000000060e0e7981 */ /* 0x000ea4000c1e1900 */
[--C-:B------:R-:W-:Y:S02]  /*122f0*/  IMAD.WIDE R18, R35, 0x4, R10.reuse ;  /* 0x0000000423127825 */ /* 0x100fe400078e020a */
[----:B------:R-:W2:Y:S04]  /*12300*/  LDG.E R16, desc[UR6][R16.64] ;  /* 0x0000000610107981 */ /* 0x000ea8000c1e1900 */
[----:B------:R-:W2:Y:S01]  /*12310*/  LDG.E R18, desc[UR6][R18.64] ;  /* 0x0000000612127981 */ /* 0x000ea2000c1e1900 */
[----:B------:R-:W-:-:S06]  /*12320*/  IMAD.WIDE R10, R37, 0x4, R10 ;  /* 0x00000004250a7825 */ /* 0x000fcc00078e020a */
[----:B------:R1:W2:Y:S01]  /*12330*/  LDG.E R10, desc[UR6][R10.64] ;  /* 0x000000060a0a7981 */ /* 0x0002a2000c1e1900 */
[----:B0-----:R-:W-:Y:S01]  /*12340*/  IADD3 R13, PT, PT, R7, 0x1, RZ ;  /* 0x00000001070d7810 */ /* 0x001fe20007ffe0ff */
[----:B------:R-:W-:Y:S02]  /*12350*/  VIADD R30, R30, 0x10 ;  /* 0x000000101e1e7836 */ /* 0x000fe40000000000 */
[----:B------:R-:W-:Y:S01]  /*12360*/  VIADD R9, R9, 0x10 ;  /* 0x0000001009097836 */ /* 0x000fe20000000000 */
[----:B------:R-:W-:Y:S02]  /*12370*/  ISETP.NE.AND P1, PT, R32, -0x1, PT ;  /* 0xffffffff2000780c */ /* 0x000fe40003f25270 */
[----:B---3--:R-:W-:-:S11]  /*12380*/  ISETP.NE.AND P2, PT, R34, -0x1, PT ;  /* 0xffffffff2200780c */ /* 0x008fd60003f45270 */
[----:B------:R-:W-:Y:S01]  /*12390*/  @P1 IMAD.MOV R13, RZ, RZ, R7 ;  /* 0x000000ffff0d1224 */ /* 0x000fe200078e0207 */
[----:B------:R-:W-:-:S03]  /*123a0*/  ISETP.NE.AND P1, PT, R36, -0x1, PT ;  /* 0xffffffff2400780c */ /* 0x000fc60003f25270 */
        /* <DEDUP_REMOVED lines=29> */
[----:B--2---:R-:W-:-:S03]  /*12580*/  ISETP.NE.AND P1, PT, R14, -0x1, PT ;  /* 0xffffffff0e00780c */ /* 0x004fc60003f25270 */
        /* <DEDUP_REMOVED lines=15> */
.L_x_1332:
[----:B------:R-:W-:Y:S05]  /*12680*/  BSYNC.RECONVERGENT B2 ;  /* 0x0000000000027941 */ /* 0x000fea0003800200 */
.L_x_1331:
[----:B------:R-:W-:Y:S05]  /*12690*/  @!P0 BRA `(.L_x_1330) ;  /* 0x0000000400e48947 */ /* 0x000fea0003800000 */
[----:B------:R-:W-:Y:S01]  /*126a0*/  ISETP.GE.U32.AND P1, PT, R42, 0x8, PT ;  /* 0x000000082a00780c */ /* 0x000fe20003f26070 */
[----:B------:R-:W-:Y:S01]  /*126b0*/  BSSY.RECONVERGENT B2, `(.L_x_1334) ;  /* 0x0000038000027945 */ /* 0x000fe20003800200 */
[----:B------:R-:W-:-:S04]  /*126c0*/  LOP3.LUT R32, R31, 0x7, RZ, 0xc0, !PT ;  /* 0x000000071f207812 */ /* 0x000fc800078ec0ff */
[----:B------:R-:W-:-:S07]  /*126d0*/  ISETP.NE.AND P0, PT, R32, RZ, PT ;  /* 0x000000ff2000720c */ /* 0x000fce0003f05270 */
[----:B------:R-:W-:Y:S06]  /*126e0*/  @!P1 BRA `(.L_x_1335) ;  /* 0x0000000000d09947 */ /* 0x000fec0003800000 */
        /* <DEDUP_REMOVED lines=10> */
[----:B------:R0:W5:Y:S01]  /*12790*/  LDG.E R37, desc[UR6][R12.64+0x1c] ;  /* 0x00001c060c257981 */ /* 0x000162000c1e1900 */
[----:B-1----:R-:W-:-:S04]  /*127a0*/  IMAD.WIDE R14, R15, 0x4, R10 ;  /* 0x000000040f0e7825 */ /* 0x002fc800078e020a */
[--C-:B--2---:R-:W-:Y:S01]  /*127b0*/  IMAD.WIDE R16, R17, 0x4, R10.reuse ;  /* 0x0000000411107825 */ /* 0x104fe200078e020a */
[----:B------:R1:W2:Y:S03]  /*127c0*/  LDG.E R30, desc[UR6][R14.64] ;  /* 0x000000060e1e7981 */ /* 0x0002a6000c1e1900 */
[--C-:B---3--:R-:W-:Y:S02]  /*127d0*/  IMAD.WIDE R18, R19, 0x4, R10.reuse ;  /* 0x0000000413127825 */ /* 0x108fe400078e020a */
[----:B------:R-:W3:Y:S02]  /*127e0*/  LDG.E R16, desc[UR6][R16.64] ;  /* 0x0000000610107981 */ /* 0x000ee4000c1e1900 */
[--C-:B----4-:R-:W-:Y:S02]  /*127f0*/  IMAD.WIDE R20, R21, 0x4, R10.reuse ;  /* 0x0000000415147825 */ /* 0x110fe400078e020a */
[----:B------:R-:W4:Y:S02]  /*12800*/  LDG.E R18, desc[UR6][R18.64] ;  /* 0x0000000612127981 */ /* 0x000f24000c1e1900 */
[----:B-----5:R-:W-:-:S02]  /*12810*/  IMAD.WIDE R28, R29, 0x4, R10 ;  /* 0x000000041d1c7825 */ /* 0x020fc400078e020a */
[----:B------:R-:W5:Y:S02]  /*12820*/  LDG.E R20, desc[UR6][R20.64] ;  /* 0x0000000614147981 */ /* 0x000f64000c1e1900 */
[--C-:B0-----:R-:W-:Y:S02]  /*12830*/  IMAD.WIDE R12, R33, 0x4, R10.reuse ;  /* 0x00000004210c7825 */ /* 0x101fe400078e020a */
[----:B------:R-:W5:Y:S02]  /*12840*/  LDG.E R28, desc[UR6][R28.64] ;  /* 0x000000061c1c7981 */ /* 0x000f64000c1e1900 */
[--C-:B-1----:R-:W-:Y:S02]  /*12850*/  IMAD.WIDE R14, R35, 0x4, R10.reuse ;  /* 0x00000004230e7825 */ /* 0x102fe400078e020a */
[----:B------:R0:W5:Y:S02]  /*12860*/  LDG.E R13, desc[UR6][R12.64] ;  /* 0x000000060c0d7981 */ /* 0x000164000c1e1900 */
[----:B------:R-:W-:-:S02]  /*12870*/  IMAD.WIDE R10, R37, 0x4, R10 ;  /* 0x00000004250a7825 */ /* 0x000fc400078e020a */
[----:B------:R-:W5:Y:S04]  /*12880*/  LDG.E R14, desc[UR6][R14.64] ;  /* 0x000000060e0e7981 */ /* 0x000f68000c1e1900 */
[----:B------:R1:W5:Y:S01]  /*12890*/  LDG.E R10, desc[UR6][R10.64] ;  /* 0x000000060a0a7981 */ /* 0x000362000c1e1900 */
[----:B------:R-:W-:Y:S01]  /*128a0*/  VIADD R9, R9, 0x8 ;  /* 0x0000000809097836 */ /* 0x000fe20000000000 */
[----:B--2---:R-:W-:Y:S02]  /*128b0*/  ISETP.NE.AND P1, PT, R30, -0x1, PT ;  /* 0xffffffff1e00780c */ /* 0x004fe40003f25270 */
[----:B---3--:R-:W-:Y:S01]  /*128c0*/  ISETP.NE.AND P2, PT, R16, -0x1, PT ;  /* 0xffffffff1000780c */ /* 0x008fe20003f45270 */
[----:B------:R-:W-:-:S10]  /*128d0*/  VIADD R16, R7, 0x1 ;  /* 0x0000000107107836 */ /* 0x000fd40000000000 */
[----:B------:R-:W-:Y:S01]  /*128e0*/  @P1 IMAD.MOV R16, RZ, RZ, R7 ;  /* 0x000000ffff101224 */ /* 0x000fe200078e0207 */
[----:B----4-:R-:W-:-:S04]  /*128f0*/  ISETP.NE.AND P1, PT, R18, -0x1, PT ;  /* 0xffffffff1200780c */ /* 0x010fc80003f25270 */
[----:B------:R-:W-:Y:S01]  /*12900*/  IADD3 R7, PT, PT, R16, 0x1, RZ ;  /* 0x0000000110077810 */ /* 0x000fe20007ffe0ff */
[----:B------:R-:W-:Y:S01]  /*12910*/  @P2 IMAD.MOV R7, RZ, RZ, R16 ;  /* 0x000000ffff072224 */ /* 0x000fe200078e0210 */
[----:B-----5:R-:W-:-:S03]  /*12920*/  ISETP.NE.AND P2, PT, R20, -0x1, PT ;  /* 0xffffffff1400780c */ /* 0x020fc60003f45270 */
[----:B0-----:R-:W-:-:S04]  /*12930*/  VIADD R12, R7, 0x1 ;  /* 0x00000001070c7836 */ /* 0x001fc80000000000 */
[----:B------:R-:W-:Y:S02]  /*12940*/  @P1 IADD3 R12, PT, PT, R7, RZ, RZ ;  /* 0x000000ff070c1210 */ /* 0x000fe40007ffe0ff */
[----:B------:R-:W-:-:S03]  /*12950*/  ISETP.NE.AND P1, PT, R28, -0x1, PT ;  /* 0xffffffff1c00780c */ /* 0x000fc60003f25270 */
[----:B------:R-:W-:Y:S02]  /*12960*/  VIADD R7, R12, 0x1 ;  /* 0x000000010c077836 */ /* 0x000fe40000000000 */
[----:B------:R-:W-:Y:S01]  /*12970*/  @P2 IMAD.MOV R7, RZ, RZ, R12 ;  /* 0x000000ffff072224 */ /* 0x000fe200078e020c */
[----:B------:R-:W-:-:S04]  /*12980*/  ISETP.NE.AND P2, PT, R13, -0x1, PT ;  /* 0xffffffff0d00780c */ /* 0x000fc80003f45270 */
[----:B-1----:R-:W-:-:S03]  /*12990*/  IADD3 R11, PT, PT, R7, 0x1, RZ ;  /* 0x00000001070b7810 */ /* 0x002fc60007ffe0ff */
        /* <DEDUP_REMOVED lines=9> */
.L_x_1335:
[----:B------:R-:W-:Y:S05]  /*12a30*/  BSYNC.RECONVERGENT B2 ;  /* 0x0000000000027941 */ /* 0x000fea0003800200 */
.L_x_1334:
        /* <DEDUP_REMOVED lines=12> */
[----:B------:R-:W4:Y:S01]  /*12b00*/  LDG.E R21, desc[UR6][R10.64+0xc] ;  /* 0x00000c060a157981 */ /* 0x000f22000c1e1900 */
[----:B-1----:R-:W-:-:S04]  /*12b10*/  IMAD.WIDE R14, R15, 0x4, R12 ;  /* 0x000000040f0e7825 */ /* 0x002fc800078e020c */
[--C-:B--2---:R-:W-:Y:S02]  /*12b20*/  IMAD.WIDE R16, R17, 0x4, R12.reuse ;  /* 0x0000000411107825 */ /* 0x104fe400078e020c */
[----:B------:R-:W2:Y:S02]  /*12b30*/  LDG.E R14, desc[UR6][R14.64] ;  /* 0x000000060e0e7981 */ /* 0x000ea4000c1e1900 */
[--C-:B---3--:R-:W-:Y:S02]  /*12b40*/  IMAD.WIDE R18, R19, 0x4, R12.reuse ;  /* 0x0000000413127825 */ /* 0x108fe400078e020c */
[----:B------:R-:W3:Y:S02]  /*12b50*/  LDG.E R16, desc[UR6][R16.64] ;  /* 0x0000000610107981 */ /* 0x000ee4000c1e1900 */
[----:B----4-:R-:W-:Y:S02]  /*12b60*/  IMAD.WIDE R12, R21, 0x4, R12 ;  /* 0x00000004150c7825 */ /* 0x010fe400078e020c */
        /* <DEDUP_REMOVED lines=15> */
.L_x_1337:
[----:B------:R-:W-:Y:S05]  /*12c60*/  BSYNC.RECONVERGENT B2 ;  /* 0x0000000000027941 */ /* 0x000fea0003800200 */
.L_x_1336:
[----:B------:R-:W-:Y:S05]  /*12c70*/  @!P1 BRA `(.L_x_1330) ;  /* 0x00000000006c9947 */ /* 0x000fea0003800000 */
[----:B------:R-:W0:Y:S08]  /*12c80*/  LDC.64 R14, c[0x0][0x3a8] ;  /* 0x0000ea00ff0e7b82 */ /* 0x000e300000000a00 */
[----:B------:R-:W1:Y:S01]  /*12c90*/  LDC.64 R12, c[0x0][0x3b0] ;  /* 0x0000ec00ff0c7b82 */ /* 0x000e620000000a00 */
[----:B0-----:R-:W-:-:S05]  /*12ca0*/  IMAD.WIDE R14, R9, 0x4, R14 ;  /* 0x00000004090e7825 */ /* 0x001fca00078e020e */
[----:B------:R-:W1:Y:S02]  /*12cb0*/  LDG.E R11, desc[UR6][R14.64] ;  /* 0x000000060e0b7981 */ /* 0x000e64000c1e1900 */
[----:B-1----:R-:W-:-:S06]  /*12cc0*/  IMAD.WIDE R10, R11, 0x4, R12 ;  /* 0x000000040b0a7825 */ /* 0x002fcc00078e020c */
        /* <DEDUP_REMOVED lines=22> */
.L_x_1330:
[----:B------:R-:W-:Y:S05]  /*12e30*/  BSYNC.RECONVERGENT B1 ;  /* 0x0000000000017941 */ /* 0x000fea0003800200 */
.L_x_1329:
[----:B------:R-:W2:Y:S01]  /*12e40*/  LDG.E R9, desc[UR6][R24.64+0x400] ;  /* 0x0004000618097981 */ /* 0x000ea2000c1e1900 */
[----:B------:R-:W-:Y:S01]  /*12e50*/  BSSY.RECONVERGENT B1, `(.L_x_1338) ;  /* 0x00000f6000017945 */ /* 0x000fe20003800200 */
[----:B--2---:R-:W-:Y:S02]  /*12e60*/  ISETP.NE.AND P0, PT, R9, -0x1, PT ;  /* 0xffffffff0900780c */ /* 0x004fe40003f05270 */
[----:B------:R-:W-:-:S11]  /*12e70*/  MOV R9, RZ ;  /* 0x000000ff00097202 */ /* 0x000fd60000000f00 */
        /* <DEDUP_REMOVED lines=10> */
[----:B------:R-:W-:Y:S01]  /*12f20*/  ISETP.GT.U32.AND P1, PT, R9, -0x10, PT ;  /* 0xfffffff00900780c */ /* 0x000fe20003f24070 */
[----:B------:R-:W-:Y:S01]  /*12f30*/  HFMA2 R9, -RZ, RZ, 0, 0 ;  /* 0x00000000ff097431 */ /* 0x000fe200000001ff */
[----:B------:R-:W-:-:S11]  /*12f40*/  ISETP.NE.AND P0, PT, R40, RZ, PT ;  /* 0x000000ff2800720c */ /* 0x000fd60003f05270 */
[----:B------:R-:W-:Y:S05]  /*12f50*/  @P1 BRA `(.L_x_1341) ;  /* 0x0000000400a81947 */ /* 0x000fea0003800000 */
[----:B------:R-:W-:Y:S01]  /*12f60*/  LOP3.LUT R34, R32, 0xfffffff0, RZ, 0xc0, !PT ;  /* 0xfffffff020227812 */ /* 0x000fe200078ec0ff */
[----:B------:R-:W-:Y:S02]  /*12f70*/  IMAD.MOV.U32 R9, RZ, RZ, RZ ;  /* 0x000000ffff097224 */ /* 0x000fe400078e00ff */
[----:B------:R-:W-:-:S07]  /*12f80*/  IMAD.MOV.U32 R31, RZ, RZ, RZ ;  /* 0x000000ffff1f7224 */ /* 0x000fce00078e00ff */
.L_x_1342:
        /* <DEDUP_REMOVED lines=39> */
[----:B------:R4:W5:Y:S02]  /*13200*/  LDG.E R12, desc[UR6][R12.64] ;  /* 0x000000060c0c7981 */ /* 0x000964000c1e1900 */
[--C-:B0-----:R-:W-:Y:S02]  /*13210*/  IMAD.WIDE R16, R43, 0x4, R10.reuse ;  /* 0x000000042b107825 */ /* 0x101fe400078e020a */
[----:B------:R-:W5:Y:S02]  /*13220*/  LDG.E R14, desc[UR6][R14.64] ;  /* 0x000000060e0e7981 */ /* 0x000f64000c1e1900 */
[--C-:B-1----:R-:W-:Y:S02]  /*13230*/  IMAD.WIDE R18, R41, 0x4, R10.reuse ;  /* 0x0000000429127825 */ /* 0x102fe400078e020a */
[----:B------:R-:W5:Y:S02]  /*13240*/  LDG.E R16, desc[UR6][R16.64] ;  /* 0x0000000610107981 */ /* 0x000f64000c1e1900 */
[----:B--2---:R-:W-:-:S02]  /*13250*/  IMAD.WIDE R20, R37, 0x4, R10 ;  /* 0x0000000425147825 */ /* 0x004fc400078e020a */
[----:B------:R-:W2:Y:S02]  /*13260*/  LDG.E R18, desc[UR6][R18.64] ;  /* 0x0000000612127981 */ /* 0x000ea4000c1e1900 */
[--C-:B------:R-:W-:Y:S02]  /*13270*/  IMAD.WIDE R28, R35, 0x4, R10.reuse ;  /* 0x00000004231c7825 */ /* 0x100fe400078e020a */
[----:B------:R-:W2:Y:S04]  /*13280*/  LDG.E R20, desc[UR6][R20.64] ;  /* 0x0000000614147981 */ /* 0x000ea8000c1e1900 */
[----:B------:R-:W2:Y:S01]  /*13290*/  LDG.E R28, desc[UR6][R28.64] ;  /* 0x000000061c1c7981 */ /* 0x000ea2000c1e1900 */
[----:B------:R-:W-:-:S06]  /*132a0*/  IMAD.WIDE R10, R39, 0x4, R10 ;  /* 0x00000004270a7825 */ /* 0x000fcc00078e020a */
[----:B------:R0:W2:Y:S01]  /*132b0*/  LDG.E R10, desc[UR6][R10.64] ;  /* 0x000000060a0a7981 */ /* 0x0000a2000c1e1900 */
[----:B----4-:R-:W-:Y:S01]  /*132c0*/  IADD3 R13, PT, PT, R9, 0x1, RZ ;  /* 0x00000001090d7810 */ /* 0x010fe20007ffe0ff */
        /* <DEDUP_REMOVED lines=51> */
.L_x_1341:
[----:B------:R-:W-:Y:S05]  /*13600*/  BSYNC.RECONVERGENT B2 ;  /* 0x0000000000027941 */ /* 0x000fea0003800200 */
.L_x_1340:
        /* <DEDUP_REMOVED lines=58> */
.L_x_1344:
[----:B------:R-:W-:Y:S05]  /*139b0*/  BSYNC.RECONVERGENT B2 ;  /* 0x0000000000027941 */ /* 0x000fea0003800200 */
.L_x_1343:
        /* <DEDUP_REMOVED lines=34> */
.L_x_1346:
[----:B------:R-:W-:Y:S05]  /*13be0*/  BSYNC.RECONVERGENT B2 ;  /* 0x0000000000027941 */ /* 0x000fea0003800200 */
.L_x_1345:
        /* <DEDUP_REMOVED lines=28> */
.L_x_1339:
[----:B------:R-:W-:Y:S05]  /*13db0*/  BSYNC.RECONVERGENT B1 ;  /* 0x0000000000017941 */ /* 0x000fea0003800200 */
.L_x_1338:
        /* <DEDUP_REMOVED lines=21> */
.L_x_1351:
        /* <DEDUP_REMOVED lines=43> */
[----:B------:R-:W4:Y:S02]  /*141c0*/  LDG.E R34, desc[UR6][R34.64] ;  /* 0x0000000622227981 */ /* 0x000f24000c1e1900 */
[----:B--2---:R-:W-:-:S02]  /*141d0*/  IMAD.WIDE R38, R18, 0x4, R28 ;  /* 0x0000000412267825 */ /* 0x004fc400078e021c */
[----:B------:R-:W2:Y:S02]  /*141e0*/  LDG.E R36, desc[UR6][R36.64] ;  /* 0x0000000624247981 */ /* 0x000ea4000c1e1900 */
[--C-:B------:R-:W-:Y:S02]  /*141f0*/  IMAD.WIDE R40, R17, 0x4, R28.reuse ;  /* 0x0000000411287825 */ /* 0x100fe400078e021c */
[----:B------:R-:W2:Y:S04]  /*14200*/  LDG.E R38, desc[UR6][R38.64] ;  /* 0x0000000626267981 */ /* 0x000ea8000c1e1900 */
[----:B------:R-:W2:Y:S01]  /*14210*/  LDG.E R40, desc[UR6][R40.64] ;  /* 0x0000000628287981 */ /* 0x000ea2000c1e1900 */
[----:B------:R-:W-:-:S06]  /*14220*/  IMAD.WIDE R28, R20, 0x4, R28 ;  /* 0x00000004141c7825 */ /* 0x000fcc00078e021c */
[----:B------:R-:W2:Y:S01]  /*14230*/  LDG.E R28, desc[UR6][R28.64] ;  /* 0x000000061c1c7981 */ /* 0x000ea2000c1e1900 */
[----:B------:R-:W-:Y:S02]  /*14240*/  VIADD R12, R12, 0x10 ;  /* 0x000000100c0c7836 */ /* 0x000fe40000000000 */
[----:B------:R-:W-:Y:S01]  /*14250*/  VIADD R11, R11, 0x10 ;  /* 0x000000100b0b7836 */ /* 0x000fe20000000000 */
[----:B------:R-:W-:Y:S02]  /*14260*/  ISETP.NE.AND P1, PT, R16, -0x1, PT ;  /* 0xffffffff1000780c */ /* 0x000fe40003f25270 */
[----:B------:R-:W-:Y:S02]  /*14270*/  IADD3 R16, PT, PT, R10, 0x1, RZ ;  /* 0x000000010a107810 */ /* 0x000fe40007ffe0ff */
[----:B---3--:R-:W-:-:S09]  /*14280*/  ISETP.NE.AND P2, PT, R19, -0x1, PT ;  /* 0xffffffff1300780c */ /* 0x008fd20003f45270 */
        /* <DEDUP_REMOVED lines=47> */
.L_x_1350:
[----:B------:R-:W-:Y:S05]  /*14580*/  BSYNC.RECONVERGENT B2 ;  /* 0x0000000000027941 */ /* 0x000fea0003800200 */
.L_x_1349:
        /* <DEDUP_REMOVED lines=56> */
[C---:B------:R-:W-:Y:S02]  /*14910*/  IADD3 R10, PT, PT, R12.reuse, 0x1, RZ ;  /* 0x000000010c0a7810 */ /* 0x040fe40007ffe0ff */
[----:B------:R-:W-:-:S07]  /*14920*/  @P2 IADD3 R10, PT, PT, R12, RZ, RZ ;  /* 0x000000ff0c0a2210 */ /* 0x000fce0007ffe0ff */
.L_x_1353:
[----:B------:R-:W-:Y:S05]  /*14930*/  BSYNC.RECONVERGENT B2 ;  /* 0x0000000000027941 */ /* 0x000fea0003800200 */
.L_x_1352:
        /* <DEDUP_REMOVED lines=34> */
.L_x_1355:
[----:B------:R-:W-:Y:S05]  /*14b60*/  BSYNC.RECONVERGENT B2 ;  /* 0x0000000000027941 */ /* 0x000fea0003800200 */
.L_x_1354:
        /* <DEDUP_REMOVED lines=28> */
.L_x_1348:
[----:B------:R-:W-:Y:S05]  /*14d30*/  BSYNC.RECONVERGENT B1 ;  /* 0x0000000000017941 */ /* 0x000fea0003800200 */
.L_x_1347:
        /* <DEDUP_REMOVED lines=21> */
.L_x_1360:
        /* <DEDUP_REMOVED lines=51> */
[----:B------:R-:W-:Y:S01]  /*151c0*/  IADD3 R13, PT, PT, R13, 0x10, RZ ;  /* 0x000000100d0d7810 */ /* 0x000fe20007ffe0ff */
[----:B------:R-:W-:Y:S01]  /*151d0*/  VIADD R12, R12, 0x10 ;  /* 0x000000100c0c7836 */ /* 0x000fe20000000000 */
[----:B------:R-:W-:Y:S01]  /*151e0*/  ISETP.NE.AND P1, PT, R17, -0x1, PT ;  /* 0xffffffff1100780c */ /* 0x000fe20003f25270 */
[----:B------:R-:W-:Y:S01]  /*151f0*/  VIADD R17, R11, 0x1 ;  /* 0x000000010b117836 */ /* 0x000fe20000000000 */
[----:B---3--:R-:W-:-:S11]  /*15200*/  ISETP.NE.AND P2, PT, R19, -0x1, PT ;  /* 0xffffffff1300780c */ /* 0x008fd60003f45270 */
[----:B------:R-:W-:Y:S02]  /*15210*/  @P1 IADD3 R17, PT, PT, R11, RZ, RZ ;  /* 0x000000ff0b111210 */ /* 0x000fe40007ffe0ff */
[----:B------:R-:W-:-:S03]  /*15220*/  ISETP.NE.AND P1, PT, R42, -0x1, PT ;  /* 0xffffffff2a00780c */ /* 0x000fc60003f25270 */
        /* <DEDUP_REMOVED lines=20> */
[----:B----4-:R-:W-:-:S03]  /*15370*/  ISETP.NE.AND P2, PT, R30, -0x1, PT ;  /* 0xffffffff1e00780c */ /* 0x010fc60003f45270 */
        /* <DEDUP_REMOVED lines=8> */
[----:B--2---:R-:W-:-:S03]  /*15400*/  ISETP.NE.AND P1, PT, R36, -0x1, PT ;  /* 0xffffffff2400780c */ /* 0x004fc60003f25270 */
        /* <DEDUP_REMOVED lines=10> */
[----:B------:R-:W-:Y:S01]  /*154b0*/  @P1 IMAD.MOV R17, RZ, RZ, R11 ;  /* 0x000000ffff111224 */ /* 0x000fe200078e020b */
[----:B------:R-:W-:-:S04]  /*154c0*/  ISETP.NE.AND P1, PT, R13, R16, PT ;  /* 0x000000100d00720c */ /* 0x000fc80003f25270 */
[C---:B------:R-:W-:Y:S02]  /*154d0*/  IADD3 R11, PT, PT, R17.reuse, 0x1, RZ ;  /* 0x00000001110b7810 */ /* 0x040fe40007ffe0ff */
[----:B------:R-:W-:-:S07]  /*154e0*/  @P2 IADD3 R11, PT, PT, R17, RZ, RZ ;  /* 0x000000ff110b2210 */ /* 0x000fce0007ffe0ff */
[----:B------:R-:W-:Y:S05]  /*154f0*/  @P1 BRA `(.L_x_1360) ;  /* 0xfffffff800641947 */ /* 0x000fea000383ffff */
.L_x_1359:
[----:B------:R-:W-:Y:S05]  /*15500*/  BSYNC.RECONVERGENT B2 ;  /* 0x0000000000027941 */ /* 0x000fea0003800200 */
.L_x_1358:
        /* <DEDUP_REMOVED lines=33> */
[----:B------:R-:W-:Y:S02]  /*15720*/  IADD3 R12, PT, PT, R12, 0x8, RZ ;  /* 0x000000080c0c7810 */ /* 0x000fe40007ffe0ff */
[----:B--2---:R-:W-:Y:S01]  /*15730*/  ISETP.NE.AND P1, PT, R13, -0x1, PT ;  /* 0xffffffff0d00780c */ /* 0x004fe20003f25270 */
[----:B------:R-:W-:Y:S01]  /*15740*/  VIADD R13, R11, 0x1 ;  /* 0x000000010b0d7836 */ /* 0x000fe20000000000 */
        /* <DEDUP_REMOVED lines=22> */
.L_x_1362:
[----:B------:R-:W-:Y:S05]  /*158b0*/  BSYNC.RECONVERGENT B2 ;  /* 0x0000000000027941 */ /* 0x000fea0003800200 */
.L_x_1361:
[----:B------:R-:W-:Y:S05]  /*158c0*/  @!P0 BRA `(.L_x_1357) ;  /* 0x0000000000f88947 */ /* 0x000fea0003800000 */
[----:B------:R-:W-:Y:S01]  /*158d0*/  ISETP.GE.U32.AND P0, PT, R36, 0x4, PT ;  /* 0x000000042400780c */ /* 0x000fe20003f06070 */
[----:B------:R-:W-:Y:S01]  /*158e0*/  BSSY.RECONVERGENT B2, `(.L_x_1363) ;  /* 0x0000020000027945 */ /* 0x000fe20003800200 */
[----:B------:R-:W-:-:S04]  /*158f0*/  LOP3.LUT R14, R14, 0x3, RZ, 0xc0, !PT ;  /* 0x000000030e0e7812 */ /* 0x000fc800078ec0ff */
[----:B------:R-:W-:-:S07]  /*15900*/  ISETP.NE.AND P1, PT, R14, RZ, PT ;  /* 0x000000ff0e00720c */ /* 0x000fce0003f25270 */
[----:B------:R-:W-:Y:S06]  /*15910*/  @!P0 BRA `(.L_x_1364) ;  /* 0x0000000000708947 */ /* 0x000fec0003800000 */
[----:B------:R-:W0:Y:S02]  /*15920*/  LDC.64 R16, c[0x0][0x3a8] ;  /* 0x0000ea00ff107b82 */ /* 0x000e240000000a00 */
[----:B0-----:R-:W-:-:S06]  /*15930*/  IMAD.WIDE R18, R12, 0x4, R16 ;  /* 0x000000040c127825 */ /* 0x001fcc00078e0210 */
[----:B------:R-:W0:Y:S01]  /*15940*/  LDC.64 R16, c[0x0][0x3b0] ;  /* 0x0000ec00ff107b82 */ /* 0x000e220000000a00 */
[----:B------:R-:W0:Y:S04]  /*15950*/  LDG.E R21, desc[UR6][R18.64] ;  /* 0x0000000612157981 */ /* 0x000e28000c1e1900 */
[----:B------:R-:W2:Y:S04]  /*15960*/  LDG.E R29, desc[UR6][R18.64+0x4] ;  /* 0x00000406121d7981 */ /* 0x000ea8000c1e1900 */
[----:B------:R-:W3:Y:S04]  /*15970*/  LDG.E R31, desc[UR6][R18.64+0x8] ;  /* 0x00000806121f7981 */ /* 0x000ee8000c1e1900 */
[----:B------:R-:W4:Y:S01]  /*15980*/  LDG.E R13, desc[UR6][R18.64+0xc] ;  /* 0x00000c06120d7981 */ /* 0x000f22000c1e1900 */
[----:B0-----:R-:W-:-:S04]  /*15990*/  IMAD.WIDE R20, R21, 0x4, R16 ;  /* 0x0000000415147825 */ /* 0x001fc800078e0210 */
        /* <DEDUP_REMOVED lines=20> */
.L_x_1364:
[----:B------:R-:W-:Y:S05]  /*15ae0*/  BSYNC.RECONVERGENT B2 ;  /* 0x0000000000027941 */ /* 0x000fea0003800200 */
.L_x_1363:
[----:B------:R-:W-:Y:S05]  /*15af0*/  @!P1 BRA `(.L_x_1357) ;  /* 0x00000000006c9947 */ /* 0x000fea0003800000 */
[----:B------:R-:W0:Y:S08]  /*15b00*/  LDC.64 R16, c[0x0][0x3a8] ;  /* 0x0000ea00ff107b82 */ /* 0x000e300000000a00 */
[----:B------:R-:W1:Y:S01]  /*15b10*/  LDC.64 R18, c[0x0][0x3b0] ;  /* 0x0000ec00ff127b82 */ /* 0x000e620000000a00 */
[----:B0-----:R-:W-:-:S05]  /*15b20*/  IMAD.WIDE R16, R12, 0x4, R16 ;  /* 0x000000040c107825 */ /* 0x001fca00078e0210 */
[----:B------:R-:W1:Y:S02]  /*15b30*/  LDG.E R13, desc[UR6][R16.64] ;  /* 0x00000006100d7981 */ /* 0x000e64000c1e1900 */
[----:B-1----:R-:W-:-:S06]  /*15b40*/  IMAD.WIDE R12, R13, 0x4, R18 ;  /* 0x000000040d0c7825 */ /* 0x002fcc00078e0212 */
        /* <DEDUP_REMOVED lines=22> */
.L_x_1357:
[----:B------:R-:W-:Y:S05]  /*15cb0*/  BSYNC.RECONVERGENT B1 ;  /* 0x0000000000017941 */ /* 0x000fea0003800200 */
.L_x_1356:
        /* <DEDUP_REMOVED lines=21> */
.L_x_1369:
        /* <DEDUP_REMOVED lines=51> */
[----:B------:R-:W-:Y:S01]  /*16140*/  VIADD R14, R14, 0x10 ;  /* 0x000000100e0e7836 */ /* 0x000fe20000000000 */
[----:B------:R-:W-:Y:S02]  /*16150*/  IADD3 R13, PT, PT, R13, 0x10, RZ ;  /* 0x000000100d0d7810 */ /* 0x000fe40007ffe0ff */
[----:B------:R-:W-:Y:S02]  /*16160*/  ISETP.NE.AND P1, PT, R18, -0x1, PT ;  /* 0xffffffff1200780c */ /* 0x000fe40003f25270 */
[----:B------:R-:W-:Y:S02]  /*16170*/  IADD3 R18, PT, PT, R12, 0x1, RZ ;  /* 0x000000010c127810 */ /* 0x000fe40007ffe0ff */
[----:B---3--:R-:W-:-:S09]  /*16180*/  ISETP.NE.AND P2, PT, R20, -0x1, PT ;  /* 0xffffffff1400780c */ /* 0x008fd20003f45270 */
[----:B------:R-:W-:Y:S01]  /*16190*/  @P1 IMAD.MOV R18, RZ, RZ, R12 ;  /* 0x000000ffff121224 */ /* 0x000fe200078e020c */
[----:B------:R-:W-:-:S04]  /*161a0*/  ISETP.NE.AND P1, PT, R19, -0x1, PT ;  /* 0xffffffff1300780c */ /* 0x000fc80003f25270 */
        /* <DEDUP_REMOVED lines=20> */
[----:B----4-:R-:W-:-:S04]  /*162f0*/  ISETP.NE.AND P2, PT, R30, -0x1, PT ;  /* 0xffffffff1e00780c */ /* 0x010fc80003f45270 */
        /* <DEDUP_REMOVED lines=8> */
[----:B--2---:R-:W-:-:S04]  /*16380*/  ISETP.NE.AND P1, PT, R36, -0x1, PT ;  /* 0xffffffff2400780c */ /* 0x004fc80003f25270 */
        /* <DEDUP_REMOVED lines=10> */
[----:B------:R-:W-:Y:S02]  /*16430*/  @P1 IADD3 R18, PT, PT, R12, RZ, RZ ;  /* 0x000000ff0c121210 */ /* 0x000fe40007ffe0ff */
[----:B------:R-:W-:-:S03]  /*16440*/  ISETP.NE.AND P1, PT, R14, R17, PT ;  /* 0x000000110e00720c */ /* 0x000fc60003f25270 */
[----:B------:R-:W-:Y:S02]  /*16450*/  VIADD R12, R18, 0x1 ;  /* 0x00000001120c7836 */ /* 0x000fe40000000000 */
[----:B------:R-:W-:-:S08]  /*16460*/  @P2 IMAD.MOV R12, RZ, RZ, R18 ;  /* 0x000000ffff0c2224 */ /* 0x000fd000078e0212 */
[----:B------:R-:W-:Y:S05]  /*16470*/  @P1 BRA `(.L_x_1369) ;  /* 0xfffffff800641947 */ /* 0x000fea000383ffff */
.L_x_1368:
[----:B------:R-:W-:Y:S05]  /*16480*/  BSYNC.RECONVERGENT B2 ;  /* 0x0000000000027941 */ /* 0x000fea0003800200 */
.L_x_1367:
        /* <DEDUP_REMOVED lines=58> */
.L_x_1371:
[----:B------:R-:W-:Y:S05]  /*16830*/  BSYNC.RECONVERGENT B2 ;  /* 0x0000000000027941 */ /* 0x000fea0003800200 */
.L_x_1370:
        /* <DEDUP_REMOVED lines=34> */
.L_x_1373:
[----:B------:R-:W-:Y:S05]  /*16a60*/  BSYNC.RECONVERGENT B2 ;  /* 0x0000000000027941 */ /* 0x000fea0003800200 */
.L_x_1372:
        /* <DEDUP_REMOVED lines=28> */
.L_x_1366:
[----:B------:R-:W-:Y:S05]  /*16c30*/  BSYNC.RECONVERGENT B1 ;  /* 0x0000000000017941 */ /* 0x000fea0003800200 */
.L_x_1365:
        /* <DEDUP_REMOVED lines=21> */
.L_x_1378:
        /* <DEDUP_REMOVED lines=19> */
[----:B-1----:R-:W-:-:S06]  /*16ec0*/  IMAD.WIDE R20, R21, 0x4, R28 ;  /* 0x0000000415147825 */ /* 0x002fcc00078e021c */
[----:B------:R-:W5:Y:S01]  /*16ed0*/  LDG.E R20, desc[UR6][R20.64] ;  /* 0x0000000614147981 */ /* 0x000f62000c1e1900 */
[----:B--2---:R-:W-:-:S04]  /*16ee0*/  IMAD.WIDE R32, R33, 0x4, R28 ;  /* 0x0000000421207825 */ /* 0x004fc800078e021c */
[--C-:B---3--:R-:W-:Y:S01]  /*16ef0*/  IMAD.WIDE R42, R43, 0x4, R28.reuse ;  /* 0x000000042b2a7825 */ /* 0x108fe200078e021c */
[----:B------:R5:W2:Y:S03]  /*16f00*/  LDG.E R21, desc[UR6][R32.64] ;  /* 0x0000000620157981 */ /* 0x000aa6000c1e1900 */
[--C-:B----4-:R-:W-:Y:S02]  /*16f10*/  IMAD.WIDE R30, R38, 0x4, R28.reuse ;  /* 0x00000004261e7825 */ /* 0x110fe400078e021c */
[----:B------:R-:W3:Y:S04]  /*16f20*/  LDG.E R42, desc[UR6][R42.64] ;  /* 0x000000062a2a7981 */ /* 0x000ee8000c1e1900 */
[----:B------:R0:W4:Y:S01]  /*16f30*/  LDG.E R43, desc[UR6][R30.64] ;  /* 0x000000061e2b7981 */ /* 0x000122000c1e1900 */
[----:B-----5:R-:W-:-:S04]  /*16f40*/  IMAD.WIDE R32, R34, 0x4, R28 ;  /* 0x0000000422207825 */ /* 0x020fc800078e021c */
[--C-:B0-----:R-:W-:Y:S01]  /*16f50*/  IMAD.WIDE R30, R36, 0x4, R28.reuse ;  /* 0x00000004241e7825 */ /* 0x101fe200078e021c */
[----:B------:R-:W5:Y:S04]  /*16f60*/  LDG.E R46, desc[UR6][R32.64] ;  /* 0x00000006202e7981 */ /* 0x000f68000c1e1900 */
[----:B------:R0:W5:Y:S01]  /*16f70*/  LDG.E R44, desc[UR6][R30.64] ;  /* 0x000000061e2c7981 */ /* 0x000162000c1e1900 */
[----:B------:R-:W-:-:S05]  /*16f80*/  IMAD.WIDE R34, R35, 0x4, R28 ;  /* 0x0000000423227825 */ /* 0x000fca00078e021c */
[----:B------:R1:W5:Y:S01]  /*16f90*/  LDG.E R48, desc[UR6][R34.64] ;  /* 0x0000000622307981 */ /* 0x000362000c1e1900 */
[----:B------:R-:W-:-:S04]  /*16fa0*/  IMAD.WIDE R36, R37, 0x4, R28 ;  /* 0x0000000425247825 */ /* 0x000fc800078e021c */
[--C-:B------:R-:W-:Y:S01]  /*16fb0*/  IMAD.WIDE R38, R39, 0x4, R28.reuse ;  /* 0x0000000427267825 */ /* 0x100fe200078e021c */
[----:B------:R1:W5:Y:S04]  /*16fc0*/  LDG.E R50, desc[UR6][R36.64] ;  /* 0x0000000624327981 */ /* 0x000368000c1e1900 */
[----:B------:R1:W5:Y:S01]  /*16fd0*/  LDG.E R52, desc[UR6][R38.64] ;  /* 0x0000000626347981 */ /* 0x000362000c1e1900 */
[----:B------:R-:W-:-:S04]  /*16fe0*/  IMAD.WIDE R40, R41, 0x4, R28 ;  /* 0x0000000429287825 */ /* 0x000fc800078e021c */
[--C-:B0-----:R-:W-:Y:S02]  /*16ff0*/  IMAD.WIDE R30, R53, 0x4, R28.reuse ;  /* 0x00000004351e7825 */ /* 0x101fe400078e021c */
[----:B------:R-:W5:Y:S02]  /*17000*/  LDG.E R40, desc[UR6][R40.64] ;  /* 0x0000000628287981 */ /* 0x000f64000c1e1900 */
[--C-:B------:R-:W-:Y:S02]  /*17010*/  IMAD.WIDE R32, R51, 0x4, R28.reuse ;  /* 0x0000000433207825 */ /* 0x100fe400078e021c */
[----:B------:R-:W5:Y:S02]  /*17020*/  LDG.E R30, desc[UR6][R30.64] ;  /* 0x000000061e1e7981 */ /* 0x000f64000c1e1900 */
[--C-:B-1----:R-:W-:Y:S02]  /*17030*/  IMAD.WIDE R34, R49, 0x4, R28.reuse ;  /* 0x0000000431227825 */ /* 0x102fe400078e021c */
[----:B------:R-:W5:Y:S02]  /*17040*/  LDG.E R32, desc[UR6][R32.64] ;  /* 0x0000000620207981 */ /* 0x000f64000c1e1900 */
[----:B------:R-:W-:-:S02]  /*17050*/  IMAD.WIDE R36, R47, 0x4, R28 ;  /* 0x000000042f247825 */ /* 0x000fc400078e021c */
[----:B------:R-:W5:Y:S02]  /*17060*/  LDG.E R34, desc[UR6][R34.64] ;  /* 0x0000000622227981 */ /* 0x000f64000c1e1900 */
[--C-:B------:R-:W-:Y:S02]  /*17070*/  IMAD.WIDE R38, R45, 0x4, R28.reuse ;  /* 0x000000042d267825 */ /* 0x100fe400078e021c */
[----:B------:R-:W5:Y:S04]  /*17080*/  LDG.E R36, desc[UR6][R36.64] ;  /* 0x0000000624247981 */ /* 0x000f68000c1e1900 */
[----:B------:R-:W5:Y:S01]  /*17090*/  LDG.E R38, desc[UR6][R38.64] ;  /* 0x0000000626267981 */ /* 0x000f62000c1e1900 */
[----:B------:R-:W-:-:S06]  /*170a0*/  IMAD.WIDE R28, R19, 0x4, R28 ;  /* 0x00000004131c7825 */ /* 0x000fcc00078e021c */
[----:B------:R-:W5:Y:S01]  /*170b0*/  LDG.E R28, desc[UR6][R28.64] ;  /* 0x000000061c1c7981 */ /* 0x000f62000c1e1900 */
[----:B------:R-:W-:Y:S01]  /*170c0*/  VIADD R19, R13, 0x1 ;  /* 0x000000010d137836 */ /* 0x000fe20000000000 */
[----:B------:R-:W-:Y:S01]  /*170d0*/  IADD3 R15, PT, PT, R15, 0x10, RZ ;  /* 0x000000100f0f7810 */ /* 0x000fe20007ffe0ff */
[----:B------:R-:W-:Y:S01]  /*170e0*/  VIADD R14, R14, 0x10 ;  /* 0x000000100e0e7836 */ /* 0x000fe20000000000 */
[----:B------:R-:W-:Y:S02]  /*170f0*/  ISETP.NE.AND P1, PT, R20, -0x1, PT ;  /* 0xffffffff1400780c */ /* 0x000fe40003f25270 */
[----:B--2---:R-:W-:-:S11]  /*17100*/  ISETP.NE.AND P2, PT, R21, -0x1, PT ;  /* 0xffffffff1500780c */ /* 0x004fd60003f45270 */
[----:B------:R-:W-:Y:S02]  /*17110*/  @P1 IADD3 R19, PT, PT, R13, RZ, RZ ;  /* 0x000000ff0d131210 */ /* 0x000fe40007ffe0ff */
[----:B---3--:R-:W-:-:S03]  /*17120*/  ISETP.NE.AND P1, PT, R42, -0x1, PT ;  /* 0xffffffff2a00780c */ /* 0x008fc60003f25270 */
[C---:B------:R-:W-:Y:S01]  /*17130*/  VIADD R13, R19.reuse, 0x1 ;  /* 0x00000001130d7836 */ /* 0x040fe20000000000 */
[----:B------:R-:W-:Y:S02]  /*17140*/  @P2 IADD3 R13, PT, PT, R19, RZ, RZ ;  /* 0x000000ff130d2210 */ /* 0x000fe40007ffe0ff */
[----:B----4-:R-:W-:-:S03]  /*17150*/  ISETP.NE.AND P2, PT, R43, -0x1, PT ;  /* 0xffffffff2b00780c */ /* 0x010fc60003f45270 */
        /* <DEDUP_REMOVED lines=36> */
[----:B------:R-:W-:-:S03]  /*173a0*/  ISETP.NE.AND P2, PT, R28, -0x1, PT ;  /* 0xffffffff1c00780c */ /* 0x000fc60003f45270 */
[----:B------:R-:W-:Y:S01]  /*173b0*/  @P1 IMAD.MOV R19, RZ, RZ, R13 ;  /* 0x000000ffff131224 */ /* 0x000fe200078e020d */
[----:B------:R-:W-:-:S04]  /*173c0*/  ISETP.NE.AND P1, PT, R15, R18, PT ;  /* 0x000000120f00720c */ /* 0x000fc80003f25270 */
[----:B------:R-:W-:-:S05]  /*173d0*/  IADD3 R13, PT, PT, R19, 0x1, RZ ;  /* 0x00000001130d7810 */ /* 0x000fca0007ffe0ff */
[----:B------:R-:W-:-:S04]  /*173e0*/  @P2 IADD3 R13, PT, PT, R19, RZ, RZ ;  /* 0x000000ff130d2210 */ /* 0x000fc80007ffe0ff */
[----:B------:R-:W-:Y:S05]  /*173f0*/  @P1 BRA `(.L_x_1378) ;  /* 0xfffffff800641947 */ /* 0x000fea000383ffff */
.L_x_1377:
[----:B------:R-:W-:Y:S05]  /*17400*/  BSYNC.RECONVERGENT B2 ;  /* 0x0000000000027941 */ /* 0x000fea0003800200 */
.L_x_1376:
        /* <DEDUP_REMOVED lines=18> */
[--C-:B--2---:R-:W-:Y:S02]  /*17530*/  IMAD.WIDE R30, R31, 0x4, R18.reuse ;  /* 0x000000041f1e7825 */ /* 0x104fe400078e0212 */
[----:B------:R-:W2:Y:S02]  /*17540*/  LDG.E R28, desc[UR6][R28.64] ;  /* 0x000000061c1c7981 */ /* 0x000ea4000c1e1900 */
[--C-:B---3--:R-:W-:Y:S02]  /*17550*/  IMAD.WIDE R32, R33, 0x4, R18.reuse ;  /* 0x0000000421207825 */ /* 0x108fe400078e0212 */
[----:B------:R-:W3:Y:S02]  /*17560*/  LDG.E R30, desc[UR6][R30.64] ;  /* 0x000000061e1e7981 */ /* 0x000ee4000c1e1900 */
[--C-:B----4-:R-:W-:Y:S02]  /*17570*/  IMAD.WIDE R34, R35, 0x4, R18.reuse ;  /* 0x0000000423227825 */ /* 0x110fe400078e0212 */
[----:B------:R-:W4:Y:S02]  /*17580*/  LDG.E R32, desc[UR6][R32.64] ;  /* 0x0000000620207981 */ /* 0x000f24000c1e1900 */
[----:B-----5:R-:W-:-:S02]  /*17590*/  IMAD.WIDE R36, R37, 0x4, R18 ;  /* 0x0000000425247825 */ /* 0x020fc400078e0212 */
        /* <DEDUP_REMOVED lines=33> */
.L_x_1380:
[----:B------:R-:W-:Y:S05]  /*177b0*/  BSYNC.RECONVERGENT B2 ;  /* 0x0000000000027941 */ /* 0x000fea0003800200 */
.L_x_1379:
        /* <DEDUP_REMOVED lines=34> */
.L_x_1382:
[----:B------:R-:W-:Y:S05]  /*179e0*/  BSYNC.RECONVERGENT B2 ;  /* 0x0000000000027941 */ /* 0x000fea0003800200 */
.L_x_1381:
[----:B------:R-:W-:Y:S05]  /*179f0*/  @!P1 BRA `(.L_x_1375) ;  /* 0x00000000006c9947 */ /* 0x000fea0003800000 */
[----:B------:R-:W0:Y:S02]  /*17a00*/  LDC.64 R20, c[0x0][0x3a8] ;  /* 0x0000ea00ff147b82 */ /* 0x000e240000000a00 */
[----:B0-----:R-:W-:-:S06]  /*17a10*/  IMAD.WIDE R20, R14, 0x4, R20 ;  /* 0x000000040e147825 */ /* 0x001fcc00078e0214 */
[----:B------:R-:W0:Y:S01]  /*17a20*/  LDC.64 R14, c[0x0][0x3b0] ;  /* 0x0000ec00ff0e7b82 */ /* 0x000e220000000a00 */
[----:B------:R-:W0:Y:S02]  /*17a30*/  LDG.E R19, desc[UR6][R20.64] ;  /* 0x0000000614137981 */ /* 0x000e24000c1e1900 */
[----:B0-----:R-:W-:-:S06]  /*17a40*/  IMAD.WIDE R18, R19, 0x4, R14 ;  /* 0x0000000413127825 */ /* 0x001fcc00078e020e */
        /* <DEDUP_REMOVED lines=22> */
.L_x_1375:
[----:B------:R-:W-:Y:S05]  /*17bb0*/  BSYNC.RECONVERGENT B1 ;  /* 0x0000000000017941 */ /* 0x000fea0003800200 */
.L_x_1374:
        /* <DEDUP_REMOVED lines=21> */
.L_x_1387:
        /* <DEDUP_REMOVED lines=19> */
[----:B-1----:R-:W-:-:S05]  /*17e40*/  IMAD.WIDE R32, R33, 0x4, R28 ;  /* 0x0000000421207825 */ /* 0x002fca00078e021c */
[----:B------:R3:W5:Y:S01]  /*17e50*/  LDG.E R21, desc[UR6][R32.64] ;  /* 0x0000000620157981 */ /* 0x000762000c1e1900 */
[----:B--2---:R-:W-:-:S06]  /*17e60*/  IMAD.WIDE R42, R43, 0x4, R28 ;  /* 0x000000042b2a7825 */ /* 0x004fcc00078e021c */
[----:B------:R-:W2:Y:S01]  /*17e70*/  LDG.E R42, desc[UR6][R42.64] ;  /* 0x000000062a2a7981 */ /* 0x000ea2000c1e1900 */
[----:B---3--:R-:W-:-:S04]  /*17e80*/  IMAD.WIDE R32, R40, 0x4, R28 ;  /* 0x0000000428207825 */ /* 0x008fc800078e021c */
[--C-:B----4-:R-:W-:Y:S01]  /*17e90*/  IMAD.WIDE R44, R45, 0x4, R28.reuse ;  /* 0x000000042d2c7825 */ /* 0x110fe200078e021c */
[----:B------:R0:W3:Y:S03]  /*17ea0*/  LDG.E R43, desc[UR6][R32.64] ;  /* 0x00000006202b7981 */ /* 0x0000e6000c1e1900 */
[--C-:B-----5:R-:W-:Y:S02]  /*17eb0*/  IMAD.WIDE R30, R38, 0x4, R28.reuse ;  /* 0x00000004261e7825 */ /* 0x120fe400078e021c */
[----:B------:R-:W4:Y:S04]  /*17ec0*/  LDG.E R44, desc[UR6][R44.64] ;  /* 0x000000062c2c7981 */ /* 0x000f28000c1e1900 */
        /* <DEDUP_REMOVED lines=23> */
[----:B------:R-:W-:Y:S01]  /*18040*/  IADD3 R20, PT, PT, R14, 0x1, RZ ;  /* 0x000000010e147810 */ /* 0x000fe20007ffe0ff */
[----:B------:R-:W-:Y:S01]  /*18050*/  VIADD R16, R16, 0x10 ;  /* 0x0000001010107836 */ /* 0x000fe20000000000 */
[----:B------:R-:W-:Y:S02]  /*18060*/  IADD3 R15, PT, PT, R15, 0x10, RZ ;  /* 0x000000100f0f7810 */ /* 0x000fe40007ffe0ff */
[----:B------:R-:W-:Y:S02]  /*18070*/  ISETP.NE.AND P1, PT, R21, -0x1, PT ;  /* 0xffffffff1500780c */ /* 0x000fe40003f25270 */
[----:B--2---:R-:W-:-:S11]  /*18080*/  ISETP.NE.AND P2, PT, R42, -0x1, PT ;  /* 0xffffffff2a00780c */ /* 0x004fd60003f45270 */
[----:B------:R-:W-:Y:S01]  /*18090*/  @P1 IMAD.MOV R20, RZ, RZ, R14 ;  /* 0x000000ffff141224 */ /* 0x000fe200078e020e */
[----:B---3--:R-:W-:-:S04]  /*180a0*/  ISETP.NE.AND P1, PT, R43, -0x1, PT ;  /* 0xffffffff2b00780c */ /* 0x008fc80003f25270 */
[----:B------:R-:W-:Y:S01]  /*180b0*/  IADD3 R14, PT, PT, R20, 0x1, RZ ;  /* 0x00000001140e7810 */ /* 0x000fe20007ffe0ff */
[----:B------:R-:W-:Y:S01]  /*180c0*/  @P2 IMAD.MOV R14, RZ, RZ, R20 ;  /* 0x000000ffff0e2224 */ /* 0x000fe200078e0214 */
[----:B----4-:R-:W-:-:S04]  /*180d0*/  ISETP.NE.AND P2, PT, R44, -0x1, PT ;  /* 0xffffffff2c00780c */ /* 0x010fc80003f45270 */
[----:B------:R-:W-:-:S03]  /*180e0*/  IADD3 R20, PT, PT, R14, 0x1, RZ ;  /* 0x000000010e147810 */ /* 0x000fc60007ffe0ff */
[----:B------:R-:W-:Y:S01]  /*180f0*/  @P1 IMAD.MOV R20, RZ, RZ, R14 ;  /* 0x000000ffff141224 */ /* 0x000fe200078e020e */
[----:B-----5:R-:W-:-:S04]  /*18100*/  ISETP.NE.AND P1, PT, R45, -0x1, PT ;  /* 0xffffffff2d00780c */ /* 0x020fc80003f25270 */
        /* <DEDUP_REMOVED lines=39> */
.L_x_1386:
[----:B------:R-:W-:Y:S05]  /*18380*/  BSYNC.RECONVERGENT B2 ;  /* 0x0000000000027941 */ /* 0x000fea0003800200 */
.L_x_1385:
        /* <DEDUP_REMOVED lines=58> */
.L_x_1389:
[----:B------:R-:W-:Y:S05]  /*18730*/  BSYNC.RECONVERGENT B2 ;  /* 0x0000000000027941 */ /* 0x000fea0003800200 */
.L_x_1388:
        /* <DEDUP_REMOVED lines=34> */
.L_x_1391:
[----:B------:R-:W-:Y:S05]  /*18960*/  BSYNC.RECONVERGENT B2 ;  /* 0x0000000000027941 */ /* 0x000fea0003800200 */
.L_x_1390:
        /* <DEDUP_REMOVED lines=28> */
.L_x_1384:
[----:B------:R-:W-:Y:S05]  /*18b30*/  BSYNC.RECONVERGENT B1 ;  /* 0x0000000000017941 */ /* 0x000fea0003800200 */
.L_x_1383:
        /* <DEDUP_REMOVED lines=21> */
.L_x_1396:
        /* <DEDUP_REMOVED lines=18> */
[----:B0-----:R-:W2:Y:S02]  /*18db0*/  LDC.64 R28, c[0x0][0x3b0] ;  /* 0x0000ec00ff1c7b82 */ /* 0x001ea40000000a00 */
        /* <DEDUP_REMOVED lines=9> */
[----:B------:R-:W5:Y:S01]  /*18e50*/  LDG.E R45, desc[UR6][R32.64] ;  /* 0x00000006202d7981 */ /* 0x000f62000c1e1900 */
[----:B------:R-:W-:-:S05]  /*18e60*/  IMAD.WIDE R30, R31, 0x4, R28 ;  /* 0x000000041f1e7825 */ /* 0x000fca00078e021c */
[----:B------:R0:W5:Y:S02]  /*18e70*/  LDG.E R47, desc[UR6][R30.64] ;  /* 0x000000061e2f7981 */ /* 0x000164000c1e1900 */
[----:B0-----:R-:W-:-:S05]  /*18e80*/  IMAD.WIDE R30, R36, 0x4, R28 ;  /* 0x00000004241e7825 */ /* 0x001fca00078e021c */
        /* <DEDUP_REMOVED lines=8> */
[--C-:B------:R-:W-:Y:S02]  /*18f10*/  IMAD.WIDE R40, R41, 0x4, R28.reuse ;  /* 0x0000000429287825 */ /* 0x100fe400078e021c */
[----:B------:R-:W5:Y:S02]  /*18f20*/  LDG.E R38, desc[UR6][R38.64] ;  /* 0x0000000626267981 */ /* 0x000f64000c1e1900 */
[--C-:B0-----:R-:W-:Y:S02]  /*18f30*/  IMAD.WIDE R30, R53, 0x4, R28.reuse ;  /* 0x00000004351e7825 */ /* 0x101fe400078e021c */
        /* <DEDUP_REMOVED lines=53> */
[----:B------:R-:W-:-:S04]  /*19290*/  VIADD R21, R15, 0x1 ;  /* 0x000000010f157836 */ /* 0x000fc80000000000 */
[----:B------:R-:W-:Y:S01]  /*192a0*/  @P1 IMAD.MOV R21, RZ, RZ, R15 ;  /* 0x000000ffff151224 */ /* 0x000fe200078e020f */
[----:B------:R-:W-:Y:S02]  /*192b0*/  ISETP.NE.AND P1, PT, R17, R20, PT ;  /* 0x000000141100720c */ /* 0x000fe40003f25270 */
[----:B------:R-:W-:Y:S02]  /*192c0*/  ISETP.NE.AND P2, PT, R28, -0x1, PT ;  /* 0xffffffff1c00780c */ /* 0x000fe40003f45270 */
[----:B------:R-:W-:-:S11]  /*192d0*/  IADD3 R15, PT, PT, R21, 0x1, RZ ;  /* 0x00000001150f7810 */ /* 0x000fd60007ffe0ff */
[----:B------:R-:W-:Y:S01]  /*192e0*/  @P2 IADD3 R15, PT, PT, R21, RZ, RZ ;  /* 0x000000ff150f2210 */ /* 0x000fe20007ffe0ff */
[----:B------:R-:W-:Y:S06]  /*192f0*/  @P1 BRA `(.L_x_1396) ;  /* 0xfffffff800641947 */ /* 0x000fec000383ffff */
.L_x_1395:
[----:B------:R-:W-:Y:S05]  /*19300*/  BSYNC.RECONVERGENT B2 ;  /* 0x0000000000027941 */ /* 0x000fea0003800200 */
.L_x_1394:
        /* <DEDUP_REMOVED lines=58> */
.L_x_1398:
[----:B------:R-:W-:Y:S05]  /*196b0*/  BSYNC.RECONVERGENT B2 ;  /* 0x0000000000027941 */ /* 0x000fea0003800200 */
.L_x_1397:
        /* <DEDUP_REMOVED lines=34> */
.L_x_1400:
[----:B------:R-:W-:Y:S05]  /*198e0*/  BSYNC.RECONVERGENT B2 ;  /* 0x0000000000027941 */ /* 0x000fea0003800200 */
.L_x_1399:
        /* <DEDUP_REMOVED lines=28> */
.L_x_1393:
[----:B------:R-:W-:Y:S05]  /*19ab0*/  BSYNC.RECONVERGENT B1 ;  /* 0x0000000000017941 */ /* 0x000fea0003800200 */
.L_x_1392:
        /* <DEDUP_REMOVED lines=21> */
.L_x_1405:
        /* <DEDUP_REMOVED lines=25> */
[----:B------:R5:W3:Y:S05]  /*19da0*/  LDG.E R45, desc[UR6][R32.64] ;  /* 0x00000006202d7981 */ /* 0x000aea000c1e1900 */
[----:B------:R-:W4:Y:S01]  /*19db0*/  LDG.E R46, desc[UR6][R46.64] ;  /* 0x000000062e2e7981 */ /* 0x000f22000c1e1900 */
[----:B-----5:R-:W-:-:S05]  /*19dc0*/  IMAD.WIDE R32, R30, 0x4, R28 ;  /* 0x000000041e207825 */ /* 0x020fca00078e021c */
        /* <DEDUP_REMOVED lines=10> */
[--C-:B------:R-:W-:Y:S02]  /*19e70*/  IMAD.WIDE R36, R37, 0x4, R28.reuse ;  /* 0x0000000425247825 */ /* 0x100fe400078e021c */
[----:B------:R1:W5:Y:S02]  /*19e80*/  LDG.E R34, desc[UR6][R34.64] ;  /* 0x0000000622227981 */ /* 0x000364000c1e1900 */
[--C-:B------:R-:W-:Y:S02]  /*19e90*/  IMAD.WIDE R38, R39, 0x4, R28.reuse ;  /* 0x0000000427267825 */ /* 0x100fe400078e021c */
[----:B------:R-:W5:Y:S02]  /*19ea0*/  LDG.E R36, desc[UR6][R36.64] ;  /* 0x0000000624247981 */ /* 0x000f64000c1e1900 */
[--C-:B------:R-:W-:Y:S02]  /*19eb0*/  IMAD.WIDE R40, R41, 0x4, R28.reuse ;  /* 0x0000000429287825 */ /* 0x100fe400078e021c */
[----:B------:R-:W5:Y:S02]  /*19ec0*/  LDG.E R38, desc[UR6][R38.64] ;  /* 0x0000000626267981 */ /* 0x000f64000c1e1900 */
[----:B0-----:R-:W-:-:S02]  /*19ed0*/  IMAD.WIDE R30, R53, 0x4, R28 ;  /* 0x00000004351e7825 */ /* 0x001fc400078e021c */
[----:B------:R-:W5:Y:S02]  /*19ee0*/  LDG.E R40, desc[UR6][R40.64] ;  /* 0x0000000628287981 */ /* 0x000f64000c1e1900 */
[--C-:B------:R-:W-:Y:S02]  /*19ef0*/  IMAD.WIDE R32, R51, 0x4, R28.reuse ;  /* 0x0000000433207825 */ /* 0x100fe400078e021c */
[----:B------:R0:W5:Y:S04]  /*19f00*/  LDG.E R30, desc[UR6][R30.64] ;  /* 0x000000061e1e7981 */ /* 0x000168000c1e1900 */
[----:B------:R-:W5:Y:S01]  /*19f10*/  LDG.E R32, desc[UR6][R32.64] ;  /* 0x0000000620207981 */ /* 0x000f62000c1e1900 */
[----:B------:R-:W-:-:S06]  /*19f20*/  IMAD.WIDE R28, R43, 0x4, R28 ;  /* 0x000000042b1c7825 */ /* 0x000fcc00078e021c */
[----:B------:R5:W5:Y:S01]  /*19f30*/  LDG.E R28, desc[UR6][R28.64] ;  /* 0x000000061c1c7981 */ /* 0x000b62000c1e1900 */
[----:B-1----:R-:W-:Y:S01]  /*19f40*/  IADD3 R35, PT, PT, R16, 0x1, RZ ;  /* 0x0000000110237810 */ /* 0x002fe20007ffe0ff */
        /* <DEDUP_REMOVED lines=9> */
[----:B0-----:R-:W-:-:S03]  /*19fe0*/  IADD3 R31, PT, PT, R16, 0x1, RZ ;  /* 0x00000001101f7810 */ /* 0x001fc60007ffe0ff */
        /* <DEDUP_REMOVED lines=41> */
.L_x_1404:
[----:B------:R-:W-:Y:S05]  /*1a280*/  BSYNC.RECONVERGENT B2 ;  /* 0x0000000000027941 */ /* 0x000fea0003800200 */
.L_x_1403:
        /* <DEDUP_REMOVED lines=58> */
.L_x_1407:
[----:B------:R-:W-:Y:S05]  /*1a630*/  BSYNC.RECONVERGENT B2 ;  /* 0x0000000000027941 */ /* 0x000fea0003800200 */
.L_x_1406:
        /* <DEDUP_REMOVED lines=34> */
.L_x_1409:
[----:B------:R-:W-:Y:S05]  /*1a860*/  BSYNC.RECONVERGENT B2 ;  /* 0x0000000000027941 */ /* 0x000fea0003800200 */
.L_x_1408:
        /* <DEDUP_REMOVED lines=28> */
.L_x_1402:
[----:B------:R-:W-:Y:S05]  /*1aa30*/  BSYNC.RECONVERGENT B1 ;  /* 0x0000000000017941 */ /* 0x000fea0003800200 */
.L_x_1401:
        /* <DEDUP_REMOVED lines=21> */
.L_x_1414:
        /* <DEDUP_REMOVED lines=32> */
[----:B------:R0:W5:Y:S02]  /*1ad90*/  LDG.E R49, desc[UR6][R30.64] ;  /* 0x000000061e317981 */ /* 0x000164000c1e1900 */
[----:B0-----:R-:W-:-:S05]  /*1ada0*/  IMAD.WIDE R30, R34, 0x4, R28 ;  /* 0x00000004221e7825 */ /* 0x001fca00078e021c */
[----:B------:R0:W5:Y:S02]  /*1adb0*/  LDG.E R51, desc[UR6][R30.64] ;  /* 0x000000061e337981 */ /* 0x000164000c1e1900 */
[----:B0-----:R-:W-:-:S05]  /*1adc0*/  IMAD.WIDE R30, R32, 0x4, R28 ;  /* 0x00000004201e7825 */ /* 0x001fca00078e021c */
        /* <DEDUP_REMOVED lines=8> */
[----:B------:R-:W-:-:S02]  /*1ae50*/  IMAD.WIDE R40, R41, 0x4, R28 ;  /* 0x0000000429287825 */ /* 0x000fc400078e021c */
[----:B------:R-:W5:Y:S02]  /*1ae60*/  LDG.E R38, desc[UR6][R38.64] ;  /* 0x0000000626267981 */ /* 0x000f64000c1e1900 */
[--C-:B0-----:R-:W-:Y:S02]  /*1ae70*/  IMAD.WIDE R30, R53, 0x4, R28.reuse ;  /* 0x00000004351e7825 */ /* 0x101fe400078e021c */
[----:B------:R-:W5:Y:S04]  /*1ae80*/  LDG.E R40, desc[UR6][R40.64] ;  /* 0x0000000628287981 */ /* 0x000f68000c1e1900 */
[----:B------:R0:W5:Y:S01]  /*1ae90*/  LDG.E R30, desc[UR6][R30.64] ;  /* 0x000000061e1e7981 */ /* 0x000162000c1e1900 */
[----:B------:R-:W-:-:S06]  /*1aea0*/  IMAD.WIDE R28, R43, 0x4, R28 ;  /* 0x000000042b1c7825 */ /* 0x000fcc00078e021c */
[----:B------:R0:W5:Y:S01]  /*1aeb0*/  LDG.E R28, desc[UR6][R28.64] ;  /* 0x000000061c1c7981 */ /* 0x000162000c1e1900 */
[----:B-1----:R-:W-:Y:S01]  /*1aec0*/  VIADD R33, R17, 0x1 ;  /* 0x0000000111217836 */ /* 0x002fe20000000000 */
        /* <DEDUP_REMOVED lines=24> */
[----:B------:R-:W-:Y:S02]  /*1b050*/  ISETP.NE.AND P1, PT, R52, -0x1, PT ;  /* 0xffffffff3400780c */ /* 0x000fe40003f25270 */
        /* <DEDUP_REMOVED lines=26> */
.L_x_1413:
[----:B------:R-:W-:Y:S05]  /*1b200*/  BSYNC.RECONVERGENT B2 ;  /* 0x0000000000027941 */ /* 0x000fea0003800200 */
.L_x_1412:
        /* <DEDUP_REMOVED lines=58> */
.L_x_1416:
[----:B------:R-:W-:Y:S05]  /*1b5b0*/  BSYNC.RECONVERGENT B2 ;  /* 0x0000000000027941 */ /* 0x000fea0003800200 */
.L_x_1415:
        /* <DEDUP_REMOVED lines=34> */
.L_x_1418:
[----:B------:R-:W-:Y:S05]  /*1b7e0*/  BSYNC.RECONVERGENT B2 ;  /* 0x0000000000027941 */ /* 0x000fea0003800200 */
.L_x_1417:
        /* <DEDUP_REMOVED lines=28> */
.L_x_1411:
[----:B------:R-:W-:Y:S05]  /*1b9b0*/  BSYNC.RECONVERGENT B1 ;  /* 0x0000000000017941 */ /* 0x000fea0003800200 */
.L_x_1410:
        /* <DEDUP_REMOVED lines=21> */
.L_x_1423:
        /* <DEDUP_REMOVED lines=33> */
[----:B------:R0:W5:Y:S03]  /*1bd20*/  LDG.E R51, desc[UR6][R30.64] ;  /* 0x000000061e337981 */ /* 0x000166000c1e1900 */
[--C-:B------:R-:W-:Y:S02]  /*1bd30*/  IMAD.WIDE R34, R35, 0x4, R28.reuse ;  /* 0x0000000423227825 */ /* 0x100fe400078e021c */
[----:B------:R-:W5:Y:S02]  /*1bd40*/  LDG.E R52, desc[UR6][R52.64] ;  /* 0x0000000634347981 */ /* 0x000f64000c1e1900 */
[--C-:B0-----:R-:W-:Y:S02]  /*1bd50*/  IMAD.WIDE R30, R32, 0x4, R28.reuse ;  /* 0x00000004201e7825 */ /* 0x101fe400078e021c */
[----:B------:R0:W5:Y:S02]  /*1bd60*/  LDG.E R53, desc[UR6][R34.64] ;  /* 0x0000000622357981 */ /* 0x000164000c1e1900 */
[----:B------:R-:W-:-:S02]  /*1bd70*/  IMAD.WIDE R32, R33, 0x4, R28 ;  /* 0x0000000421207825 */ /* 0x000fc400078e021c */
[----:B------:R1:W5:Y:S04]  /*1bd80*/  LDG.E R30, desc[UR6][R30.64] ;  /* 0x000000061e1e7981 */ /* 0x000368000c1e1900 */
[----:B------:R-:W5:Y:S01]  /*1bd90*/  LDG.E R32, desc[UR6][R32.64] ;  /* 0x0000000620207981 */ /* 0x000f62000c1e1900 */
        /* <DEDUP_REMOVED lines=9> */
[----:B------:R0:W5:Y:S01]  /*1be30*/  LDG.E R28, desc[UR6][R28.64] ;  /* 0x000000061c1c7981 */ /* 0x000162000c1e1900 */
[----:B-1----:R-:W-:Y:S01]  /*1be40*/  IADD3 R31, PT, PT, R18, 0x1, RZ ;  /* 0x00000001121f7810 */ /* 0x002fe20007ffe0ff */
[----:B------:R-:W-:Y:S01]  /*1be50*/  VIADD R20, R20, 0x10 ;  /* 0x0000001014147836 */ /* 0x000fe20000000000 */
[----:B------:R-:W-:Y:S02]  /*1be60*/  IADD3 R19, PT, PT, R19, 0x10, RZ ;  /* 0x0000001013137810 */ /* 0x000fe40007ffe0ff */
        /* <DEDUP_REMOVED lines=49> */
.L_x_1422:
[----:B------:R-:W-:Y:S05]  /*1c180*/  BSYNC.RECONVERGENT B2 ;  /* 0x0000000000027941 */ /* 0x000fea0003800200 */
.L_x_1421:
        /* <DEDUP_REMOVED lines=58> */
.L_x_1425:
[----:B------:R-:W-:Y:S05]  /*1c530*/  BSYNC.RECONVERGENT B2 ;  /* 0x0000000000027941 */ /* 0x000fea0003800200 */
.L_x_1424:
        /* <DEDUP_REMOVED lines=34> */
.L_x_1427:
[----:B------:R-:W-:Y:S05]  /*1c760*/  BSYNC.RECONVERGENT B2 ;  /* 0x0000000000027941 */ /* 0x000fea0003800200 */
.L_x_1426:
        /* <DEDUP_REMOVED lines=28> */
.L_x_1420:
[----:B------:R-:W-:Y:S05]  /*1c930*/  BSYNC.RECONVERGENT B1 ;  /* 0x0000000000017941 */ /* 0x000fea0003800200 */
.L_x_1419:
        /* <DEDUP_REMOVED lines=21> */
.L_x_1432:
        /* <DEDUP_REMOVED lines=17> */
[----:B------:R0:W4:Y:S02]  /*1cba0*/  LDG.E R43, desc[UR6][R28.64+0x3c] ;  /* 0x00003c061c2b7981 */ /* 0x000124000c1e1900 */
[----:B0-----:R-:W2:Y:S02]  /*1cbb0*/  LDC.64 R28, c[0x0][0x3b0] ;  /* 0x0000ec00ff1c7b82 */ /* 0x001ea40000000a00 */
[----:B--2---:R-:W-:-:S04]  /*1cbc0*/  IMAD.WIDE R44, R45, 0x4, R28 ;  /* 0x000000042d2c7825 */ /* 0x004fc800078e021c */
[--C-:B---3--:R-:W-:Y:S02]  /*1cbd0*/  IMAD.WIDE R46, R47, 0x4, R28.reuse ;  /* 0x000000042f2e7825 */ /* 0x108fe400078e021c */
[----:B------:R-:W2:Y:S04]  /*1cbe0*/  LDG.E R44, desc[UR6][R44.64] ;  /* 0x000000062c2c7981 */ /* 0x000ea8000c1e1900 */
[----:B------:R4:W3:Y:S01]  /*1cbf0*/  LDG.E R45, desc[UR6][R46.64] ;  /* 0x000000062e2d7981 */ /* 0x0008e2000c1e1900 */
[----:B-----5:R-:W-:-:S04]  /*1cc00*/  IMAD.WIDE R48, R49, 0x4, R28 ;  /* 0x0000000431307825 */ /* 0x020fc800078e021c */
[----:B----4-:R-:W-:-:S06]  /*1cc10*/  IMAD.WIDE R46, R38, 0x4, R28 ;  /* 0x00000004262e7825 */ /* 0x010fcc00078e021c */
[----:B------:R-:W4:Y:S01]  /*1cc20*/  LDG.E R46, desc[UR6][R46.64] ;  /* 0x000000062e2e7981 */ /* 0x000f22000c1e1900 */
[----:B------:R-:W-:-:S03]  /*1cc30*/  IMAD.WIDE R50, R51, 0x4, R28 ;  /* 0x0000000433327825 */ /* 0x000fc600078e021c */
[----:B------:R0:W5:Y:S02]  /*1cc40*/  LDG.E R47, desc[UR6][R48.64] ;  /* 0x00000006302f7981 */ /* 0x000164000c1e1900 */
[----:B0-----:R-:W-:-:S06]  /*1cc50*/  IMAD.WIDE R48, R36, 0x4, R28 ;  /* 0x0000000424307825 */ /* 0x001fcc00078e021c */
[----:B------:R-:W5:Y:S04]  /*1cc60*/  LDG.E R48, desc[UR6][R48.64] ;  /* 0x0000000630307981 */ /* 0x000f68000c1e1900 */
[----:B------:R0:W5:Y:S02]  /*1cc70*/  LDG.E R49, desc[UR6][R50.64] ;  /* 0x0000000632317981 */ /* 0x000164000c1e1900 */
[----:B0-----:R-:W-:-:S06]  /*1cc80*/  IMAD.WIDE R50, R30, 0x4, R28 ;  /* 0x000000041e327825 */ /* 0x001fcc00078e021c */
[----:B------:R-:W5:Y:S01]  /*1cc90*/  LDG.E R50, desc[UR6][R50.64] ;  /* 0x0000000632327981 */ /* 0x000f62000c1e1900 */
[----:B------:R-:W-:-:S04]  /*1cca0*/  IMAD.WIDE R30, R31, 0x4, R28 ;  /* 0x000000041f1e7825 */ /* 0x000fc800078e021c */
[--C-:B------:R-:W-:Y:S01]  /*1ccb0*/  IMAD.WIDE R52, R53, 0x4, R28.reuse ;  /* 0x0000000435347825 */ /* 0x100fe200078e021c */
[----:B------:R0:W5:Y:S05]  /*1ccc0*/  LDG.E R51, desc[UR6][R30.64] ;  /* 0x000000061e337981 */ /* 0x00016a000c1e1900 */
[----:B------:R-:W5:Y:S01]  /*1ccd0*/  LDG.E R52, desc[UR6][R52.64] ;  /* 0x0000000634347981 */ /* 0x000f62000c1e1900 */
[----:B0-----:R-:W-:-:S05]  /*1cce0*/  IMAD.WIDE R30, R34, 0x4, R28 ;  /* 0x00000004221e7825 */ /* 0x001fca00078e021c */
[----:B------:R0:W5:Y:S02]  /*1ccf0*/  LDG.E R53, desc[UR6][R30.64] ;  /* 0x000000061e357981 */ /* 0x000164000c1e1900 */
[----:B0-----:R-:W-:-:S04]  /*1cd00*/  IMAD.WIDE R30, R32, 0x4, R28 ;  /* 0x00000004201e7825 */ /* 0x001fc800078e021c */
[--C-:B------:R-:W-:Y:S02]  /*1cd10*/  IMAD.WIDE R32, R33, 0x4, R28.reuse ;  /* 0x0000000421207825 */ /* 0x100fe400078e021c */
[----:B------:R0:W5:Y:S02]  /*1cd20*/  LDG.E R30, desc[UR6][R30.64] ;  /* 0x000000061e1e7981 */ /* 0x000164000c1e1900 */
[--C-:B------:R-:W-:Y:S02]  /*1cd30*/  IMAD.WIDE R34, R35, 0x4, R28.reuse ;  /* 0x0000000423227825 */ /* 0x100fe400078e021c */
[----:B------:R-:W5:Y:S02]  /*1cd40*/  LDG.E R32, desc[UR6][R32.64] ;  /* 0x0000000620207981 */ /* 0x000f64000c1e1900 */
[--C-:B------:R-:W-:Y:S02]  /*1cd50*/  IMAD.WIDE R36, R37, 0x4, R28.reuse ;  /* 0x0000000425247825 */ /* 0x100fe400078e021c */
[----:B------:R-:W5:Y:S02]  /*1cd60*/  LDG.E R34, desc[UR6][R34.64] ;  /* 0x0000000622227981 */ /* 0x000f64000c1e1900 */
[----:B------:R-:W-:-:S02]  /*1cd70*/  IMAD.WIDE R38, R39, 0x4, R28 ;  /* 0x0000000427267825 */ /* 0x000fc400078e021c */
[----:B------:R-:W5:Y:S04]  /*1cd80*/  LDG.E R36, desc[UR6][R36.64] ;  /* 0x0000000624247981 */ /* 0x000f68000c1e1900 */
[----:B------:R-:W5:Y:S01]  /*1cd90*/  LDG.E R38, desc[UR6][R38.64] ;  /* 0x0000000626267981 */ /* 0x000f62000c1e1900 */
[----:B------:R-:W-:-:S06]  /*1cda0*/  IMAD.WIDE R28, R43, 0x4, R28 ;  /* 0x000000042b1c7825 */ /* 0x000fcc00078e021c */
[----:B------:R1:W5:Y:S01]  /*1cdb0*/  LDG.E R28, desc[UR6][R28.64] ;  /* 0x000000061c1c7981 */ /* 0x000362000c1e1900 */
[----:B0-----:R-:W-:Y:S01]  /*1cdc0*/  VIADD R31, R19, 0x1 ;  /* 0x00000001131f7836 */ /* 0x001fe20000000000 */
[----:B------:R-:W-:Y:S01]  /*1cdd0*/  IADD3 R21, PT, PT, R21, 0x10, RZ ;  /* 0x0000001015157810 */ /* 0x000fe20007ffe0ff */
[----:B------:R-:W-:Y:S01]  /*1cde0*/  VIADD R20, R20, 0x10 ;  /* 0x0000001014147836 */ /* 0x000fe20000000000 */
[----:B--2---:R-:W-:Y:S02]  /*1cdf0*/  ISETP.NE.AND P1, PT, R44, -0x1, PT ;  /* 0xffffffff2c00780c */ /* 0x004fe40003f25270 */
[----:B---3--:R-:W-:-:S11]  /*1ce00*/  ISETP.NE.AND P2, PT, R45, -0x1, PT ;  /* 0xffffffff2d00780c */ /* 0x008fd60003f45270 */
[----:B------:R-:W-:-:S05]  /*1ce10*/  @P1 IADD3 R31, PT, PT, R19, RZ, RZ ;  /* 0x000000ff131f1210 */ /* 0x000fca0007ffe0ff */
[C---:B------:R-:W-:Y:S01]  /*1ce20*/  VIADD R19, R31.reuse, 0x1 ;  /* 0x000000011f137836 */ /* 0x040fe20000000000 */
[----:B------:R-:W-:Y:S02]  /*1ce30*/  @P2 IADD3 R19, PT, PT, R31, RZ, RZ ;  /* 0x000000ff1f132210 */ /* 0x000fe40007ffe0ff */
[----:B----4-:R-:W-:-:S03]  /*1ce40*/  ISETP.NE.AND P1, PT, R46, -0x1, PT ;  /* 0xffffffff2e00780c */ /* 0x010fc60003f25270 */
[----:B------:R-:W-:Y:S01]  /*1ce50*/  VIADD R31, R19, 0x1 ;  /* 0x00000001131f7836 */ /* 0x000fe20000000000 */
[----:B-----5:R-:W-:-:S09]  /*1ce60*/  ISETP.NE.AND P2, PT, R47, -0x1, PT ;  /* 0xffffffff2f00780c */ /* 0x020fd20003f45270 */
[----:B------:R-:W-:-:S05]  /*1ce70*/  @P1 IADD3 R31, PT, PT, R19, RZ, RZ ;  /* 0x000000ff131f1210 */ /* 0x000fca0007ffe0ff */
[C---:B------:R-:W-:Y:S01]  /*1ce80*/  VIADD R19, R31.reuse, 0x1 ;  /* 0x000000011f137836 */ /* 0x040fe20000000000 */
[----:B------:R-:W-:Y:S02]  /*1ce90*/  @P2 IADD3 R19, PT, PT, R31, RZ, RZ ;  /* 0x000000ff1f132210 */ /* 0x000fe40007ffe0ff */
[----:B------:R-:W-:-:S03]  /*1cea0*/  ISETP.NE.AND P1, PT, R48, -0x1, PT ;  /* 0xffffffff3000780c */ /* 0x000fc60003f25270 */
[----:B-1----:R-:W-:Y:S01]  /*1ceb0*/  VIADD R29, R19, 0x1 ;  /* 0x00000001131d7836 */ /* 0x002fe20000000000 */
[----:B------:R-:W-:-:S09]  /*1cec0*/  ISETP.NE.AND P2, PT, R49, -0x1, PT ;  /* 0xffffffff3100780c */ /* 0x000fd20003f45270 */
[----:B------:R-:W-:-:S05]  /*1ced0*/  @P1 IADD3 R29, PT, PT, R19, RZ, RZ ;  /* 0x000000ff131d1210 */ /* 0x000fca0007ffe0ff */
[C---:B------:R-:W-:Y:S01]  /*1cee0*/  VIADD R19, R29.reuse, 0x1 ;  /* 0x000000011d137836 */ /* 0x040fe20000000000 */
[----:B------:R-:W-:Y:S02]  /*1cef0*/  @P2 IADD3 R19, PT, PT, R29, RZ, RZ ;  /* 0x000000ff1d132210 */ /* 0x000fe40007ffe0ff */
[----:B------:R-:W-:-:S03]  /*1cf00*/  ISETP.NE.AND P1, PT, R50, -0x1, PT ;  /* 0xffffffff3200780c */ /* 0x000fc60003f25270 */
[----:B------:R-:W-:Y:S01]  /*1cf10*/  VIADD R29, R19, 0x1 ;  /* 0x00000001131d7836 */ /* 0x000fe20000000000 */
[----:B------:R-:W-:-:S09]  /*1cf20*/  ISETP.NE.AND P2, PT, R51, -0x1, PT ;  /* 0xffffffff3300780c */ /* 0x000fd20003f45270 */
        /* <DEDUP_REMOVED lines=29> */
.L_x_1431:
[----:B------:R-:W-:Y:S05]  /*1d100*/  BSYNC.RECONVERGENT B2 ;  /* 0x0000000000027941 */ /* 0x000fea0003800200 */
.L_x_1430:
        /* <DEDUP_REMOVED lines=58> */
.L_x_1434:
[----:B------:R-:W-:Y:S05]  /*1d4b0*/  BSYNC.RECONVERGENT B2 ;  /* 0x0000000000027941 */ /* 0x000fea0003800200 */
.L_x_1433:
        /* <DEDUP_REMOVED lines=34> */
.L_x_1436:
[----:B------:R-:W-:Y:S05]  /*1d6e0*/  BSYNC.RECONVERGENT B2 ;  /* 0x0000000000027941 */ /* 0x000fea0003800200 */
.L_x_1435:
        /* <DEDUP_REMOVED lines=28> */
.L_x_1429:
[----:B------:R-:W-:Y:S05]  /*1d8b0*/  BSYNC.RECONVERGENT B1 ;  /* 0x0000000000017941 */ /* 0x000fea0003800200 */
.L_x_1428:
        /* <DEDUP_REMOVED lines=21> */
.L_x_1441:
        /* <DEDUP_REMOVED lines=45> */
[----:B------:R-:W-:-:S04]  /*1dce0*/  IMAD.WIDE R34, R35, 0x4, R28 ;  /* 0x0000000423227825 */ /* 0x000fc800078e021c */
[--C-:B------:R-:W-:Y:S02]  /*1dcf0*/  IMAD.WIDE R36, R37, 0x4, R28.reuse ;  /* 0x0000000425247825 */ /* 0x100fe400078e021c */
[----:B------:R-:W5:Y:S04]  /*1dd00*/  LDG.E R34, desc[UR6][R34.64] ;  /* 0x0000000622227981 */ /* 0x000f68000c1e1900 */
[----:B------:R-:W5:Y:S01]  /*1dd10*/  LDG.E R36, desc[UR6][R36.64] ;  /* 0x0000000624247981 */ /* 0x000f62000c1e1900 */
[----:B------:R-:W-:-:S06]  /*1dd20*/  IMAD.WIDE R28, R43, 0x4, R28 ;  /* 0x000000042b1c7825 */ /* 0x000fcc00078e021c */
[----:B------:R1:W5:Y:S01]  /*1dd30*/  LDG.E R28, desc[UR6][R28.64] ;  /* 0x000000061c1c7981 */ /* 0x000362000c1e1900 */
        /* <DEDUP_REMOVED lines=52> */
.L_x_1440:
[----:B------:R-:W-:Y:S05]  /*1e080*/  BSYNC.RECONVERGENT B2 ;  /* 0x0000000000027941 */ /* 0x000fea0003800200 */
.L_x_1439:
        /* <DEDUP_REMOVED lines=25> */
[----:B------:R5:W4:Y:S02]  /*1e220*/  LDG.E R37, desc[UR6][R36.64] ;  /* 0x0000000624257981 */ /* 0x000b24000c1e1900 */
[--C-:B0-----:R-:W-:Y:S02]  /*1e230*/  IMAD.WIDE R32, R49, 0x4, R28.reuse ;  /* 0x0000000431207825 */ /* 0x101fe400078e021c */
[----:B------:R-:W4:Y:S02]  /*1e240*/  LDG.E R34, desc[UR6][R34.64] ;  /* 0x0000000622227981 */ /* 0x000f24000c1e1900 */
[--C-:B-1----:R-:W-:Y:S02]  /*1e250*/  IMAD.WIDE R30, R45, 0x4, R28.reuse ;  /* 0x000000042d1e7825 */ /* 0x102fe400078e021c */
[----:B------:R-:W4:Y:S02]  /*1e260*/  LDG.E R32, desc[UR6][R32.64] ;  /* 0x0000000620207981 */ /* 0x000f24000c1e1900 */
[----:B------:R-:W-:-:S02]  /*1e270*/  IMAD.WIDE R28, R47, 0x4, R28 ;  /* 0x000000042f1c7825 */ /* 0x000fc400078e021c */
[----:B------:R0:W4:Y:S04]  /*1e280*/  LDG.E R31, desc[UR6][R30.64] ;  /* 0x000000061e1f7981 */ /* 0x000128000c1e1900 */
[----:B------:R1:W4:Y:S01]  /*1e290*/  LDG.E R28, desc[UR6][R28.64] ;  /* 0x000000061c1c7981 */ /* 0x000322000c1e1900 */
[----:B-----5:R-:W-:Y:S01]  /*1e2a0*/  IADD3 R36, PT, PT, R20, 0x1, RZ ;  /* 0x0000000114247810 */ /* 0x020fe20007ffe0ff */
[----:B------:R-:W-:Y:S01]  /*1e2b0*/  VIADD R21, R21, 0x8 ;  /* 0x0000000815157836 */ /* 0x000fe20000000000 */
[----:B--2---:R-:W-:Y:S02]  /*1e2c0*/  ISETP.NE.AND P1, PT, R44, -0x1, PT ;  /* 0xffffffff2c00780c */ /* 0x004fe40003f25270 */
[----:B---3--:R-:W-:-:S11]  /*1e2d0*/  ISETP.NE.AND P2, PT, R42, -0x1, PT ;  /* 0xffffffff2a00780c */ /* 0x008fd60003f45270 */
[----:B------:R-:W-:Y:S01]  /*1e2e0*/  @P1 IMAD.MOV R36, RZ, RZ, R20 ;  /* 0x000000ffff241224 */ /* 0x000fe200078e0214 */
[----:B----4-:R-:W-:-:S04]  /*1e2f0*/  ISETP.NE.AND P1, PT, R40, -0x1, PT ;  /* 0xffffffff2800780c */ /* 0x010fc80003f25270 */
        /* <DEDUP_REMOVED lines=19> */
.L_x_1443:
[----:B------:R-:W-:Y:S05]  /*1e430*/  BSYNC.RECONVERGENT B2 ;  /* 0x0000000000027941 */ /* 0x000fea0003800200 */
.L_x_1442:
        /* <DEDUP_REMOVED lines=34> */
.L_x_1445:
[----:B------:R-:W-:Y:S05]  /*1e660*/  BSYNC.RECONVERGENT B2 ;  /* 0x0000000000027941 */ /* 0x000fea0003800200 */
.L_x_1444:
        /* <DEDUP_REMOVED lines=28> */
.L_x_1438:
[----:B------:R-:W-:Y:S05]  /*1e830*/  BSYNC.RECONVERGENT B1 ;  /* 0x0000000000017941 */ /* 0x000fea0003800200 */
.L_x_1437:
        /* <DEDUP_REMOVED lines=21> */
.L_x_1450:
        /* <DEDUP_REMOVED lines=19> */
[----:B--2---:R-:W-:-:S04]  /*1eac0*/  IMAD.WIDE R42, R43, 0x4, R28 ;  /* 0x000000042b2a7825 */ /* 0x004fc800078e021c */
[--C-:B---3--:R-:W-:Y:S02]  /*1ead0*/  IMAD.WIDE R44, R45, 0x4, R28.reuse ;  /* 0x000000042d2c7825 */ /* 0x108fe400078e021c */
[----:B------:R-:W2:Y:S04]  /*1eae0*/  LDG.E R42, desc[UR6][R42.64] ;  /* 0x000000062a2a7981 */ /* 0x000ea8000c1e1900 */
[----:B------:R4:W3:Y:S02]  /*1eaf0*/  LDG.E R43, desc[UR6][R44.64] ;  /* 0x000000062c2b7981 */ /* 0x0008e4000c1e1900 */
[----:B----4-:R-:W-:-:S04]  /*1eb00*/  IMAD.WIDE R44, R46, 0x4, R28 ;  /* 0x000000042e2c7825 */ /* 0x010fc800078e021c */
[--C-:B-----5:R-:W-:Y:S02]  /*1eb10*/  IMAD.WIDE R46, R47, 0x4, R28.reuse ;  /* 0x000000042f2e7825 */ /* 0x120fe400078e021c */
[----:B------:R-:W4:Y:S04]  /*1eb20*/  LDG.E R44, desc[UR6][R44.64] ;  /* 0x000000062c2c7981 */ /* 0x000f28000c1e1900 */
[----:B------:R0:W5:Y:S02]  /*1eb30*/  LDG.E R45, desc[UR6][R46.64] ;  /* 0x000000062e2d7981 */ /* 0x000164000c1e1900 */
[----:B0-----:R-:W-:-:S04]  /*1eb40*/  IMAD.WIDE R46, R48, 0x4, R28 ;  /* 0x00000004302e7825 */ /* 0x001fc800078e021c */
[--C-:B------:R-:W-:Y:S02]  /*1eb50*/  IMAD.WIDE R48, R49, 0x4, R28.reuse ;  /* 0x0000000431307825 */ /* 0x100fe400078e021c */
[----:B------:R-:W5:Y:S04]  /*1eb60*/  LDG.E R46, desc[UR6][R46.64] ;  /* 0x000000062e2e7981 */ /* 0x000f68000c1e1900 */
[----:B------:R0:W5:Y:S02]  /*1eb70*/  LDG.E R47, desc[UR6][R48.64] ;  /* 0x00000006302f7981 */ /* 0x000164000c1e1900 */
[----:B0-----:R-:W-:-:S04]  /*1eb80*/  IMAD.WIDE R48, R50, 0x4, R28 ;  /* 0x0000000432307825 */ /* 0x001fc800078e021c */
[--C-:B------:R-:W-:Y:S02]  /*1eb90*/  IMAD.WIDE R50, R51, 0x4, R28.reuse ;  /* 0x0000000433327825 */ /* 0x100fe400078e021c */
[----:B------:R-:W5:Y:S04]  /*1eba0*/  LDG.E R48, desc[UR6][R48.64] ;  /* 0x0000000630307981 */ /* 0x000f68000c1e1900 */
[----:B------:R0:W5:Y:S01]  /*1ebb0*/  LDG.E R49, desc[UR6][R50.64] ;  /* 0x0000000632317981 */ /* 0x000162000c1e1900 */
[----:B------:R-:W-:-:S04]  /*1ebc0*/  IMAD.WIDE R52, R53, 0x4, R28 ;  /* 0x0000000435347825 */ /* 0x000fc800078e021c */
[----:B0-----:R-:W-:-:S06]  /*1ebd0*/  IMAD.WIDE R50, R34, 0x4, R28 ;  /* 0x0000000422327825 */ /* 0x001fcc00078e021c */
[----:B------:R-:W5:Y:S04]  /*1ebe0*/  LDG.E R50, desc[UR6][R50.64] ;  /* 0x0000000632327981 */ /* 0x000f68000c1e1900 */
[----:B------:R0:W5:Y:S02]  /*1ebf0*/  LDG.E R51, desc[UR6][R52.64] ;  /* 0x0000000634337981 */ /* 0x000164000c1e1900 */
[----:B0-----:R-:W-:-:S04]  /*1ec00*/  IMAD.WIDE R52, R30, 0x4, R28 ;  /* 0x000000041e347825 */ /* 0x001fc800078e021c */
[--C-:B------:R-:W-:Y:S02]  /*1ec10*/  IMAD.WIDE R30, R31, 0x4, R28.reuse ;  /* 0x000000041f1e7825 */ /* 0x100fe400078e021c */
[----:B------:R-:W5:Y:S04]  /*1ec20*/  LDG.E R52, desc[UR6][R52.64] ;  /* 0x0000000634347981 */ /* 0x000f68000c1e1900 */
[----:B------:R0:W5:Y:S02]  /*1ec30*/  LDG.E R53, desc[UR6][R30.64] ;  /* 0x000000061e357981 */ /* 0x000164000c1e1900 */
[----:B0-----:R-:W-:-:S04]  /*1ec40*/  IMAD.WIDE R30, R32, 0x4, R28 ;  /* 0x00000004201e7825 */ /* 0x001fc800078e021c */
[--C-:B------:R-:W-:Y:S02]  /*1ec50*/  IMAD.WIDE R32, R33, 0x4, R28.reuse ;  /* 0x0000000421207825 */ /* 0x100fe400078e021c */
[----:B------:R0:W5:Y:S02]  /*1ec60*/  LDG.E R30, desc[UR6][R30.64] ;  /* 0x000000061e1e7981 */ /* 0x000164000c1e1900 */
[--C-:B------:R-:W-:Y:S02]  /*1ec70*/  IMAD.WIDE R34, R35, 0x4, R28.reuse ;  /* 0x0000000423227825 */ /* 0x100fe400078e021c */
[----:B------:R-:W5:Y:S04]  /*1ec80*/  LDG.E R32, desc[UR6][R32.64] ;  /* 0x0000000620207981 */ /* 0x000f68000c1e1900 */
[----:B------:R-:W5:Y:S01]  /*1ec90*/  LDG.E R34, desc[UR6][R34.64] ;  /* 0x0000000622227981 */ /* 0x000f62000c1e1900 */
[----:B------:R-:W-:-:S06]  /*1eca0*/  IMAD.WIDE R28, R41, 0x4, R28 ;  /* 0x00000004291c7825 */ /* 0x000fcc00078e021c */
[----:B------:R1:W5:Y:S01]  /*1ecb0*/  LDG.E R28, desc[UR6][R28.64] ;  /* 0x000000061c1c7981 */ /* 0x000362000c1e1900 */
[----:B------:R-:W-:Y:S01]  /*1ecc0*/  VIADD R41, R21, 0x1 ;  /* 0x0000000115297836 */ /* 0x000fe20000000000 */
        /* <DEDUP_REMOVED lines=8> */
[----:B0-----:R-:W-:Y:S01]  /*1ed50*/  VIADD R31, R21, 0x1 ;  /* 0x00000001151f7836 */ /* 0x001fe20000000000 */
        /* <DEDUP_REMOVED lines=42> */
.L_x_1449:
[----:B------:R-:W-:Y:S05]  /*1f000*/  BSYNC.RECONVERGENT B2 ;  /* 0x0000000000027941 */ /* 0x000fea0003800200 */
.L_x_1448:
        /* <DEDUP_REMOVED lines=12> */
[----:B------:R-:W4:Y:S04]  /*1f0d0*/  LDG.E R41, desc[UR6][R32.64+0xc] ;  /* 0x00000c0620297981 */ /* 0x000f28000c1e1900 */
[----:B------:R-:W5:Y:S04]  /*1f0e0*/  LDG.E R35, desc[UR6][R32.64+0x10] ;  /* 0x0000100620237981 */ /* 0x000f68000c1e1900 */
[----:B------:R-:W5:Y:S04]  /*1f0f0*/  LDG.E R51, desc[UR6][R32.64+0x14] ;  /* 0x0000140620337981 */ /* 0x000f68000c1e1900 */
[----:B------:R-:W5:Y:S04]  /*1f100*/  LDG.E R47, desc[UR6][R32.64+0x18] ;  /* 0x00001806202f7981 */ /* 0x000f68000c1e1900 */
[----:B------:R1:W5:Y:S01]  /*1f110*/  LDG.E R49, desc[UR6][R32.64+0x1c] ;  /* 0x00001c0620317981 */ /* 0x000362000c1e1900 */
[----:B0-----:R-:W-:-:S04]  /*1f120*/  IMAD.WIDE R30, R31, 0x4, R28 ;  /* 0x000000041f1e7825 */ /* 0x001fc800078e021c */
        /* <DEDUP_REMOVED lines=8> */
[--C-:B-1----:R-:W-:Y:S02]  /*1f1b0*/  IMAD.WIDE R32, R51, 0x4, R28.reuse ;  /* 0x0000000433207825 */ /* 0x102fe400078e021c */
[----:B------:R-:W5:Y:S02]  /*1f1c0*/  LDG.E R34, desc[UR6][R34.64] ;  /* 0x0000000622227981 */ /* 0x000f64000c1e1900 */
[--C-:B0-----:R-:W-:Y:S02]  /*1f1d0*/  IMAD.WIDE R30, R47, 0x4, R28.reuse ;  /* 0x000000042f1e7825 */ /* 0x101fe400078e021c */
[----:B------:R-:W5:Y:S02]  /*1f1e0*/  LDG.E R32, desc[UR6][R32.64] ;  /* 0x0000000620207981 */ /* 0x000f64000c1e1900 */
[----:B------:R-:W-:-:S02]  /*1f1f0*/  IMAD.WIDE R28, R49, 0x4, R28 ;  /* 0x00000004311c7825 */ /* 0x000fc400078e021c */
[----:B------:R0:W5:Y:S04]  /*1f200*/  LDG.E R31, desc[UR6][R30.64] ;  /* 0x000000061e1f7981 */ /* 0x000168000c1e1900 */
[----:B------:R1:W5:Y:S01]  /*1f210*/  LDG.E R28, desc[UR6][R28.64] ;  /* 0x000000061c1c7981 */ /* 0x000362000c1e1900 */
        /* <DEDUP_REMOVED lines=25> */
.L_x_1452:
[----:B------:R-:W-:Y:S05]  /*1f3b0*/  BSYNC.RECONVERGENT B2 ;  /* 0x0000000000027941 */ /* 0x000fea0003800200 */
.L_x_1451:
        /* <DEDUP_REMOVED lines=34> */
.L_x_1454:
[----:B------:R-:W-:Y:S05]  /*1f5e0*/  BSYNC.RECONVERGENT B2 ;  /* 0x0000000000027941 */ /* 0x000fea0003800200 */
.L_x_1453:
        /* <DEDUP_REMOVED lines=28> */
.L_x_1447:
[----:B------:R-:W-:Y:S05]  /*1f7b0*/  BSYNC.RECONVERGENT B1 ;  /* 0x0000000000017941 */ /* 0x000fea0003800200 */
.L_x_1446:
        /* <DEDUP_REMOVED lines=21> */
.L_x_1459:
        /* <DEDUP_REMOVED lines=47> */
[----:B------:R0:W5:Y:S04]  /*1fc00*/  LDG.E R30, desc[UR6][R30.64] ;  /* 0x000000061e1e7981 */ /* 0x000168000c1e1900 */
[----:B------:R-:W5:Y:S01]  /*1fc10*/  LDG.E R32, desc[UR6][R32.64] ;  /* 0x0000000620207981 */ /* 0x000f62000c1e1900 */
[----:B------:R-:W-:-:S06]  /*1fc20*/  IMAD.WIDE R28, R41, 0x4, R28 ;  /* 0x00000004291c7825 */ /* 0x000fcc00078e021c */
[----:B------:R1:W5:Y:S01]  /*1fc30*/  LDG.E R28, desc[UR6][R28.64] ;  /* 0x000000061c1c7981 */ /* 0x000362000c1e1900 */
[----:B------:R-:W-:Y:S01]  /*1fc40*/  VIADD R35, R35, 0x10 ;  /* 0x0000001023237836 */ /* 0x000fe20000000000 */
[----:B------:R-:W-:Y:S02]  /*1fc50*/  IADD3 R34, PT, PT, R34, 0x10, RZ ;  /* 0x0000001022227810 */ /* 0x000fe40007ffe0ff */
[----:B--2---:R-:W-:Y:S02]  /*1fc60*/  ISETP.NE.AND P1, PT, R40, -0x1, PT ;  /* 0xffffffff2800780c */ /* 0x004fe40003f25270 */
[----:B------:R-:W-:-:S11]  /*1fc70*/  IADD3 R40, PT, PT, R39, 0x1, RZ ;  /* 0x0000000127287810 */ /* 0x000fd60007ffe0ff */
[----:B------:R-:W-:Y:S01]  /*1fc80*/  @P1 IMAD.MOV R40, RZ, RZ, R39 ;  /* 0x000000ffff281224 */ /* 0x000fe200078e0227 */
[----:B---3--:R-:W-:-:S04]  /*1fc90*/  ISETP.NE.AND P2, PT, R42, -0x1, PT ;  /* 0xffffffff2a00780c */ /* 0x008fc80003f45270 */
[----:B------:R-:W-:Y:S02]  /*1fca0*/  IADD3 R39, PT, PT, R40, 0x1, RZ ;  /* 0x0000000128277810 */ /* 0x000fe40007ffe0ff */
[----:B----4-:R-:W-:-:S07]  /*1fcb0*/  ISETP.NE.AND P1, PT, R43, -0x1, PT ;  /* 0xffffffff2b00780c */ /* 0x010fce0003f25270 */
[----:B------:R-:W-:-:S05]  /*1fcc0*/  @P2 IMAD.MOV R39, RZ, RZ, R40 ;  /* 0x000000ffff272224 */ /* 0x000fca00078e0228 */
[----:B0-----:R-:W-:Y:S01]  /*1fcd0*/  IADD3 R31, PT, PT, R39, 0x1, RZ ;  /* 0x00000001271f7810 */ /* 0x001fe20007ffe0ff */
[----:B------:R-:W-:Y:S01]  /*1fce0*/  @P1 IMAD.MOV R31, RZ, RZ, R39 ;  /* 0x000000ffff1f1224 */ /* 0x000fe200078e0227 */
[----:B-----5:R-:W-:-:S04]  /*1fcf0*/  ISETP.NE.AND P2, PT, R44, -0x1, PT ;  /* 0xffffffff2c00780c */ /* 0x020fc80003f45270 */
[----:B-1----:R-:W-:Y:S02]  /*1fd00*/  IADD3 R29, PT, PT, R31, 0x1, RZ ;  /* 0x000000011f1d7810 */ /* 0x002fe40007ffe0ff */
[----:B------:R-:W-:-:S07]  /*1fd10*/  ISETP.NE.AND P1, PT, R45, -0x1, PT ;  /* 0xffffffff2d00780c */ /* 0x000fce0003f25270 */
[----:B------:R-:W-:-:S05]  /*1fd20*/  @P2 IMAD.MOV R29, RZ, RZ, R31 ;  /* 0x000000ffff1d2224 */ /* 0x000fca00078e021f */
[----:B------:R-:W-:Y:S01]  /*1fd30*/  IADD3 R31, PT, PT, R29, 0x1, RZ ;  /* 0x000000011d1f7810 */ /* 0x000fe20007ffe0ff */
[----:B------:R-:W-:Y:S01]  /*1fd40*/  @P1 IMAD.MOV R31, RZ, RZ, R29 ;  /* 0x000000ffff1f1224 */ /* 0x000fe200078e021d */
[----:B------:R-:W-:-:S04]  /*1fd50*/  ISETP.NE.AND P2, PT, R46, -0x1, PT ;  /* 0xffffffff2e00780c */ /* 0x000fc80003f45270 */
[----:B------:R-:W-:Y:S02]  /*1fd60*/  IADD3 R29, PT, PT, R31, 0x1, RZ ;  /* 0x000000011f1d7810 */ /* 0x000fe40007ffe0ff */
        /* <DEDUP_REMOVED lines=33> */
.L_x_1458:
[----:B------:R-:W-:Y:S05]  /*1ff80*/  BSYNC.RECONVERGENT B2 ;  /* 0x0000000000027941 */ /* 0x000fea0003800200 */
.L_x_1457:
        /* <DEDUP_REMOVED lines=45> */
[----:B-1----:R-:W-:Y:S01]  /*20260*/  IADD3 R29, PT, PT, R30, 0x1, RZ ;  /* 0x000000011e1d7810 */ /* 0x002fe20007ffe0ff */
        /* <DEDUP_REMOVED lines=12> */
.L_x_1461:
[----:B------:R-:W-:Y:S05]  /*20330*/  BSYNC.RECONVERGENT B2 ;  /* 0x0000000000027941 */ /* 0x000fea0003800200 */
.L_x_1460:
        /* <DEDUP_REMOVED lines=34> */
.L_x_1463:
[----:B------:R-:W-:Y:S05]  /*20560*/  BSYNC.RECONVERGENT B2 ;  /* 0x0000000000027941 */ /* 0x000fea0003800200 */
.L_x_1462:
[----:B------:R-:W-:Y:S05]  /*20570*/  @!P1 BRA `(.L_x_1456) ;  /* 0x00000000006c9947 */ /* 0x000fea0003800000 */
[----:B------:R-:W0:Y:S02]  /*20580*/  LDC.64 R28, c[0x0][0x3a8] ;  /* 0x0000ea00ff1c7b82 */ /* 0x000e240000000a00 */
[----:B0-----:R-:W-:-:S06]  /*20590*/  IMAD.WIDE R34, R34, 0x4, R28 ;  /* 0x0000000422227825 */ /* 0x001fcc00078e021c */
[----:B------:R-:W0:Y:S01]  /*205a0*/  LDC.64 R28, c[0x0][0x3b0] ;  /* 0x0000ec00ff1c7b82 */ /* 0x000e220000000a00 */
[----:B------:R-:W0:Y:S02]  /*205b0*/  LDG.E R31, desc[UR6][R34.64] ;  /* 0x00000006221f7981 */ /* 0x000e24000c1e1900 */
[----:B0-----:R-:W-:-:S06]  /*205c0*/  IMAD.WIDE R30, R31, 0x4, R28 ;  /* 0x000000041f1e7825 */ /* 0x001fcc00078e021c */
        /* <DEDUP_REMOVED lines=22> */
.L_x_1456:
[----:B------:R-:W-:Y:S05]  /*20730*/  BSYNC.RECONVERGENT B1 ;  /* 0x0000000000017941 */ /* 0x000fea0003800200 */
.L_x_1455:
        /* <DEDUP_REMOVED lines=21> */
.L_x_1468:
        /* <DEDUP_REMOVED lines=19> */
[----:B--2---:R-:W-:-:S05]  /*209c0*/  IMAD.WIDE R46, R47, 0x4, R24 ;  /* 0x000000042f2e7825 */ /* 0x004fca00078e0218 */
[----:B------:R3:W2:Y:S02]  /*209d0*/  LDG.E R42, desc[UR6][R46.64] ;  /* 0x000000062e2a7981 */ /* 0x0006a4000c1e1900 */
[----:B---3--:R-:W-:-:S05]  /*209e0*/  IMAD.WIDE R46, R44, 0x4, R24 ;  /* 0x000000042c2e7825 */ /* 0x008fca00078e0218 */
        /* <DEDUP_REMOVED lines=32> */
[----:B--2---:R-:W-:-:S13]  /*20bf0*/  ISETP.NE.AND P1, PT, R42, -0x1, PT ;  /* 0xffffffff2a00780c */ /* 0x004fda0003f25270 */
[----:B------:R-:W-:Y:S02]  /*20c00*/  @P1 IADD3 R27, PT, PT, R28, RZ, RZ ;  /* 0x000000ff1c1b1210 */ /* 0x000fe40007ffe0ff */
[----:B---3--:R-:W-:-:S03]  /*20c10*/  ISETP.NE.AND P2, PT, R44, -0x1, PT ;  /* 0xffffffff2c00780c */ /* 0x008fc60003f45270 */
[----:B------:R-:W-:-:S10]  /*20c20*/  VIADD R28, R27, 0x1 ;  /* 0x000000011b1c7836 */ /* 0x000fd40000000000 */
[----:B------:R-:W-:Y:S02]  /*20c30*/  @P2 IADD3 R28, PT, PT, R27, RZ, RZ ;  /* 0x000000ff1b1c2210 */ /* 0x000fe40007ffe0ff */
[----:B----4-:R-:W-:-:S03]  /*20c40*/  ISETP.NE.AND P1, PT, R46, -0x1, PT ;  /* 0xffffffff2e00780c */ /* 0x010fc60003f25270 */
[----:B------:R-:W-:Y:S01]  /*20c50*/  VIADD R27, R28, 0x1 ;  /* 0x000000011c1b7836 */ /* 0x000fe20000000000 */
[----:B-----5:R-:W-:-:S09]  /*20c60*/  ISETP.NE.AND P2, PT, R47, -0x1, PT ;  /* 0xffffffff2f00780c */ /* 0x020fd20003f45270 */
[----:B------:R-:W-:-:S05]  /*20c70*/  @P1 IADD3 R27, PT, PT, R28, RZ, RZ ;  /* 0x000000ff1c1b1210 */ /* 0x000fca0007ffe0ff */
[C---:B-1----:R-:W-:Y:S01]  /*20c80*/  VIADD R25, R27.reuse, 0x1 ;  /* 0x000000011b197836 */ /* 0x042fe20000000000 */
        /* <DEDUP_REMOVED lines=39> */
.L_x_1467:
[----:B------:R-:W-:Y:S05]  /*20f00*/  BSYNC.RECONVERGENT B2 ;  /* 0x0000000000027941 */ /* 0x000fea0003800200 */
.L_x_1466:
        /* <DEDUP_REMOVED lines=26> */
[--C-:B-1----:R-:W-:Y:S02]  /*210b0*/  IMAD.WIDE R30, R47, 0x4, R24.reuse ;  /* 0x000000042f1e7825 */ /* 0x102fe400078e0218 */
[----:B------:R-:W4:Y:S02]  /*210c0*/  LDG.E R32, desc[UR6][R32.64] ;  /* 0x0000000620207981 */ /* 0x000f24000c1e1900 */
[--C-:B0-----:R-:W-:Y:S02]  /*210d0*/  IMAD.WIDE R26, R41, 0x4, R24.reuse ;  /* 0x00000004291a7825 */ /* 0x101fe400078e0218 */
[----:B------:R-:W4:Y:S02]  /*210e0*/  LDG.E R30, desc[UR6][R30.64] ;  /* 0x000000061e1e7981 */ /* 0x000f24000c1e1900 */
[----:B------:R-:W-:-:S02]  /*210f0*/  IMAD.WIDE R24, R45, 0x4, R24 ;  /* 0x000000042d187825 */ /* 0x000fc400078e0218 */
[----:B------:R0:W4:Y:S04]  /*21100*/  LDG.E R27, desc[UR6][R26.64] ;  /* 0x000000061a1b7981 */ /* 0x000128000c1e1900 */
[----:B------:R1:W4:Y:S01]  /*21110*/  LDG.E R24, desc[UR6][R24.64] ;  /* 0x0000000618187981 */ /* 0x000322000c1e1900 */
[----:B-----5:R-:W-:Y:S01]  /*21120*/  VIADD R34, R28, 0x1 ;  /* 0x000000011c227836 */ /* 0x020fe20000000000 */
[----:B------:R-:W-:Y:S02]  /*21130*/  IADD3 R29, PT, PT, R29, 0x8, RZ ;  /* 0x000000081d1d7810 */ /* 0x000fe40007ffe0ff */
[----:B--2---:R-:W-:Y:S02]  /*21140*/  ISETP.NE.AND P1, PT, R44, -0x1, PT ;  /* 0xffffffff2c00780c */ /* 0x004fe40003f25270 */
[----:B---3--:R-:W-:-:S11]  /*21150*/  ISETP.NE.AND P2, PT, R42, -0x1, PT ;  /* 0xffffffff2a00780c */ /* 0x008fd60003f45270 */
[----:B------:R-:W-:Y:S02]  /*21160*/  @P1 IADD3 R34, PT, PT, R28, RZ, RZ ;  /* 0x000000ff1c221210 */ /* 0x000fe40007ffe0ff */
[----:B----4-:R-:W-:-:S03]  /*21170*/  ISETP.NE.AND P1, PT, R36, -0x1, PT ;  /* 0xffffffff2400780c */ /* 0x010fc60003f25270 */
[C---:B------:R-:W-:Y:S01]  /*21180*/  VIADD R28, R34.reuse, 0x1 ;  /* 0x00000001221c7836 */ /* 0x040fe20000000000 */
[----:B------:R-:W-:Y:S02]  /*21190*/  @P2 IADD3 R28, PT, PT, R34, RZ, RZ ;  /* 0x000000ff221c2210 */ /* 0x000fe40007ffe0ff */
[----:B------:R-:W-:-:S03]  /*211a0*/  ISETP.NE.AND P2, PT, R35, -0x1, PT ;  /* 0xffffffff2300780c */ /* 0x000fc60003f45270 */
[----:B0-----:R-:W-:-:S04]  /*211b0*/  VIADD R26, R28, 0x1 ;  /* 0x000000011c1a7836 */ /* 0x001fc80000000000 */
[----:B------:R-:W-:Y:S02]  /*211c0*/  @P1 IADD3 R26, PT, PT, R28, RZ, RZ ;  /* 0x000000ff1c1a1210 */ /* 0x000fe40007ffe0ff */
[----:B------:R-:W-:-:S03]  /*211d0*/  ISETP.NE.AND P1, PT, R32, -0x1, PT ;  /* 0xffffffff2000780c */ /* 0x000fc60003f25270 */
[C---:B-1----:R-:W-:Y:S01]  /*211e0*/  VIADD R25, R26.reuse, 0x1 ;  /* 0x000000011a197836 */ /* 0x042fe20000000000 */
        /* <DEDUP_REMOVED lines=12> */
.L_x_1470:
[----:B------:R-:W-:Y:S05]  /*212b0*/  BSYNC.RECONVERGENT B2 ;  /* 0x0000000000027941 */ /* 0x000fea0003800200 */
.L_x_1469:
        /* <DEDUP_REMOVED lines=34> */
.L_x_1472:
[----:B------:R-:W-:Y:S05]  /*214e0*/  BSYNC.RECONVERGENT B2 ;  /* 0x0000000000027941 */ /* 0x000fea0003800200 */
.L_x_1471:
        /* <DEDUP_REMOVED lines=28> */
.L_x_1465:
[----:B------:R-:W-:Y:S05]  /*216b0*/  BSYNC.RECONVERGENT B1 ;  /* 0x0000000000017941 */ /* 0x000fea0003800200 */
.L_x_1464:
[----:B------:R-:W0:Y:S01]  /*216c0*/  LDC.64 R24, c[0x0][0x390] ;  /* 0x0000e400ff187b82 */ /* 0x000e220000000a00 */
[----:B------:R-:W-:-:S04]  /*216d0*/  IADD3 R6, PT, PT, R9, R7, R6 ;  /* 0x0000000709067210 */ /* 0x000fc80007ffe006 */
[----:B------:R-:W-:-:S04]  /*216e0*/  IADD3 R6, PT, PT, R11, R10, R6 ;  /* 0x0000000a0b067210 */ /* 0x000fc80007ffe006 */
[----:B------:R-:W-:-:S04]  /*216f0*/  IADD3 R6, PT, PT, R13, R12, R6 ;  /* 0x0000000c0d067210 */ /* 0x000fc80007ffe006 */
[----:B------:R-:W-:-:S04]  /*21700*/  IADD3 R6, PT, PT, R15, R14, R6 ;  /* 0x0000000e0f067210 */ /* 0x000fc80007ffe006 */
[----:B------:R-:W-:-:S04]  /*21710*/  IADD3 R6, PT, PT, R17, R16, R6 ;  /* 0x0000001011067210 */ /* 0x000fc80007ffe006 */
[----:B------:R-:W-:Y:S02]  /*21720*/  IADD3 R6, PT, PT, R19, R18, R6 ;  /* 0x0000001213067210 */ /* 0x000fe40007ffe006 */
[----:B0-----:R-:W-:Y:S02]  /*21730*/  IADD3 R7, P1, PT, -R5, R24, RZ ;  /* 0x0000001805077210 */ /* 0x001fe40007f3e1ff */
[----:B------:R-:W-:Y:S02]  /*21740*/  IADD3 R6, PT, PT, R21, R20, R6 ;  /* 0x0000001415067210 */ /* 0x000fe40007ffe006 */
[----:B------:R-:W-:Y:S02]  /*21750*/  ISETP.GE.U32.AND P0, PT, R7, 0x1000, PT ;  /* 0x000010000700780c */ /* 0x000fe40003f06070 */
[----:B------:R-:W-:Y:S02]  /*21760*/  IADD3.X R7, PT, PT, ~R8, R25, RZ, P1, !PT ;  /* 0x0000001908077210 */ /* 0x000fe40000ffe5ff */
[----:B------:R-:W-:-:S02]  /*21770*/  IADD3 R6, PT, PT, R28, R39, R6 ;  /* 0x000000271c067210 */ /* 0x000fc40007ffe006 */
[----:B------:R-:W-:-:S13]  /*21780*/  ISETP.GE.U32.AND.EX P0, PT, R7, RZ, PT, P0 ;  /* 0x000000ff0700720c */ /* 0x000fda0003f06100 */
[----:B------:R-:W-:Y:S05]  /*21790*/  @!P0 BRA `(.L_x_1473) ;  /* 0x0000001000348947 */ /* 0x000fea0003800000 */
[----:B------:R-:W-:-:S05]  /*217a0*/  IADD3 R5, P0, PT, R5, 0x1000, RZ ;  /* 0x0000100005057810 */ /* 0x000fca0007f1e0ff */
[----:B------:R-:W-:Y:S01]  /*217b0*/  IMAD.X R8, RZ, RZ, R8, P0 ;  /* 0x000000ffff087224 */ /* 0x000fe200000e0608 */
[----:B------:R-:W-:-:S04]  /*217c0*/  ISETP.GT.U32.AND P0, PT, R5, R3, PT ;  /* 0x000000030500720c */ /* 0x000fc80003f04070 */
[----:B------:R-:W-:-:S13]  /*217d0*/  ISETP.GT.U32.AND.EX P0, PT, R8, R4, PT, P0 ;  /* 0x000000040800720c */ /* 0x000fda0003f04100 */
[----:B------:R-:W-:Y:S05]  /*217e0*/  @!P0 BRA `(.L_x_1474) ;  /* 0xffffff04009c8947 */ /* 0x000fea000383ffff */
.L_x_1328:
[----:B------:R-:W-:-:S04]  /*217f0*/  ISETP.GE.U32.AND P0, PT, R5, R24, PT ;  /* 0x000000180500720c */ /* 0x000fc80003f06070 */
[----:B------:R-:W-:-:S13]  /*21800*/  ISETP.GE.U32.AND.EX P0, PT, R8, R25, PT, P0 ;  /* 0x000000190800720c */ /* 0x000fda0003f06100 */
[----:B------:R-:W-:Y:S05]  /*21810*/  @P0 BRA `(.L_x_1473) ;  /* 0x0000001000140947 */ /* 0x000fea0003800000 */
[----:B------:R-:W-:Y:S01]  /*21820*/  IADD3 R7, PT, PT, -R5, R24, RZ ;  /* 0x0000001805077210 */ /* 0x000fe20007ffe1ff */
[----:B------:R-:W-:Y:S03]  /*21830*/  BSSY.RECONVERGENT B2, `(.L_x_1473) ;  /* 0x0000103000027945 */ /* 0x000fe60003800200 */
[----:B------:R-:W-:-:S13]  /*21840*/  ISETP.GE.AND P0, PT, R0, R7, PT ;  /* 0x000000070000720c */ /* 0x000fda0003f06270 */
[----:B------:R-:W-:Y:S05]  /*21850*/  @P0 BRA `(.L_x_1475) ;  /* 0x0000001000000947 */ /* 0x000fea0003800000 */
[----:B------:R-:W0:Y:S01]  /*21860*/  LDCU UR4, c[0x0][0x380] ;  /* 0x00007000ff0477ac */ /* 0x000e220008000800 */
[----:B------:R-:W-:Y:S01]  /*21870*/  IMAD.MOV.U32 R4, RZ, RZ, R0 ;  /* 0x000000ffff047224 */ /* 0x000fe200078e0000 */
[----:B0-----:R-:W-:-:S07]  /*21880*/  IADD3 R5, PT, PT, R5, UR4, RZ ;  /* 0x0000000405057c10 */ /* 0x001fce000fffe0ff */
.L_x_1485:
[----:B------:R-:W0:Y:S01]  /*21890*/  LDC.64 R2, c[0x0][0x3b0] ;  /* 0x0000ec00ff027b82 */ /* 0x000e220000000a00 */
[----:B------:R-:W-:-:S04]  /*218a0*/  IMAD.IADD R11, R5, 0x1, R4 ;  /* 0x00000001050b7824 */ /* 0x000fc800078e0204 */
[----:B0-----:R-:W-:-:S06]  /*218b0*/  IMAD.WIDE R8, R11, 0x4, R2 ;  /* 0x000000040b087825 */ /* 0x001fcc00078e0202 */
[----:B------:R-:W2:Y:S01]  /*218c0*/  LDG.E R8, desc[UR6][R8.64] ;  /* 0x0000000608087981 */ /* 0x000ea2000c1e1900 */
[----:B------:R-:W-:Y:S01]  /*218d0*/  IADD3 R4, PT, PT, R4, 0x100, RZ ;  /* 0x0000010004047810 */ /* 0x000fe20007ffe0ff */
[----:B------:R-:W-:Y:S01]  /*218e0*/  BSSY.RECONVERGENT B1, `(.L_x_1476) ;  /* 0x00000f5000017945 */ /* 0x000fe20003800200 */
[----:B------:R-:W-:Y:S02]  /*218f0*/  IMAD.MOV.U32 R15, RZ, RZ, RZ ;  /* 0x000000ffff0f7224 */ /* 0x000fe400078e00ff */
        /* <DEDUP_REMOVED lines=21> */
.L_x_1480:
        /* <DEDUP_REMOVED lines=32> */
[----:B-1----:R-:W-:-:S04]  /*21c50*/  IMAD.WIDE R10, R47, 0x4, R2 ;  /* 0x000000042f0a7825 */ /* 0x002fc800078e0202 */
[--C-:B------:R-:W-:Y:S01]  /*21c60*/  IMAD.WIDE R22, R23, 0x4, R2.reuse ;  /* 0x0000000417167825 */ /* 0x100fe200078e0202 */
[----:B------:R0:W5:Y:S04]  /*21c70*/  LDG.E R45, desc[UR6][R10.64] ;  /* 0x000000060a2d7981 */ /* 0x000168000c1e1900 */
[----:B------:R1:W5:Y:S01]  /*21c80*/  LDG.E R46, desc[UR6][R22.64] ;  /* 0x00000006162e7981 */ /* 0x000362000c1e1900 */
[----:B------:R-:W-:-:S04]  /*21c90*/  IMAD.WIDE R26, R27, 0x4, R2 ;  /* 0x000000041b1a7825 */ /* 0x000fc800078e0202 */
[--C-:B------:R-:W-:Y:S01]  /*21ca0*/  IMAD.WIDE R30, R31, 0x4, R2.reuse ;  /* 0x000000041f1e7825 */ /* 0x100fe200078e0202 */
[----:B------:R1:W5:Y:S03]  /*21cb0*/  LDG.E R38, desc[UR6][R26.64] ;  /* 0x000000061a267981 */ /* 0x000366000c1e1900 */
[--C-:B---3--:R-:W-:Y:S02]  /*21cc0*/  IMAD.WIDE R32, R29, 0x4, R2.reuse ;  /* 0x000000041d207825 */ /* 0x108fe400078e0202 */
[----:B------:R-:W3:Y:S02]  /*21cd0*/  LDG.E R30, desc[UR6][R30.64] ;  /* 0x000000061e1e7981 */ /* 0x000ee4000c1e1900 */
[--C-:B------:R-:W-:Y:S02]  /*21ce0*/  IMAD.WIDE R36, R21, 0x4, R2.reuse ;  /* 0x0000000415247825 */ /* 0x100fe400078e0202 */
[----:B------:R-:W3:Y:S02]  /*21cf0*/  LDG.E R32, desc[UR6][R32.64] ;  /* 0x0000000620207981 */ /* 0x000ee4000c1e1900 */
[----:B0-----:R-:W-:-:S02]  /*21d00*/  IMAD.WIDE R10, R19, 0x4, R2 ;  /* 0x00000004130a7825 */ /* 0x001fc400078e0202 */
[----:B------:R-:W3:Y:S02]  /*21d10*/  LDG.E R36, desc[UR6][R36.64] ;  /* 0x0000000624247981 */ /* 0x000ee4000c1e1900 */
[--C-:B-1----:R-:W-:Y:S02]  /*21d20*/  IMAD.WIDE R22, R17, 0x4, R2.reuse ;  /* 0x0000000411167825 */ /* 0x102fe400078e0202 */
[----:B------:R0:W3:Y:S04]  /*21d30*/  LDG.E R10, desc[UR6][R10.64] ;  /* 0x000000060a0a7981 */ /* 0x0000e8000c1e1900 */
[----:B------:R-:W3:Y:S01]  /*21d40*/  LDG.E R22, desc[UR6][R22.64] ;  /* 0x0000000616167981 */ /* 0x000ee2000c1e1900 */
[----:B------:R-:W-:-:S06]  /*21d50*/  IMAD.WIDE R26, R25, 0x4, R2 ;  /* 0x00000004191a7825 */ /* 0x000fcc00078e0202 */
[----:B------:R-:W3:Y:S01]  /*21d60*/  LDG.E R26, desc[UR6][R26.64] ;  /* 0x000000061a1a7981 */ /* 0x000ee2000c1e1900 */
[----:B------:R-:W-:Y:S01]  /*21d70*/  VIADD R9, R15, 0x1 ;  /* 0x000000010f097836 */ /* 0x000fe20000000000 */
[----:B------:R-:W-:Y:S01]  /*21d80*/  IADD3 R13, PT, PT, R13, 0x10, RZ ;  /* 0x000000100d0d7810 */ /* 0x000fe20007ffe0ff */
[----:B------:R-:W-:Y:S01]  /*21d90*/  VIADD R12, R12, 0x10 ;  /* 0x000000100c0c7836 */ /* 0x000fe20000000000 */
[----:B--2---:R-:W-:Y:S02]  /*21da0*/  ISETP.NE.AND P2, PT, R18, -0x1, PT ;  /* 0xffffffff1200780c */ /* 0x004fe40003f45270 */
[----:B----4-:R-:W-:-:S11]  /*21db0*/  ISETP.NE.AND P3, PT, R20, -0x1, PT ;  /* 0xffffffff1400780c */ /* 0x010fd60003f65270 */
        /* <DEDUP_REMOVED lines=47> */
.L_x_1479:
[----:B------:R-:W-:Y:S05]  /*220b0*/  BSYNC.RECONVERGENT B3 ;  /* 0x0000000000037941 */ /* 0x000fea0003800200 */
.L_x_1478:
        /* <DEDUP_REMOVED lines=57> */
.L_x_1482:
[----:B------:R-:W-:Y:S05]  /*22450*/  BSYNC.RECONVERGENT B3 ;  /* 0x0000000000037941 */ /* 0x000fea0003800200 */
.L_x_1481:
        /* <DEDUP_REMOVED lines=33> */
.L_x_1484:
[----:B------:R-:W-:Y:S05]  /*22670*/  BSYNC.RECONVERGENT B3 ;  /* 0x0000000000037941 */ /* 0x000fea0003800200 */
.L_x_1483:
        /* <DEDUP_REMOVED lines=27> */
.L_x_1477:
[----:B------:R-:W-:Y:S05]  /*22830*/  BSYNC.RECONVERGENT B1 ;  /* 0x0000000000017941 */ /* 0x000fea0003800200 */
.L_x_1476:
[----:B------:R-:W-:Y:S01]  /*22840*/  IADD3 R6, PT, PT, R15, R6, RZ ;  /* 0x000000060f067210 */ /* 0x000fe20007ffe0ff */
[----:B------:R-:W-:Y:S06]  /*22850*/  @!P0 BRA `(.L_x_1485) ;  /* 0xfffffff0000c8947 */ /* 0x000fec000383ffff */
.L_x_1475:
[----:B------:R-:W-:Y:S05]  /*22860*/  BSYNC.RECONVERGENT B2 ;  /* 0x0000000000027941 */ /* 0x000fea0003800200 */
.L_x_1473:
        /* <DEDUP_REMOVED lines=24> */
[----:B------:R-:W-:Y:S02]  /*229f0*/  ISETP.GT.AND P0, PT, R8, 0xf, PT ;  /* 0x0000000f0800780c */ /* 0x000fe40003f04270 */
[----:B------:R-:W-:-:S05]  /*22a00*/  IADD3 R4, PT, PT, R5, R4, RZ ;  /* 0x0000000405047210 */ /* 0x000fca0007ffe0ff */
[----:B------:R-:W0:Y:S02]  /*22a10*/  SHFL.DOWN PT, R3, R4, 0x10, 0x1f ;  /* 0x0a001f0004037f89 */ /* 0x000e2400000e0000 */
[----:B0-----:R-:W-:-:S04]  /*22a20*/  SEL R3, R3, RZ, !P0 ;  /* 0x000000ff03037207 */ /* 0x001fc80004000000 */
[----:B------:R-:W-:-:S05]  /*22a30*/  IADD3 R9, PT, PT, R4, R3, RZ ;  /* 0x0000000304097210 */ /* 0x000fca0007ffe0ff */
        /* <DEDUP_REMOVED lines=8> */
[----:B0-----:R-:W0:Y:S01]  /*22ac0*/  LDS.64 R2, [UR4+0x20] ;  /* 0x00002004ff027984 */ /* 0x001e220008000a00 */
[----:B-1----:R-:W-:-:S04]  /*22ad0*/  IADD3 R0, PT, PT, R4, R0, R9 ;  /* 0x0000000004007210 */ /* 0x002fc80007ffe009 */
[----:B------:R-:W-:-:S04]  /*22ae0*/  IADD3 R0, PT, PT, R6, R0, R5 ;  /* 0x0000000006007210 */ /* 0x000fc80007ffe005 */
[----:B0-----:R-:W-:-:S05]  /*22af0*/  IADD3 R0, PT, PT, R2, R0, R7 ;  /* 0x0000000002007210 */ /* 0x001fca0007ffe007 */
[----:B------:R-:W-:-:S07]  /*22b00*/  IMAD.IADD R9, R0, 0x1, R3 ;  /* 0x0000000100097824 */ /* 0x000fce00078e0203 */
.L_x_1183:
[----:B------:R-:W-:Y:S05]  /*22b10*/  BSYNC.RECONVERGENT B0 ;  /* 0x0000000000007941 */ /* 0x000fea0003800200 */
.L_x_1156:
[----:B------:R-:W-:Y:S05]  /*22b20*/  @P6 EXIT ;  /* 0x000000000000694d */ /* 0x000fea0003800000 */
[----:B0-2---:R-:W0:Y:S01]  /*22b30*/  LDC.64 R2, c[0x0][0x388] ;  /* 0x0000e200ff027b82 */ /* 0x005e220000000a00 */
[----:B------:R-:W1:Y:S02]  /*22b40*/  LDCU UR4, c[0x0][0x39c] ;  /* 0x00007380ff0477ac */ /* 0x000e640008000800 */
[----:B-1----:R-:W-:-:S05]  /*22b50*/  IADD3 R9, PT, PT, R9, UR4, RZ ;  /* 0x0000000409097c10 */ /* 0x002fca000fffe0ff */
[----:B0-----:R-:W-:Y:S01]  /*22b60*/  STG.E desc[UR6][R2.64], R9 ;  /* 0x0000000902007986 */ /* 0x001fe2000c101906 */
[----:B------:R-:W-:Y:S05]  /*22b70*/  EXIT ;  /* 0x000000000000794d */ /* 0x000fea0003800000 */
.L_x_1486:
        /* <DEDUP_REMOVED lines=16> */
.L_x_2738:


//--------------------- .text._ZN3cub18CUB_300001_SM_10006detail6reduce28DeviceReduceSingleTileKernelINS2_10policy_hubIijN4cuda3std3__44plusIiEEE10Policy1000EPiSC_iS9_iiNS7_10__identityEEEvT0_T1_T2_T3_T4_T6_ --------------------------
	.section	.text._ZN3cub18CUB_300001_SM_10006detail6reduce28DeviceReduceSingleTileKernelINS2_10policy_hubIijN4cuda3std3__44plusIiEEE10Policy1000EPiSC_iS9_iiNS7_10__identityEEEvT0_T1_T2_T3_T4_T6_,"ax",@progbits
	.align	128
        .global         _ZN3cub18CUB_300001_SM_10006detail6reduce28DeviceReduceSingleTileKernelINS2_10policy_hubIijN4cuda3std3__44plusIiEEE10Policy1000EPiSC_iS9_iiNS7_10__identityEEEvT0_T1_T2_T3_T4_T6_
        .type           _ZN3cub18CUB_300001_SM_10006detail6reduce28DeviceReduceSingleTileKernelINS2_10policy_hubIijN4cuda3std3__44plusIiEEE10Policy1000EPiSC_iS9_iiNS7_10__identityEEEvT0_T1_T2_T3_T4_T6_,@function
        .size           _ZN3cub18CUB_300001_SM_10006detail6reduce28DeviceReduceSingleTileKernelINS2_10policy_hubIijN4cuda3std3__44plusIiEEE10Policy1000EPiSC_iS9_iiNS7_10__identityEEEvT0_T1_T2_T3_T4_T6_,(.L_x_2739 - _ZN3cub18CUB_300001_SM_10006detail6reduce28DeviceReduceSingleTileKernelINS2_10policy_hubIijN4cuda3std3__44plusIiEEE10Policy1000EPiSC_iS9_iiNS7_10__identityEEEvT0_T1_T2_T3_T4_T6_)
        .other          _ZN3cub18CUB_300001_SM_10006detail6reduce28DeviceReduceSingleTileKernelINS2_10policy_hubIijN4cuda3std3__44plusIiEEE10Policy1000EPiSC_iS9_iiNS7_10__identityEEEvT0_T1_T2_T3_T4_T6_,@"STO_CUDA_ENTRY STV_DEFAULT"
_ZN3cub18CUB_300001_SM_10006detail6reduce28DeviceReduceSingleTileKernelINS2_10policy_hubIijN4cuda3std3__44plusIiEEE10Policy1000EPiSC_iS9_iiNS7_10__identityEEEvT0_T1_T2_T3_T4_T6_:
.text._ZN3cub18CUB_300001_SM_10006detail6reduce28DeviceReduceSingleTileKernelINS2_10policy_hubIijN4cuda3std3__44plusIiEEE10Policy1000EPiSC_iS9_iiNS7_10__identityEEEvT0_T1_T2_T3_T4_T6_:
        /* <DEDUP_REMOVED lines=13> */
.L_x_1487:
        /* <DEDUP_REMOVED lines=16> */
.L_x_1492:
[----:B------:R-:W-:Y:S05]  /*01d0*/  BSYNC.RECONVERGENT B1 ;  /* 0x0000000000017941 */ /* 0x000fea0003800200 */
.L_x_1491:
        /* <DEDUP_REMOVED lines=16> */
.L_x_1497:
        /* <DEDUP_REMOVED lines=9> */
.L_x_1496:
[----:B------:R-:W-:Y:S05]  /*0370*/  BSYNC.RECONVERGENT B2 ;  /* 0x0000000000027941 */ /* 0x000fea0003800200 */
.L_x_1495:
        /* <DEDUP_REMOVED lines=8> */
.L_x_1500:
        /* <DEDUP_REMOVED lines=35> */
.L_x_1499:
[----:B------:R-:W-:Y:S05]  /*0630*/  BSYNC.RECONVERGENT B2 ;  /* 0x0000000000027941 */ /* 0x000fea0003800200 */
.L_x_1498:
        /* <DEDUP_REMOVED lines=22> */
.L_x_1502:
[----:B------:R-:W-:Y:S05]  /*07a0*/  BSYNC.RECONVERGENT B2 ;  /* 0x0000000000027941 */ /* 0x000fea0003800200 */
.L_x_1501:
        /* <DEDUP_REMOVED lines=10> */
.L_x_1494:
[----:B------:R-:W-:Y:S05]  /*0850*/  BSYNC.RECONVERGENT B1 ;  /* 0x0000000000017941 */ /* 0x000fea0003800200 */
.L_x_1493:
        /* <DEDUP_REMOVED lines=45> */
.L_x_1503:
        /* <DEDUP_REMOVED lines=67> */
.L_x_1490:
        /* <DEDUP_REMOVED lines=22> */
.L_x_1507:
        /* <DEDUP_REMOVED lines=20> */
.L_x_1505:
        /* <DEDUP_REMOVED lines=20> */
.L_x_1511:
        /* <DEDUP_REMOVED lines=8> */
.L_x_1510:
[----:B------:R-:W-:Y:S05]  /*13c0*/  BSYNC.RECONVERGENT B2 ;  /* 0x0000000000027941 */ /* 0x000fea0003800200 */
.L_x_1509:
        /* <DEDUP_REMOVED lines=16> */
.L_x_1514:
        /* <DEDUP_REMOVED lines=39> */
.L_x_1513:
[----:B------:R-:W-:Y:S05]  /*1740*/  BSYNC.RECONVERGENT B2 ;  /* 0x0000000000027941 */ /* 0x000fea0003800200 */
.L_x_1512:
        /* <DEDUP_REMOVED lines=27> */
.L_x_1516:
[----:B------:R-:W-:Y:S05]  /*1900*/  BSYNC.RECONVERGENT B2 ;  /* 0x0000000000027941 */ /* 0x000fea0003800200 */
.L_x_1515:
        /* <DEDUP_REMOVED lines=10> */
.L_x_1508:
[----:B------:R-:W-:Y:S05]  /*19b0*/  BSYNC.RECONVERGENT B1 ;  /* 0x0000000000017941 */ /* 0x000fea0003800200 */
.L_x_1506:
        /* <DEDUP_REMOVED lines=43> */
.L_x_1489:
        /* <DEDUP_REMOVED lines=12> */
.L_x_1519:
[----:B------:R-:W-:Y:S05]  /*1d30*/  BSYNC.RECONVERGENT B1 ;  /* 0x0000000000017941 */ /* 0x000fea0003800200 */
.L_x_1518:
        /* <DEDUP_REMOVED lines=16> */
.L_x_1524:
        /* <DEDUP_REMOVED lines=9> */
.L_x_1523:
[----:B------:R-:W-:Y:S05]  /*1ed0*/  BSYNC.RECONVERGENT B2 ;  /* 0x0000000000027941 */ /* 0x000fea0003800200 */
.L_x_1522:
        /* <DEDUP_REMOVED lines=8> */
.L_x_1527:
        /* <DEDUP_REMOVED lines=35> */
.L_x_1526:
[----:B------:R-:W-:Y:S05]  /*2190*/  BSYNC.RECONVERGENT B2 ;  /* 0x0000000000027941 */ /* 0x000fea0003800200 */
.L_x_1525:
        /* <DEDUP_REMOVED lines=22> */
.L_x_1529:
[----:B------:R-:W-:Y:S05]  /*2300*/  BSYNC.RECONVERGENT B2 ;  /* 0x0000000000027941 */ /* 0x000fea0003800200 */
.L_x_1528:
        /* <DEDUP_REMOVED lines=10> */
.L_x_1521:
[----:B------:R-:W-:Y:S05]  /*23b0*/  BSYNC.RECONVERGENT B1 ;  /* 0x0000000000017941 */ /* 0x000fea0003800200 */
.L_x_1520:
        /* <DEDUP_REMOVED lines=45> */
.L_x_1530:
        /* <DEDUP_REMOVED lines=67> */
.L_x_1517:
        /* <DEDUP_REMOVED lines=33> */
.L_x_1533:
        /* <DEDUP_REMOVED lines=32> */
.L_x_1531:
        /* <DEDUP_REMOVED lines=20> */
.L_x_1537:
        /* <DEDUP_REMOVED lines=8> */
.L_x_1536:
[----:B------:R-:W-:Y:S05]  /*3090*/  BSYNC.RECONVERGENT B2 ;  /* 0x0000000000027941 */ /* 0x000fea0003800200 */
.L_x_1535:
        /* <DEDUP_REMOVED lines=16> */
.L_x_1540:
        /* <DEDUP_REMOVED lines=39> */
.L_x_1539:
[----:B------:R-:W-:Y:S05]  /*3410*/  BSYNC.RECONVERGENT B2 ;  /* 0x0000000000027941 */ /* 0x000fea0003800200 */
.L_x_1538:
        /* <DEDUP_REMOVED lines=27> */
.L_x_1542:
[----:B------:R-:W-:Y:S05]  /*35d0*/  BSYNC.RECONVERGENT B2 ;  /* 0x0000000000027941 */ /* 0x000fea0003800200 */
.L_x_1541:
        /* <DEDUP_REMOVED lines=10> */
.L_x_1534:
[----:B------:R-:W-:Y:S05]  /*3680*/  BSYNC.RECONVERGENT B1 ;  /* 0x0000000000017941 */ /* 0x000fea0003800200 */
.L_x_1532:
        /* <DEDUP_REMOVED lines=42> */
.L_x_1504:
[----:B------:R-:W-:Y:S05]  /*3930*/  BSYNC.RECONVERGENT B0 ;  /* 0x0000000000007941 */ /* 0x000fea0003800200 */
.L_x_1488:
[----:B------:R-:W-:Y:S05]  /*3940*/  @P0 EXIT ;  /* 0x000000000000094d */ /* 0x000fea0003800000 */
[----:B-1----:R-:W1:Y:S01]  /*3950*/  LDC.64 R4, c[0x0][0x388] ;  /* 0x0000e200ff047b82 */ /* 0x002e620000000a00 */
[----:B------:R-:W0:Y:S02]  /*3960*/  LDCU UR4, c[0x0][0x398] ;  /* 0x00007300ff0477ac */ /* 0x000e240008000800 */
[----:B0-234-:R-:W-:-:S05]  /*3970*/  VIADD R3, R3, UR4 ;  /* 0x0000000403037c36 */ /* 0x01dfca0008000000 */
[----:B-1----:R-:W-:Y:S01]  /*3980*/  STG.E desc[UR6][R4.64], R3 ;  /* 0x0000000304007986 */ /* 0x002fe2000c101906 */
[----:B------:R-:W-:Y:S05]  /*3990*/  EXIT ;  /* 0x000000000000794d */ /* 0x000fea0003800000 */
.L_x_1543:
        /* <DEDUP_REMOVED lines=14> */
.L_x_2739:


//--------------------- .text._ZN3cub18CUB_300001_SM_10006detail6reduce18DeviceReduceKernelINS2_10policy_hubIijN4cuda3std3__44plusIiEEE10Policy1000EN6thrust24THRUST_300001_SM_1000_NS17counting_iteratorIiNSD_11use_defaultESF_SF_EEjS9_i19active_edge_counterEEvT0_PT3_T1_NS0_13GridEvenShareISL_EET2_T4_ --------------------------
	.section	.text._ZN3cub18CUB_300001_SM_10006detail6reduce18DeviceReduceKernelINS2_10policy_hubIijN4cuda3std3__44plusIiEEE10Policy1000EN6thrust24THRUST_300001_SM_1000_NS17counting_iteratorIiNSD_11use_defaultESF_SF_EEjS9_i19active_edge_counterEEvT0_PT3_T1_NS0_13GridEvenShareISL_EET2_T4_,"ax",@progbits
	.align	128
        .global         _ZN3cub18CUB_300001_SM_10006detail6reduce18DeviceReduceKernelINS2_10policy_hubIijN4cuda3std3__44plusIiEEE10Policy1000EN6thrust24THRUST_300001_SM_1000_NS17counting_iteratorIiNSD_11use_defaultESF_SF_EEjS9_i19active_edge_counterEEvT0_PT3_T1_NS0_13GridEvenShareISL_EET2_T4_
        .type           _ZN3cub18CUB_300001_SM_10006detail6reduce18DeviceReduceKernelINS2_10policy_hubIijN4cuda3std3__44plusIiEEE10Policy1000EN6thrust24THRUST_300001_SM_1000_NS17counting_iteratorIiNSD_11use_defaultESF_SF_EEjS9_i19active_edge_counterEEvT0_PT3_T1_NS0_13GridEvenShareISL_EET2_T4_,@function
        .size           _ZN3cub18CUB_300001_SM_10006detail6reduce18DeviceReduceKernelINS2_10policy_hubIijN4cuda3std3__44plusIiEEE10Policy1000EN6thrust24THRUST_300001_SM_1000_NS17counting_iteratorIiNSD_11use_defaultESF_SF_EEjS9_i19active_edge_counterEEvT0_PT3_T1_NS0_13GridEvenShareISL_EET2_T4_,(.L_x_2740 - _ZN3cub18CUB_300001_SM_10006detail6reduce18DeviceReduceKernelINS2_10policy_hubIijN4cuda3std3__44plusIiEEE10Policy1000EN6thrust24THRUST_300001_SM_1000_NS17counting_iteratorIiNSD_11use_defaultESF_SF_EEjS9_i19active_edge_counterEEvT0_PT3_T1_NS0_13GridEvenShareISL_EET2_T4_)
        .other          _ZN3cub18CUB_300001_SM_10006detail6reduce18DeviceReduceKernelINS2_10policy_hubIijN4cuda3std3__44plusIiEEE10Policy1000EN6thrust24THRUST_300001_SM_1000_NS17counting_iteratorIiNSD_11use_defaultESF_SF_EEjS9_i19active_edge_counterEEvT0_PT3_T1_NS0_13GridEvenShareISL_EET2_T4_,@"STO_CUDA_ENTRY STV_DEFAULT"
_ZN3cub18CUB_300001_SM_10006detail6reduce18DeviceReduceKernelINS2_10policy_hubIijN4cuda3std3__44plusIiEEE10Policy1000EN6thrust24THRUST_300001_SM_1000_NS17counting_iteratorIiNSD_11use_defaultESF_SF_EEjS9_i19active_edge_counterEEvT0_PT3_T1_NS0_13GridEvenShareISL_EET2_T4_:
.text._ZN3cub18CUB_300001_SM_10006detail6reduce18DeviceReduceKernelINS2_10policy_hubIijN4cuda3std3__44plusIiEEE10Policy1000EN6thrust24THRUST_300001_SM_1000_NS17counting_iteratorIiNSD_11use_defaultESF_SF_EEjS9_i19active_edge_counterEEvT0_PT3_T1_NS0_13GridEvenShareISL_EET2_T4_:
[----:B------:R-:W-:Y:S01]  /*0000*/  LDC R1, c[0x0][0x37c] ;  /* 0x0000df00ff017b82 */ /* 0x000fe20000000800 */
[----:B------:R-:W0:Y:S07]  /*0010*/  S2R R0, SR_CTAID.X ;  /* 0x0000000000007919 */ /* 0x000e2e0000002500 */
[----:B------:R-:W0:Y:S01]  /*0020*/  LDC R17, c[0x0][0x3a8] ;  /* 0x0000ea00ff117b82 */ /* 0x000e220000000800 */
[----:B------:R-:W1:Y:S01]  /*0030*/  LDCU.64 UR6, c[0x0][0x358] ;  /* 0x00006b00ff0677ac */ /* 0x000e620008000a00 */
[----:B------:R-:W-:Y:S01]  /*0040*/  BSSY.RECONVERGENT B0, `(.L_x_1544) ;  /* 0x0002256000007945 */ /* 0x000fe20003800200 */
[----:B0-----:R-:W-:-:S05]  /*0050*/  IMAD R2, R0, -0x1000, R17 ;  /* 0xfffff00000027824 */ /* 0x001fca00078e0211 */
[----:B------:R-:W-:-:S13]  /*0060*/  ISETP.GT.U32.AND P0, PT, R2, 0xfff, PT ;  /* 0x00000fff0200780c */ /* 0x000fda0003f04070 */
[----:B-1----:R-:W-:Y:S05]  /*0070*/  @P0 BRA `(.L_x_1545) ;  /* 0x0000002400b00947 */ /* 0x002fea0003800000 */
[----:B------:R-:W0:Y:S01]  /*0080*/  S2R R3, SR_TID.X ;  /* 0x0000000000037919 */ /* 0x000e220000002100 */
[----:B------:R-:W-:Y:S01]  /*0090*/  BSSY.RECONVERGENT B2, `(.L_x_1546) ;  /* 0x00000f5000027945 */ /* 0x000fe20003800200 */
[----:B------:R-:W-:Y:S01]  /*00a0*/  IMAD.MOV.U32 R4, RZ, RZ, RZ ;  /* 0x000000ffff047224 */ /* 0x000fe200078e00ff */
[----:B0-----:R-:W-:Y:S01]  /*00b0*/  ISETP.GE.U32.AND P0, PT, R3, R2, PT ;  /* 0x000000020300720c */ /* 0x001fe20003f06070 */
[----:B------:R-:W-:-:S12]  /*00c0*/  IMAD.MOV.U32 R5, RZ, RZ, R3 ;  /* 0x000000ffff057224 */ /* 0x000fd800078e0003 */
[----:B------:R-:W-:Y:S05]  /*00d0*/  @P0 BRA `(.L_x_1547) ;  /* 0x0000000c00c00947 */ /* 0x000fea0003800000 */
[----:B------:R-:W0:Y:S01]  /*00e0*/  LDC.64 R18, c[0x0][0x3d0] ;  /* 0x0000f400ff127b82 */ /* 0x000e220000000a00 */
[----:B------:R-:W1:Y:S01]  /*00f0*/  LDCU UR4, c[0x0][0x380] ;  /* 0x00007000ff0477ac */ /* 0x000e620008000800 */
[----:B------:R-:W-:-:S05]  /*0100*/  LEA R4, R0, R3, 0xc ;  /* 0x0000000300047211 */ /* 0x000fca00078e60ff */
[----:B-1----:R-:W-:-:S04]  /*0110*/  VIADD R5, R4, UR4 ;  /* 0x0000000404057c36 */ /* 0x002fc80008000000 */
[----:B0-----:R-:W-:-:S06]  /*0120*/  IMAD.WIDE R6, R5, 0x4, R18 ;  /* 0x0000000405067825 */ /* 0x001fcc00078e0212 */
        /* <DEDUP_REMOVED lines=23> */
.L_x_1552:
        /* <DEDUP_REMOVED lines=21> */
[--C-:B----4-:R-:W-:Y:S02]  /*03f0*/  IMAD.WIDE R30, R14, 0x4, R18.reuse ;  /* 0x000000040e1e7825 */ /* 0x110fe400078e0212 */
[----:B------:R-:W3:Y:S02]  /*0400*/  LDG.E R12, desc[UR6][R12.64] ;  /* 0x000000060c0c7981 */ /* 0x000ee4000c1e1900 */
[----:B-----5:R-:W-:-:S04]  /*0410*/  IMAD.WIDE R14, R15, 0x4, R18 ;  /* 0x000000040f0e7825 */ /* 0x020fc800078e0212 */
[--C-:B0-----:R-:W-:Y:S02]  /*0420*/  IMAD.WIDE R20, R16, 0x4, R18.reuse ;  /* 0x0000000410147825 */ /* 0x101fe400078e0212 */
[----:B------:R-:W4:Y:S04]  /*0430*/  LDG.E R14, desc[UR6][R14.64] ;  /* 0x000000060e0e7981 */ /* 0x000f28000c1e1900 */
[----:B------:R0:W5:Y:S01]  /*0440*/  LDG.E R13, desc[UR6][R30.64] ;  /* 0x000000061e0d7981 */ /* 0x000162000c1e1900 */
[----:B------:R-:W-:-:S03]  /*0450*/  IMAD.WIDE R16, R17, 0x4, R18 ;  /* 0x0000000411107825 */ /* 0x000fc600078e0212 */
[----:B------:R1:W4:Y:S04]  /*0460*/  LDG.E R15, desc[UR6][R20.64] ;  /* 0x00000006140f7981 */ /* 0x000328000c1e1900 */
[----:B------:R-:W4:Y:S01]  /*0470*/  LDG.E R16, desc[UR6][R16.64] ;  /* 0x0000000610107981 */ /* 0x000f22000c1e1900 */
[----:B0-----:R-:W-:-:S04]  /*0480*/  IMAD.WIDE R30, R24, 0x4, R18 ;  /* 0x00000004181e7825 */ /* 0x001fc800078e0212 */
[--C-:B-1----:R-:W-:Y:S01]  /*0490*/  IMAD.WIDE R20, R22, 0x4, R18.reuse ;  /* 0x0000000416147825 */ /* 0x102fe200078e0212 */
[----:B------:R0:W4:Y:S03]  /*04a0*/  LDG.E R17, desc[UR6][R30.64] ;  /* 0x000000061e117981 */ /* 0x000126000c1e1900 */
[--C-:B------:R-:W-:Y:S01]  /*04b0*/  IMAD.WIDE R22, R23, 0x4, R18.reuse ;  /* 0x0000000417167825 */ /* 0x100fe200078e0212 */
[----:B------:R1:W4:Y:S03]  /*04c0*/  LDG.E R32, desc[UR6][R20.64] ;  /* 0x0000000614207981 */ /* 0x000326000c1e1900 */
[--C-:B------:R-:W-:Y:S01]  /*04d0*/  IMAD.WIDE R24, R25, 0x4, R18.reuse ;  /* 0x0000000419187825 */ /* 0x100fe200078e0212 */
[----:B------:R1:W4:Y:S03]  /*04e0*/  LDG.E R34, desc[UR6][R22.64] ;  /* 0x0000000616227981 */ /* 0x000326000c1e1900 */
[--C-:B------:R-:W-:Y:S01]  /*04f0*/  IMAD.WIDE R26, R27, 0x4, R18.reuse ;  /* 0x000000041b1a7825 */ /* 0x100fe200078e0212 */
[----:B------:R1:W4:Y:S03]  /*0500*/  LDG.E R36, desc[UR6][R24.64] ;  /* 0x0000000618247981 */ /* 0x000326000c1e1900 */
[----:B------:R-:W-:-:S02]  /*0510*/  IMAD.WIDE R28, R29, 0x4, R18 ;  /* 0x000000041d1c7825 */ /* 0x000fc400078e0212 */
[----:B------:R-:W4:Y:S02]  /*0520*/  LDG.E R26, desc[UR6][R26.64] ;  /* 0x000000061a1a7981 */ /* 0x000f24000c1e1900 */
[--C-:B0-----:R-:W-:Y:S02]  /*0530*/  IMAD.WIDE R30, R37, 0x4, R18.reuse ;  /* 0x00000004251e7825 */ /* 0x101fe400078e0212 */
[----:B------:R-:W4:Y:S02]  /*0540*/  LDG.E R28, desc[UR6][R28.64] ;  /* 0x000000061c1c7981 */ /* 0x000f24000c1e1900 */
[--C-:B-1----:R-:W-:Y:S02]  /*0550*/  IMAD.WIDE R20, R35, 0x4, R18.reuse ;  /* 0x0000000423147825 */ /* 0x102fe400078e0212 */
[----:B------:R-:W4:Y:S02]  /*0560*/  LDG.E R30, desc[UR6][R30.64] ;  /* 0x000000061e1e7981 */ /* 0x000f24000c1e1900 */
[----:B------:R-:W-:-:S02]  /*0570*/  IMAD.WIDE R22, R33, 0x4, R18 ;  /* 0x0000000421167825 */ /* 0x000fc400078e0212 */
[----:B------:R-:W4:Y:S04]  /*0580*/  LDG.E R20, desc[UR6][R20.64] ;  /* 0x0000000614147981 */ /* 0x000f28000c1e1900 */
[----:B------:R-:W4:Y:S01]  /*0590*/  LDG.E R22, desc[UR6][R22.64] ;  /* 0x0000000616167981 */ /* 0x000f22000c1e1900 */
[----:B------:R-:W-:-:S06]  /*05a0*/  IMAD.WIDE R24, R10, 0x4, R18 ;  /* 0x000000040a187825 */ /* 0x000fcc00078e0212 */
[----:B------:R-:W4:Y:S01]  /*05b0*/  LDG.E R24, desc[UR6][R24.64] ;  /* 0x0000000618187981 */ /* 0x000f22000c1e1900 */
[----:B------:R-:W-:Y:S02]  /*05c0*/  VIADD R10, R4, 0x1 ;  /* 0x00000001040a7836 */ /* 0x000fe40000000000 */
[----:B------:R-:W-:Y:S02]  /*05d0*/  VIADD R6, R6, 0x10 ;  /* 0x0000001006067836 */ /* 0x000fe40000000000 */
[----:B------:R-:W-:Y:S01]  /*05e0*/  VIADD R5, R5, 0x10 ;  /* 0x0000001005057836 */ /* 0x000fe20000000000 */
[----:B--2---:R-:W-:Y:S02]  /*05f0*/  ISETP.NE.AND P1, PT, R11, -0x1, PT ;  /* 0xffffffff0b00780c */ /* 0x004fe40003f25270 */
[----:B---3--:R-:W-:-:S11]  /*0600*/  ISETP.NE.AND P2, PT, R12, -0x1, PT ;  /* 0xffffffff0c00780c */ /* 0x008fd60003f45270 */
[----:B------:R-:W-:Y:S02]  /*0610*/  @P1 IADD3 R10, PT, PT, R4, RZ, RZ ;  /* 0x000000ff040a1210 */ /* 0x000fe40007ffe0ff */
[----:B-----5:R-:W-:-:S03]  /*0620*/  ISETP.NE.AND P1, PT, R13, -0x1, PT ;  /* 0xffffffff0d00780c */ /* 0x020fc60003f25270 */
        /* <DEDUP_REMOVED lines=45> */
.L_x_1551:
[----:B------:R-:W-:Y:S05]  /*0900*/  BSYNC.RECONVERGENT B3 ;  /* 0x0000000000037941 */ /* 0x000fea0003800200 */
.L_x_1550:
        /* <DEDUP_REMOVED lines=57> */
.L_x_1554:
[----:B------:R-:W-:Y:S05]  /*0ca0*/  BSYNC.RECONVERGENT B3 ;  /* 0x0000000000037941 */ /* 0x000fea0003800200 */
.L_x_1553:
        /* <DEDUP_REMOVED lines=33> */
.L_x_1556:
[----:B------:R-:W-:Y:S05]  /*0ec0*/  BSYNC.RECONVERGENT B3 ;  /* 0x0000000000037941 */ /* 0x000fea0003800200 */
.L_x_1555:
[----:B------:R-:W-:Y:S05]  /*0ed0*/  @!P0 BRA `(.L_x_1549) ;  /* 0x0000000000388947 */ /* 0x000fea0003800000 */
[----:B------:R-:W0:Y:S01]  /*0ee0*/  LDC.64 R10, c[0x0][0x3c8] ;  /* 0x0000f200ff0a7b82 */ /* 0x000e220000000a00 */
[----:B------:R-:W-:-:S07]  /*0ef0*/  IMAD.MOV.U32 R6, RZ, RZ, RZ ;  /* 0x000000ffff067224 */ /* 0x000fce00078e00ff */
.L_x_1557:
[----:B0-----:R-:W-:-:S05]  /*0f00*/  IMAD.WIDE R12, R5, 0x4, R10 ;  /* 0x00000004050c7825 */ /* 0x001fca00078e020a */
[----:B------:R-:W2:Y:S02]  /*0f10*/  LDG.E R9, desc[UR6][R12.64] ;  /* 0x000000060c097981 */ /* 0x000ea4000c1e1900 */
[----:B--2---:R-:W-:-:S06]  /*0f20*/  IMAD.WIDE R8, R9, 0x4, R18 ;  /* 0x0000000409087825 */ /* 0x004fcc00078e0212 */
[----:B------:R-:W2:Y:S01]  /*0f30*/  LDG.E R8, desc[UR6][R8.64] ;  /* 0x0000000608087981 */ /* 0x000ea2000c1e1900 */
[----:B------:R-:W-:Y:S01]  /*0f40*/  IADD3 R6, PT, PT, R6, 0x1, RZ ;  /* 0x0000000106067810 */ /* 0x000fe20007ffe0ff */
[----:B------:R-:W-:Y:S01]  /*0f50*/  VIADD R14, R4, 0x1 ;  /* 0x00000001040e7836 */ /* 0x000fe20000000000 */
[----:B------:R-:W-:Y:S02]  /*0f60*/  IADD3 R5, PT, PT, R5, 0x1, RZ ;  /* 0x0000000105057810 */ /* 0x000fe40007ffe0ff */
[----:B------:R-:W-:Y:S02]  /*0f70*/  ISETP.NE.AND P1, PT, R6, R7, PT ;  /* 0x000000070600720c */ /* 0x000fe40003f25270 */
[----:B--2---:R-:W-:-:S13]  /*0f80*/  ISETP.NE.AND P0, PT, R8, -0x1, PT ;  /* 0xffffffff0800780c */ /* 0x004fda0003f05270 */
[----:B------:R-:W-:-:S04]  /*0f90*/  @P0 IMAD.MOV R14, RZ, RZ, R4 ;  /* 0x000000ffff0e0224 */ /* 0x000fc800078e0204 */
[----:B------:R-:W-:Y:S01]  /*0fa0*/  IMAD.MOV.U32 R4, RZ, RZ, R14 ;  /* 0x000000ffff047224 */ /* 0x000fe200078e000e */
[----:B------:R-:W-:Y:S06]  /*0fb0*/  @P1 BRA `(.L_x_1557) ;  /* 0xfffffffc00d01947 */ /* 0x000fec000383ffff */
.L_x_1549:
[----:B------:R-:W-:Y:S05]  /*0fc0*/  BSYNC.RECONVERGENT B1 ;  /* 0x0000000000017941 */ /* 0x000fea0003800200 */
.L_x_1548:
[----:B------:R-:W-:-:S07]  /*0fd0*/  VIADD R5, R3, 0x100 ;  /* 0x0000010003057836 */ /* 0x000fce0000000000 */
.L_x_1547:
[----:B------:R-:W-:Y:S05]  /*0fe0*/  BSYNC.RECONVERGENT B2 ;  /* 0x0000000000027941 */ /* 0x000fea0003800200 */
.L_x_1546:
[----:B------:R-:W-:Y:S01]  /*0ff0*/  ISETP.GE.U32.AND P0, PT, R5, R2, PT ;  /* 0x000000020500720c */ /* 0x000fe20003f06070 */
[----:B------:R-:W-:-:S12]  /*1000*/  BSSY.RECONVERGENT B2, `(.L_x_1558) ;  /* 0x0000103000027945 */ /* 0x000fd80003800200 */
[----:B------:R-:W-:Y:S05]  /*1010*/  @P0 BRA `(.L_x_1559) ;  /* 0x0000001000040947 */ /* 0x000fea0003800000 */
[----:B------:R-:W0:Y:S01]  /*1020*/  LDC.64 R16, c[0x0][0x3c8] ;  /* 0x0000f200ff107b82 */ /* 0x000e220000000a00 */
[----:B------:R-:W1:Y:S02]  /*1030*/  LDCU UR4, c[0x0][0x380] ;  /* 0x00007000ff0477ac */ /* 0x000e640008000800 */
[----:B-1----:R-:W-:Y:S02]  /*1040*/  LEA R6, R0, UR4, 0xc ;  /* 0x0000000400067c11 */ /* 0x002fe4000f8e60ff */
[----:B0-----:R-:W-:-:S04]  /*1050*/  IADD3 R16, P0, PT, R16, 0x20, RZ ;  /* 0x0000002010107810 */ /* 0x001fc80007f1e0ff */
[----:B------:R-:W-:-:S09]  /*1060*/  IADD3.X R17, PT, PT, RZ, R17, RZ, P0, !PT ;  /* 0x00000011ff117210 */ /* 0x000fd200007fe4ff */
.L_x_1569:
[----:B------:R-:W0:Y:S01]  /*1070*/  LDC.64 R18, c[0x0][0x3d0] ;  /* 0x0000f400ff127b82 */ /* 0x000e220000000a00 */
[----:B------:R-:W-:-:S04]  /*1080*/  IMAD.IADD R7, R6, 0x1, R5 ;  /* 0x0000000106077824 */ /* 0x000fc800078e0205 */
[----:B0-----:R-:W-:-:S06]  /*1090*/  IMAD.WIDE R8, R7, 0x4, R18 ;  /* 0x0000000407087825 */ /* 0x001fcc00078e0212 */
[----:B------:R-:W2:Y:S01]  /*10a0*/  LDG.E R8, desc[UR6][R8.64] ;  /* 0x0000000608087981 */ /* 0x000ea2000c1e1900 */
[----:B------:R-:W-:Y:S01]  /*10b0*/  VIADD R5, R5, 0x100 ;  /* 0x0000010005057836 */ /* 0x000fe20000000000 */
[----:B------:R-:W-:Y:S01]  /*10c0*/  BSSY.RECONVERGENT B1, `(.L_x_1560) ;  /* 0x00000f4000017945 */ /* 0x000fe20003800200 */
[----:B------:R-:W-:-:S03]  /*10d0*/  MOV R11, RZ ;  /* 0x000000ff000b7202 */ /* 0x000fc60000000f00 */
        /* <DEDUP_REMOVED lines=21> */
.L_x_1564:
        /* <DEDUP_REMOVED lines=30> */
[----:B------:R0:W5:Y:S01]  /*1410*/  LDG.E R33, desc[UR6][R20.64] ;  /* 0x0000000614217981 */ /* 0x000162000c1e1900 */
[----:B------:R-:W-:-:S06]  /*1420*/  IMAD.WIDE R36, R37, 0x4, R18 ;  /* 0x0000000425247825 */ /* 0x000fcc00078e0212 */
[----:B------:R-:W5:Y:S01]  /*1430*/  LDG.E R36, desc[UR6][R36.64] ;  /* 0x0000000624247981 */ /* 0x000f62000c1e1900 */
[----:B0-----:R-:W-:-:S05]  /*1440*/  IMAD.WIDE R20, R24, 0x4, R18 ;  /* 0x0000000418147825 */ /* 0x001fca00078e0212 */
[----:B------:R0:W5:Y:S01]  /*1450*/  LDG.E R35, desc[UR6][R20.64] ;  /* 0x0000000614237981 */ /* 0x000162000c1e1900 */
[----:B------:R-:W-:-:S05]  /*1460*/  IMAD.WIDE R24, R25, 0x4, R18 ;  /* 0x0000000419187825 */ /* 0x000fca00078e0212 */
[----:B------:R1:W5:Y:S01]  /*1470*/  LDG.E R37, desc[UR6][R24.64] ;  /* 0x0000000618257981 */ /* 0x000362000c1e1900 */
[----:B0-----:R-:W-:-:S04]  /*1480*/  IMAD.WIDE R20, R22, 0x4, R18 ;  /* 0x0000000416147825 */ /* 0x001fc800078e0212 */
[--C-:B------:R-:W-:Y:S02]  /*1490*/  IMAD.WIDE R22, R23, 0x4, R18.reuse ;  /* 0x0000000417167825 */ /* 0x100fe400078e0212 */
[----:B------:R-:W5:Y:S02]  /*14a0*/  LDG.E R20, desc[UR6][R20.64] ;  /* 0x0000000614147981 */ /* 0x000f64000c1e1900 */
[--C-:B-1----:R-:W-:Y:S02]  /*14b0*/  IMAD.WIDE R24, R26, 0x4, R18.reuse ;  /* 0x000000041a187825 */ /* 0x102fe400078e0212 */
[----:B------:R-:W5:Y:S02]  /*14c0*/  LDG.E R22, desc[UR6][R22.64] ;  /* 0x0000000616167981 */ /* 0x000f64000c1e1900 */
[--C-:B------:R-:W-:Y:S02]  /*14d0*/  IMAD.WIDE R26, R27, 0x4, R18.reuse ;  /* 0x000000041b1a7825 */ /* 0x100fe400078e0212 */
[----:B------:R-:W5:Y:S02]  /*14e0*/  LDG.E R24, desc[UR6][R24.64] ;  /* 0x0000000618187981 */ /* 0x000f64000c1e1900 */
[----:B------:R-:W-:-:S02]  /*14f0*/  IMAD.WIDE R28, R29, 0x4, R18 ;  /* 0x000000041d1c7825 */ /* 0x000fc400078e0212 */
        /* <DEDUP_REMOVED lines=51> */
[----:B------:R-:W-:Y:S02]  /*1830*/  ISETP.NE.AND P2, PT, R8, RZ, PT ;  /* 0x000000ff0800720c */ /* 0x000fe40003f45270 */
[----:B------:R-:W-:Y:S01]  /*1840*/  ISETP.NE.AND P3, PT, R30, -0x1, PT ;  /* 0xffffffff1e00780c */ /* 0x000fe20003f65270 */
[----:B------:R-:W-:-:S12]  /*1850*/  VIADD R11, R12, 0x1 ;  /* 0x000000010c0b7836 */ /* 0x000fd80000000000 */
[----:B------:R-:W-:Y:S01]  /*1860*/  @P3 IADD3 R11, PT, PT, R12, RZ, RZ ;  /* 0x000000ff0c0b3210 */ /* 0x000fe20007ffe0ff */
[----:B------:R-:W-:Y:S06]  /*1870*/  @P2 BRA `(.L_x_1564) ;  /* 0xfffffff8006c2947 */ /* 0x000fec000383ffff */
.L_x_1563:
[----:B------:R-:W-:Y:S05]  /*1880*/  BSYNC.RECONVERGENT B3 ;  /* 0x0000000000037941 */ /* 0x000fea0003800200 */
.L_x_1562:
        /* <DEDUP_REMOVED lines=31> */
[----:B------:R-:W5:Y:S01]  /*1a80*/  LDG.E R24, desc[UR6][R24.64] ;  /* 0x0000000618187981 */ /* 0x000f62000c1e1900 */
[----:B------:R-:W-:Y:S02]  /*1a90*/  VIADD R10, R11, 0x1 ;  /* 0x000000010b0a7836 */ /* 0x000fe40000000000 */
        /* <DEDUP_REMOVED lines=24> */
.L_x_1566:
[----:B------:R-:W-:Y:S05]  /*1c20*/  BSYNC.RECONVERGENT B3 ;  /* 0x0000000000037941 */ /* 0x000fea0003800200 */
.L_x_1565:
        /* <DEDUP_REMOVED lines=33> */
.L_x_1568:
[----:B------:R-:W-:Y:S05]  /*1e40*/  BSYNC.RECONVERGENT B3 ;  /* 0x0000000000037941 */ /* 0x000fea0003800200 */
.L_x_1567:
        /* <DEDUP_REMOVED lines=27> */
.L_x_1561:
[----:B------:R-:W-:Y:S05]  /*2000*/  BSYNC.RECONVERGENT B1 ;  /* 0x0000000000017941 */ /* 0x000fea0003800200 */
.L_x_1560:
[----:B------:R-:W-:Y:S01]  /*2010*/  IADD3 R4, PT, PT, R11, R4, RZ ;  /* 0x000000040b047210 */ /* 0x000fe20007ffe0ff */
[----:B------:R-:W-:Y:S06]  /*2020*/  @!P0 BRA `(.L_x_1569) ;  /* 0xfffffff000108947 */ /* 0x000fec000383ffff */
.L_x_1559:
[----:B------:R-:W-:Y:S05]  /*2030*/  BSYNC.RECONVERGENT B2 ;  /* 0x0000000000027941 */ /* 0x000fea0003800200 */
.L_x_1558:
[----:B------:R-:W-:-:S13]  /*2040*/  ISETP.GE.AND P0, PT, R2, 0x100, PT ;  /* 0x000001000200780c */ /* 0x000fda0003f06270 */
[----:B------:R-:W-:Y:S05]  /*2050*/  @!P0 BRA `(.L_x_1570) ;  /* 0x0000000000ac8947 */ /* 0x000fea0003800000 */
        /* <DEDUP_REMOVED lines=15> */
[----:B------:R-:W-:Y:S02]  /*2150*/  IADD3 R7, PT, PT, R2, R7, RZ ;  /* 0x0000000702077210 */ /* 0x000fe40007ffe0ff */
[----:B------:R-:W-:Y:S02]  /*2160*/  @!P1 MOV R6, 0x400 ;  /* 0x0000040000069802 */ /* 0x000fe40000000f00 */
[----:B------:R-:W-:Y:S01]  /*2170*/  @!P1 SHF.R.U32.HI R2, RZ, 0x3, R3 ;  /* 0x00000003ff029819 */ /* 0x000fe20000011603 */
[----:B------:R-:W0:Y:S01]  /*2180*/  SHFL.DOWN PT, R4, R7, 0x8, 0x1f ;  /* 0x09001f0007047f89 */ /* 0x000e2200000e0000 */
[----:B-1----:R-:W-:-:S02]  /*2190*/  @!P1 LEA R9, R9, R6, 0x18 ;  /* 0x0000000609099211 */ /* 0x002fc400078ec0ff */
[----:B------:R-:W-:-:S05]  /*21a0*/  @!P1 LOP3.LUT R2, R2, 0x7c, RZ, 0xc0, !PT ;  /* 0x0000007c02029812 */ /* 0x000fca00078ec0ff */
[----:B------:R-:W-:Y:S01]  /*21b0*/  @!P1 IMAD.IADD R2, R2, 0x1, R9 ;  /* 0x0000000102029824 */ /* 0x000fe200078e0209 */
[----:B0-----:R-:W-:Y:S02]  /*21c0*/  SEL R4, R4, RZ, !P0 ;  /* 0x000000ff04047207 */ /* 0x001fe40004000000 */
[----:B------:R-:W-:-:S03]  /*21d0*/  ISETP.GT.AND P0, PT, R8, 0xf, PT ;  /* 0x0000000f0800780c */ /* 0x000fc60003f04270 */
[----:B------:R-:W-:-:S05]  /*21e0*/  IMAD.IADD R4, R7, 0x1, R4 ;  /* 0x0000000107047824 */ /* 0x000fca00078e0204 */
[----:B------:R-:W0:Y:S02]  /*21f0*/  SHFL.DOWN PT, R5, R4, 0x10, 0x1f ;  /* 0x0a001f0004057f89 */ /* 0x000e2400000e0000 */
[----:B0-----:R-:W-:Y:S02]  /*2200*/  SEL R5, R5, RZ, !P0 ;  /* 0x000000ff05057207 */ /* 0x001fe40004000000 */
[----:B------:R-:W-:Y:S02]  /*2210*/  ISETP.NE.AND P0, PT, R3, RZ, PT ;  /* 0x000000ff0300720c */ /* 0x000fe40003f05270 */
[----:B------:R-:W-:-:S05]  /*2220*/  IADD3 R9, PT, PT, R4, R5, RZ ;  /* 0x0000000504097210 */ /* 0x000fca0007ffe0ff */
[----:B------:R2:W-:Y:S01]  /*2230*/  @!P1 STS [R2+0x8], R9 ;  /* 0x0000080902009388 */ /* 0x0005e20000000800 */
[----:B------:R-:W-:Y:S06]  /*2240*/  BAR.SYNC.DEFER_BLOCKING 0x0 ;  /* 0x0000000000007b1d */ /* 0x000fec0000010000 */
[----:B------:R-:W-:Y:S05]  /*2250*/  @P0 BRA `(.L_x_1571) ;  /* 0x0000020000d00947 */ /* 0x000fea0003800000 */
[----:B------:R-:W0:Y:S01]  /*2260*/  S2UR UR5, SR_CgaCtaId ;  /* 0x00000000000579c3 */ /* 0x000e220000008800 */
[----:B------:R-:W-:Y:S02]  /*2270*/  UMOV UR4, 0x400 ;  /* 0x0000040000047882 */ /* 0x000fe40000000000 */
[----:B0-----:R-:W-:-:S09]  /*2280*/  ULEA UR4, UR5, UR4, 0x18 ;  /* 0x0000000405047291 */ /* 0x001fd2000f8ec0ff */
[----:B--2---:R-:W-:Y:S04]  /*2290*/  LDS R2, [UR4+0xc] ;  /* 0x00000c04ff027984 */ /* 0x004fe80008000800 */
[----:B------:R-:W0:Y:S04]  /*22a0*/  LDS.128 R4, [UR4+0x10] ;  /* 0x00001004ff047984 */ /* 0x000e280008000c00 */
[----:B------:R-:W1:Y:S01]  /*22b0*/  LDS.64 R10, [UR4+0x20] ;  /* 0x00002004ff0a7984 */ /* 0x000e620008000a00 */
[----:B0-----:R-:W-:-:S04]  /*22c0*/  IADD3 R2, PT, PT, R4, R2, R9 ;  /* 0x0000000204027210 */ /* 0x001fc80007ffe009 */
[----:B------:R-:W-:-:S04]  /*22d0*/  IADD3 R2, PT, PT, R6, R2, R5 ;  /* 0x0000000206027210 */ /* 0x000fc80007ffe005 */
[----:B-1----:R-:W-:-:S05]  /*22e0*/  IADD3 R2, PT, PT, R10, R2, R7 ;  /* 0x000000020a027210 */ /* 0x002fca0007ffe007 */
[----:B------:R-:W-:Y:S01]  /*22f0*/  IMAD.IADD R9, R2, 0x1, R11 ;  /* 0x0000000102097824 */ /* 0x000fe200078e020b */
[----:B------:R-:W-:Y:S06]  /*2300*/  BRA `(.L_x_1571) ;  /* 0x0000020000a47947 */ /* 0x000fec0003800000 */
.L_x_1570:
[----:B------:R-:W-:Y:S01]  /*2310*/  LOP3.LUT R5, R3, 0x3e0, RZ, 0xc0, !PT ;  /* 0x000003e003057812 */ /* 0x000fe200078ec0ff */
[----:B------:R-:W0:Y:S04]  /*2320*/  S2R R12, SR_LANEID ;  /* 0x00000000000c7919 */ /* 0x000e280000000000 */
[----:B------:R-:W-:Y:S01]  /*2330*/  VIADD R7, R5, 0x20 ;  /* 0x0000002005077836 */ /* 0x000fe20000000000 */
[----:B------:R-:W-:-:S04]  /*2340*/  LOP3.LUT R5, RZ, R5, RZ, 0x33, !PT ;  /* 0x00000005ff057212 */ /* 0x000fc800078e33ff */
[----:B------:R-:W-:Y:S02]  /*2350*/  ISETP.GT.AND P0, PT, R7, R2, PT ;  /* 0x000000020700720c */ /* 0x000fe40003f04270 */
[----:B------:R-:W-:-:S04]  /*2360*/  IADD3 R5, PT, PT, R2, R5, RZ ;  /* 0x0000000502057210 */ /* 0x000fc80007ffe0ff */
[----:B------:R-:W-:-:S05]  /*2370*/  SEL R5, R5, 0x1f, P0 ;  /* 0x0000001f05057807 */ /* 0x000fca0000000000 */
[----:B------:R-:W1:Y:S01]  /*2380*/  SHFL.DOWN PT, R6, R4, 0x1, R5 ;  /* 0x0820000004067989 */ /* 0x000e6200000e0005 */
[CC--:B0-----:R-:W-:Y:S01]  /*2390*/  ISETP.GE.AND P0, PT, R12.reuse, R5.reuse, PT ;  /* 0x000000050c00720c */ /* 0x0c1fe20003f06270 */
[C---:B------:R-:W-:Y:S01]  /*23a0*/  VIADD R8, R12.reuse, 0x2 ;  /* 0x000000020c087836 */ /* 0x040fe20000000000 */
[C---:B------:R-:W-:Y:S01]  /*23b0*/  ISETP.NE.AND P1, PT, R12.reuse, RZ, PT ;  /* 0x000000ff0c00720c */ /* 0x040fe20003f25270 */
[----:B------:R-:W-:Y:S01]  /*23c0*/  VIADD R10, R12, 0x4 ;  /* 0x000000040c0a7836 */ /* 0x000fe20000000000 */
[----:B-1----:R-:W-:Y:S02]  /*23d0*/  SEL R7, R6, RZ, !P0 ;  /* 0x000000ff06077207 */ /* 0x002fe40004000000 */
[----:B------:R-:W-:-:S09]  /*23e0*/  ISETP.GT.AND P0, PT, R8, R5, PT ;  /* 0x000000050800720c */ /* 0x000fd20003f04270 */
[----:B------:R-:W0:Y:S01]  /*23f0*/  @!P1 S2R R11, SR_CgaCtaId ;  /* 0x00000000000b9919 */ /* 0x000e220000008800 */
[----:B------:R-:W-:Y:S01]  /*2400*/  @!P1 SHF.R.U32.HI R9, RZ, 0x3, R3 ;  /* 0x00000003ff099819 */ /* 0x000fe20000011603 */
[----:B------:R-:W-:-:S03]  /*2410*/  IMAD.IADD R6, R7, 0x1, R4 ;  /* 0x0000000107067824 */ /* 0x000fc600078e0204 */
[----:B------:R-:W-:Y:S02]  /*2420*/  @!P1 LOP3.LUT R9, R9, 0x7c, RZ, 0xc0, !PT ;  /* 0x0000007c09099812 */ /* 0x000fe400078ec0ff */
[----:B------:R-:W1:Y:S02]  /*2430*/  SHFL.DOWN PT, R7, R6, 0x2, R5 ;  /* 0x0840000006077989 */ /* 0x000e6400000e0005 */
[----:B-1----:R-:W-:Y:S02]  /*2440*/  SEL R7, R7, RZ, !P0 ;  /* 0x000000ff07077207 */ /* 0x002fe40004000000 */
[----:B------:R-:W-:Y:S02]  /*2450*/  ISETP.GT.AND P0, PT, R10, R5, PT ;  /* 0x000000050a00720c */ /* 0x000fe40003f04270 */
[----:B------:R-:W-:Y:S02]  /*2460*/  IADD3 R8, PT, PT, R6, R7, RZ ;  /* 0x0000000706087210 */ /* 0x000fe40007ffe0ff */
[----:B------:R-:W-:-:S02]  /*2470*/  IADD3 R6, PT, PT, R12, 0x8, RZ ;  /* 0x000000080c067810 */ /* 0x000fc40007ffe0ff */
[----:B------:R-:W-:Y:S01]  /*2480*/  @!P1 MOV R10, 0x400 ;  /* 0x00000400000a9802 */ /* 0x000fe20000000f00 */
[----:B------:R-:W1:Y:S03]  /*2490*/  SHFL.DOWN PT, R7, R8, 0x4, R5 ;  /* 0x0880000008077989 */ /* 0x000e6600000e0005 */
[----:B0-----:R-:W-:-:S04]  /*24a0*/  @!P1 LEA R10, R11, R10, 0x18 ;  /* 0x0000000a0b0a9211 */ /* 0x001fc800078ec0ff */
[----:B------:R-:W-:Y:S02]  /*24b0*/  @!P1 IADD3 R10, PT, PT, R9, R10, RZ ;  /* 0x0000000a090a9210 */ /* 0x000fe40007ffe0ff */
[----:B-1----:R-:W-:Y:S02]  /*24c0*/  SEL R7, R7, RZ, !P0 ;  /* 0x000000ff07077207 */ /* 0x002fe40004000000 */
        /* <DEDUP_REMOVED lines=20> */
[----:B------:R-:W0:Y:S04]  /*2610*/  LDS.128 R4, [UR4+0x10] ;  /* 0x00001004ff047984 */ /* 0x000e280008000c00 */
[----:B------:R-:W2:Y:S04]  /*2620*/  LDS R3, [UR4+0xc] ;  /* 0x00000c04ff037984 */ /* 0x000ea80008000800 */
[----:B-1----:R-:W1:Y:S01]  /*2630*/  LDS.64 R10, [UR4+0x20] ;  /* 0x00002004ff0a7984 */ /* 0x002e620008000a00 */
[----:B0-----:R-:W-:Y:S02]  /*2640*/  SEL R8, R4, RZ, P2 ;  /* 0x000000ff04087207 */ /* 0x001fe40001000000 */
[----:B------:R-:W-:-:S02]  /*2650*/  ISETP.GT.AND P2, PT, R2, 0x60, PT ;  /* 0x000000600200780c */ /* 0x000fc40003f44270 */
[----:B--2---:R-:W-:Y:S02]  /*2660*/  SEL R4, R3, RZ, P1 ;  /* 0x000000ff03047207 */ /* 0x004fe40000800000 */
        /* <DEDUP_REMOVED lines=8> */
[----:B-1----:R-:W-:Y:S02]  /*26f0*/  SEL R10, R10, RZ, P2 ;  /* 0x000000ff0a0a7207 */ /* 0x002fe40001000000 */
[----:B------:R-:W-:Y:S02]  /*2700*/  SEL R11, R11, RZ, P3 ;  /* 0x000000ff0b0b7207 */ /* 0x000fe40001800000 */
[----:B------:R-:W-:-:S05]  /*2710*/  IADD3 R4, PT, PT, R10, R4, R7 ;  /* 0x000000040a047210 */ /* 0x000fca0007ffe007 */
[----:B------:R-:W-:Y:S01]  /*2720*/  IMAD.IADD R9, R4, 0x1, R11 ;  /* 0x0000000104097824 */ /* 0x000fe200078e020b */
[----:B------:R-:W-:Y:S06]  /*2730*/  BRA `(.L_x_1571) ;  /* 0x000001fc00987947 */ /* 0x000fec0003800000 */
.L_x_1545:
[----:B------:R-:W0:Y:S01]  /*2740*/  S2R R3, SR_TID.X ;  /* 0x0000000000037919 */ /* 0x000e220000002100 */
[----:B------:R-:W1:Y:S01]  /*2750*/  LDC.64 R18, c[0x0][0x3d0] ;  /* 0x0000f400ff127b82 */ /* 0x000e620000000a00 */
[----:B------:R-:W2:Y:S07]  /*2760*/  LDCU UR4, c[0x0][0x380] ;  /* 0x00007000ff0477ac */ /* 0x000eae0008000800 */
[----:B------:R-:W3:Y:S01]  /*2770*/  LDC.64 R20, c[0x0][0x3c0] ;  /* 0x0000f000ff147b82 */ /* 0x000ee20000000a00 */
[----:B0-----:R-:W-:-:S05]  /*2780*/  LEA R4, R0, R3, 0xc ;  /* 0x0000000300047211 */ /* 0x001fca00078e60ff */
[----:B--2---:R-:W-:-:S04]  /*2790*/  VIADD R5, R4, UR4 ;  /* 0x0000000404057c36 */ /* 0x004fc80008000000 */
[----:B-1----:R-:W-:-:S05]  /*27a0*/  IMAD.WIDE R22, R5, 0x4, R18 ;  /* 0x0000000405167825 */ /* 0x002fca00078e0212 */
        /* <DEDUP_REMOVED lines=22> */
.L_x_1576:
        /* <DEDUP_REMOVED lines=18> */
[----:B--2---:R-:W-:-:S04]  /*2a30*/  IMAD.WIDE R10, R11, 0x4, R18 ;  /* 0x000000040b0a7825 */ /* 0x004fc800078e0212 */
[--C-:B---3--:R-:W-:Y:S02]  /*2a40*/  IMAD.WIDE R12, R32, 0x4, R18.reuse ;  /* 0x00000004200c7825 */ /* 0x108fe400078e0212 */
[----:B------:R-:W2:Y:S04]  /*2a50*/  LDG.E R10, desc[UR6][R10.64] ;  /* 0x000000060a0a7981 */ /* 0x000ea8000c1e1900 */
[----:B------:R4:W3:Y:S01]  /*2a60*/  LDG.E R11, desc[UR6][R12.64] ;  /* 0x000000060c0b7981 */ /* 0x0008e2000c1e1900 */
[----:B-----5:R-:W-:-:S04]  /*2a70*/  IMAD.WIDE R32, R33, 0x4, R18 ;  /* 0x0000000421207825 */ /* 0x020fc800078e0212 */
[----:B----4-:R-:W-:-:S06]  /*2a80*/  IMAD.WIDE R12, R30, 0x4, R18 ;  /* 0x000000041e0c7825 */ /* 0x010fcc00078e0212 */
[----:B------:R-:W4:Y:S04]  /*2a90*/  LDG.E R12, desc[UR6][R12.64] ;  /* 0x000000060c0c7981 */ /* 0x000f28000c1e1900 */
[----:B------:R0:W5:Y:S02]  /*2aa0*/  LDG.E R13, desc[UR6][R32.64] ;  /* 0x00000006200d7981 */ /* 0x000164000c1e1900 */
[----:B0-----:R-:W-:-:S05]  /*2ab0*/  IMAD.WIDE R32, R16, 0x4, R18 ;  /* 0x0000000410207825 */ /* 0x001fca00078e0212 */
[----:B------:R0:W5:Y:S01]  /*2ac0*/  LDG.E R16, desc[UR6][R32.64] ;  /* 0x0000000620107981 */ /* 0x000162000c1e1900 */
[----:B------:R-:W-:-:S04]  /*2ad0*/  IMAD.WIDE R34, R35, 0x4, R18 ;  /* 0x0000000423227825 */ /* 0x000fc800078e0212 */
        /* <DEDUP_REMOVED lines=26> */
[----:B------:R-:W-:-:S05]  /*2c80*/  @P1 IADD3 R10, PT, PT, R4, RZ, RZ ;  /* 0x000000ff040a1210 */ /* 0x000fca0007ffe0ff */
[----:B------:R-:W-:Y:S01]  /*2c90*/  VIADD R4, R10, 0x1 ;  /* 0x000000010a047836 */ /* 0x000fe20000000000 */
[----:B----4-:R-:W-:Y:S01]  /*2ca0*/  ISETP.NE.AND P1, PT, R12, -0x1, PT ;  /* 0xffffffff0c00780c */ /* 0x010fe20003f25270 */
[----:B------:R-:W-:-:S05]  /*2cb0*/  @P2 IMAD.MOV R4, RZ, RZ, R10 ;  /* 0x000000ffff042224 */ /* 0x000fca00078e020a */
[----:B------:R-:W-:Y:S02]  /*2cc0*/  IADD3 R10, PT, PT, R4, 0x1, RZ ;  /* 0x00000001040a7810 */ /* 0x000fe40007ffe0ff */
[----:B-----5:R-:W-:-:S05]  /*2cd0*/  ISETP.NE.AND P2, PT, R13, -0x1, PT ;  /* 0xffffffff0d00780c */ /* 0x020fca0003f45270 */
[----:B------:R-:W-:-:S04]  /*2ce0*/  @P1 IMAD.MOV R10, RZ, RZ, R4 ;  /* 0x000000ffff0a1224 */ /* 0x000fc800078e0204 */
[----:B------:R-:W-:Y:S01]  /*2cf0*/  VIADD R4, R10, 0x1 ;  /* 0x000000010a047836 */ /* 0x000fe20000000000 */
[----:B------:R-:W-:-:S03]  /*2d00*/  ISETP.NE.AND P1, PT, R16, -0x1, PT ;  /* 0xffffffff1000780c */ /* 0x000fc60003f25270 */
[----:B------:R-:W-:-:S05]  /*2d10*/  @P2 IADD3 R4, PT, PT, R10, RZ, RZ ;  /* 0x000000ff0a042210 */ /* 0x000fca0007ffe0ff */
[----:B------:R-:W-:Y:S01]  /*2d20*/  VIADD R10, R4, 0x1 ;  /* 0x00000001040a7836 */ /* 0x000fe20000000000 */
[----:B------:R-:W-:-:S04]  /*2d30*/  ISETP.NE.AND P2, PT, R32, -0x1, PT ;  /* 0xffffffff2000780c */ /* 0x000fc80003f45270 */
[----:B------:R-:W-:Y:S01]  /*2d40*/  @P1 IMAD.MOV R10, RZ, RZ, R4 ;  /* 0x000000ffff0a1224 */ /* 0x000fe200078e0204 */
[----:B------:R-:W-:-:S04]  /*2d50*/  ISETP.NE.AND P1, PT, R33, -0x1, PT ;  /* 0xffffffff2100780c */ /* 0x000fc80003f25270 */
[----:B------:R-:W-:-:S04]  /*2d60*/  IADD3 R4, PT, PT, R10, 0x1, RZ ;  /* 0x000000010a047810 */ /* 0x000fc80007ffe0ff */
        /* <DEDUP_REMOVED lines=32> */
.L_x_1575:
[----:B------:R-:W-:Y:S05]  /*2f70*/  BSYNC.RECONVERGENT B2 ;  /* 0x0000000000027941 */ /* 0x000fea0003800200 */
.L_x_1574:
        /* <DEDUP_REMOVED lines=57> */
.L_x_1578:
[----:B------:R-:W-:Y:S05]  /*3310*/  BSYNC.RECONVERGENT B2 ;  /* 0x0000000000027941 */ /* 0x000fea0003800200 */
.L_x_1577:
        /* <DEDUP_REMOVED lines=33> */
.L_x_1580:
[----:B------:R-:W-:Y:S05]  /*3530*/  BSYNC.RECONVERGENT B2 ;  /* 0x0000000000027941 */ /* 0x000fea0003800200 */
.L_x_1579:
        /* <DEDUP_REMOVED lines=27> */
.L_x_1573:
[----:B------:R-:W-:Y:S05]  /*36f0*/  BSYNC.RECONVERGENT B1 ;  /* 0x0000000000017941 */ /* 0x000fea0003800200 */
.L_x_1572:
        /* <DEDUP_REMOVED lines=21> */
.L_x_1585:
[----:B------:R-:W0:Y:S02]  /*3850*/  LDC.64 R14, c[0x0][0x3c8] ;  /* 0x0000f200ff0e7b82 */ /* 0x000e240000000a00 */
[----:B0-----:R-:W-:-:S05]  /*3860*/  IMAD.WIDE R14, R6, 0x4, R14 ;  /* 0x00000004060e7825 */ /* 0x001fca00078e020e */
[----:B------:R-:W2:Y:S04]  /*3870*/  LDG.E R35, desc[UR6][R14.64] ;  /* 0x000000060e237981 */ /* 0x000ea8000c1e1900 */
[----:B------:R-:W3:Y:S04]  /*3880*/  LDG.E R11, desc[UR6][R14.64+0x4] ;  /* 0x000004060e0b7981 */ /* 0x000ee8000c1e1900 */
[----:B------:R-:W4:Y:S04]  /*3890*/  LDG.E R30, desc[UR6][R14.64+0x8] ;  /* 0x000008060e1e7981 */ /* 0x000f28000c1e1900 */
[----:B------:R-:W5:Y:S04]  /*38a0*/  LDG.E R26, desc[UR6][R14.64+0xc] ;  /* 0x00000c060e1a7981 */ /* 0x000f68000c1e1900 */
        /* <DEDUP_REMOVED lines=12> */
[----:B---3--:R-:W-:-:S05]  /*3970*/  IMAD.WIDE R34, R11, 0x4, R18 ;  /* 0x000000040b227825 */ /* 0x008fca00078e0212 */
[----:B------:R0:W3:Y:S01]  /*3980*/  LDG.E R11, desc[UR6][R34.64] ;  /* 0x00000006220b7981 */ /* 0x0000e2000c1e1900 */
[----:B----4-:R-:W-:-:S04]  /*3990*/  IMAD.WIDE R32, R33, 0x4, R18 ;  /* 0x0000000421207825 */ /* 0x010fc800078e0212 */
[----:B0-----:R-:W-:-:S05]  /*39a0*/  IMAD.WIDE R34, R30, 0x4, R18 ;  /* 0x000000041e227825 */ /* 0x001fca00078e0212 */
[----:B------:R5:W4:Y:S02]  /*39b0*/  LDG.E R36, desc[UR6][R34.64] ;  /* 0x0000000622247981 */ /* 0x000b24000c1e1900 */
[----:B-----5:R-:W-:-:S06]  /*39c0*/  IMAD.WIDE R34, R26, 0x4, R18 ;  /* 0x000000041a227825 */ /* 0x020fcc00078e0212 */
[----:B------:R-:W5:Y:S01]  /*39d0*/  LDG.E R35, desc[UR6][R34.64] ;  /* 0x0000000622237981 */ /* 0x000f62000c1e1900 */
[----:B------:R-:W-:-:S03]  /*39e0*/  IMAD.WIDE R30, R31, 0x4, R18 ;  /* 0x000000041f1e7825 */ /* 0x000fc600078e0212 */
[----:B------:R0:W5:Y:S02]  /*39f0*/  LDG.E R34, desc[UR6][R32.64] ;  /* 0x0000000620227981 */ /* 0x000164000c1e1900 */
[----:B0-----:R-:W-:-:S06]  /*3a00*/  IMAD.WIDE R32, R16, 0x4, R18 ;  /* 0x0000000410207825 */ /* 0x001fcc00078e0212 */
[----:B------:R-:W5:Y:S01]  /*3a10*/  LDG.E R33, desc[UR6][R32.64] ;  /* 0x0000000620217981 */ /* 0x000f62000c1e1900 */
[----:B------:R-:W-:-:S05]  /*3a20*/  IMAD.WIDE R26, R27, 0x4, R18 ;  /* 0x000000041b1a7825 */ /* 0x000fca00078e0212 */
[----:B------:R-:W5:Y:S04]  /*3a30*/  LDG.E R16, desc[UR6][R26.64] ;  /* 0x000000061a107981 */ /* 0x000f68000c1e1900 */
[----:B------:R0:W5:Y:S02]  /*3a40*/  LDG.E R32, desc[UR6][R30.64] ;  /* 0x000000061e207981 */ /* 0x000164000c1e1900 */
[----:B0-----:R-:W-:-:S04]  /*3a50*/  IMAD.WIDE R30, R12, 0x4, R18 ;  /* 0x000000040c1e7825 */ /* 0x001fc800078e0212 */
[--C-:B------:R-:W-:Y:S02]  /*3a60*/  IMAD.WIDE R12, R13, 0x4, R18.reuse ;  /* 0x000000040d0c7825 */ /* 0x100fe400078e0212 */
[----:B------:R-:W5:Y:S02]  /*3a70*/  LDG.E R31, desc[UR6][R30.64] ;  /* 0x000000061e1f7981 */ /* 0x000f64000c1e1900 */
[--C-:B------:R-:W-:Y:S02]  /*3a80*/  IMAD.WIDE R26, R37, 0x4, R18.reuse ;  /* 0x00000004251a7825 */ /* 0x100fe400078e0212 */
[----:B------:R0:W5:Y:S02]  /*3a90*/  LDG.E R30, desc[UR6][R12.64] ;  /* 0x000000060c1e7981 */ /* 0x000164000c1e1900 */
[----:B0-----:R-:W-:-:S06]  /*3aa0*/  IMAD.WIDE R12, R24, 0x4, R18 ;  /* 0x00000004180c7825 */ /* 0x001fcc00078e0212 */
        /* <DEDUP_REMOVED lines=64> */
.L_x_1584:
[----:B------:R-:W-:Y:S05]  /*3eb0*/  BSYNC.RECONVERGENT B2 ;  /* 0x0000000000027941 */ /* 0x000fea0003800200 */
.L_x_1583:
        /* <DEDUP_REMOVED lines=57> */
.L_x_1587:
[----:B------:R-:W-:Y:S05]  /*4250*/  BSYNC.RECONVERGENT B2 ;  /* 0x0000000000027941 */ /* 0x000fea0003800200 */
.L_x_1586:
        /* <DEDUP_REMOVED lines=33> */
.L_x_1589:
[----:B------:R-:W-:Y:S05]  /*4470*/  BSYNC.RECONVERGENT B2 ;  /* 0x0000000000027941 */ /* 0x000fea0003800200 */
.L_x_1588:
        /* <DEDUP_REMOVED lines=27> */
.L_x_1582:
[----:B------:R-:W-:Y:S05]  /*4630*/  BSYNC.RECONVERGENT B1 ;  /* 0x0000000000017941 */ /* 0x000fea0003800200 */
.L_x_1581:
        /* <DEDUP_REMOVED lines=21> */
.L_x_1594:
        /* <DEDUP_REMOVED lines=15> */
[----:B--2---:R-:W-:-:S06]  /*4880*/  IMAD.WIDE R12, R13, 0x4, R18 ;  /* 0x000000040d0c7825 */ /* 0x004fcc00078e0212 */
[----:B------:R-:W2:Y:S01]  /*4890*/  LDG.E R12, desc[UR6][R12.64] ;  /* 0x000000060c0c7981 */ /* 0x000ea2000c1e1900 */
[----:B---3--:R-:W-:-:S04]  /*48a0*/  IMAD.WIDE R24, R25, 0x4, R18 ;  /* 0x0000000419187825 */ /* 0x008fc800078e0212 */
[----:B-----5:R-:W-:Y:S01]  /*48b0*/  IMAD.WIDE R28, R29, 0x4, R18 ;  /* 0x000000041d1c7825 */ /* 0x020fe200078e0212 */
[----:B------:R-:W3:Y:S01]  /*48c0*/  LDG.E R13, desc[UR6][R14.64+0x34] ;  /* 0x000034060e0d7981 */ /* 0x000ee2000c1e1900 */
[----:B--2---:R-:W-:Y:S02]  /*48d0*/  ISETP.NE.AND P1, PT, R12, -0x1, PT ;  /* 0xffffffff0c00780c */ /* 0x004fe40003f25270 */
[----:B------:R-:W-:-:S11]  /*48e0*/  VIADD R12, R6, 0x1 ;  /* 0x00000001060c7836 */ /* 0x000fd60000000000 */
[----:B------:R-:W-:Y:S02]  /*48f0*/  @P1 IADD3 R12, PT, PT, R6, RZ, RZ ;  /* 0x000000ff060c1210 */ /* 0x000fe40007ffe0ff */
[----:B------:R4:W2:Y:S02]  /*4900*/  LDG.E R6, desc[UR6][R24.64] ;  /* 0x0000000618067981 */ /* 0x0008a4000c1e1900 */
[----:B----4-:R-:W-:-:S05]  /*4910*/  IMAD.WIDE R24, R26, 0x4, R18 ;  /* 0x000000041a187825 */ /* 0x010fca00078e0212 */
[----:B------:R-:W4:Y:S04]  /*4920*/  LDG.E R36, desc[UR6][R24.64] ;  /* 0x0000000618247981 */ /* 0x000f28000c1e1900 */
        /* <DEDUP_REMOVED lines=9> */
[----:B------:R-:W4:Y:S04]  /*49c0*/  LDG.E R29, desc[UR6][R14.64+0x38] ;  /* 0x000038060e1d7981 */ /* 0x000f28000c1e1900 */
[----:B------:R-:W5:Y:S01]  /*49d0*/  LDG.E R28, desc[UR6][R14.64+0x3c] ;  /* 0x00003c060e1c7981 */ /* 0x000f62000c1e1900 */
        /* <DEDUP_REMOVED lines=10> */
[----:B---3--:R-:W-:-:S05]  /*4a80*/  IMAD.WIDE R26, R13, 0x4, R18 ;  /* 0x000000040d1a7825 */ /* 0x008fca00078e0212 */
[----:B------:R-:W3:Y:S01]  /*4a90*/  LDG.E R13, desc[UR6][R26.64] ;  /* 0x000000061a0d7981 */ /* 0x000ee2000c1e1900 */
[----:B--2---:R-:W-:Y:S01]  /*4aa0*/  ISETP.NE.AND P1, PT, R6, -0x1, PT ;  /* 0xffffffff0600780c */ /* 0x004fe20003f25270 */
[----:B----4-:R-:W-:-:S05]  /*4ab0*/  IMAD.WIDE R14, R29, 0x4, R18 ;  /* 0x000000041d0e7825 */ /* 0x010fca00078e0212 */
[----:B------:R0:W2:Y:S01]  /*4ac0*/  LDG.E R6, desc[UR6][R14.64] ;  /* 0x000000060e067981 */ /* 0x0000a2000c1e1900 */
[----:B-----5:R-:W-:-:S06]  /*4ad0*/  IMAD.WIDE R28, R28, 0x4, R18 ;  /* 0x000000041c1c7825 */ /* 0x020fcc00078e0212 */
        /* <DEDUP_REMOVED lines=34> */
[----:B---3--:R-:W-:-:S03]  /*4d00*/  ISETP.NE.AND P1, PT, R13, -0x1, PT ;  /* 0xffffffff0d00780c */ /* 0x008fc60003f25270 */
        /* <DEDUP_REMOVED lines=8> */
[----:B----4-:R-:W-:-:S03]  /*4d90*/  ISETP.NE.AND P1, PT, R28, -0x1, PT ;  /* 0xffffffff1c00780c */ /* 0x010fc60003f25270 */
[----:B------:R-:W-:Y:S01]  /*4da0*/  @P2 IMAD.MOV R12, RZ, RZ, R6 ;  /* 0x000000ffff0c2224 */ /* 0x000fe200078e0206 */
[----:B------:R-:W-:-:S04]  /*4db0*/  ISETP.NE.AND P2, PT, R8, R11, PT ;  /* 0x0000000b0800720c */ /* 0x000fc80003f45270 */
[----:B------:R-:W-:-:S05]  /*4dc0*/  IADD3 R6, PT, PT, R12, 0x1, RZ ;  /* 0x000000010c067810 */ /* 0x000fca0007ffe0ff */
[----:B------:R-:W-:-:S04]  /*4dd0*/  @P1 IMAD.MOV R6, RZ, RZ, R12 ;  /* 0x000000ffff061224 */ /* 0x000fc800078e020c */
[----:B------:R-:W-:Y:S05]  /*4de0*/  @P2 BRA `(.L_x_1594) ;  /* 0xfffffff800682947 */ /* 0x000fea000383ffff */
.L_x_1593:
[----:B------:R-:W-:Y:S05]  /*4df0*/  BSYNC.RECONVERGENT B2 ;  /* 0x0000000000027941 */ /* 0x000fea0003800200 */
.L_x_1592:
        /* <DEDUP_REMOVED lines=57> */
.L_x_1596:
[----:B------:R-:W-:Y:S05]  /*5190*/  BSYNC.RECONVERGENT B2 ;  /* 0x0000000000027941 */ /* 0x000fea0003800200 */
.L_x_1595:
        /* <DEDUP_REMOVED lines=33> */
.L_x_1598:
[----:B------:R-:W-:Y:S05]  /*53b0*/  BSYNC.RECONVERGENT B2 ;  /* 0x0000000000027941 */ /* 0x000fea0003800200 */
.L_x_1597:
        /* <DEDUP_REMOVED lines=27> */
.L_x_1591:
[----:B------:R-:W-:Y:S05]  /*5570*/  BSYNC.RECONVERGENT B1 ;  /* 0x0000000000017941 */ /* 0x000fea0003800200 */
.L_x_1590:
        /* <DEDUP_REMOVED lines=21> */
.L_x_1603:
        /* <DEDUP_REMOVED lines=16> */
[----:B---3--:R-:W-:Y:S02]  /*57d0*/  IMAD.WIDE R24, R27, 0x4, R18 ;  /* 0x000000041b187825 */ /* 0x008fe400078e0212 */
[----:B------:R-:W3:Y:S04]  /*57e0*/  LDG.E R27, desc[UR6][R14.64+0xc] ;  /* 0x00000c060e1b7981 */ /* 0x000ee8000c1e1900 */
[----:B------:R0:W4:Y:S02]  /*57f0*/  LDG.E R26, desc[UR6][R24.64] ;  /* 0x00000006181a7981 */ /* 0x000124000c1e1900 */
[----:B0-----:R-:W-:Y:S01]  /*5800*/  VIADD R24, R7, 0x1 ;  /* 0x0000000107187836 */ /* 0x001fe20000000000 */
[----:B--2---:R-:W-:-:S02]  /*5810*/  ISETP.NE.AND P1, PT, R13, -0x1, PT ;  /* 0xffffffff0d00780c */ /* 0x004fc40003f25270 */
[----:B------:R-:W2:Y:S01]  /*5820*/  LDG.E R13, desc[UR6][R14.64+0x34] ;  /* 0x000034060e0d7981 */ /* 0x000ea2000c1e1900 */
[----:B----4-:R-:W-:-:S10]  /*5830*/  ISETP.NE.AND P2, PT, R26, -0x1, PT ;  /* 0xffffffff1a00780c */ /* 0x010fd40003f45270 */
[----:B------:R-:W-:-:S05]  /*5840*/  @P1 IADD3 R24, PT, PT, R7, RZ, RZ ;  /* 0x000000ff07181210 */ /* 0x000fca0007ffe0ff */
[----:B------:R-:W-:Y:S02]  /*5850*/  VIADD R7, R24, 0x1 ;  /* 0x0000000118077836 */ /* 0x000fe40000000000 */
[----:B------:R-:W-:Y:S02]  /*5860*/  @P2 IMAD.MOV R7, RZ, RZ, R24 ;  /* 0x000000ffff072224 */ /* 0x000fe400078e0218 */
[----:B------:R-:W-:-:S04]  /*5870*/  IMAD.WIDE R24, R28, 0x4, R18 ;  /* 0x000000041c187825 */ /* 0x000fc800078e0212 */
[--C-:B-----5:R-:W-:Y:S02]  /*5880*/  IMAD.WIDE R28, R29, 0x4, R18.reuse ;  /* 0x000000041d1c7825 */ /* 0x120fe400078e0212 */
        /* <DEDUP_REMOVED lines=10> */
[----:B------:R-:W5:Y:S04]  /*5930*/  LDG.E R29, desc[UR6][R14.64+0x38] ;  /* 0x000038060e1d7981 */ /* 0x000f68000c1e1900 */
[----:B------:R-:W5:Y:S01]  /*5940*/  LDG.E R28, desc[UR6][R14.64+0x3c] ;  /* 0x00003c060e1c7981 */ /* 0x000f62000c1e1900 */
[----:B---3--:R-:W-:-:S06]  /*5950*/  IMAD.WIDE R26, R27, 0x4, R18 ;  /* 0x000000041b1a7825 */ /* 0x008fcc00078e0212 */
[----:B------:R-:W3:Y:S01]  /*5960*/  LDG.E R26, desc[UR6][R26.64] ;  /* 0x000000061a1a7981 */ /* 0x000ee2000c1e1900 */
[----:B------:R-:W-:-:S05]  /*5970*/  IMAD.WIDE R30, R31, 0x4, R18 ;  /* 0x000000041f1e7825 */ /* 0x000fca00078e0212 */
[----:B------:R0:W3:Y:S02]  /*5980*/  LDG.E R27, desc[UR6][R30.64] ;  /* 0x000000061e1b7981 */ /* 0x0000e4000c1e1900 */
[----:B0-----:R-:W-:-:S05]  /*5990*/  IMAD.WIDE R30, R34, 0x4, R18 ;  /* 0x00000004221e7825 */ /* 0x001fca00078e0212 */
[----:B------:R0:W3:Y:S02]  /*59a0*/  LDG.E R34, desc[UR6][R30.64] ;  /* 0x000000061e227981 */ /* 0x0000e4000c1e1900 */
[----:B0-----:R-:W-:-:S05]  /*59b0*/  IMAD.WIDE R30, R16, 0x4, R18 ;  /* 0x00000004101e7825 */ /* 0x001fca00078e0212 */
[----:B------:R0:W3:Y:S02]  /*59c0*/  LDG.E R16, desc[UR6][R30.64] ;  /* 0x000000061e107981 */ /* 0x0000e4000c1e1900 */
[----:B0-----:R-:W-:-:S05]  /*59d0*/  IMAD.WIDE R30, R35, 0x4, R18 ;  /* 0x00000004231e7825 */ /* 0x001fca00078e0212 */
[----:B------:R2:W3:Y:S02]  /*59e0*/  LDG.E R35, desc[UR6][R30.64] ;  /* 0x000000061e237981 */ /* 0x0004e4000c1e1900 */
[----:B--2---:R-:W-:-:S05]  /*59f0*/  IMAD.WIDE R30, R13, 0x4, R18 ;  /* 0x000000040d1e7825 */ /* 0x004fca00078e0212 */
[----:B------:R-:W2:Y:S01]  /*5a00*/  LDG.E R13, desc[UR6][R30.64] ;  /* 0x000000061e0d7981 */ /* 0x000ea2000c1e1900 */
[----:B----4-:R-:W-:Y:S01]  /*5a10*/  ISETP.NE.AND P1, PT, R24, -0x1, PT ;  /* 0xffffffff1800780c */ /* 0x010fe20003f25270 */
[----:B-----5:R-:W-:-:S05]  /*5a20*/  IMAD.WIDE R14, R29, 0x4, R18 ;  /* 0x000000041d0e7825 */ /* 0x020fca00078e0212 */
[----:B------:R0:W4:Y:S01]  /*5a30*/  LDG.E R24, desc[UR6][R14.64] ;  /* 0x000000060e187981 */ /* 0x000122000c1e1900 */
[----:B------:R-:W-:-:S06]  /*5a40*/  IMAD.WIDE R28, R28, 0x4, R18 ;  /* 0x000000041c1c7825 */ /* 0x000fcc00078e0212 */
[----:B------:R-:W5:Y:S01]  /*5a50*/  LDG.E R28, desc[UR6][R28.64] ;  /* 0x000000061c1c7981 */ /* 0x000f62000c1e1900 */
        /* <DEDUP_REMOVED lines=29> */
[----:B------:R-:W-:Y:S02]  /*5c30*/  @P2 IMAD.MOV R7, RZ, RZ, R14 ;  /* 0x000000ffff072224 */ /* 0x000fe400078e020e */
[----:B------:R-:W-:Y:S02]  /*5c40*/  VIADD R9, R9, 0x10 ;  /* 0x0000001009097836 */ /* 0x000fe40000000000 */
[----:B------:R-:W-:Y:S01]  /*5c50*/  VIADD R8, R8, 0x10 ;  /* 0x0000001008087836 */ /* 0x000fe20000000000 */
[----:B--2---:R-:W-:Y:S01]  /*5c60*/  ISETP.NE.AND P2, PT, R13, -0x1, PT ;  /* 0xffffffff0d00780c */ /* 0x004fe20003f45270 */
[C---:B------:R-:W-:Y:S01]  /*5c70*/  VIADD R13, R7.reuse, 0x1 ;  /* 0x00000001070d7836 */ /* 0x040fe20000000000 */
[----:B------:R-:W-:-:S05]  /*5c80*/  @P1 IADD3 R13, PT, PT, R7, RZ, RZ ;  /* 0x000000ff070d1210 */ /* 0x000fca0007ffe0ff */
[----:B------:R-:W-:-:S06]  /*5c90*/  VIADD R7, R13, 0x1 ;  /* 0x000000010d077836 */ /* 0x000fcc0000000000 */
[----:B------:R-:W-:-:S05]  /*5ca0*/  @P2 IMAD.MOV R7, RZ, RZ, R13 ;  /* 0x000000ffff072224 */ /* 0x000fca00078e020d */
[----:B------:R-:W-:Y:S02]  /*5cb0*/  IADD3 R13, PT, PT, R7, 0x1, RZ ;  /* 0x00000001070d7810 */ /* 0x000fe40007ffe0ff */
[----:B----4-:R-:W-:Y:S02]  /*5cc0*/  ISETP.NE.AND P1, PT, R24, -0x1, PT ;  /* 0xffffffff1800780c */ /* 0x010fe40003f25270 */
[----:B-----5:R-:W-:-:S11]  /*5cd0*/  ISETP.NE.AND P2, PT, R28, -0x1, PT ;  /* 0xffffffff1c00780c */ /* 0x020fd60003f45270 */
[----:B------:R-:W-:Y:S01]  /*5ce0*/  @P1 IMAD.MOV R13, RZ, RZ, R7 ;  /* 0x000000ffff0d1224 */ /* 0x000fe200078e0207 */
[----:B------:R-:W-:-:S04]  /*5cf0*/  ISETP.NE.AND P1, PT, R9, R12, PT ;  /* 0x0000000c0900720c */ /* 0x000fc80003f25270 */
[----:B------:R-:W-:Y:S01]  /*5d00*/  IADD3 R7, PT, PT, R13, 0x1, RZ ;  /* 0x000000010d077810 */ /* 0x000fe20007ffe0ff */
[----:B------:R-:W-:-:S08]  /*5d10*/  @P2 IMAD.MOV R7, RZ, RZ, R13 ;  /* 0x000000ffff072224 */ /* 0x000fd000078e020d */
[----:B------:R-:W-:Y:S05]  /*5d20*/  @P1 BRA `(.L_x_1603) ;  /* 0xfffffff800681947 */ /* 0x000fea000383ffff */
.L_x_1602:
[----:B------:R-:W-:Y:S05]  /*5d30*/  BSYNC.RECONVERGENT B2 ;  /* 0x0000000000027941 */ /* 0x000fea0003800200 */
.L_x_1601:
        /* <DEDUP_REMOVED lines=57> */
.L_x_1605:
[----:B------:R-:W-:Y:S05]  /*60d0*/  BSYNC.RECONVERGENT B2 ;  /* 0x0000000000027941 */ /* 0x000fea0003800200 */
.L_x_1604:
        /* <DEDUP_REMOVED lines=33> */
.L_x_1607:
[----:B------:R-:W-:Y:S05]  /*62f0*/  BSYNC.RECONVERGENT B2 ;  /* 0x0000000000027941 */ /* 0x000fea0003800200 */
.L_x_1606:
        /* <DEDUP_REMOVED lines=27> */
.L_x_1600:
[----:B------:R-:W-:Y:S05]  /*64b0*/  BSYNC.RECONVERGENT B1 ;  /* 0x0000000000017941 */ /* 0x000fea0003800200 */
.L_x_1599:
        /* <DEDUP_REMOVED lines=21> */
.L_x_1612:
        /* <DEDUP_REMOVED lines=102> */
.L_x_1611:
[----:B------:R-:W-:Y:S05]  /*6c70*/  BSYNC.RECONVERGENT B2 ;  /* 0x0000000000027941 */ /* 0x000fea0003800200 */
.L_x_1610:
        /* <DEDUP_REMOVED lines=57> */
.L_x_1614:
[----:B------:R-:W-:Y:S05]  /*7010*/  BSYNC.RECONVERGENT B2 ;  /* 0x0000000000027941 */ /* 0x000fea0003800200 */
.L_x_1613:
        /* <DEDUP_REMOVED lines=33> */
.L_x_1616:
[----:B------:R-:W-:Y:S05]  /*7230*/  BSYNC.RECONVERGENT B2 ;  /* 0x0000000000027941 */ /* 0x000fea0003800200 */
.L_x_1615:
        /* <DEDUP_REMOVED lines=27> */
.L_x_1609:
[----:B------:R-:W-:Y:S05]  /*73f0*/  BSYNC.RECONVERGENT B1 ;  /* 0x0000000000017941 */ /* 0x000fea0003800200 */
.L_x_1608:
        /* <DEDUP_REMOVED lines=21> */
.L_x_1621:
        /* <DEDUP_REMOVED lines=25> */
[----:B------:R-:W3:Y:S07]  /*76e0*/  LDG.E R32, desc[UR6][R14.64+0x30] ;  /* 0x000030060e207981 */ /* 0x000eee000c1e1900 */
[----:B------:R-:W-:Y:S02]  /*76f0*/  @P1 IADD3 R27, PT, PT, R9, RZ, RZ ;  /* 0x000000ff091b1210 */ /* 0x000fe40007ffe0ff */
[----:B------:R-:W2:Y:S01]  /*7700*/  LDG.E R9, desc[UR6][R14.64+0x28] ;  /* 0x000028060e097981 */ /* 0x000ea2000c1e1900 */
[----:B-----5:R-:W-:-:S02]  /*7710*/  ISETP.NE.AND P1, PT, R26, -0x1, PT ;  /* 0xffffffff1a00780c */ /* 0x020fc40003f25270 */
[----:B-1----:R-:W-:Y:S02]  /*7720*/  VIADD R25, R27, 0x1 ;  /* 0x000000011b197836 */ /* 0x002fe40000000000 */
[----:B------:R-:W-:Y:S01]  /*7730*/  @P2 IMAD.MOV R25, RZ, RZ, R27 ;  /* 0x000000ffff192224 */ /* 0x000fe200078e021b */
[----:B----4-:R-:W-:-:S04]  /*7740*/  ISETP.NE.AND P2, PT, R24, -0x1, PT ;  /* 0xffffffff1800780c */ /* 0x010fc80003f45270 */
[----:B------:R-:W-:-:S04]  /*7750*/  IADD3 R24, PT, PT, R25, 0x1, RZ ;  /* 0x0000000119187810 */ /* 0x000fc80007ffe0ff */
[----:B------:R-:W-:-:S04]  /*7760*/  @P1 IMAD.MOV R24, RZ, RZ, R25 ;  /* 0x000000ffff181224 */ /* 0x000fc800078e0219 */
[C---:B------:R-:W-:Y:S01]  /*7770*/  VIADD R36, R24.reuse, 0x1 ;  /* 0x0000000118247836 */ /* 0x040fe20000000000 */
[----:B------:R-:W-:Y:S01]  /*7780*/  @P2 IADD3 R36, PT, PT, R24, RZ, RZ ;  /* 0x000000ff18242210 */ /* 0x000fe20007ffe0ff */
[----:B------:R-:W-:-:S04]  /*7790*/  IMAD.WIDE R24, R30, 0x4, R18 ;  /* 0x000000041e187825 */ /* 0x000fc800078e0212 */
[--C-:B------:R-:W-:Y:S02]  /*77a0*/  IMAD.WIDE R26, R28, 0x4, R18.reuse ;  /* 0x000000041c1a7825 */ /* 0x100fe400078e0212 */
[----:B------:R-:W4:Y:S02]  /*77b0*/  LDG.E R24, desc[UR6][R24.64] ;  /* 0x0000000618187981 */ /* 0x000f24000c1e1900 */
[--C-:B------:R-:W-:Y:S02]  /*77c0*/  IMAD.WIDE R28, R29, 0x4, R18.reuse ;  /* 0x000000041d1c7825 */ /* 0x100fe400078e0212 */
[----:B------:R-:W5:Y:S04]  /*77d0*/  LDG.E R26, desc[UR6][R26.64] ;  /* 0x000000061a1a7981 */ /* 0x000f68000c1e1900 */
[----:B------:R0:W5:Y:S02]  /*77e0*/  LDG.E R25, desc[UR6][R28.64] ;  /* 0x000000061c197981 */ /* 0x000164000c1e1900 */
[----:B0-----:R-:W-:-:S05]  /*77f0*/  IMAD.WIDE R28, R35, 0x4, R18 ;  /* 0x00000004231c7825 */ /* 0x001fca00078e0212 */
[----:B------:R2:W5:Y:S02]  /*7800*/  LDG.E R35, desc[UR6][R28.64] ;  /* 0x000000061c237981 */ /* 0x000564000c1e1900 */
[----:B--2---:R-:W-:-:S05]  /*7810*/  IMAD.WIDE R28, R9, 0x4, R18 ;  /* 0x00000004091c7825 */ /* 0x004fca00078e0212 */
[----:B------:R3:W2:Y:S02]  /*7820*/  LDG.E R9, desc[UR6][R28.64] ;  /* 0x000000061c097981 */ /* 0x0006a4000c1e1900 */
[----:B---3--:R-:W-:-:S05]  /*7830*/  IMAD.WIDE R28, R32, 0x4, R18 ;  /* 0x00000004201c7825 */ /* 0x008fca00078e0212 */
[----:B------:R-:W3:Y:S04]  /*7840*/  LDG.E R32, desc[UR6][R28.64] ;  /* 0x000000061c207981 */ /* 0x000ee8000c1e1900 */
[----:B------:R-:W5:Y:S04]  /*7850*/  LDG.E R29, desc[UR6][R14.64+0x38] ;  /* 0x000038060e1d7981 */ /* 0x000f68000c1e1900 */
[----:B------:R-:W2:Y:S01]  /*7860*/  LDG.E R28, desc[UR6][R14.64+0x3c] ;  /* 0x00003c060e1c7981 */ /* 0x000ea2000c1e1900 */
[----:B------:R-:W-:-:S05]  /*7870*/  IMAD.WIDE R30, R31, 0x4, R18 ;  /* 0x000000041f1e7825 */ /* 0x000fca00078e0212 */
[----:B------:R0:W3:Y:S02]  /*7880*/  LDG.E R27, desc[UR6][R30.64] ;  /* 0x000000061e1b7981 */ /* 0x0000e4000c1e1900 */
[----:B0-----:R-:W-:-:S05]  /*7890*/  IMAD.WIDE R30, R33, 0x4, R18 ;  /* 0x00000004211e7825 */ /* 0x001fca00078e0212 */
[----:B------:R0:W3:Y:S02]  /*78a0*/  LDG.E R33, desc[UR6][R30.64] ;  /* 0x000000061e217981 */ /* 0x0000e4000c1e1900 */
[----:B0-----:R-:W-:-:S05]  /*78b0*/  IMAD.WIDE R30, R37, 0x4, R18 ;  /* 0x00000004251e7825 */ /* 0x001fca00078e0212 */
[----:B------:R0:W3:Y:S02]  /*78c0*/  LDG.E R37, desc[UR6][R30.64] ;  /* 0x000000061e257981 */ /* 0x0000e4000c1e1900 */
[----:B0-----:R-:W-:-:S05]  /*78d0*/  IMAD.WIDE R30, R34, 0x4, R18 ;  /* 0x00000004221e7825 */ /* 0x001fca00078e0212 */
[----:B------:R-:W3:Y:S01]  /*78e0*/  LDG.E R34, desc[UR6][R30.64] ;  /* 0x000000061e227981 */ /* 0x000ee2000c1e1900 */
[----:B----4-:R-:W-:Y:S01]  /*78f0*/  ISETP.NE.AND P1, PT, R24, -0x1, PT ;  /* 0xffffffff1800780c */ /* 0x010fe20003f25270 */
[----:B-----5:R-:W-:-:S05]  /*7900*/  IMAD.WIDE R14, R29, 0x4, R18 ;  /* 0x000000041d0e7825 */ /* 0x020fca00078e0212 */
[----:B------:R0:W4:Y:S01]  /*7910*/  LDG.E R24, desc[UR6][R14.64] ;  /* 0x000000060e187981 */ /* 0x000122000c1e1900 */
[----:B--2---:R-:W-:-:S06]  /*7920*/  IMAD.WIDE R28, R28, 0x4, R18 ;  /* 0x000000041c1c7825 */ /* 0x004fcc00078e0212 */
[----:B------:R-:W2:Y:S01]  /*7930*/  LDG.E R28, desc[UR6][R28.64] ;  /* 0x000000061c1c7981 */ /* 0x000ea2000c1e1900 */
[----:B------:R-:W-:Y:S01]  /*7940*/  ISETP.NE.AND P2, PT, R26, -0x1, PT ;  /* 0xffffffff1a00780c */ /* 0x000fe20003f45270 */
[----:B------:R-:W-:Y:S02]  /*7950*/  VIADD R26, R36, 0x1 ;  /* 0x00000001241a7836 */ /* 0x000fe40000000000 */
[----:B------:R-:W-:Y:S01]  /*7960*/  @P1 IMAD.MOV R26, RZ, RZ, R36 ;  /* 0x000000ffff1a1224 */ /* 0x000fe200078e0224 */
[----:B------:R-:W-:-:S04]  /*7970*/  ISETP.NE.AND P1, PT, R25, -0x1, PT ;  /* 0xffffffff1900780c */ /* 0x000fc80003f25270 */
[----:B------:R-:W-:-:S05]  /*7980*/  IADD3 R25, PT, PT, R26, 0x1, RZ ;  /* 0x000000011a197810 */ /* 0x000fca0007ffe0ff */
[----:B------:R-:W-:Y:S01]  /*7990*/  @P2 IMAD.MOV R25, RZ, RZ, R26 ;  /* 0x000000ffff192224 */ /* 0x000fe200078e021a */
[----:B---3--:R-:W-:-:S03]  /*79a0*/  ISETP.NE.AND P2, PT, R27, -0x1, PT ;  /* 0xffffffff1b00780c */ /* 0x008fc60003f45270 */
        /* <DEDUP_REMOVED lines=25> */
[----:B----4-:R-:W-:Y:S02]  /*7b40*/  ISETP.NE.AND P1, PT, R24, -0x1, PT ;  /* 0xffffffff1800780c */ /* 0x010fe40003f25270 */
[----:B--2---:R-:W-:-:S11]  /*7b50*/  ISETP.NE.AND P2, PT, R28, -0x1, PT ;  /* 0xffffffff1c00780c */ /* 0x004fd60003f45270 */
[----:B------:R-:W-:Y:S01]  /*7b60*/  @P1 IMAD.MOV R14, RZ, RZ, R9 ;  /* 0x000000ffff0e1224 */ /* 0x000fe200078e0209 */
[----:B------:R-:W-:-:S04]  /*7b70*/  ISETP.NE.AND P1, PT, R11, R16, PT ;  /* 0x000000100b00720c */ /* 0x000fc80003f25270 */
[----:B------:R-:W-:Y:S01]  /*7b80*/  IADD3 R9, PT, PT, R14, 0x1, RZ ;  /* 0x000000010e097810 */ /* 0x000fe20007ffe0ff */
[----:B------:R-:W-:-:S08]  /*7b90*/  @P2 IMAD.MOV R9, RZ, RZ, R14 ;  /* 0x000000ffff092224 */ /* 0x000fd000078e020e */
[----:B------:R-:W-:Y:S05]  /*7ba0*/  @P1 BRA `(.L_x_1621) ;  /* 0xfffffff800681947 */ /* 0x000fea000383ffff */
.L_x_1620:
[----:B------:R-:W-:Y:S05]  /*7bb0*/  BSYNC.RECONVERGENT B2 ;  /* 0x0000000000027941 */ /* 0x000fea0003800200 */
.L_x_1619:
        /* <DEDUP_REMOVED lines=57> */
.L_x_1623:
[----:B------:R-:W-:Y:S05]  /*7f50*/  BSYNC.RECONVERGENT B2 ;  /* 0x0000000000027941 */ /* 0x000fea0003800200 */
.L_x_1622:
        /* <DEDUP_REMOVED lines=33> */
.L_x_1625:
[----:B------:R-:W-:Y:S05]  /*8170*/  BSYNC.RECONVERGENT B2 ;  /* 0x0000000000027941 */ /* 0x000fea0003800200 */
.L_x_1624:
        /* <DEDUP_REMOVED lines=27> */
.L_x_1618:
[----:B------:R-:W-:Y:S05]  /*8330*/  BSYNC.RECONVERGENT B1 ;  /* 0x0000000000017941 */ /* 0x000fea0003800200 */
.L_x_1617:
        /* <DEDUP_REMOVED lines=21> */
.L_x_1630:
        /* <DEDUP_REMOVED lines=9> */
[----:B--2---:R-:W-:-:S04]  /*8520*/  IMAD.WIDE R28, R29, 0x4, R18 ;  /* 0x000000041d1c7825 */ /* 0x004fc800078e0212 */
[--C-:B---3--:R-:W-:Y:S02]  /*8530*/  IMAD.WIDE R34, R35, 0x4, R18.reuse ;  /* 0x0000000423227825 */ /* 0x108fe400078e0212 */
[----:B------:R-:W2:Y:S02]  /*8540*/  LDG.E R28, desc[UR6][R28.64] ;  /* 0x000000061c1c7981 */ /* 0x000ea4000c1e1900 */
[--C-:B----4-:R-:W-:Y:S02]  /*8550*/  IMAD.WIDE R30, R31, 0x4, R18.reuse ;  /* 0x000000041f1e7825 */ /* 0x110fe400078e0212 */
[----:B------:R-:W3:Y:S04]  /*8560*/  LDG.E R34, desc[UR6][R34.64] ;  /* 0x0000000622227981 */ /* 0x000ee8000c1e1900 */
        /* <DEDUP_REMOVED lines=8> */
[----:B------:R-:W5:Y:S04]  /*85f0*/  LDG.E R35, desc[UR6][R14.64+0x24] ;  /* 0x000024060e237981 */ /* 0x000f68000c1e1900 */
[----:B------:R-:W5:Y:S01]  /*8600*/  LDG.E R25, desc[UR6][R14.64+0x14] ;  /* 0x000014060e197981 */ /* 0x000f62000c1e1900 */
[----:B--2---:R-:W-:-:S02]  /*8610*/  ISETP.NE.AND P1, PT, R28, -0x1, PT ;  /* 0xffffffff1c00780c */ /* 0x004fc40003f25270 */
[----:B---3--:R-:W-:Y:S01]  /*8620*/  ISETP.NE.AND P2, PT, R34, -0x1, PT ;  /* 0xffffffff2200780c */ /* 0x008fe20003f45270 */
[C---:B------:R-:W-:Y:S01]  /*8630*/  VIADD R28, R10.reuse, 0x1 ;  /* 0x000000010a1c7836 */ /* 0x040fe20000000000 */
[----:B------:R-:W2:Y:S09]  /*8640*/  LDG.E R34, desc[UR6][R14.64+0x34] ;  /* 0x000034060e227981 */ /* 0x000eb2000c1e1900 */
[----:B------:R-:W-:-:S02]  /*8650*/  @P1 IADD3 R28, PT, PT, R10, RZ, RZ ;  /* 0x000000ff0a1c1210 */ /* 0x000fc40007ffe0ff */
[----:B----4-:R-:W-:Y:S01]  /*8660*/  ISETP.NE.AND P1, PT, R30, -0x1, PT ;  /* 0xffffffff1e00780c */ /* 0x010fe20003f25270 */
[----:B------:R-:W3:Y:S02]  /*8670*/  LDG.E R10, desc[UR6][R14.64+0x2c] ;  /* 0x00002c060e0a7981 */ /* 0x000ee4000c1e1900 */
[----:B------:R-:W-:Y:S02]  /*8680*/  VIADD R30, R28, 0x1 ;  /* 0x000000011c1e7836 */ /* 0x000fe40000000000 */
[----:B------:R-:W-:-:S05]  /*8690*/  @P2 IMAD.MOV R30, RZ, RZ, R28 ;  /* 0x000000ffff1e2224 */ /* 0x000fca00078e021c */
[----:B------:R-:W-:-:S03]  /*86a0*/  IADD3 R28, PT, PT, R30, 0x1, RZ ;  /* 0x000000011e1c7810 */ /* 0x000fc60007ffe0ff */
[----:B------:R-:W-:Y:S01]  /*86b0*/  @P1 IMAD.MOV R28, RZ, RZ, R30 ;  /* 0x000000ffff1c1224 */ /* 0x000fe200078e021e */
[----:B-----5:R-:W-:Y:S01]  /*86c0*/  ISETP.NE.AND P1, PT, R26, -0x1, PT ;  /* 0xffffffff1a00780c */ /* 0x020fe20003f25270 */
[----:B------:R-:W-:Y:S01]  /*86d0*/  IMAD.WIDE R26, R27, 0x4, R18 ;  /* 0x000000041b1a7825 */ /* 0x000fe200078e0212 */
[----:B------:R-:W-:-:S03]  /*86e0*/  ISETP.NE.AND P2, PT, R24, -0x1, PT ;  /* 0xffffffff1800780c */ /* 0x000fc60003f45270 */
[----:B------:R-:W-:Y:S02]  /*86f0*/  IMAD.WIDE R30, R31, 0x4, R18 ;  /* 0x000000041f1e7825 */ /* 0x000fe400078e0212 */
[----:B------:R-:W4:Y:S02]  /*8700*/  LDG.E R26, desc[UR6][R26.64] ;  /* 0x000000061a1a7981 */ /* 0x000f24000c1e1900 */
[----:B------:R-:W-:-:S04]  /*8710*/  VIADD R24, R28, 0x1 ;  /* 0x000000011c187836 */ /* 0x000fc80000000000 */
[----:B------:R-:W-:Y:S01]  /*8720*/  @P1 IADD3 R24, PT, PT, R28, RZ, RZ ;  /* 0x000000ff1c181210 */ /* 0x000fe20007ffe0ff */
[----:B------:R0:W5:Y:S04]  /*8730*/  LDG.E R27, desc[UR6][R30.64] ;  /* 0x000000061e1b7981 */ /* 0x000168000c1e1900 */
[----:B------:R-:W-:Y:S02]  /*8740*/  VIADD R36, R24, 0x1 ;  /* 0x0000000118247836 */ /* 0x000fe40000000000 */
[----:B0-----:R-:W-:-:S05]  /*8750*/  IMAD.WIDE R30, R37, 0x4, R18 ;  /* 0x00000004251e7825 */ /* 0x001fca00078e0212 */
[----:B------:R0:W5:Y:S01]  /*8760*/  LDG.E R37, desc[UR6][R30.64] ;  /* 0x000000061e257981 */ /* 0x000162000c1e1900 */
[----:B------:R-:W-:Y:S02]  /*8770*/  @P2 IMAD.MOV R36, RZ, RZ, R24 ;  /* 0x000000ffff242224 */ /* 0x000fe400078e0218 */
[----:B------:R-:W-:-:S06]  /*8780*/  IMAD.WIDE R24, R25, 0x4, R18 ;  /* 0x0000000419187825 */ /* 0x000fcc00078e0212 */
[----:B------:R-:W4:Y:S01]  /*8790*/  LDG.E R24, desc[UR6][R24.64] ;  /* 0x0000000618187981 */ /* 0x000f22000c1e1900 */
[----:B0-----:R-:W-:-:S05]  /*87a0*/  IMAD.WIDE R30, R32, 0x4, R18 ;  /* 0x00000004201e7825 */ /* 0x001fca00078e0212 */
[----:B------:R-:W5:Y:S04]  /*87b0*/  LDG.E R32, desc[UR6][R30.64] ;  /* 0x000000061e207981 */ /* 0x000f68000c1e1900 */
[----:B------:R-:W5:Y:S04]  /*87c0*/  LDG.E R31, desc[UR6][R14.64+0x38] ;  /* 0x000038060e1f7981 */ /* 0x000f68000c1e1900 */
[----:B------:R-:W5:Y:S01]  /*87d0*/  LDG.E R30, desc[UR6][R14.64+0x3c] ;  /* 0x00003c060e1e7981 */ /* 0x000f62000c1e1900 */
[----:B------:R-:W-:-:S05]  /*87e0*/  IMAD.WIDE R28, R29, 0x4, R18 ;  /* 0x000000041d1c7825 */ /* 0x000fca00078e0212 */
[----:B------:R0:W5:Y:S02]  /*87f0*/  LDG.E R25, desc[UR6][R28.64] ;  /* 0x000000061c197981 */ /* 0x000164000c1e1900 */
[----:B0-----:R-:W-:-:S05]  /*8800*/  IMAD.WIDE R28, R35, 0x4, R18 ;  /* 0x00000004231c7825 */ /* 0x001fca00078e0212 */
[----:B------:R3:W5:Y:S02]  /*8810*/  LDG.E R35, desc[UR6][R28.64] ;  /* 0x000000061c237981 */ /* 0x000764000c1e1900 */
[----:B---3--:R-:W-:-:S05]  /*8820*/  IMAD.WIDE R28, R10, 0x4, R18 ;  /* 0x000000040a1c7825 */ /* 0x008fca00078e0212 */
        /* <DEDUP_REMOVED lines=25> */
[----:B---3--:R-:W-:Y:S01]  /*89c0*/  ISETP.NE.AND P1, PT, R10, -0x1, PT ;  /* 0xffffffff0a00780c */ /* 0x008fe20003f25270 */
[----:B------:R-:W-:-:S03]  /*89d0*/  VIADD R10, R15, 0x1 ;  /* 0x000000010f0a7836 */ /* 0x000fc60000000000 */
[----:B------:R-:W-:Y:S01]  /*89e0*/  @P2 IMAD.MOV R10, RZ, RZ, R15 ;  /* 0x000000ffff0a2224 */ /* 0x000fe200078e020f */
[----:B------:R-:W-:-:S04]  /*89f0*/  ISETP.NE.AND P2, PT, R32, -0x1, PT ;  /* 0xffffffff2000780c */ /* 0x000fc80003f45270 */
[----:B------:R-:W-:-:S04]  /*8a00*/  IADD3 R14, PT, PT, R10, 0x1, RZ ;  /* 0x000000010a0e7810 */ /* 0x000fc80007ffe0ff */
[----:B------:R-:W-:Y:S01]  /*8a10*/  @P1 IMAD.MOV R14, RZ, RZ, R10 ;  /* 0x000000ffff0e1224 */ /* 0x000fe200078e020a */
[----:B--2---:R-:W-:-:S03]  /*8a20*/  ISETP.NE.AND P1, PT, R34, -0x1, PT ;  /* 0xffffffff2200780c */ /* 0x004fc60003f25270 */
[C---:B------:R-:W-:Y:S01]  /*8a30*/  VIADD R10, R14.reuse, 0x1 ;  /* 0x000000010e0a7836 */ /* 0x040fe20000000000 */
[----:B------:R-:W-:-:S05]  /*8a40*/  @P2 IADD3 R10, PT, PT, R14, RZ, RZ ;  /* 0x000000ff0e0a2210 */ /* 0x000fca0007ffe0ff */
[----:B------:R-:W-:-:S04]  /*8a50*/  VIADD R14, R10, 0x1 ;  /* 0x000000010a0e7836 */ /* 0x000fc80000000000 */
        /* <DEDUP_REMOVED lines=9> */
.L_x_1629:
[----:B------:R-:W-:Y:S05]  /*8af0*/  BSYNC.RECONVERGENT B2 ;  /* 0x0000000000027941 */ /* 0x000fea0003800200 */
.L_x_1628:
        /* <DEDUP_REMOVED lines=27> */
[----:B------:R0:W5:Y:S01]  /*8cb0*/  LDG.E R14, desc[UR6][R14.64] ;  /* 0x000000060e0e7981 */ /* 0x000162000c1e1900 */
        /* <DEDUP_REMOVED lines=29> */
.L_x_1632:
[----:B------:R-:W-:Y:S05]  /*8e90*/  BSYNC.RECONVERGENT B2 ;  /* 0x0000000000027941 */ /* 0x000fea0003800200 */
.L_x_1631:
        /* <DEDUP_REMOVED lines=33> */
.L_x_1634:
[----:B------:R-:W-:Y:S05]  /*90b0*/  BSYNC.RECONVERGENT B2 ;  /* 0x0000000000027941 */ /* 0x000fea0003800200 */
.L_x_1633:
        /* <DEDUP_REMOVED lines=27> */
.L_x_1627:
[----:B------:R-:W-:Y:S05]  /*9270*/  BSYNC.RECONVERGENT B1 ;  /* 0x0000000000017941 */ /* 0x000fea0003800200 */
.L_x_1626:
        /* <DEDUP_REMOVED lines=21> */
.L_x_1639:
        /* <DEDUP_REMOVED lines=8> */
[----:B--2---:R-:W-:-:S05]  /*9450*/  IMAD.WIDE R36, R37, 0x4, R18 ;  /* 0x0000000425247825 */ /* 0x004fca00078e0212 */
[----:B------:R3:W2:Y:S02]  /*9460*/  LDG.E R31, desc[UR6][R36.64] ;  /* 0x00000006241f7981 */ /* 0x0006a4000c1e1900 */
        /* <DEDUP_REMOVED lines=92> */
.L_x_1638:
[----:B------:R-:W-:Y:S05]  /*9a30*/  BSYNC.RECONVERGENT B2 ;  /* 0x0000000000027941 */ /* 0x000fea0003800200 */
.L_x_1637:
        /* <DEDUP_REMOVED lines=57> */
.L_x_1641:
[----:B------:R-:W-:Y:S05]  /*9dd0*/  BSYNC.RECONVERGENT B2 ;  /* 0x0000000000027941 */ /* 0x000fea0003800200 */
.L_x_1640:
        /* <DEDUP_REMOVED lines=33> */
.L_x_1643:
[----:B------:R-:W-:Y:S05]  /*9ff0*/  BSYNC.RECONVERGENT B2 ;  /* 0x0000000000027941 */ /* 0x000fea0003800200 */
.L_x_1642:
        /* <DEDUP_REMOVED lines=27> */
.L_x_1636:
[----:B------:R-:W-:Y:S05]  /*a1b0*/  BSYNC.RECONVERGENT B1 ;  /* 0x0000000000017941 */ /* 0x000fea0003800200 */
.L_x_1635:
        /* <DEDUP_REMOVED lines=21> */
.L_x_1648:
        /* <DEDUP_REMOVED lines=102> */
.L_x_1647:
[----:B------:R-:W-:Y:S05]  /*a970*/  BSYNC.RECONVERGENT B2 ;  /* 0x0000000000027941 */ /* 0x000fea0003800200 */
.L_x_1646:
        /* <DEDUP_REMOVED lines=57> */
.L_x_1650:
[----:B------:R-:W-:Y:S05]  /*ad10*/  BSYNC.RECONVERGENT B2 ;  /* 0x0000000000027941 */ /* 0x000fea0003800200 */
.L_x_1649:
        /* <DEDUP_REMOVED lines=33> */
.L_x_1652:
[----:B------:R-:W-:Y:S05]  /*af30*/  BSYNC.RECONVERGENT B2 ;  /* 0x0000000000027941 */ /* 0x000fea0003800200 */
.L_x_1651:
        /* <DEDUP_REMOVED lines=27> */
.L_x_1645:
[----:B------:R-:W-:Y:S05]  /*b0f0*/  BSYNC.RECONVERGENT B1 ;  /* 0x0000000000017941 */ /* 0x000fea0003800200 */
.L_x_1644:
        /* <DEDUP_REMOVED lines=21> */
.L_x_1657:
        /* <DEDUP_REMOVED lines=13> */
[----:B----4-:R-:W-:-:S05]  /*b320*/  IMAD.WIDE R28, R29, 0x4, R18 ;  /* 0x000000041d1c7825 */ /* 0x010fca00078e0212 */
[----:B------:R5:W4:Y:S02]  /*b330*/  LDG.E R35, desc[UR6][R28.64] ;  /* 0x000000061c237981 */ /* 0x000b24000c1e1900 */
[----:B-----5:R-:W-:-:S06]  /*b340*/  IMAD.WIDE R28, R24, 0x4, R18 ;  /* 0x00000004181c7825 */ /* 0x020fcc00078e0212 */
[----:B------:R-:W5:Y:S01]  /*b350*/  LDG.E R28, desc[UR6][R28.64] ;  /* 0x000000061c1c7981 */ /* 0x000f62000c1e1900 */
[----:B--2---:R-:W-:Y:S01]  /*b360*/  ISETP.NE.AND P1, PT, R36, -0x1, PT ;  /* 0xffffffff2400780c */ /* 0x004fe20003f25270 */
[--C-:B------:R-:W-:Y:S02]  /*b370*/  IMAD.WIDE R36, R26, 0x4, R18.reuse ;  /* 0x000000041a247825 */ /* 0x100fe400078e0212 */
[----:B------:R-:W2:Y:S02]  /*b380*/  LDG.E R29, desc[UR6][R14.64+0x34] ;  /* 0x000034060e1d7981 */ /* 0x000ea4000c1e1900 */
[--C-:B------:R-:W-:Y:S02]  /*b390*/  IMAD.WIDE R26, R27, 0x4, R18.reuse ;  /* 0x000000041b1a7825 */ /* 0x100fe400078e0212 */
[----:B------:R-:W2:Y:S04]  /*b3a0*/  LDG.E R36, desc[UR6][R36.64] ;  /* 0x0000000624247981 */ /* 0x000ea8000c1e1900 */
[----:B------:R-:W2:Y:S01]  /*b3b0*/  LDG.E R26, desc[UR6][R26.64] ;  /* 0x000000061a1a7981 */ /* 0x000ea2000c1e1900 */
[----:B------:R-:W-:Y:S01]  /*b3c0*/  IMAD.WIDE R24, R25, 0x4, R18 ;  /* 0x0000000419187825 */ /* 0x000fe200078e0212 */
[----:B---3--:R-:W-:-:S02]  /*b3d0*/  ISETP.NE.AND P2, PT, R34, -0x1, PT ;  /* 0xffffffff2200780c */ /* 0x008fc40003f45270 */
[----:B------:R-:W3:Y:S04]  /*b3e0*/  LDG.E R37, desc[UR6][R14.64+0x28] ;  /* 0x000028060e257981 */ /* 0x000ee8000c1e1900 */
[----:B------:R-:W3:Y:S04]  /*b3f0*/  LDG.E R27, desc[UR6][R14.64+0x1c] ;  /* 0x00001c060e1b7981 */ /* 0x000ee8000c1e1900 */
[----:B------:R0:W3:Y:S02]  /*b400*/  LDG.E R24, desc[UR6][R24.64] ;  /* 0x0000000618187981 */ /* 0x0000e4000c1e1900 */
[C---:B0-----:R-:W-:Y:S01]  /*b410*/  VIADD R25, R13.reuse, 0x1 ;  /* 0x000000010d197836 */ /* 0x041fe20000000000 */
[----:B------:R-:W-:-:S02]  /*b420*/  @P1 IADD3 R25, PT, PT, R13, RZ, RZ ;  /* 0x000000ff0d191210 */ /* 0x000fc40007ffe0ff */
[----:B----4-:R-:W-:-:S03]  /*b430*/  ISETP.NE.AND P1, PT, R35, -0x1, PT ;  /* 0xffffffff2300780c */ /* 0x010fc60003f25270 */
[----:B------:R-:W-:Y:S02]  /*b440*/  VIADD R13, R25, 0x1 ;  /* 0x00000001190d7836 */ /* 0x000fe40000000000 */
[----:B------:R-:W-:-:S05]  /*b450*/  @P2 IMAD.MOV R13, RZ, RZ, R25 ;  /* 0x000000ffff0d2224 */ /* 0x000fca00078e0219 */
[----:B------:R-:W-:-:S03]  /*b460*/  IADD3 R25, PT, PT, R13, 0x1, RZ ;  /* 0x000000010d197810 */ /* 0x000fc60007ffe0ff */
[----:B------:R-:W-:Y:S01]  /*b470*/  @P1 IMAD.MOV R25, RZ, RZ, R13 ;  /* 0x000000ffff191224 */ /* 0x000fe200078e020d */
[----:B-----5:R-:W-:Y:S02]  /*b480*/  ISETP.NE.AND P1, PT, R28, -0x1, PT ;  /* 0xffffffff1c00780c */ /* 0x020fe40003f25270 */
[----:B------:R-:W4:Y:S01]  /*b490*/  LDG.E R28, desc[UR6][R14.64+0x20] ;  /* 0x000020060e1c7981 */ /* 0x000f22000c1e1900 */
[----:B------:R-:W-:Y:S01]  /*b4a0*/  VIADD R13, R25, 0x1 ;  /* 0x00000001190d7836 */ /* 0x000fe20000000000 */
[----:B--2---:R-:W-:Y:S01]  /*b4b0*/  ISETP.NE.AND P2, PT, R36, -0x1, PT ;  /* 0xffffffff2400780c */ /* 0x004fe20003f45270 */
[----:B---3--:R-:W-:-:S12]  /*b4c0*/  IMAD.WIDE R34, R27, 0x4, R18 ;  /* 0x000000041b227825 */ /* 0x008fd800078e0212 */
[----:B------:R-:W-:Y:S01]  /*b4d0*/  @P2 IADD3 R13, PT, PT, R25, RZ, RZ ;  /* 0x000000ff190d2210 */ /* 0x000fe20007ffe0ff */
[----:B------:R-:W2:Y:S04]  /*b4e0*/  LDG.E R27, desc[UR6][R14.64+0x2c] ;  /* 0x00002c060e1b7981 */ /* 0x000ea8000c1e1900 */
[----:B------:R-:W3:Y:S01]  /*b4f0*/  LDG.E R34, desc[UR6][R34.64] ;  /* 0x0000000622227981 */ /* 0x000ee2000c1e1900 */
[----:B------:R-:W-:-:S03]  /*b500*/  ISETP.NE.AND P2, PT, R26, -0x1, PT ;  /* 0xffffffff1a00780c */ /* 0x000fc60003f45270 */
[----:B------:R-:W5:Y:S01]  /*b510*/  LDG.E R26, desc[UR6][R14.64+0x24] ;  /* 0x000024060e1a7981 */ /* 0x000f62000c1e1900 */
[----:B------:R-:W-:Y:S02]  /*b520*/  VIADD R25, R13, 0x1 ;  /* 0x000000010d197836 */ /* 0x000fe40000000000 */
[----:B------:R-:W-:-:S05]  /*b530*/  @P1 IMAD.MOV R25, RZ, RZ, R13 ;  /* 0x000000ffff191224 */ /* 0x000fca00078e020d */
[----:B------:R-:W-:Y:S02]  /*b540*/  IADD3 R13, PT, PT, R25, 0x1, RZ ;  /* 0x00000001190d7810 */ /* 0x000fe40007ffe0ff */
[----:B------:R-:W-:Y:S02]  /*b550*/  @P2 IMAD.MOV R13, RZ, RZ, R25 ;  /* 0x000000ffff0d2224 */ /* 0x000fe400078e0219 */
[----:B------:R-:W2:Y:S01]  /*b560*/  LDG.E R25, desc[UR6][R14.64+0x30] ;  /* 0x000030060e197981 */ /* 0x000ea2000c1e1900 */
[----:B------:R-:W-:Y:S02]  /*b570*/  ISETP.NE.AND P1, PT, R24, -0x1, PT ;  /* 0xffffffff1800780c */ /* 0x000fe40003f25270 */
[----:B---3--:R-:W-:Y:S01]  /*b580*/  ISETP.NE.AND P2, PT, R34, -0x1, PT ;  /* 0xffffffff2200780c */ /* 0x008fe20003f45270 */
[----:B----4-:R-:W-:-:S05]  /*b590*/  IMAD.WIDE R34, R28, 0x4, R18 ;  /* 0x000000041c227825 */ /* 0x010fca00078e0212 */
[----:B------:R5:W3:Y:S02]  /*b5a0*/  LDG.E R28, desc[UR6][R34.64] ;  /* 0x00000006221c7981 */ /* 0x000ae4000c1e1900 */
[----:B-----5:R-:W-:-:S04]  /*b5b0*/  IMAD.WIDE R34, R26, 0x4, R18 ;  /* 0x000000041a227825 */ /* 0x020fc800078e0212 */
[--C-:B--2---:R-:W-:Y:S02]  /*b5c0*/  IMAD.WIDE R26, R27, 0x4, R18.reuse ;  /* 0x000000041b1a7825 */ /* 0x104fe400078e0212 */
[----:B------:R-:W2:Y:S04]  /*b5d0*/  LDG.E R34, desc[UR6][R34.64] ;  /* 0x0000000622227981 */ /* 0x000ea8000c1e1900 */
[----:B------:R0:W4:Y:S02]  /*b5e0*/  LDG.E R35, desc[UR6][R26.64] ;  /* 0x000000061a237981 */ /* 0x000124000c1e1900 */
[--C-:B0-----:R-:W-:Y:S02]  /*b5f0*/  IMAD.WIDE R26, R29, 0x4, R18.reuse ;  /* 0x000000041d1a7825 */ /* 0x101fe400078e0212 */
[----:B------:R-:W5:Y:S02]  /*b600*/  LDG.E R29, desc[UR6][R14.64+0x38] ;  /* 0x000038060e1d7981 */ /* 0x000f64000c1e1900 */
[----:B------:R-:W-:-:S02]  /*b610*/  IMAD.WIDE R36, R37, 0x4, R18 ;  /* 0x0000000425247825 */ /* 0x000fc400078e0212 */
[----:B------:R-:W4:Y:S02]  /*b620*/  LDG.E R26, desc[UR6][R26.64] ;  /* 0x000000061a1a7981 */ /* 0x000f24000c1e1900 */
[C---:B------:R-:W-:Y:S02]  /*b630*/  VIADD R24, R13.reuse, 0x1 ;  /* 0x000000010d187836 */ /* 0x040fe40000000000 */
[----:B------:R-:W4:Y:S04]  /*b640*/  LDG.E R36, desc[UR6][R36.64] ;  /* 0x0000000624247981 */ /* 0x000f28000c1e1900 */
[----:B------:R-:W2:Y:S01]  /*b650*/  LDG.E R15, desc[UR6][R14.64+0x3c] ;  /* 0x00003c060e0f7981 */ /* 0x000ea2000c1e1900 */
[----:B------:R-:W-:-:S05]  /*b660*/  @P1 IADD3 R24, PT, PT, R13, RZ, RZ ;  /* 0x000000ff0d181210 */ /* 0x000fca0007ffe0ff */
[----:B------:R-:W-:Y:S02]  /*b670*/  VIADD R13, R24, 0x1 ;  /* 0x00000001180d7836 */ /* 0x000fe40000000000 */
[----:B------:R-:W-:Y:S02]  /*b680*/  @P2 IMAD.MOV R13, RZ, RZ, R24 ;  /* 0x000000ffff0d2224 */ /* 0x000fe400078e0218 */
[----:B------:R-:W-:-:S05]  /*b690*/  IMAD.WIDE R24, R25, 0x4, R18 ;  /* 0x0000000419187825 */ /* 0x000fca00078e0212 */
[----:B------:R5:W4:Y:S01]  /*b6a0*/  LDG.E R37, desc[UR6][R24.64] ;  /* 0x0000000618257981 */ /* 0x000b22000c1e1900 */
[----:B---3--:R-:W-:Y:S01]  /*b6b0*/  ISETP.NE.AND P1, PT, R28, -0x1, PT ;  /* 0xffffffff1c00780c */ /* 0x008fe20003f25270 */
[----:B-----5:R-:W-:-:S06]  /*b6c0*/  IMAD.WIDE R24, R29, 0x4, R18 ;  /* 0x000000041d187825 */ /* 0x020fcc00078e0212 */
[----:B------:R-:W3:Y:S01]  /*b6d0*/  LDG.E R24, desc[UR6][R24.64] ;  /* 0x0000000618187981 */ /* 0x000ee2000c1e1900 */
[----:B--2---:R-:W-:-:S06]  /*b6e0*/  IMAD.WIDE R28, R15, 0x4, R18 ;  /* 0x000000040f1c7825 */ /* 0x004fcc00078e0212 */
[----:B------:R-:W2:Y:S01]  /*b6f0*/  LDG.E R28, desc[UR6][R28.64] ;  /* 0x000000061c1c7981 */ /* 0x000ea2000c1e1900 */
[----:B------:R-:W-:Y:S02]  /*b700*/  ISETP.NE.AND P2, PT, R34, -0x1, PT ;  /* 0xffffffff2200780c */ /* 0x000fe40003f45270 */
[----:B------:R-:W-:Y:S01]  /*b710*/  IADD3 R34, PT, PT, R13, 0x1, RZ ;  /* 0x000000010d227810 */ /* 0x000fe20007ffe0ff */
[----:B------:R-:W-:Y:S01]  /*b720*/  @P1 IMAD.MOV R34, RZ, RZ, R13 ;  /* 0x000000ffff221224 */ /* 0x000fe200078e020d */
[----:B----4-:R-:W-:-:S03]  /*b730*/  ISETP.NE.AND P1, PT, R36, -0x1, PT ;  /* 0xffffffff2400780c */ /* 0x010fc60003f25270 */
        /* <DEDUP_REMOVED lines=16> */
[----:B---3--:R-:W-:-:S13]  /*b840*/  ISETP.NE.AND P1, PT, R24, -0x1, PT ;  /* 0xffffffff1800780c */ /* 0x008fda0003f25270 */
[----:B------:R-:W-:Y:S01]  /*b850*/  @P1 IMAD.MOV R14, RZ, RZ, R13 ;  /* 0x000000ffff0e1224 */ /* 0x000fe200078e020d */
[----:B------:R-:W-:Y:S02]  /*b860*/  ISETP.NE.AND P1, PT, R30, R33, PT ;  /* 0x000000211e00720c */ /* 0x000fe40003f25270 */
[----:B--2---:R-:W-:Y:S02]  /*b870*/  ISETP.NE.AND P2, PT, R28, -0x1, PT ;  /* 0xffffffff1c00780c */ /* 0x004fe40003f45270 */
[----:B------:R-:W-:-:S11]  /*b880*/  IADD3 R13, PT, PT, R14, 0x1, RZ ;  /* 0x000000010e0d7810 */ /* 0x000fd60007ffe0ff */
[----:B------:R-:W-:Y:S01]  /*b890*/  @P2 IMAD.MOV R13, RZ, RZ, R14 ;  /* 0x000000ffff0d2224 */ /* 0x000fe200078e020e */
[----:B------:R-:W-:Y:S06]  /*b8a0*/  @P1 BRA `(.L_x_1657) ;  /* 0xfffffff800681947 */ /* 0x000fec000383ffff */
.L_x_1656:
[----:B------:R-:W-:Y:S05]  /*b8b0*/  BSYNC.RECONVERGENT B2 ;  /* 0x0000000000027941 */ /* 0x000fea0003800200 */
.L_x_1655:
        /* <DEDUP_REMOVED lines=19> */
[----:B----4-:R-:W-:-:S04]  /*b9f0*/  IMAD.WIDE R34, R35, 0x4, R18 ;  /* 0x0000000423227825 */ /* 0x010fc800078e0212 */
[--C-:B-----5:R-:W-:Y:S02]  /*ba00*/  IMAD.WIDE R32, R33, 0x4, R18.reuse ;  /* 0x0000000421207825 */ /* 0x120fe400078e0212 */
[----:B------:R-:W3:Y:S04]  /*ba10*/  LDG.E R34, desc[UR6][R34.64] ;  /* 0x0000000622227981 */ /* 0x000ee8000c1e1900 */
[----:B------:R0:W4:Y:S04]  /*ba20*/  LDG.E R37, desc[UR6][R28.64] ;  /* 0x000000061c257981 */ /* 0x000128000c1e1900 */
[----:B------:R-:W5:Y:S01]  /*ba30*/  LDG.E R32, desc[UR6][R32.64] ;  /* 0x0000000620207981 */ /* 0x000f62000c1e1900 */
[----:B------:R-:W-:-:S04]  /*ba40*/  IMAD.WIDE R26, R27, 0x4, R18 ;  /* 0x000000041b1a7825 */ /* 0x000fc800078e0212 */
[--C-:B0-----:R-:W-:Y:S02]  /*ba50*/  IMAD.WIDE R28, R14, 0x4, R18.reuse ;  /* 0x000000040e1c7825 */ /* 0x101fe400078e0212 */
[----:B------:R-:W5:Y:S04]  /*ba60*/  LDG.E R26, desc[UR6][R26.64] ;  /* 0x000000061a1a7981 */ /* 0x000f68000c1e1900 */
[----:B------:R-:W5:Y:S01]  /*ba70*/  LDG.E R33, desc[UR6][R28.64] ;  /* 0x000000061c217981 */ /* 0x000f62000c1e1900 */
[----:B------:R-:W-:-:S04]  /*ba80*/  IMAD.WIDE R24, R25, 0x4, R18 ;  /* 0x0000000419187825 */ /* 0x000fc800078e0212 */
[----:B------:R-:W-:Y:S02]  /*ba90*/  IMAD.WIDE R14, R15, 0x4, R18 ;  /* 0x000000040f0e7825 */ /* 0x000fe400078e0212 */
[----:B------:R0:W5:Y:S04]  /*baa0*/  LDG.E R24, desc[UR6][R24.64] ;  /* 0x0000000618187981 */ /* 0x000168000c1e1900 */
[----:B------:R1:W5:Y:S01]  /*bab0*/  LDG.E R14, desc[UR6][R14.64] ;  /* 0x000000060e0e7981 */ /* 0x000362000c1e1900 */
[----:B------:R-:W-:Y:S02]  /*bac0*/  IADD3 R35, PT, PT, R13, 0x1, RZ ;  /* 0x000000010d237810 */ /* 0x000fe40007ffe0ff */
[----:B------:R-:W-:Y:S02]  /*bad0*/  IADD3 R16, PT, PT, R16, 0x8, RZ ;  /* 0x0000000810107810 */ /* 0x000fe40007ffe0ff */
[----:B--2---:R-:W-:-:S02]  /*bae0*/  ISETP.NE.AND P1, PT, R36, -0x1, PT ;  /* 0xffffffff2400780c */ /* 0x004fc40003f25270 */
[----:B----4-:R-:W-:-:S11]  /*baf0*/  ISETP.NE.AND P2, PT, R37, -0x1, PT ;  /* 0xffffffff2500780c */ /* 0x010fd60003f45270 */
[----:B------:R-:W-:Y:S01]  /*bb00*/  @P1 IMAD.MOV R35, RZ, RZ, R13 ;  /* 0x000000ffff231224 */ /* 0x000fe200078e020d */
[----:B---3--:R-:W-:-:S03]  /*bb10*/  ISETP.NE.AND P1, PT, R34, -0x1, PT ;  /* 0xffffffff2200780c */ /* 0x008fc60003f25270 */
        /* <DEDUP_REMOVED lines=19> */
.L_x_1659:
[----:B------:R-:W-:Y:S05]  /*bc50*/  BSYNC.RECONVERGENT B2 ;  /* 0x0000000000027941 */ /* 0x000fea0003800200 */
.L_x_1658:
        /* <DEDUP_REMOVED lines=33> */
.L_x_1661:
[----:B------:R-:W-:Y:S05]  /*be70*/  BSYNC.RECONVERGENT B2 ;  /* 0x0000000000027941 */ /* 0x000fea0003800200 */
.L_x_1660:
        /* <DEDUP_REMOVED lines=27> */
.L_x_1654:
[----:B------:R-:W-:Y:S05]  /*c030*/  BSYNC.RECONVERGENT B1 ;  /* 0x0000000000017941 */ /* 0x000fea0003800200 */
.L_x_1653:
        /* <DEDUP_REMOVED lines=11> */
[----:B------:R-:W-:Y:S01]  /*c0f0*/  IADD3 R14, PT, PT, R15, -R16, RZ ;  /* 0x800000100f0e7210 */ /* 0x000fe20007ffe0ff */
[----:B------:R-:W-:-:S03]  /*c100*/  IMAD.IADD R16, R16, 0x1, -R15 ;  /* 0x0000000110107824 */ /* 0x000fc600078e0a0f */
[----:B------:R-:W-:Y:S01]  /*c110*/  ISETP.GT.U32.AND P1, PT, R14, -0x10, PT ;  /* 0xfffffff00e00780c */ /* 0x000fe20003f24070 */
[----:B------:R-:W-:Y:S01]  /*c120*/  IMAD.MOV.U32 R14, RZ, RZ, RZ ;  /* 0x000000ffff0e7224 */ /* 0x000fe200078e00ff */
[----:B------:R-:W-:-:S11]  /*c130*/  LOP3.LUT P0, R32, R16, 0xf, RZ, 0xc0, !PT ;  /* 0x0000000f10207812 */ /* 0x000fd6000780c0ff */
[----:B------:R-:W-:Y:S05]  /*c140*/  @P1 BRA `(.L_x_1665) ;  /* 0x0000000400a41947 */ /* 0x000fea0003800000 */
[----:B------:R-:W-:Y:S01]  /*c150*/  MOV R14, RZ ;  /* 0x000000ff000e7202 */ /* 0x000fe20000000f00 */
[----:B------:R-:W-:-:S07]  /*c160*/  IMAD.MOV.U32 R33, RZ, RZ, RZ ;  /* 0x000000ffff217224 */ /* 0x000fce00078e00ff */
.L_x_1666:
        /* <DEDUP_REMOVED lines=15> */
[----:B-----5:R-:W-:-:S04]  /*c260*/  IMAD.WIDE R30, R26, 0x4, R18 ;  /* 0x000000041a1e7825 */ /* 0x020fc800078e0212 */
[--C-:B------:R-:W-:Y:S02]  /*c270*/  IMAD.WIDE R26, R27, 0x4, R18.reuse ;  /* 0x000000041b1a7825 */ /* 0x100fe400078e0212 */
[----:B------:R-:W5:Y:S04]  /*c280*/  LDG.E R30, desc[UR6][R30.64] ;  /* 0x000000061e1e7981 */ /* 0x000f68000c1e1900 */
[----:B------:R-:W5:Y:S01]  /*c290*/  LDG.E R31, desc[UR6][R24.64+0x34] ;  /* 0x00003406181f7981 */ /* 0x000f62000c1e1900 */
[----:B--2---:R-:W-:Y:S01]  /*c2a0*/  ISETP.NE.AND P1, PT, R36, -0x1, PT ;  /* 0xffffffff2400780c */ /* 0x004fe20003f25270 */
[----:B------:R-:W-:-:S06]  /*c2b0*/  IMAD.WIDE R36, R28, 0x4, R18 ;  /* 0x000000041c247825 */ /* 0x000fcc00078e0212 */
[----:B------:R-:W2:Y:S04]  /*c2c0*/  LDG.E R36, desc[UR6][R36.64] ;  /* 0x0000000624247981 */ /* 0x000ea8000c1e1900 */
[----:B------:R0:W5:Y:S04]  /*c2d0*/  LDG.E R37, desc[UR6][R26.64] ;  /* 0x000000061a257981 */ /* 0x000168000c1e1900 */
[----:B------:R-:W5:Y:S01]  /*c2e0*/  LDG.E R27, desc[UR6][R24.64+0x1c] ;  /* 0x00001c06181b7981 */ /* 0x000f62000c1e1900 */
[----:B---3--:R-:W-:Y:S01]  /*c2f0*/  ISETP.NE.AND P2, PT, R34, -0x1, PT ;  /* 0xffffffff2200780c */ /* 0x008fe20003f45270 */
[----:B------:R-:W-:-:S04]  /*c300*/  IMAD.WIDE R28, R29, 0x4, R18 ;  /* 0x000000041d1c7825 */ /* 0x000fc800078e0212 */
[C---:B0-----:R-:W-:Y:S01]  /*c310*/  VIADD R26, R14.reuse, 0x1 ;  /* 0x000000010e1a7836 */ /* 0x041fe20000000000 */
[----:B------:R-:W-:Y:S01]  /*c320*/  @P1 IADD3 R26, PT, PT, R14, RZ, RZ ;  /* 0x000000ff0e1a1210 */ /* 0x000fe20007ffe0ff */
[----:B------:R-:W3:Y:S01]  /*c330*/  LDG.E R28, desc[UR6][R28.64] ;  /* 0x000000061c1c7981 */ /* 0x000ee2000c1e1900 */
[----:B----4-:R-:W-:-:S03]  /*c340*/  ISETP.NE.AND P1, PT, R35, -0x1, PT ;  /* 0xffffffff2300780c */ /* 0x010fc60003f25270 */
[----:B------:R-:W-:Y:S02]  /*c350*/  VIADD R14, R26, 0x1 ;  /* 0x000000011a0e7836 */ /* 0x000fe40000000000 */
[----:B------:R-:W-:Y:S01]  /*c360*/  @P2 IMAD.MOV R14, RZ, RZ, R26 ;  /* 0x000000ffff0e2224 */ /* 0x000fe200078e021a */
[----:B------:R-:W4:Y:S04]  /*c370*/  LDG.E R29, desc[UR6][R24.64+0x30] ;  /* 0x00003006181d7981 */ /* 0x000f28000c1e1900 */
[----:B------:R-:W-:-:S03]  /*c380*/  IADD3 R26, PT, PT, R14, 0x1, RZ ;  /* 0x000000010e1a7810 */ /* 0x000fc60007ffe0ff */
[----:B------:R-:W-:-:S04]  /*c390*/  @P1 IMAD.MOV R26, RZ, RZ, R14 ;  /* 0x000000ffff1a1224 */ /* 0x000fc800078e020e */
[----:B------:R-:W-:Y:S01]  /*c3a0*/  VIADD R14, R26, 0x1 ;  /* 0x000000011a0e7836 */ /* 0x000fe20000000000 */
[----:B--2---:R-:W-:Y:S02]  /*c3b0*/  ISETP.NE.AND P2, PT, R36, -0x1, PT ;  /* 0xffffffff2400780c */ /* 0x004fe40003f45270 */
[----:B------:R-:W2:Y:S11]  /*c3c0*/  LDG.E R36, desc[UR6][R24.64+0x20] ;  /* 0x0000200618247981 */ /* 0x000eb6000c1e1900 */
[----:B------:R-:W-:-:S02]  /*c3d0*/  @P2 IADD3 R14, PT, PT, R26, RZ, RZ ;  /* 0x000000ff1a0e2210 */ /* 0x000fc40007ffe0ff */
[----:B------:R-:W4:Y:S01]  /*c3e0*/  LDG.E R26, desc[UR6][R24.64+0x28] ;  /* 0x00002806181a7981 */ /* 0x000f22000c1e1900 */
[----:B-----5:R-:W-:-:S03]  /*c3f0*/  IMAD.WIDE R34, R27, 0x4, R18 ;  /* 0x000000041b227825 */ /* 0x020fc600078e0212 */
[----:B------:R-:W5:Y:S04]  /*c400*/  LDG.E R27, desc[UR6][R24.64+0x2c] ;  /* 0x00002c06181b7981 */ /* 0x000f68000c1e1900 */
[----:B------:R-:W5:Y:S04]  /*c410*/  LDG.E R34, desc[UR6][R34.64] ;  /* 0x0000000622227981 */ /* 0x000f68000c1e1900 */
[----:B------:R-:W5:Y:S01]  /*c420*/  LDG.E R35, desc[UR6][R24.64+0x24] ;  /* 0x0000240618237981 */ /* 0x000f62000c1e1900 */
[----:B------:R-:W-:Y:S02]  /*c430*/  ISETP.NE.AND P1, PT, R30, -0x1, PT ;  /* 0xffffffff1e00780c */ /* 0x000fe40003f25270 */
[----:B---3--:R-:W-:Y:S01]  /*c440*/  ISETP.NE.AND P2, PT, R28, -0x1, PT ;  /* 0xffffffff1c00780c */ /* 0x008fe20003f45270 */
[----:B------:R-:W-:-:S10]  /*c450*/  VIADD R28, R14, 0x1 ;  /* 0x000000010e1c7836 */ /* 0x000fd40000000000 */
[----:B------:R-:W-:Y:S01]  /*c460*/  @P1 IMAD.MOV R28, RZ, RZ, R14 ;  /* 0x000000ffff1c1224 */ /* 0x000fe200078e020e */
[----:B------:R-:W-:-:S04]  /*c470*/  ISETP.NE.AND P1, PT, R37, -0x1, PT ;  /* 0xffffffff2500780c */ /* 0x000fc80003f25270 */
[----:B------:R-:W-:Y:S01]  /*c480*/  IADD3 R14, PT, PT, R28, 0x1, RZ ;  /* 0x000000011c0e7810 */ /* 0x000fe20007ffe0ff */
[----:B------:R-:W-:Y:S02]  /*c490*/  @P2 IMAD.MOV R14, RZ, RZ, R28 ;  /* 0x000000ffff0e2224 */ /* 0x000fe400078e021c */
[----:B--2---:R-:W-:-:S05]  /*c4a0*/  IMAD.WIDE R36, R36, 0x4, R18 ;  /* 0x0000000424247825 */ /* 0x004fca00078e0212 */
[----:B------:R4:W2:Y:S02]  /*c4b0*/  LDG.E R30, desc[UR6][R36.64] ;  /* 0x00000006241e7981 */ /* 0x0008a4000c1e1900 */
[----:B----4-:R-:W-:-:S04]  /*c4c0*/  IMAD.WIDE R36, R26, 0x4, R18 ;  /* 0x000000041a247825 */ /* 0x010fc800078e0212 */
[--C-:B-----5:R-:W-:Y:S02]  /*c4d0*/  IMAD.WIDE R26, R27, 0x4, R18.reuse ;  /* 0x000000041b1a7825 */ /* 0x120fe400078e0212 */
[----:B------:R-:W3:Y:S01]  /*c4e0*/  LDG.E R36, desc[UR6][R36.64] ;  /* 0x0000000624247981 */ /* 0x000ee2000c1e1900 */
[----:B------:R-:W-:Y:S01]  /*c4f0*/  ISETP.NE.AND P2, PT, R34, -0x1, PT ;  /* 0xffffffff2200780c */ /* 0x000fe20003f45270 */
[----:B------:R-:W-:-:S06]  /*c500*/  IMAD.WIDE R34, R35, 0x4, R18 ;  /* 0x0000000423227825 */ /* 0x000fcc00078e0212 */
[----:B------:R-:W4:Y:S04]  /*c510*/  LDG.E R34, desc[UR6][R34.64] ;  /* 0x0000000622227981 */ /* 0x000f28000c1e1900 */
[----:B------:R0:W5:Y:S02]  /*c520*/  LDG.E R35, desc[UR6][R26.64] ;  /* 0x000000061a237981 */ /* 0x000164000c1e1900 */
[----:B0-----:R-:W-:Y:S02]  /*c530*/  IMAD.WIDE R26, R31, 0x4, R18 ;  /* 0x000000041f1a7825 */ /* 0x001fe400078e0212 */
[----:B------:R-:W3:Y:S04]  /*c540*/  LDG.E R31, desc[UR6][R24.64+0x38] ;  /* 0x00003806181f7981 */ /* 0x000ee8000c1e1900 */
[----:B------:R-:W4:Y:S01]  /*c550*/  LDG.E R25, desc[UR6][R24.64+0x3c] ;  /* 0x00003c0618197981 */ /* 0x000f22000c1e1900 */
[C---:B------:R-:W-:Y:S01]  /*c560*/  VIADD R28, R14.reuse, 0x1 ;  /* 0x000000010e1c7836 */ /* 0x040fe20000000000 */
[----:B------:R-:W-:-:S05]  /*c570*/  @P1 IADD3 R28, PT, PT, R14, RZ, RZ ;  /* 0x000000ff0e1c1210 */ /* 0x000fca0007ffe0ff */
[----:B------:R-:W-:Y:S02]  /*c580*/  VIADD R14, R28, 0x1 ;  /* 0x000000011c0e7836 */ /* 0x000fe40000000000 */
[----:B------:R-:W-:Y:S02]  /*c590*/  @P2 IMAD.MOV R14, RZ, RZ, R28 ;  /* 0x000000ffff0e2224 */ /* 0x000fe400078e021c */
[----:B------:R-:W-:-:S06]  /*c5a0*/  IMAD.WIDE R28, R29, 0x4, R18 ;  /* 0x000000041d1c7825 */ /* 0x000fcc00078e0212 */
[----:B------:R-:W5:Y:S04]  /*c5b0*/  LDG.E R28, desc[UR6][R28.64] ;  /* 0x000000061c1c7981 */ /* 0x000f68000c1e1900 */
[----:B------:R3:W5:Y:S01]  /*c5c0*/  LDG.E R29, desc[UR6][R26.64] ;  /* 0x000000061a1d7981 */ /* 0x000762000c1e1900 */
[----:B--2---:R-:W-:Y:S01]  /*c5d0*/  ISETP.NE.AND P1, PT, R30, -0x1, PT ;  /* 0xffffffff1e00780c */ /* 0x004fe20003f25270 */
[----:B---3--:R-:W-:-:S05]  /*c5e0*/  IMAD.WIDE R26, R31, 0x4, R18 ;  /* 0x000000041f1a7825 */ /* 0x008fca00078e0212 */
[----:B------:R-:W2:Y:S01]  /*c5f0*/  LDG.E R37, desc[UR6][R26.64] ;  /* 0x000000061a257981 */ /* 0x000ea2000c1e1900 */
        /* <DEDUP_REMOVED lines=19> */
[----:B------:R-:W-:Y:S01]  /*c730*/  @P2 IMAD.MOV R25, RZ, RZ, R24 ;  /* 0x000000ffff192224 */ /* 0x000fe200078e0218 */
[----:B------:R-:W-:-:S04]  /*c740*/  LOP3.LUT R14, R16, 0xfffffff0, RZ, 0xc0, !PT ;  /* 0xfffffff0100e7812 */ /* 0x000fc800078ec0ff */
        /* <DEDUP_REMOVED lines=9> */
.L_x_1665:
[----:B------:R-:W-:Y:S05]  /*c7e0*/  BSYNC.RECONVERGENT B2 ;  /* 0x0000000000027941 */ /* 0x000fea0003800200 */
.L_x_1664:
        /* <DEDUP_REMOVED lines=57> */
.L_x_1668:
[----:B------:R-:W-:Y:S05]  /*cb80*/  BSYNC.RECONVERGENT B2 ;  /* 0x0000000000027941 */ /* 0x000fea0003800200 */
.L_x_1667:
        /* <DEDUP_REMOVED lines=33> */
.L_x_1670:
[----:B------:R-:W-:Y:S05]  /*cda0*/  BSYNC.RECONVERGENT B2 ;  /* 0x0000000000027941 */ /* 0x000fea0003800200 */
.L_x_1669:
        /* <DEDUP_REMOVED lines=27> */
.L_x_1663:
[----:B------:R-:W-:Y:S05]  /*cf60*/  BSYNC.RECONVERGENT B1 ;  /* 0x0000000000017941 */ /* 0x000fea0003800200 */
.L_x_1662:
        /* <DEDUP_REMOVED lines=14> */
[----:B------:R-:W-:-:S12]  /*d050*/  IMAD.MOV.U32 R15, RZ, RZ, RZ ;  /* 0x000000ffff0f7224 */ /* 0x000fd800078e00ff */
[----:B------:R-:W-:Y:S05]  /*d060*/  @P0 BRA `(.L_x_1674) ;  /* 0x0000000400a40947 */ /* 0x000fea0003800000 */
[----:B------:R-:W-:Y:S02]  /*d070*/  HFMA2 R15, -RZ, RZ, 0, 0 ;  /* 0x00000000ff0f7431 */ /* 0x000fe400000001ff */
[----:B------:R-:W-:-:S07]  /*d080*/  IMAD.MOV.U32 R33, RZ, RZ, RZ ;  /* 0x000000ffff217224 */ /* 0x000fce00078e00ff */
.L_x_1675:
        /* <DEDUP_REMOVED lines=103> */
.L_x_1674:
[----:B------:R-:W-:Y:S05]  /*d700*/  BSYNC.RECONVERGENT B2 ;  /* 0x0000000000027941 */ /* 0x000fea0003800200 */
.L_x_1673:
[----:B------:R-:W-:-:S13]  /*d710*/  LOP3.LUT P0, R24, R32, 0xf, RZ, 0xc0, !PT ;  /* 0x0000000f20187812 */ /* 0x000fda000780c0ff */
        /* <DEDUP_REMOVED lines=46> */
[C---:B0-----:R-:W-:Y:S02]  /*da00*/  VIADD R24, R15.reuse, 0x1 ;  /* 0x000000010f187836 */ /* 0x041fe40000000000 */
        /* <DEDUP_REMOVED lines=10> */
.L_x_1677:
[----:B------:R-:W-:Y:S05]  /*dab0*/  BSYNC.RECONVERGENT B2 ;  /* 0x0000000000027941 */ /* 0x000fea0003800200 */
.L_x_1676:
        /* <DEDUP_REMOVED lines=33> */
.L_x_1679:
[----:B------:R-:W-:Y:S05]  /*dcd0*/  BSYNC.RECONVERGENT B2 ;  /* 0x0000000000027941 */ /* 0x000fea0003800200 */
.L_x_1678:
        /* <DEDUP_REMOVED lines=27> */
.L_x_1672:
[----:B------:R-:W-:Y:S05]  /*de90*/  BSYNC.RECONVERGENT B1 ;  /* 0x0000000000017941 */ /* 0x000fea0003800200 */
.L_x_1671:
        /* <DEDUP_REMOVED lines=19> */
.L_x_1684:
        /* <DEDUP_REMOVED lines=103> */
.L_x_1683:
[----:B------:R-:W-:Y:S05]  /*e640*/  BSYNC.RECONVERGENT B2 ;  /* 0x0000000000027941 */ /* 0x000fea0003800200 */
.L_x_1682:
[----:B------:R-:W-:Y:S05]  /*e650*/  @!P0 BRA `(.L_x_1681) ;  /* 0x0000000400d48947 */ /* 0x000fea0003800000 */
[----:B------:R-:W-:Y:S01]  /*e660*/  ISETP.GE.U32.AND P1, PT, R31, 0x8, PT ;  /* 0x000000081f00780c */ /* 0x000fe20003f26070 */
[----:B------:R-:W-:Y:S01]  /*e670*/  BSSY.RECONVERGENT B2, `(.L_x_1685) ;  /* 0x0000036000027945 */ /* 0x000fe20003800200 */
[----:B------:R-:W-:-:S11]  /*e680*/  LOP3.LUT P0, R34, R33, 0x7, RZ, 0xc0, !PT ;  /* 0x0000000721227812 */ /* 0x000fd6000780c0ff */
[----:B------:R-:W-:Y:S05]  /*e690*/  @!P1 BRA `(.L_x_1686) ;  /* 0x0000000000cc9947 */ /* 0x000fea0003800000 */
        /* <DEDUP_REMOVED lines=51> */
.L_x_1686:
[----:B------:R-:W-:Y:S05]  /*e9d0*/  BSYNC.RECONVERGENT B2 ;  /* 0x0000000000027941 */ /* 0x000fea0003800200 */
.L_x_1685:
        /* <DEDUP_REMOVED lines=33> */
.L_x_1688:
[----:B------:R-:W-:Y:S05]  /*ebf0*/  BSYNC.RECONVERGENT B2 ;  /* 0x0000000000027941 */ /* 0x000fea0003800200 */
.L_x_1687:
        /* <DEDUP_REMOVED lines=27> */
.L_x_1681:
[----:B------:R-:W-:Y:S05]  /*edb0*/  BSYNC.RECONVERGENT B1 ;  /* 0x0000000000017941 */ /* 0x000fea0003800200 */
.L_x_1680:
[----:B------:R-:W-:-:S05]  /*edc0*/  IMAD R22, R0, 0x1000, R3 ;  /* 0x0000100000167824 */ /* 0x000fca00078e0203 */
[----:B------:R-:W-:-:S05]  /*edd0*/  IADD3 R23, PT, PT, R22, UR4, RZ ;  /* 0x0000000416177c10 */ /* 0x000fca000fffe0ff */
[----:B------:R-:W-:-:S06]  /*ede0*/  IMAD.WIDE R22, R23, 0x4, R18 ;  /* 0x0000000417167825 */ /* 0x000fcc00078e0212 */
        /* <DEDUP_REMOVED lines=14> */
[----:B------:R-:W-:-:S13]  /*eed0*/  ISETP.GT.U32.AND P0, PT, R23, -0x10, PT ;  /* 0xfffffff01700780c */ /* 0x000fda0003f04070 */
[----:B------:R-:W-:Y:S05]  /*eee0*/  @P0 BRA `(.L_x_1692) ;  /* 0x0000000400a40947 */ /* 0x000fea0003800000 */
[----:B------:R-:W-:Y:S01]  /*eef0*/  IMAD.MOV.U32 R28, RZ, RZ, RZ ;  /* 0x000000ffff1c7224 */ /* 0x000fe200078e00ff */
[----:B------:R-:W-:-:S07]  /*ef00*/  MOV R33, RZ ;  /* 0x000000ff00217202 */ /* 0x000fce0000000f00 */
.L_x_1693:
        /* <DEDUP_REMOVED lines=11> */
[----:B---3--:R-:W-:-:S04]  /*efc0*/  IMAD.WIDE R34, R35, 0x4, R18 ;  /* 0x0000000423227825 */ /* 0x008fc800078e0212 */
[--C-:B----4-:R-:W-:Y:S02]  /*efd0*/  IMAD.WIDE R30, R31, 0x4, R18.reuse ;  /* 0x000000041f1e7825 */ /* 0x110fe400078e0212 */
[----:B------:R-:W3:Y:S04]  /*efe0*/  LDG.E R34, desc[UR6][R34.64] ;  /* 0x0000000622227981 */ /* 0x000ee8000c1e1900 */
[----:B------:R5:W4:Y:S02]  /*eff0*/  LDG.E R35, desc[UR6][R30.64] ;  /* 0x000000061e237981 */ /* 0x000b24000c1e1900 */
[----:B-----5:R-:W-:-:S04]  /*f000*/  IMAD.WIDE R30, R24, 0x4, R18 ;  /* 0x00000004181e7825 */ /* 0x020fc800078e0212 */
[--C-:B------:R-:W-:Y:S02]  /*f010*/  IMAD.WIDE R24, R25, 0x4, R18.reuse ;  /* 0x0000000419187825 */ /* 0x100fe400078e0212 */
[----:B------:R-:W5:Y:S04]  /*f020*/  LDG.E R30, desc[UR6][R30.64] ;  /* 0x000000061e1e7981 */ /* 0x000f68000c1e1900 */
[----:B------:R-:W5:Y:S01]  /*f030*/  LDG.E R31, desc[UR6][R22.64+0x34] ;  /* 0x00003406161f7981 */ /* 0x000f62000c1e1900 */
[----:B--2---:R-:W-:Y:S01]  /*f040*/  ISETP.NE.AND P0, PT, R36, -0x1, PT ;  /* 0xffffffff2400780c */ /* 0x004fe20003f05270 */
[----:B------:R-:W-:-:S06]  /*f050*/  IMAD.WIDE R36, R26, 0x4, R18 ;  /* 0x000000041a247825 */ /* 0x000fcc00078e0212 */
[----:B------:R-:W2:Y:S01]  /*f060*/  LDG.E R36, desc[UR6][R36.64] ;  /* 0x0000000624247981 */ /* 0x000ea2000c1e1900 */
[----:B------:R-:W-:-:S06]  /*f070*/  IMAD.WIDE R26, R27, 0x4, R18 ;  /* 0x000000041b1a7825 */ /* 0x000fcc00078e0212 */
[----:B------:R-:W2:Y:S04]  /*f080*/  LDG.E R26, desc[UR6][R26.64] ;  /* 0x000000061a1a7981 */ /* 0x000ea8000c1e1900 */
[----:B------:R0:W2:Y:S01]  /*f090*/  LDG.E R37, desc[UR6][R24.64] ;  /* 0x0000000618257981 */ /* 0x0000a2000c1e1900 */
[----:B---3--:R-:W-:-:S03]  /*f0a0*/  ISETP.NE.AND P1, PT, R34, -0x1, PT ;  /* 0xffffffff2200780c */ /* 0x008fc60003f25270 */
[----:B------:R-:W3:Y:S04]  /*f0b0*/  LDG.E R27, desc[UR6][R22.64+0x30] ;  /* 0x00003006161b7981 */ /* 0x000ee8000c1e1900 */
[----:B------:R-:W3:Y:S01]  /*f0c0*/  LDG.E R25, desc[UR6][R22.64+0x1c] ;  /* 0x00001c0616197981 */ /* 0x000ee2000c1e1900 */
[----:B0-----:R-:W-:Y:S02]  /*f0d0*/  VIADD R24, R28, 0x1 ;  /* 0x000000011c187836 */ /* 0x001fe40000000000 */
[----:B------:R-:W-:Y:S01]  /*f0e0*/  @P0 IMAD.MOV R24, RZ, RZ, R28 ;  /* 0x000000ffff180224 */ /* 0x000fe200078e021c */
[----:B----4-:R-:W-:-:S04]  /*f0f0*/  ISETP.NE.AND P0, PT, R35, -0x1, PT ;  /* 0xffffffff2300780c */ /* 0x010fc80003f05270 */
[----:B------:R-:W-:Y:S01]  /*f100*/  IADD3 R28, PT, PT, R24, 0x1, RZ ;  /* 0x00000001181c7810 */ /* 0x000fe20007ffe0ff */
[----:B------:R-:W-:-:S04]  /*f110*/  @P1 IMAD.MOV R28, RZ, RZ, R24 ;  /* 0x000000ffff1c1224 */ /* 0x000fc800078e0218 */
[----:B------:R-:W-:-:S04]  /*f120*/  VIADD R24, R28, 0x1 ;  /* 0x000000011c187836 */ /* 0x000fc80000000000 */
[----:B------:R-:W-:Y:S02]  /*f130*/  @P0 IADD3 R24, PT, PT, R28, RZ, RZ ;  /* 0x000000ff1c180210 */ /* 0x000fe40007ffe0ff */
[----:B-----5:R-:W-:Y:S02]  /*f140*/  ISETP.NE.AND P0, PT, R30, -0x1, PT ;  /* 0xffffffff1e00780c */ /* 0x020fe40003f05270 */
[----:B--2---:R-:W-:Y:S02]  /*f150*/  ISETP.NE.AND P1, PT, R36, -0x1, PT ;  /* 0xffffffff2400780c */ /* 0x004fe40003f25270 */
[----:B------:R-:W2:Y:S01]  /*f160*/  LDG.E R36, desc[UR6][R22.64+0x20] ;  /* 0x0000200616247981 */ /* 0x000ea2000c1e1900 */
[----:B---3--:R-:W-:-:S04]  /*f170*/  IMAD.WIDE R34, R25, 0x4, R18 ;  /* 0x0000000419227825 */ /* 0x008fc800078e0212 */
[----:B------:R-:W-:-:S06]  /*f180*/  VIADD R25, R24, 0x1 ;  /* 0x0000000118197836 */ /* 0x000fcc0000000000 */
[----:B------:R-:W-:Y:S01]  /*f190*/  @P1 IMAD.MOV R25, RZ, RZ, R24 ;  /* 0x000000ffff191224 */ /* 0x000fe200078e0218 */
[----:B------:R-:W3:Y:S01]  /*f1a0*/  LDG.E R34, desc[UR6][R34.64] ;  /* 0x0000000622227981 */ /* 0x000ee2000c1e1900 */
[----:B------:R-:W-:-:S03]  /*f1b0*/  ISETP.NE.AND P1, PT, R26, -0x1, PT ;  /* 0xffffffff1a00780c */ /* 0x000fc60003f25270 */
[----:B------:R-:W-:Y:S01]  /*f1c0*/  IADD3 R26, PT, PT, R25, 0x1, RZ ;  /* 0x00000001191a7810 */ /* 0x000fe20007ffe0ff */
[----:B------:R-:W-:Y:S01]  /*f1d0*/  @P0 IMAD.MOV R26, RZ, RZ, R25 ;  /* 0x000000ffff1a0224 */ /* 0x000fe200078e0219 */
[----:B------:R-:W4:Y:S04]  /*f1e0*/  LDG.E R24, desc[UR6][R22.64+0x28] ;  /* 0x0000280616187981 */ /* 0x000f28000c1e1900 */
[----:B------:R-:W5:Y:S04]  /*f1f0*/  LDG.E R35, desc[UR6][R22.64+0x24] ;  /* 0x0000240616237981 */ /* 0x000f68000c1e1900 */
[----:B------:R-:W5:Y:S01]  /*f200*/  LDG.E R25, desc[UR6][R22.64+0x2c] ;  /* 0x00002c0616197981 */ /* 0x000f62000c1e1900 */
[----:B------:R-:W-:Y:S01]  /*f210*/  ISETP.NE.AND P0, PT, R37, -0x1, PT ;  /* 0xffffffff2500780c */ /* 0x000fe20003f05270 */
[C---:B------:R-:W-:Y:S01]  /*f220*/  VIADD R28, R26.reuse, 0x1 ;  /* 0x000000011a1c7836 */ /* 0x040fe20000000000 */
[----:B------:R-:W-:Y:S01]  /*f230*/  @P1 IADD3 R28, PT, PT, R26, RZ, RZ ;  /* 0x000000ff1a1c1210 */ /* 0x000fe20007ffe0ff */
[----:B--2---:R-:W-:-:S05]  /*f240*/  IMAD.WIDE R36, R36, 0x4, R18 ;  /* 0x0000000424247825 */ /* 0x004fca00078e0212 */
[----:B------:R4:W2:Y:S01]  /*f250*/  LDG.E R30, desc[UR6][R36.64] ;  /* 0x00000006241e7981 */ /* 0x0008a2000c1e1900 */
[----:B---3--:R-:W-:Y:S01]  /*f260*/  ISETP.NE.AND P1, PT, R34, -0x1, PT ;  /* 0xffffffff2200780c */ /* 0x008fe20003f25270 */
[----:B----4-:R-:W-:-:S04]  /*f270*/  IMAD.WIDE R36, R24, 0x4, R18 ;  /* 0x0000000418247825 */ /* 0x010fc800078e0212 */
[--C-:B-----5:R-:W-:Y:S02]  /*f280*/  IMAD.WIDE R34, R35, 0x4, R18.reuse ;  /* 0x0000000423227825 */ /* 0x120fe400078e0212 */
[----:B------:R-:W3:Y:S02]  /*f290*/  LDG.E R36, desc[UR6][R36.64] ;  /* 0x0000000624247981 */ /* 0x000ee4000c1e1900 */
[--C-:B------:R-:W-:Y:S02]  /*f2a0*/  IMAD.WIDE R24, R25, 0x4, R18.reuse ;  /* 0x0000000419187825 */ /* 0x100fe400078e0212 */
[----:B------:R-:W4:Y:S04]  /*f2b0*/  LDG.E R34, desc[UR6][R34.64] ;  /* 0x0000000622227981 */ /* 0x000f28000c1e1900 */
[----:B------:R0:W5:Y:S02]  /*f2c0*/  LDG.E R35, desc[UR6][R24.64] ;  /* 0x0000000618237981 */ /* 0x000164000c1e1900 */
[----:B0-----:R-:W-:-:S02]  /*f2d0*/  IMAD.WIDE R24, R31, 0x4, R18 ;  /* 0x000000041f187825 */ /* 0x001fc400078e0212 */
[----:B------:R-:W3:Y:S04]  /*f2e0*/  LDG.E R31, desc[UR6][R22.64+0x38] ;  /* 0x00003806161f7981 */ /* 0x000ee8000c1e1900 */
[----:B------:R-:W4:Y:S01]  /*f2f0*/  LDG.E R23, desc[UR6][R22.64+0x3c] ;  /* 0x00003c0616177981 */ /* 0x000f22000c1e1900 */
[----:B------:R-:W-:Y:S02]  /*f300*/  VIADD R26, R28, 0x1 ;  /* 0x000000011c1a7836 */ /* 0x000fe40000000000 */
[----:B------:R-:W-:-:S05]  /*f310*/  @P0 IMAD.MOV R26, RZ, RZ, R28 ;  /* 0x000000ffff1a0224 */ /* 0x000fca00078e021c */
[----:B------:R-:W-:Y:S01]  /*f320*/  IADD3 R28, PT, PT, R26, 0x1, RZ ;  /* 0x000000011a1c7810 */ /* 0x000fe20007ffe0ff */
[----:B------:R-:W-:Y:S02]  /*f330*/  @P1 IMAD.MOV R28, RZ, RZ, R26 ;  /* 0x000000ffff1c1224 */ /* 0x000fe400078e021a */
        /* <DEDUP_REMOVED lines=23> */
[----:B------:R-:W-:-:S04]  /*f4b0*/  IADD3 R33, PT, PT, R33, 0x10, RZ ;  /* 0x0000001021217810 */ /* 0x000fc80007ffe0ff */
[----:B------:R-:W-:-:S03]  /*f4c0*/  IADD3 R23, PT, PT, R22, 0x1, RZ ;  /* 0x0000000116177810 */ /* 0x000fc60007ffe0ff */
[----:B------:R-:W-:Y:S01]  /*f4d0*/  @P1 IMAD.MOV R23, RZ, RZ, R22 ;  /* 0x000000ffff171224 */ /* 0x000fe200078e0216 */
[----:B------:R-:W-:-:S03]  /*f4e0*/  LOP3.LUT R22, R32, 0xfffffff0, RZ, 0xc0, !PT ;  /* 0xfffffff020167812 */ /* 0x000fc600078ec0ff */
[----:B0-----:R-:W-:Y:S01]  /*f4f0*/  VIADD R24, R23, 0x1 ;  /* 0x0000000117187836 */ /* 0x001fe20000000000 */
[----:B------:R-:W-:Y:S02]  /*f500*/  IADD3 R29, PT, PT, R29, 0x10, RZ ;  /* 0x000000101d1d7810 */ /* 0x000fe40007ffe0ff */
[----:B--2---:R-:W-:-:S13]  /*f510*/  ISETP.NE.AND P0, PT, R37, -0x1, PT ;  /* 0xffffffff2500780c */ /* 0x004fda0003f05270 */
[----:B------:R-:W-:Y:S01]  /*f520*/  @P0 IMAD.MOV R24, RZ, RZ, R23 ;  /* 0x000000ffff180224 */ /* 0x000fe200078e0217 */
[----:B------:R-:W-:Y:S02]  /*f530*/  ISETP.NE.AND P0, PT, R33, R22, PT ;  /* 0x000000162100720c */ /* 0x000fe40003f05270 */
[----:B---3--:R-:W-:Y:S01]  /*f540*/  ISETP.NE.AND P1, PT, R30, -0x1, PT ;  /* 0xffffffff1e00780c */ /* 0x008fe20003f25270 */
[----:B------:R-:W-:-:S12]  /*f550*/  VIADD R28, R24, 0x1 ;  /* 0x00000001181c7836 */ /* 0x000fd80000000000 */
[----:B------:R-:W-:Y:S01]  /*f560*/  @P1 IMAD.MOV R28, RZ, RZ, R24 ;  /* 0x000000ffff1c1224 */ /* 0x000fe200078e0218 */
[----:B------:R-:W-:Y:S06]  /*f570*/  @P0 BRA `(.L_x_1693) ;  /* 0xfffffff800640947 */ /* 0x000fec000383ffff */
.L_x_1692:
[----:B------:R-:W-:Y:S05]  /*f580*/  BSYNC.RECONVERGENT B2 ;  /* 0x0000000000027941 */ /* 0x000fea0003800200 */
.L_x_1691:
[----:B------:R-:W-:-:S13]  /*f590*/  LOP3.LUT P0, R22, R32, 0xf, RZ, 0xc0, !PT ;  /* 0x0000000f20167812 */ /* 0x000fda000780c0ff */
        /* <DEDUP_REMOVED lines=46> */
[----:B------:R-:W-:-:S05]  /*f880*/  @P1 IMAD.MOV R23, RZ, RZ, R22 ;  /* 0x000000ffff171224 */ /* 0x000fca00078e0216 */
[----:B------:R-:W-:-:S03]  /*f890*/  IADD3 R22, PT, PT, R23, 0x1, RZ ;  /* 0x0000000117167810 */ /* 0x000fc60007ffe0ff */
[----:B------:R-:W-:-:S04]  /*f8a0*/  @P2 IMAD.MOV R22, RZ, RZ, R23 ;  /* 0x000000ffff162224 */ /* 0x000fc800078e0217 */
[----:B------:R-:W-:Y:S02]  /*f8b0*/  VIADD R23, R22, 0x1 ;  /* 0x0000000116177836 */ /* 0x000fe40000000000 */
[----:B------:R-:W-:Y:S01]  /*f8c0*/  VIADD R29, R29, 0x8 ;  /* 0x000000081d1d7836 */ /* 0x000fe20000000000 */
[----:B--2---:R-:W-:Y:S02]  /*f8d0*/  ISETP.NE.AND P1, PT, R37, -0x1, PT ;  /* 0xffffffff2500780c */ /* 0x004fe40003f25270 */
[----:B---3--:R-:W-:-:S11]  /*f8e0*/  ISETP.NE.AND P2, PT, R30, -0x1, PT ;  /* 0xffffffff1e00780c */ /* 0x008fd60003f45270 */
[----:B------:R-:W-:-:S05]  /*f8f0*/  @P1 IADD3 R23, PT, PT, R22, RZ, RZ ;  /* 0x000000ff16171210 */ /* 0x000fca0007ffe0ff */
[C---:B------:R-:W-:Y:S01]  /*f900*/  VIADD R28, R23.reuse, 0x1 ;  /* 0x00000001171c7836 */ /* 0x040fe20000000000 */
[----:B------:R-:W-:-:S07]  /*f910*/  @P2 IADD3 R28, PT, PT, R23, RZ, RZ ;  /* 0x000000ff171c2210 */ /* 0x000fce0007ffe0ff */
.L_x_1695:
[----:B------:R-:W-:Y:S05]  /*f920*/  BSYNC.RECONVERGENT B2 ;  /* 0x0000000000027941 */ /* 0x000fea0003800200 */
.L_x_1694:
        /* <DEDUP_REMOVED lines=33> */
.L_x_1697:
[----:B------:R-:W-:Y:S05]  /*fb40*/  BSYNC.RECONVERGENT B2 ;  /* 0x0000000000027941 */ /* 0x000fea0003800200 */
.L_x_1696:
        /* <DEDUP_REMOVED lines=27> */
.L_x_1690:
[----:B------:R-:W-:Y:S05]  /*fd00*/  BSYNC.RECONVERGENT B1 ;  /* 0x0000000000017941 */ /* 0x000fea0003800200 */
.L_x_1689:
[----:B------:R-:W-:-:S04]  /*fd10*/  IMAD R30, R0, 0x1000, R3 ;  /* 0x00001000001e7824 */ /* 0x000fc800078e0203 */
[----:B------:R-:W-:-:S04]  /*fd20*/  VIADD R23, R30, UR4 ;  /* 0x000000041e177c36 */ /* 0x000fc80008000000 */
[----:B------:R-:W-:-:S06]  /*fd30*/  IMAD.WIDE R22, R23, 0x4, R18 ;  /* 0x0000000417167825 */ /* 0x000fcc00078e0212 */
        /* <DEDUP_REMOVED lines=13> */
[----:B------:R-:W-:-:S05]  /*fe10*/  IMAD.IADD R20, R31, 0x1, -R22 ;  /* 0x000000011f147824 */ /* 0x000fca00078e0a16 */
[----:B------:R-:W-:-:S13]  /*fe20*/  ISETP.GT.U32.AND P0, PT, R20, -0x10, PT ;  /* 0xfffffff01400780c */ /* 0x000fda0003f04070 */
[----:B------:R-:W-:Y:S05]  /*fe30*/  @P0 BRA `(.L_x_1701) ;  /* 0x0000000400a40947 */ /* 0x000fea0003800000 */
[----:B------:R-:W-:Y:S02]  /*fe40*/  IMAD.MOV.U32 R29, RZ, RZ, RZ ;  /* 0x000000ffff1d7224 */ /* 0x000fe400078e00ff */
[----:B------:R-:W-:-:S07]  /*fe50*/  IMAD.MOV.U32 R33, RZ, RZ, RZ ;  /* 0x000000ffff217224 */ /* 0x000fce00078e00ff */
.L_x_1702:
        /* <DEDUP_REMOVED lines=27> */
[----:B0-----:R-:W-:Y:S01]  /*10010*/  IADD3 R22, PT, PT, R29, 0x1, RZ ;  /* 0x000000011d167810 */ /* 0x001fe20007ffe0ff */
[----:B------:R-:W-:Y:S01]  /*10020*/  @P0 IMAD.MOV R22, RZ, RZ, R29 ;  /* 0x000000ffff160224 */ /* 0x000fe200078e021d */
[----:B----4-:R-:W-:-:S03]  /*10030*/  ISETP.NE.AND P0, PT, R35, -0x1, PT ;  /* 0xffffffff2300780c */ /* 0x010fc60003f05270 */
[C---:B------:R-:W-:Y:S01]  /*10040*/  VIADD R27, R22.reuse, 0x1 ;  /* 0x00000001161b7836 */ /* 0x040fe20000000000 */
[----:B------:R-:W-:-:S05]  /*10050*/  @P1 IADD3 R27, PT, PT, R22, RZ, RZ ;  /* 0x000000ff161b1210 */ /* 0x000fca0007ffe0ff */
[----:B------:R-:W-:-:S04]  /*10060*/  VIADD R22, R27, 0x1 ;  /* 0x000000011b167836 */ /* 0x000fc80000000000 */
[----:B------:R-:W-:Y:S01]  /*10070*/  @P0 IMAD.MOV R22, RZ, RZ, R27 ;  /* 0x000000ffff160224 */ /* 0x000fe200078e021b */
[----:B-----5:R-:W-:Y:S01]  /*10080*/  ISETP.NE.AND P0, PT, R26, -0x1, PT ;  /* 0xffffffff1a00780c */ /* 0x020fe20003f05270 */
[----:B------:R-:W4:Y:S01]  /*10090*/  LDG.E R27, desc[UR6][R20.64+0x34] ;  /* 0x00003406141b7981 */ /* 0x000f22000c1e1900 */
[----:B--2---:R-:W-:-:S03]  /*100a0*/  ISETP.NE.AND P1, PT, R36, -0x1, PT ;  /* 0xffffffff2400780c */ /* 0x004fc60003f25270 */
[----:B------:R-:W2:Y:S01]  /*100b0*/  LDG.E R36, desc[UR6][R20.64+0x20] ;  /* 0x0000200614247981 */ /* 0x000ea2000c1e1900 */
[----:B---3--:R-:W-:Y:S01]  /*100c0*/  IMAD.WIDE R34, R23, 0x4, R18 ;  /* 0x0000000417227825 */ /* 0x008fe200078e0212 */
[----:B------:R-:W-:-:S08]  /*100d0*/  IADD3 R23, PT, PT, R22, 0x1, RZ ;  /* 0x0000000116177810 */ /* 0x000fd00007ffe0ff */
[----:B------:R-:W-:Y:S01]  /*100e0*/  @P1 IMAD.MOV R23, RZ, RZ, R22 ;  /* 0x000000ffff171224 */ /* 0x000fe200078e0216 */
[----:B------:R-:W-:Y:S01]  /*100f0*/  ISETP.NE.AND P1, PT, R24, -0x1, PT ;  /* 0xffffffff1800780c */ /* 0x000fe20003f25270 */
[----:B------:R-:W3:Y:S02]  /*10100*/  LDG.E R34, desc[UR6][R34.64] ;  /* 0x0000000622227981 */ /* 0x000ee4000c1e1900 */
[C---:B------:R-:W-:Y:S01]  /*10110*/  VIADD R24, R23.reuse, 0x1 ;  /* 0x0000000117187836 */ /* 0x040fe20000000000 */
[----:B------:R-:W-:Y:S01]  /*10120*/  @P0 IADD3 R24, PT, PT, R23, RZ, RZ ;  /* 0x000000ff17180210 */ /* 0x000fe20007ffe0ff */
[----:B------:R-:W5:Y:S04]  /*10130*/  LDG.E R22, desc[UR6][R20.64+0x28] ;  /* 0x0000280614167981 */ /* 0x000f68000c1e1900 */
[----:B------:R-:W4:Y:S04]  /*10140*/  LDG.E R23, desc[UR6][R20.64+0x2c] ;  /* 0x00002c0614177981 */ /* 0x000f28000c1e1900 */
[----:B------:R-:W4:Y:S01]  /*10150*/  LDG.E R35, desc[UR6][R20.64+0x24] ;  /* 0x0000240614237981 */ /* 0x000f22000c1e1900 */
[----:B------:R-:W-:Y:S01]  /*10160*/  ISETP.NE.AND P0, PT, R37, -0x1, PT ;  /* 0xffffffff2500780c */ /* 0x000fe20003f05270 */
[----:B------:R-:W-:-:S02]  /*10170*/  VIADD R26, R24, 0x1 ;  /* 0x00000001181a7836 */ /* 0x000fc40000000000 */
[----:B------:R-:W-:-:S05]  /*10180*/  @P1 IMAD.MOV R26, RZ, RZ, R24 ;  /* 0x000000ffff1a1224 */ /* 0x000fca00078e0218 */
[----:B------:R-:W-:-:S05]  /*10190*/  IADD3 R24, PT, PT, R26, 0x1, RZ ;  /* 0x000000011a187810 */ /* 0x000fca0007ffe0ff */
[----:B------:R-:W-:Y:S02]  /*101a0*/  @P0 IMAD.MOV R24, RZ, RZ, R26 ;  /* 0x000000ffff180224 */ /* 0x000fe400078e021a */
[----:B--2---:R-:W-:-:S05]  /*101b0*/  IMAD.WIDE R36, R36, 0x4, R18 ;  /* 0x0000000424247825 */ /* 0x004fca00078e0212 */
[----:B------:R5:W2:Y:S01]  /*101c0*/  LDG.E R26, desc[UR6][R36.64] ;  /* 0x00000006241a7981 */ /* 0x000aa2000c1e1900 */
[----:B---3--:R-:W-:Y:S01]  /*101d0*/  ISETP.NE.AND P1, PT, R34, -0x1, PT ;  /* 0xffffffff2200780c */ /* 0x008fe20003f25270 */
[----:B-----5:R-:W-:-:S04]  /*101e0*/  IMAD.WIDE R36, R22, 0x4, R18 ;  /* 0x0000000416247825 */ /* 0x020fc800078e0212 */
[--C-:B----4-:R-:W-:Y:S02]  /*101f0*/  IMAD.WIDE R22, R23, 0x4, R18.reuse ;  /* 0x0000000417167825 */ /* 0x110fe400078e0212 */
[----:B------:R-:W3:Y:S02]  /*10200*/  LDG.E R36, desc[UR6][R36.64] ;  /* 0x0000000624247981 */ /* 0x000ee4000c1e1900 */
[----:B------:R-:W-:-:S06]  /*10210*/  IMAD.WIDE R34, R35, 0x4, R18 ;  /* 0x0000000423227825 */ /* 0x000fcc00078e0212 */
[----:B------:R-:W4:Y:S04]  /*10220*/  LDG.E R34, desc[UR6][R34.64] ;  /* 0x0000000622227981 */ /* 0x000f28000c1e1900 */
[----:B------:R0:W5:Y:S02]  /*10230*/  LDG.E R35, desc[UR6][R22.64] ;  /* 0x0000000616237981 */ /* 0x000164000c1e1900 */
[--C-:B0-----:R-:W-:Y:S02]  /*10240*/  IMAD.WIDE R22, R27, 0x4, R18.reuse ;  /* 0x000000041b167825 */ /* 0x101fe400078e0212 */
[----:B------:R-:W3:Y:S04]  /*10250*/  LDG.E R27, desc[UR6][R20.64+0x38] ;  /* 0x00003806141b7981 */ /* 0x000ee8000c1e1900 */
[----:B------:R-:W4:Y:S01]  /*10260*/  LDG.E R21, desc[UR6][R20.64+0x3c] ;  /* 0x00003c0614157981 */ /* 0x000f22000c1e1900 */
[C---:B------:R-:W-:Y:S01]  /*10270*/  VIADD R29, R24.reuse, 0x1 ;  /* 0x00000001181d7836 */ /* 0x040fe20000000000 */
[----:B------:R-:W-:Y:S01]  /*10280*/  @P1 IADD3 R29, PT, PT, R24, RZ, RZ ;  /* 0x000000ff181d1210 */ /* 0x000fe20007ffe0ff */
        /* <DEDUP_REMOVED lines=22> */
[----:B------:R-:W-:-:S04]  /*103f0*/  @P0 IMAD.MOV R20, RZ, RZ, R21 ;  /* 0x000000ffff140224 */ /* 0x000fc800078e0215 */
[C---:B------:R-:W-:Y:S02]  /*10400*/  VIADD R21, R20.reuse, 0x1 ;  /* 0x0000000114157836 */ /* 0x040fe40000000000 */
[----:B------:R-:W-:Y:S02]  /*10410*/  VIADD R33, R33, 0x10 ;  /* 0x0000001021217836 */ /* 0x000fe40000000000 */
[----:B------:R-:W-:Y:S02]  /*10420*/  @P1 IADD3 R21, PT, PT, R20, RZ, RZ ;  /* 0x000000ff14151210 */ /* 0x000fe40007ffe0ff */
[----:B------:R-:W-:-:S03]  /*10430*/  LOP3.LUT R20, R32, 0xfffffff0, RZ, 0xc0, !PT ;  /* 0xfffffff020147812 */ /* 0x000fc600078ec0ff */
[----:B0-----:R-:W-:Y:S02]  /*10440*/  VIADD R22, R21, 0x1 ;  /* 0x0000000115167836 */ /* 0x001fe40000000000 */
[----:B------:R-:W-:Y:S01]  /*10450*/  VIADD R31, R31, 0x10 ;  /* 0x000000101f1f7836 */ /* 0x000fe20000000000 */
[----:B--2---:R-:W-:-:S13]  /*10460*/  ISETP.NE.AND P0, PT, R37, -0x1, PT ;  /* 0xffffffff2500780c */ /* 0x004fda0003f05270 */
[----:B------:R-:W-:Y:S02]  /*10470*/  @P0 IADD3 R22, PT, PT, R21, RZ, RZ ;  /* 0x000000ff15160210 */ /* 0x000fe40007ffe0ff */
[----:B------:R-:W-:Y:S02]  /*10480*/  ISETP.NE.AND P0, PT, R33, R20, PT ;  /* 0x000000142100720c */ /* 0x000fe40003f05270 */
[----:B---3--:R-:W-:Y:S01]  /*10490*/  ISETP.NE.AND P1, PT, R26, -0x1, PT ;  /* 0xffffffff1a00780c */ /* 0x008fe20003f25270 */
[----:B------:R-:W-:-:S12]  /*104a0*/  VIADD R29, R22, 0x1 ;  /* 0x00000001161d7836 */ /* 0x000fd80000000000 */
[----:B------:R-:W-:Y:S01]  /*104b0*/  @P1 IADD3 R29, PT, PT, R22, RZ, RZ ;  /* 0x000000ff161d1210 */ /* 0x000fe20007ffe0ff */
[----:B------:R-:W-:Y:S06]  /*104c0*/  @P0 BRA `(.L_x_1702) ;  /* 0xfffffff800640947 */ /* 0x000fec000383ffff */
.L_x_1701:
[----:B------:R-:W-:Y:S05]  /*104d0*/  BSYNC.RECONVERGENT B2 ;  /* 0x0000000000027941 */ /* 0x000fea0003800200 */
.L_x_1700:
        /* <DEDUP_REMOVED lines=43> */
[----:B0-----:R-:W-:-:S04]  /*10790*/  VIADD R20, R22, 0x1 ;  /* 0x0000000116147836 */ /* 0x001fc80000000000 */
[----:B------:R-:W-:Y:S01]  /*107a0*/  @P2 IMAD.MOV R20, RZ, RZ, R22 ;  /* 0x000000ffff142224 */ /* 0x000fe200078e0216 */
[----:B------:R-:W-:-:S04]  /*107b0*/  ISETP.NE.AND P2, PT, R25, -0x1, PT ;  /* 0xffffffff1900780c */ /* 0x000fc80003f45270 */
[----:B------:R-:W-:Y:S01]  /*107c0*/  IADD3 R21, PT, PT, R20, 0x1, RZ ;  /* 0x0000000114157810 */ /* 0x000fe20007ffe0ff */
[----:B------:R-:W-:-:S04]  /*107d0*/  @P1 IMAD.MOV R21, RZ, RZ, R20 ;  /* 0x000000ffff151224 */ /* 0x000fc800078e0214 */
[----:B------:R-:W-:-:S04]  /*107e0*/  VIADD R20, R21, 0x1 ;  /* 0x0000000115147836 */ /* 0x000fc80000000000 */
[----:B------:R-:W-:-:S05]  /*107f0*/  @P2 IADD3 R20, PT, PT, R21, RZ, RZ ;  /* 0x000000ff15142210 */ /* 0x000fca0007ffe0ff */
[----:B------:R-:W-:Y:S02]  /*10800*/  VIADD R21, R20, 0x1 ;  /* 0x0000000114157836 */ /* 0x000fe40000000000 */
[----:B------:R-:W-:Y:S01]  /*10810*/  VIADD R31, R31, 0x8 ;  /* 0x000000081f1f7836 */ /* 0x000fe20000000000 */
[----:B--2---:R-:W-:Y:S02]  /*10820*/  ISETP.NE.AND P1, PT, R37, -0x1, PT ;  /* 0xffffffff2500780c */ /* 0x004fe40003f25270 */
[----:B---3--:R-:W-:-:S11]  /*10830*/  ISETP.NE.AND P2, PT, R26, -0x1, PT ;  /* 0xffffffff1a00780c */ /* 0x008fd60003f45270 */
[----:B------:R-:W-:-:S05]  /*10840*/  @P1 IMAD.MOV R21, RZ, RZ, R20 ;  /* 0x000000ffff151224 */ /* 0x000fca00078e0214 */
[----:B------:R-:W-:Y:S01]  /*10850*/  IADD3 R29, PT, PT, R21, 0x1, RZ ;  /* 0x00000001151d7810 */ /* 0x000fe20007ffe0ff */
[----:B------:R-:W-:-:S07]  /*10860*/  @P2 IMAD.MOV R29, RZ, RZ, R21 ;  /* 0x000000ffff1d2224 */ /* 0x000fce00078e0215 */
.L_x_1704:
[----:B------:R-:W-:Y:S05]  /*10870*/  BSYNC.RECONVERGENT B2 ;  /* 0x0000000000027941 */ /* 0x000fea0003800200 */
.L_x_1703:
        /* <DEDUP_REMOVED lines=33> */
.L_x_1706:
[----:B------:R-:W-:Y:S05]  /*10a90*/  BSYNC.RECONVERGENT B2 ;  /* 0x0000000000027941 */ /* 0x000fea0003800200 */
.L_x_1705:
        /* <DEDUP_REMOVED lines=27> */
.L_x_1699:
[----:B------:R-:W-:Y:S05]  /*10c50*/  BSYNC.RECONVERGENT B1 ;  /* 0x0000000000017941 */ /* 0x000fea0003800200 */
.L_x_1698:
[----:B------:R-:W-:-:S05]  /*10c60*/  IADD3 R23, PT, PT, R30, UR4, RZ ;  /* 0x000000041e177c10 */ /* 0x000fca000fffe0ff */
[----:B------:R-:W-:-:S06]  /*10c70*/  IMAD.WIDE R20, R23, 0x4, R18 ;  /* 0x0000000417147825 */ /* 0x000fcc00078e0212 */
        /* <DEDUP_REMOVED lines=16> */
[----:B------:R-:W-:-:S13]  /*10d80*/  ISETP.GT.U32.AND P0, PT, R20, -0x10, PT ;  /* 0xfffffff01400780c */ /* 0x000fda0003f04070 */
[----:B------:R-:W-:Y:S05]  /*10d90*/  @P0 BRA `(.L_x_1710) ;  /* 0x0000000400a40947 */ /* 0x000fea0003800000 */
[----:B------:R-:W-:Y:S02]  /*10da0*/  HFMA2 R33, -RZ, RZ, 0, 0 ;  /* 0x00000000ff217431 */ /* 0x000fe400000001ff */
[----:B------:R-:W-:-:S07]  /*10db0*/  IMAD.MOV.U32 R31, RZ, RZ, RZ ;  /* 0x000000ffff1f7224 */ /* 0x000fce00078e00ff */
.L_x_1711:
        /* <DEDUP_REMOVED lines=34> */
[----:B-----5:R-:W-:Y:S01]  /*10fe0*/  ISETP.NE.AND P0, PT, R26, -0x1, PT ;  /* 0xffffffff1a00780c */ /* 0x020fe20003f05270 */
[----:B------:R-:W4:Y:S01]  /*10ff0*/  LDG.E R27, desc[UR6][R20.64+0x34] ;  /* 0x00003406141b7981 */ /* 0x000f22000c1e1900 */
[----:B--2---:R-:W-:-:S03]  /*11000*/  ISETP.NE.AND P1, PT, R36, -0x1, PT ;  /* 0xffffffff2400780c */ /* 0x004fc60003f25270 */
[----:B------:R-:W2:Y:S01]  /*11010*/  LDG.E R36, desc[UR6][R20.64+0x20] ;  /* 0x0000200614247981 */ /* 0x000ea2000c1e1900 */
[----:B---3--:R-:W-:-:S04]  /*11020*/  IMAD.WIDE R34, R23, 0x4, R18 ;  /* 0x0000000417227825 */ /* 0x008fc800078e0212 */
[----:B------:R-:W-:-:S05]  /*11030*/  VIADD R23, R22, 0x1 ;  /* 0x0000000116177836 */ /* 0x000fca0000000000 */
[----:B------:R-:W-:Y:S01]  /*11040*/  @P1 IMAD.MOV R23, RZ, RZ, R22 ;  /* 0x000000ffff171224 */ /* 0x000fe200078e0216 */
[----:B------:R-:W3:Y:S01]  /*11050*/  LDG.E R34, desc[UR6][R34.64] ;  /* 0x0000000622227981 */ /* 0x000ee2000c1e1900 */
[----:B------:R-:W-:-:S03]  /*11060*/  ISETP.NE.AND P1, PT, R24, -0x1, PT ;  /* 0xffffffff1800780c */ /* 0x000fc60003f25270 */
[----:B------:R-:W-:Y:S01]  /*11070*/  IADD3 R24, PT, PT, R23, 0x1, RZ ;  /* 0x0000000117187810 */ /* 0x000fe20007ffe0ff */
[----:B------:R-:W-:Y:S01]  /*11080*/  @P0 IMAD.MOV R24, RZ, RZ, R23 ;  /* 0x000000ffff180224 */ /* 0x000fe200078e0217 */
[----:B------:R-:W5:Y:S04]  /*11090*/  LDG.E R22, desc[UR6][R20.64+0x28] ;  /* 0x0000280614167981 */ /* 0x000f68000c1e1900 */
[----:B------:R-:W4:Y:S04]  /*110a0*/  LDG.E R35, desc[UR6][R20.64+0x24] ;  /* 0x0000240614237981 */ /* 0x000f28000c1e1900 */
[----:B------:R-:W4:Y:S01]  /*110b0*/  LDG.E R23, desc[UR6][R20.64+0x2c] ;  /* 0x00002c0614177981 */ /* 0x000f22000c1e1900 */
[----:B------:R-:W-:Y:S01]  /*110c0*/  ISETP.NE.AND P0, PT, R37, -0x1, PT ;  /* 0xffffffff2500780c */ /* 0x000fe20003f05270 */
[C---:B------:R-:W-:Y:S01]  /*110d0*/  VIADD R26, R24.reuse, 0x1 ;  /* 0x00000001181a7836 */ /* 0x040fe20000000000 */
[----:B------:R-:W-:-:S05]  /*110e0*/  @P1 IADD3 R26, PT, PT, R24, RZ, RZ ;  /* 0x000000ff181a1210 */ /* 0x000fca0007ffe0ff */
[----:B------:R-:W-:-:S06]  /*110f0*/  VIADD R24, R26, 0x1 ;  /* 0x000000011a187836 */ /* 0x000fcc0000000000 */
[----:B------:R-:W-:Y:S02]  /*11100*/  @P0 IMAD.MOV R24, RZ, RZ, R26 ;  /* 0x000000ffff180224 */ /* 0x000fe400078e021a */
[----:B--2---:R-:W-:-:S05]  /*11110*/  IMAD.WIDE R36, R36, 0x4, R18 ;  /* 0x0000000424247825 */ /* 0x004fca00078e0212 */
[----:B------:R5:W2:Y:S01]  /*11120*/  LDG.E R26, desc[UR6][R36.64] ;  /* 0x00000006241a7981 */ /* 0x000aa2000c1e1900 */
[----:B---3--:R-:W-:Y:S01]  /*11130*/  ISETP.NE.AND P1, PT, R34, -0x1, PT ;  /* 0xffffffff2200780c */ /* 0x008fe20003f25270 */
[----:B-----5:R-:W-:-:S04]  /*11140*/  IMAD.WIDE R36, R22, 0x4, R18 ;  /* 0x0000000416247825 */ /* 0x020fc800078e0212 */
[--C-:B----4-:R-:W-:Y:S02]  /*11150*/  IMAD.WIDE R34, R35, 0x4, R18.reuse ;  /* 0x0000000423227825 */ /* 0x110fe400078e0212 */
[----:B------:R-:W3:Y:S02]  /*11160*/  LDG.E R36, desc[UR6][R36.64] ;  /* 0x0000000624247981 */ /* 0x000ee4000c1e1900 */
[--C-:B------:R-:W-:Y:S02]  /*11170*/  IMAD.WIDE R22, R23, 0x4, R18.reuse ;  /* 0x0000000417167825 */ /* 0x100fe400078e0212 */
[----:B------:R-:W4:Y:S04]  /*11180*/  LDG.E R34, desc[UR6][R34.64] ;  /* 0x0000000622227981 */ /* 0x000f28000c1e1900 */
[----:B------:R0:W5:Y:S02]  /*11190*/  LDG.E R35, desc[UR6][R22.64] ;  /* 0x0000000616237981 */ /* 0x000164000c1e1900 */
[----:B0-----:R-:W-:-:S02]  /*111a0*/  IMAD.WIDE R22, R27, 0x4, R18 ;  /* 0x000000041b167825 */ /* 0x001fc400078e0212 */
[----:B------:R-:W3:Y:S04]  /*111b0*/  LDG.E R27, desc[UR6][R20.64+0x38] ;  /* 0x00003806141b7981 */ /* 0x000ee8000c1e1900 */
[----:B------:R-:W4:Y:S01]  /*111c0*/  LDG.E R21, desc[UR6][R20.64+0x3c] ;  /* 0x00003c0614157981 */ /* 0x000f22000c1e1900 */
        /* <DEDUP_REMOVED lines=38> */
.L_x_1710:
[----:B------:R-:W-:Y:S05]  /*11430*/  BSYNC.RECONVERGENT B2 ;  /* 0x0000000000027941 */ /* 0x000fea0003800200 */
.L_x_1709:
        /* <DEDUP_REMOVED lines=16> */
[----:B------:R3:W2:Y:S01]  /*11540*/  LDG.E R26, desc[UR6][R34.64] ;  /* 0x00000006221a7981 */ /* 0x0006a2000c1e1900 */
[----:B----4-:R-:W-:-:S04]  /*11550*/  IMAD.WIDE R24, R25, 0x4, R18 ;  /* 0x0000000419187825 */ /* 0x010fc800078e0212 */
[----:B---3--:R-:W-:-:S06]  /*11560*/  IMAD.WIDE R34, R22, 0x4, R18 ;  /* 0x0000000416227825 */ /* 0x008fcc00078e0212 */
[----:B------:R-:W3:Y:S04]  /*11570*/  LDG.E R34, desc[UR6][R34.64] ;  /* 0x0000000622227981 */ /* 0x000ee8000c1e1900 */
[----:B------:R5:W4:Y:S02]  /*11580*/  LDG.E R35, desc[UR6][R24.64] ;  /* 0x0000000618237981 */ /* 0x000b24000c1e1900 */
[--C-:B-----5:R-:W-:Y:S02]  /*11590*/  IMAD.WIDE R24, R27, 0x4, R18.reuse ;  /* 0x000000041b187825 */ /* 0x120fe400078e0212 */
[----:B------:R-:W5:Y:S02]  /*115a0*/  LDG.E R27, desc[UR6][R20.64+0x18] ;  /* 0x00001806141b7981 */ /* 0x000f64000c1e1900 */
[----:B------:R-:W-:-:S02]  /*115b0*/  IMAD.WIDE R36, R37, 0x4, R18 ;  /* 0x0000000425247825 */ /* 0x000fc400078e0212 */
[----:B------:R-:W4:Y:S04]  /*115c0*/  LDG.E R24, desc[UR6][R24.64] ;  /* 0x0000000618187981 */ /* 0x000f28000c1e1900 */
[----:B------:R-:W4:Y:S04]  /*115d0*/  LDG.E R36, desc[UR6][R36.64] ;  /* 0x0000000624247981 */ /* 0x000f28000c1e1900 */
[----:B------:R-:W3:Y:S01]  /*115e0*/  LDG.E R21, desc[UR6][R20.64+0x1c] ;  /* 0x00001c0614157981 */ /* 0x000ee2000c1e1900 */
[----:B------:R-:W-:-:S05]  /*115f0*/  IMAD.WIDE R22, R23, 0x4, R18 ;  /* 0x0000000417167825 */ /* 0x000fca00078e0212 */
[----:B------:R5:W4:Y:S01]  /*11600*/  LDG.E R37, desc[UR6][R22.64] ;  /* 0x0000000616257981 */ /* 0x000b22000c1e1900 */
[----:B--2---:R-:W-:Y:S01]  /*11610*/  ISETP.NE.AND P1, PT, R26, -0x1, PT ;  /* 0xffffffff1a00780c */ /* 0x004fe20003f25270 */
[----:B-----5:R-:W-:-:S06]  /*11620*/  IMAD.WIDE R22, R27, 0x4, R18 ;  /* 0x000000041b167825 */ /* 0x020fcc00078e0212 */
[----:B------:R-:W2:Y:S01]  /*11630*/  LDG.E R22, desc[UR6][R22.64] ;  /* 0x0000000616167981 */ /* 0x000ea2000c1e1900 */
[----:B---3--:R-:W-:-:S06]  /*11640*/  IMAD.WIDE R26, R21, 0x4, R18 ;  /* 0x00000004151a7825 */ /* 0x008fcc00078e0212 */
[----:B------:R-:W3:Y:S01]  /*11650*/  LDG.E R26, desc[UR6][R26.64] ;  /* 0x000000061a1a7981 */ /* 0x000ee2000c1e1900 */
[----:B------:R-:W-:Y:S01]  /*11660*/  ISETP.NE.AND P2, PT, R34, -0x1, PT ;  /* 0xffffffff2200780c */ /* 0x000fe20003f45270 */
[C---:B------:R-:W-:Y:S01]  /*11670*/  VIADD R34, R31.reuse, 0x1 ;  /* 0x000000011f227836 */ /* 0x040fe20000000000 */
[----:B------:R-:W-:Y:S02]  /*11680*/  @P1 IADD3 R34, PT, PT, R31, RZ, RZ ;  /* 0x000000ff1f221210 */ /* 0x000fe40007ffe0ff */
[----:B----4-:R-:W-:-:S03]  /*11690*/  ISETP.NE.AND P1, PT, R36, -0x1, PT ;  /* 0xffffffff2400780c */ /* 0x010fc60003f25270 */
[----:B------:R-:W-:-:S06]  /*116a0*/  VIADD R25, R34, 0x1 ;  /* 0x0000000122197836 */ /* 0x000fcc0000000000 */
        /* <DEDUP_REMOVED lines=19> */
.L_x_1713:
[----:B------:R-:W-:Y:S05]  /*117e0*/  BSYNC.RECONVERGENT B2 ;  /* 0x0000000000027941 */ /* 0x000fea0003800200 */
.L_x_1712:
        /* <DEDUP_REMOVED lines=33> */
.L_x_1715:
[----:B------:R-:W-:Y:S05]  /*11a00*/  BSYNC.RECONVERGENT B2 ;  /* 0x0000000000027941 */ /* 0x000fea0003800200 */
.L_x_1714:
        /* <DEDUP_REMOVED lines=27> */
.L_x_1708:
[----:B------:R-:W-:Y:S05]  /*11bc0*/  BSYNC.RECONVERGENT B1 ;  /* 0x0000000000017941 */ /* 0x000fea0003800200 */
.L_x_1707:
[----:B------:R-:W0:Y:S01]  /*11bd0*/  LDC R18, c[0x0][0x3ac] ;  /* 0x0000eb00ff127b82 */ /* 0x000e220000000800 */
[----:B------:R-:W-:-:S04]  /*11be0*/  IADD3 R4, PT, PT, R6, R5, R4 ;  /* 0x0000000506047210 */ /* 0x000fc80007ffe004 */
[----:B------:R-:W-:-:S04]  /*11bf0*/  IADD3 R4, PT, PT, R8, R7, R4 ;  /* 0x0000000708047210 */ /* 0x000fc80007ffe004 */
[----:B------:R-:W-:-:S04]  /*11c00*/  IADD3 R4, PT, PT, R10, R9, R4 ;  /* 0x000000090a047210 */ /* 0x000fc80007ffe004 */
[----:B------:R-:W-:-:S04]  /*11c10*/  IADD3 R4, PT, PT, R12, R11, R4 ;  /* 0x0000000b0c047210 */ /* 0x000fc80007ffe004 */
[----:B------:R-:W-:-:S04]  /*11c20*/  IADD3 R4, PT, PT, R14, R13, R4 ;  /* 0x0000000d0e047210 */ /* 0x000fc80007ffe004 */
[----:B------:R-:W-:Y:S01]  /*11c30*/  IADD3 R4, PT, PT, R16, R15, R4 ;  /* 0x0000000f10047210 */ /* 0x000fe20007ffe004 */
[----:B0-----:R-:W-:-:S03]  /*11c40*/  IMAD.SHL.U32 R5, R18, 0x1000, RZ ;  /* 0x0000100012057824 */ /* 0x001fc600078e00ff */
[----:B------:R-:W-:Y:S02]  /*11c50*/  IADD3 R4, PT, PT, R29, R28, R4 ;  /* 0x0000001c1d047210 */ /* 0x000fe40007ffe004 */
[----:B------:R-:W-:-:S03]  /*11c60*/  ISETP.GE.U32.AND P0, PT, R2, R5, PT ;  /* 0x000000050200720c */ /* 0x000fc60003f06070 */
[----:B------:R-:W-:-:S10]  /*11c70*/  IMAD.IADD R2, R4, 0x1, R31 ;  /* 0x0000000104027824 */ /* 0x000fd400078e021f */
[----:B------:R-:W-:Y:S05]  /*11c80*/  @!P0 BRA `(.L_x_1716) ;  /* 0x00000104009c8947 */ /* 0x000fea0003800000 */
[----:B------:R-:W-:Y:S01]  /*11c90*/  LEA R4, R0, R5, 0xc ;  /* 0x0000000500047211 */ /* 0x000fe200078e60ff */
[----:B------:R-:W-:-:S05]  /*11ca0*/  VIADD R5, R17, 0xfffff000 ;  /* 0xfffff00011057836 */ /* 0x000fca0000000000 */
[----:B------:R-:W-:-:S13]  /*11cb0*/  ISETP.GT.U32.AND P0, PT, R4, R5, PT ;  /* 0x000000050400720c */ /* 0x000fda0003f04070 */
[----:B------:R-:W-:Y:S05]  /*11cc0*/  @P0 BRA `(.L_x_1717) ;  /* 0x000000f400700947 */ /* 0x000fea0003800000 */
.L_x_1862:
[----:B------:R-:W0:Y:S01]  /*11cd0*/  LDCU UR4, c[0x0][0x380] ;  /* 0x00007000ff0477ac */ /* 0x000e220008000800 */
[----:B------:R-:W1:Y:S08]  /*11ce0*/  LDC.64 R16, c[0x0][0x3d0] ;  /* 0x0000f400ff107b82 */ /* 0x000e700000000a00 */
[----:B------:R-:W2:Y:S01]  /*11cf0*/  LDC.64 R18, c[0x0][0x3c0] ;  /* 0x0000f000ff127b82 */ /* 0x000ea20000000a00 */
[----:B0-----:R-:W-:-:S05]  /*11d00*/  VIADD R29, R3, UR4 ;  /* 0x00000004031d7c36 */ /* 0x001fca0008000000 */
[----:B------:R-:W-:-:S05]  /*11d10*/  IADD3 R9, PT, PT, R29, R4, RZ ;  /* 0x000000041d097210 */ /* 0x000fca0007ffe0ff */
[----:B-1----:R-:W-:-:S05]  /*11d20*/  IMAD.WIDE R20, R9, 0x4, R16 ;  /* 0x0000000409147825 */ /* 0x002fca00078e0210 */
[----:B------:R-:W3:Y:S01]  /*11d30*/  LDG.E R6, desc[UR6][R20.64] ;  /* 0x0000000614067981 */ /* 0x000ee2000c1e1900 */
[----:B------:R-:W-:Y:S01]  /*11d40*/  BSSY.RECONVERGENT B1, `(.L_x_1718) ;  /* 0x00000f3000017945 */ /* 0x000fe20003800200 */
[----:B------:R-:W-:Y:S02]  /*11d50*/  IMAD.MOV.U32 R7, RZ, RZ, RZ ;  /* 0x000000ffff077224 */ /* 0x000fe400078e00ff */
[----:B--2---:R-:W-:Y:S01]  /*11d60*/  IMAD.WIDE R18, R9, 0x4, R18 ;  /* 0x0000000409127825 */ /* 0x004fe200078e0212 */
[----:B---3--:R-:W-:-:S13]  /*11d70*/  ISETP.NE.AND P0, PT, R6, -0x1, PT ;  /* 0xffffffff0600780c */ /* 0x008fda0003f05270 */
        /* <DEDUP_REMOVED lines=14> */
[----:B------:R-:W-:Y:S01]  /*11e60*/  HFMA2 R8, -RZ, RZ, 0, 0 ;  /* 0x00000000ff087431 */ /* 0x000fe200000001ff */
[----:B------:R-:W-:Y:S01]  /*11e70*/  LOP3.LUT R11, R9, 0xfffffff0, RZ, 0xc0, !PT ;  /* 0xfffffff0090b7812 */ /* 0x000fe200078ec0ff */
[----:B------:R-:W-:-:S07]  /*11e80*/  IMAD.MOV.U32 R7, RZ, RZ, RZ ;  /* 0x000000ffff077224 */ /* 0x000fce00078e00ff */
.L_x_1722:
        /* <DEDUP_REMOVED lines=22> */
[----:B------:R-:W-:Y:S02]  /*11ff0*/  @P1 IMAD.MOV R12, RZ, RZ, R7 ;  /* 0x000000ffff0c1224 */ /* 0x000fe400078e0207 */
        /* <DEDUP_REMOVED lines=67> */
[----:B------:R-:W-:Y:S02]  /*12430*/  IADD3 R8, PT, PT, R8, 0x10, RZ ;  /* 0x0000001008087810 */ /* 0x000fe40007ffe0ff */
[----:B------:R-:W-:Y:S02]  /*12440*/  IADD3 R6, PT, PT, R6, 0x10, RZ ;  /* 0x0000001006067810 */ /* 0x000fe40007ffe0ff */
[----:B--2---:R-:W-:Y:S02]  /*12450*/  ISETP.NE.AND P2, PT, R7, -0x1, PT ;  /* 0xffffffff0700780c */ /* 0x004fe40003f45270 */
[----:B------:R-:W-:Y:S01]  /*12460*/  IADD3 R7, PT, PT, R12, 0x1, RZ ;  /* 0x000000010c077810 */ /* 0x000fe20007ffe0ff */
[----:B------:R-:W-:-:S04]  /*12470*/  @P1 IMAD.MOV R7, RZ, RZ, R12 ;  /* 0x000000ffff071224 */ /* 0x000fc800078e020c */
[----:B------:R-:W-:Y:S01]  /*12480*/  VIADD R12, R7, 0x1 ;  /* 0x00000001070c7836 */ /* 0x000fe20000000000 */
[----:B----4-:R-:W-:-:S05]  /*12490*/  ISETP.NE.AND P1, PT, R26, -0x1, PT ;  /* 0xffffffff1a00780c */ /* 0x010fca0003f25270 */
[----:B------:R-:W-:Y:S01]  /*124a0*/  @P2 IMAD.MOV R12, RZ, RZ, R7 ;  /* 0x000000ffff0c2224 */ /* 0x000fe200078e0207 */
[----:B------:R-:W-:-:S03]  /*124b0*/  ISETP.NE.AND P2, PT, R8, R11, PT ;  /* 0x0000000b0800720c */ /* 0x000fc60003f45270 */
[----:B------:R-:W-:-:S04]  /*124c0*/  VIADD R7, R12, 0x1 ;  /* 0x000000010c077836 */ /* 0x000fc80000000000 */
[----:B------:R-:W-:-:S06]  /*124d0*/  @P1 IMAD.MOV R7, RZ, RZ, R12 ;  /* 0x000000ffff071224 */ /* 0x000fcc00078e020c */
[----:B------:R-:W-:Y:S05]  /*124e0*/  @P2 BRA `(.L_x_1722) ;  /* 0xfffffff800682947 */ /* 0x000fea000383ffff */
.L_x_1721:
[----:B------:R-:W-:Y:S05]  /*124f0*/  BSYNC.RECONVERGENT B2 ;  /* 0x0000000000027941 */ /* 0x000fea0003800200 */
.L_x_1720:
        /* <DEDUP_REMOVED lines=57> */
.L_x_1724:
[----:B------:R-:W-:Y:S05]  /*12890*/  BSYNC.RECONVERGENT B2 ;  /* 0x0000000000027941 */ /* 0x000fea0003800200 */
.L_x_1723:
        /* <DEDUP_REMOVED lines=33> */
.L_x_1726:
[----:B------:R-:W-:Y:S05]  /*12ab0*/  BSYNC.RECONVERGENT B2 ;  /* 0x0000000000027941 */ /* 0x000fea0003800200 */
.L_x_1725:
        /* <DEDUP_REMOVED lines=27> */
.L_x_1719:
[----:B------:R-:W-:Y:S05]  /*12c70*/  BSYNC.RECONVERGENT B1 ;  /* 0x0000000000017941 */ /* 0x000fea0003800200 */
.L_x_1718:
        /* <DEDUP_REMOVED lines=21> */
.L_x_1731:
        /* <DEDUP_REMOVED lines=19> */
[----:B0-----:R-:W-:-:S02]  /*12f00*/  IADD3 R22, PT, PT, R6, 0x1, RZ ;  /* 0x0000000106167810 */ /* 0x001fc40007ffe0ff */
[----:B--2---:R-:W-:Y:S02]  /*12f10*/  ISETP.NE.AND P1, PT, R13, -0x1, PT ;  /* 0xffffffff0d00780c */ /* 0x004fe40003f25270 */
[----:B------:R-:W2:Y:S01]  /*12f20*/  LDG.E R13, desc[UR6][R14.64+0x34] ;  /* 0x000034060e0d7981 */ /* 0x000ea2000c1e1900 */
[----:B----4-:R-:W-:-:S10]  /*12f30*/  ISETP.NE.AND P2, PT, R24, -0x1, PT ;  /* 0xffffffff1800780c */ /* 0x010fd40003f45270 */
[----:B------:R-:W-:-:S05]  /*12f40*/  @P1 IMAD.MOV R22, RZ, RZ, R6 ;  /* 0x000000ffff161224 */ /* 0x000fca00078e0206 */
[----:B------:R-:W-:Y:S01]  /*12f50*/  IADD3 R6, PT, PT, R22, 0x1, RZ ;  /* 0x0000000116067810 */ /* 0x000fe20007ffe0ff */
        /* <DEDUP_REMOVED lines=67> */
[----:B------:R-:W-:-:S05]  /*13390*/  IADD3 R6, PT, PT, R13, 0x1, RZ ;  /* 0x000000010d067810 */ /* 0x000fca0007ffe0ff */
[----:B------:R-:W-:-:S05]  /*133a0*/  @P2 IMAD.MOV R6, RZ, RZ, R13 ;  /* 0x000000ffff062224 */ /* 0x000fca00078e020d */
[----:B------:R-:W-:Y:S02]  /*133b0*/  IADD3 R13, PT, PT, R6, 0x1, RZ ;  /* 0x00000001060d7810 */ /* 0x000fe40007ffe0ff */
[----:B----4-:R-:W-:Y:S02]  /*133c0*/  ISETP.NE.AND P1, PT, R22, -0x1, PT ;  /* 0xffffffff1600780c */ /* 0x010fe40003f25270 */
[----:B-----5:R-:W-:-:S11]  /*133d0*/  ISETP.NE.AND P2, PT, R26, -0x1, PT ;  /* 0xffffffff1a00780c */ /* 0x020fd60003f45270 */
[----:B------:R-:W-:Y:S02]  /*133e0*/  @P1 IADD3 R13, PT, PT, R6, RZ, RZ ;  /* 0x000000ff060d1210 */ /* 0x000fe40007ffe0ff */
[----:B------:R-:W-:-:S03]  /*133f0*/  ISETP.NE.AND P1, PT, R9, R12, PT ;  /* 0x0000000c0900720c */ /* 0x000fc60003f25270 */
[----:B------:R-:W-:Y:S02]  /*13400*/  VIADD R6, R13, 0x1 ;  /* 0x000000010d067836 */ /* 0x000fe40000000000 */
[----:B------:R-:W-:-:S08]  /*13410*/  @P2 IMAD.MOV R6, RZ, RZ, R13 ;  /* 0x000000ffff062224 */ /* 0x000fd000078e020d */
[----:B------:R-:W-:Y:S05]  /*13420*/  @P1 BRA `(.L_x_1731) ;  /* 0xfffffff800681947 */ /* 0x000fea000383ffff */
.L_x_1730:
[----:B------:R-:W-:Y:S05]  /*13430*/  BSYNC.RECONVERGENT B2 ;  /* 0x0000000000027941 */ /* 0x000fea0003800200 */
.L_x_1729:
        /* <DEDUP_REMOVED lines=57> */
.L_x_1733:
[----:B------:R-:W-:Y:S05]  /*137d0*/  BSYNC.RECONVERGENT B2 ;  /* 0x0000000000027941 */ /* 0x000fea0003800200 */
.L_x_1732:
        /* <DEDUP_REMOVED lines=33> */
.L_x_1735:
[----:B------:R-:W-:Y:S05]  /*139f0*/  BSYNC.RECONVERGENT B2 ;  /* 0x0000000000027941 */ /* 0x000fea0003800200 */
.L_x_1734:
        /* <DEDUP_REMOVED lines=27> */
.L_x_1728:
[----:B------:R-:W-:Y:S05]  /*13bb0*/  BSYNC.RECONVERGENT B1 ;  /* 0x0000000000017941 */ /* 0x000fea0003800200 */
.L_x_1727:
        /* <DEDUP_REMOVED lines=21> */
.L_x_1740:
        /* <DEDUP_REMOVED lines=30> */
[----:B------:R-:W-:-:S05]  /*13ef0*/  @P1 IADD3 R23, PT, PT, R22, RZ, RZ ;  /* 0x000000ff16171210 */ /* 0x000fca0007ffe0ff */
[C---:B------:R-:W-:Y:S01]  /*13f00*/  VIADD R36, R23.reuse, 0x1 ;  /* 0x0000000117247836 */ /* 0x040fe20000000000 */
[----:B------:R-:W-:Y:S01]  /*13f10*/  @P2 IADD3 R36, PT, PT, R23, RZ, RZ ;  /* 0x000000ff17242210 */ /* 0x000fe20007ffe0ff */
        /* <DEDUP_REMOVED lines=59> */
[----:B------:R-:W-:-:S03]  /*142d0*/  IADD3 R10, PT, PT, R10, 0x10, RZ ;  /* 0x000000100a0a7810 */ /* 0x000fc60007ffe0ff */
[----:B------:R-:W-:Y:S02]  /*142e0*/  VIADD R14, R8, 0x1 ;  /* 0x00000001080e7836 */ /* 0x000fe40000000000 */
        /* <DEDUP_REMOVED lines=8> */
.L_x_1739:
[----:B------:R-:W-:Y:S05]  /*14370*/  BSYNC.RECONVERGENT B2 ;  /* 0x0000000000027941 */ /* 0x000fea0003800200 */
.L_x_1738:
        /* <DEDUP_REMOVED lines=57> */
.L_x_1742:
[----:B------:R-:W-:Y:S05]  /*14710*/  BSYNC.RECONVERGENT B2 ;  /* 0x0000000000027941 */ /* 0x000fea0003800200 */
.L_x_1741:
        /* <DEDUP_REMOVED lines=33> */
.L_x_1744:
[----:B------:R-:W-:Y:S05]  /*14930*/  BSYNC.RECONVERGENT B2 ;  /* 0x0000000000027941 */ /* 0x000fea0003800200 */
.L_x_1743:
        /* <DEDUP_REMOVED lines=27> */
.L_x_1737:
[----:B------:R-:W-:Y:S05]  /*14af0*/  BSYNC.RECONVERGENT B1 ;  /* 0x0000000000017941 */ /* 0x000fea0003800200 */
.L_x_1736:
        /* <DEDUP_REMOVED lines=21> */
.L_x_1749:
        /* <DEDUP_REMOVED lines=21> */
[----:B0-----:R-:W-:Y:S02]  /*14da0*/  IADD3 R25, PT, PT, R9, 0x1, RZ ;  /* 0x0000000109197810 */ /* 0x001fe40007ffe0ff */
[----:B--2---:R-:W-:-:S02]  /*14db0*/  ISETP.NE.AND P1, PT, R34, -0x1, PT ;  /* 0xffffffff2200780c */ /* 0x004fc40003f25270 */
[----:B------:R-:W2:Y:S01]  /*14dc0*/  LDG.E R34, desc[UR6][R14.64+0x34] ;  /* 0x000034060e227981 */ /* 0x000ea2000c1e1900 */
[----:B---3--:R-:W-:-:S03]  /*14dd0*/  ISETP.NE.AND P2, PT, R32, -0x1, PT ;  /* 0xffffffff2000780c */ /* 0x008fc60003f45270 */
[----:B------:R-:W3:Y:S07]  /*14de0*/  LDG.E R32, desc[UR6][R14.64+0x30] ;  /* 0x000030060e207981 */ /* 0x000eee000c1e1900 */
[----:B------:R-:W-:Y:S02]  /*14df0*/  @P1 IMAD.MOV R25, RZ, RZ, R9 ;  /* 0x000000ffff191224 */ /* 0x000fe400078e0209 */
[----:B------:R-:W2:Y:S01]  /*14e00*/  LDG.E R9, desc[UR6][R14.64+0x28] ;  /* 0x000028060e097981 */ /* 0x000ea2000c1e1900 */
[----:B-----5:R-:W-:-:S02]  /*14e10*/  ISETP.NE.AND P1, PT, R24, -0x1, PT ;  /* 0xffffffff1800780c */ /* 0x020fc40003f25270 */
[----:B-1----:R-:W-:Y:S01]  /*14e20*/  IADD3 R23, PT, PT, R25, 0x1, RZ ;  /* 0x0000000119177810 */ /* 0x002fe20007ffe0ff */
[----:B------:R-:W-:Y:S01]  /*14e30*/  @P2 IMAD.MOV R23, RZ, RZ, R25 ;  /* 0x000000ffff172224 */ /* 0x000fe200078e0219 */
[----:B----4-:R-:W-:-:S04]  /*14e40*/  ISETP.NE.AND P2, PT, R22, -0x1, PT ;  /* 0xffffffff1600780c */ /* 0x010fc80003f45270 */
[----:B------:R-:W-:-:S05]  /*14e50*/  IADD3 R22, PT, PT, R23, 0x1, RZ ;  /* 0x0000000117167810 */ /* 0x000fca0007ffe0ff */
[----:B------:R-:W-:Y:S02]  /*14e60*/  @P1 IMAD.MOV R22, RZ, RZ, R23 ;  /* 0x000000ffff161224 */ /* 0x000fe400078e0217 */
[----:B------:R-:W-:-:S03]  /*14e70*/  IMAD.WIDE R24, R26, 0x4, R16 ;  /* 0x000000041a187825 */ /* 0x000fc600078e0210 */
[----:B------:R-:W-:Y:S01]  /*14e80*/  IADD3 R36, PT, PT, R22, 0x1, RZ ;  /* 0x0000000116247810 */ /* 0x000fe20007ffe0ff */
[----:B------:R-:W-:Y:S02]  /*14e90*/  @P2 IMAD.MOV R36, RZ, RZ, R22 ;  /* 0x000000ffff242224 */ /* 0x000fe400078e0216 */
[--C-:B------:R-:W-:Y:S01]  /*14ea0*/  IMAD.WIDE R22, R30, 0x4, R16.reuse ;  /* 0x000000041e167825 */ /* 0x100fe200078e0210 */
[----:B------:R-:W4:Y:S03]  /*14eb0*/  LDG.E R24, desc[UR6][R24.64] ;  /* 0x0000000618187981 */ /* 0x000f26000c1e1900 */
[--C-:B------:R-:W-:Y:S02]  /*14ec0*/  IMAD.WIDE R26, R27, 0x4, R16.reuse ;  /* 0x000000041b1a7825 */ /* 0x100fe400078e0210 */
[----:B------:R-:W5:Y:S04]  /*14ed0*/  LDG.E R22, desc[UR6][R22.64] ;  /* 0x0000000616167981 */ /* 0x000f68000c1e1900 */
[----:B------:R0:W4:Y:S02]  /*14ee0*/  LDG.E R23, desc[UR6][R26.64] ;  /* 0x000000061a177981 */ /* 0x000124000c1e1900 */
[----:B0-----:R-:W-:-:S05]  /*14ef0*/  IMAD.WIDE R26, R35, 0x4, R16 ;  /* 0x00000004231a7825 */ /* 0x001fca00078e0210 */
[----:B------:R2:W4:Y:S02]  /*14f00*/  LDG.E R35, desc[UR6][R26.64] ;  /* 0x000000061a237981 */ /* 0x000524000c1e1900 */
[----:B--2---:R-:W-:-:S05]  /*14f10*/  IMAD.WIDE R26, R9, 0x4, R16 ;  /* 0x00000004091a7825 */ /* 0x004fca00078e0210 */
[----:B------:R3:W2:Y:S02]  /*14f20*/  LDG.E R9, desc[UR6][R26.64] ;  /* 0x000000061a097981 */ /* 0x0006a4000c1e1900 */
[----:B---3--:R-:W-:-:S05]  /*14f30*/  IMAD.WIDE R26, R32, 0x4, R16 ;  /* 0x00000004201a7825 */ /* 0x008fca00078e0210 */
[----:B------:R-:W3:Y:S04]  /*14f40*/  LDG.E R32, desc[UR6][R26.64] ;  /* 0x000000061a207981 */ /* 0x000ee8000c1e1900 */
[----:B------:R-:W4:Y:S04]  /*14f50*/  LDG.E R27, desc[UR6][R14.64+0x38] ;  /* 0x000038060e1b7981 */ /* 0x000f28000c1e1900 */
        /* <DEDUP_REMOVED lines=9> */
[----:B-----5:R-:W-:Y:S01]  /*14ff0*/  ISETP.NE.AND P1, PT, R22, -0x1, PT ;  /* 0xffffffff1600780c */ /* 0x020fe20003f25270 */
[----:B----4-:R-:W-:-:S05]  /*15000*/  IMAD.WIDE R14, R27, 0x4, R16 ;  /* 0x000000041b0e7825 */ /* 0x010fca00078e0210 */
[----:B------:R0:W4:Y:S01]  /*15010*/  LDG.E R22, desc[UR6][R14.64] ;  /* 0x000000060e167981 */ /* 0x000122000c1e1900 */
[----:B--2---:R-:W-:-:S06]  /*15020*/  IMAD.WIDE R26, R26, 0x4, R16 ;  /* 0x000000041a1a7825 */ /* 0x004fcc00078e0210 */
[----:B------:R-:W2:Y:S01]  /*15030*/  LDG.E R26, desc[UR6][R26.64] ;  /* 0x000000061a1a7981 */ /* 0x000ea2000c1e1900 */
[----:B------:R-:W-:Y:S02]  /*15040*/  ISETP.NE.AND P2, PT, R24, -0x1, PT ;  /* 0xffffffff1800780c */ /* 0x000fe40003f45270 */
[----:B------:R-:W-:Y:S01]  /*15050*/  IADD3 R24, PT, PT, R36, 0x1, RZ ;  /* 0x0000000124187810 */ /* 0x000fe20007ffe0ff */
[----:B------:R-:W-:Y:S01]  /*15060*/  @P1 IMAD.MOV R24, RZ, RZ, R36 ;  /* 0x000000ffff181224 */ /* 0x000fe200078e0224 */
[----:B------:R-:W-:-:S04]  /*15070*/  ISETP.NE.AND P1, PT, R23, -0x1, PT ;  /* 0xffffffff1700780c */ /* 0x000fc80003f25270 */
[----:B------:R-:W-:-:S05]  /*15080*/  IADD3 R23, PT, PT, R24, 0x1, RZ ;  /* 0x0000000118177810 */ /* 0x000fca0007ffe0ff */
[----:B------:R-:W-:Y:S01]  /*15090*/  @P2 IMAD.MOV R23, RZ, RZ, R24 ;  /* 0x000000ffff172224 */ /* 0x000fe200078e0218 */
[----:B---3--:R-:W-:-:S04]  /*150a0*/  ISETP.NE.AND P2, PT, R25, -0x1, PT ;  /* 0xffffffff1900780c */ /* 0x008fc80003f45270 */
        /* <DEDUP_REMOVED lines=19> */
[----:B------:R-:W-:Y:S02]  /*151e0*/  @P1 IMAD.MOV R14, RZ, RZ, R9 ;  /* 0x000000ffff0e1224 */ /* 0x000fe400078e0209 */
[----:B------:R-:W-:-:S03]  /*151f0*/  VIADD R11, R11, 0x10 ;  /* 0x000000100b0b7836 */ /* 0x000fc60000000000 */
[----:B------:R-:W-:-:S03]  /*15200*/  IADD3 R9, PT, PT, R14, 0x1, RZ ;  /* 0x000000010e097810 */ /* 0x000fc60007ffe0ff */
[----:B------:R-:W-:-:S05]  /*15210*/  @P2 IMAD.MOV R9, RZ, RZ, R14 ;  /* 0x000000ffff092224 */ /* 0x000fca00078e020e */
[----:B------:R-:W-:Y:S02]  /*15220*/  IADD3 R14, PT, PT, R9, 0x1, RZ ;  /* 0x00000001090e7810 */ /* 0x000fe40007ffe0ff */
[----:B------:R-:W-:Y:S02]  /*15230*/  IADD3 R10, PT, PT, R10, 0x10, RZ ;  /* 0x000000100a0a7810 */ /* 0x000fe40007ffe0ff */
[----:B----4-:R-:W-:Y:S02]  /*15240*/  ISETP.NE.AND P1, PT, R22, -0x1, PT ;  /* 0xffffffff1600780c */ /* 0x010fe40003f25270 */
[----:B--2---:R-:W-:-:S11]  /*15250*/  ISETP.NE.AND P2, PT, R26, -0x1, PT ;  /* 0xffffffff1a00780c */ /* 0x004fd60003f45270 */
[----:B------:R-:W-:Y:S02]  /*15260*/  @P1 IADD3 R14, PT, PT, R9, RZ, RZ ;  /* 0x000000ff090e1210 */ /* 0x000fe40007ffe0ff */
[----:B------:R-:W-:-:S03]  /*15270*/  ISETP.NE.AND P1, PT, R11, R28, PT ;  /* 0x0000001c0b00720c */ /* 0x000fc60003f25270 */
[----:B------:R-:W-:Y:S02]  /*15280*/  VIADD R9, R14, 0x1 ;  /* 0x000000010e097836 */ /* 0x000fe40000000000 */
[----:B------:R-:W-:-:S08]  /*15290*/  @P2 IMAD.MOV R9, RZ, RZ, R14 ;  /* 0x000000ffff092224 */ /* 0x000fd000078e020e */
[----:B------:R-:W-:Y:S05]  /*152a0*/  @P1 BRA `(.L_x_1749) ;  /* 0xfffffff800681947 */ /* 0x000fea000383ffff */
.L_x_1748:
[----:B------:R-:W-:Y:S05]  /*152b0*/  BSYNC.RECONVERGENT B2 ;  /* 0x0000000000027941 */ /* 0x000fea0003800200 */
.L_x_1747:
        /* <DEDUP_REMOVED lines=57> */
.L_x_1751:
[----:B------:R-:W-:Y:S05]  /*15650*/  BSYNC.RECONVERGENT B2 ;  /* 0x0000000000027941 */ /* 0x000fea0003800200 */
.L_x_1750:
        /* <DEDUP_REMOVED lines=33> */
.L_x_1753:
[----:B------:R-:W-:Y:S05]  /*15870*/  BSYNC.RECONVERGENT B2 ;  /* 0x0000000000027941 */ /* 0x000fea0003800200 */
.L_x_1752:
        /* <DEDUP_REMOVED lines=27> */
.L_x_1746:
[----:B------:R-:W-:Y:S05]  /*15a30*/  BSYNC.RECONVERGENT B1 ;  /* 0x0000000000017941 */ /* 0x000fea0003800200 */
.L_x_1745:
        /* <DEDUP_REMOVED lines=21> */
.L_x_1758:
        /* <DEDUP_REMOVED lines=31> */
[C---:B------:R-:W-:Y:S01]  /*15d80*/  VIADD R30, R26.reuse, 0x1 ;  /* 0x000000011a1e7836 */ /* 0x040fe20000000000 */
[----:B------:R-:W-:-:S05]  /*15d90*/  @P2 IADD3 R30, PT, PT, R26, RZ, RZ ;  /* 0x000000ff1a1e2210 */ /* 0x000fca0007ffe0ff */
[----:B------:R-:W-:-:S04]  /*15da0*/  VIADD R26, R30, 0x1 ;  /* 0x000000011e1a7836 */ /* 0x000fc80000000000 */
[----:B------:R-:W-:Y:S02]  /*15db0*/  @P1 IADD3 R26, PT, PT, R30, RZ, RZ ;  /* 0x000000ff1e1a1210 */ /* 0x000fe40007ffe0ff */
        /* <DEDUP_REMOVED lines=8> */
[C---:B------:R-:W-:Y:S02]  /*15e40*/  VIADD R36, R22.reuse, 0x1 ;  /* 0x0000000116247836 */ /* 0x040fe40000000000 */
[----:B0-----:R-:W-:Y:S01]  /*15e50*/  IMAD.WIDE R30, R37, 0x4, R16 ;  /* 0x00000004251e7825 */ /* 0x001fe200078e0210 */
[----:B------:R-:W-:-:S04]  /*15e60*/  @P2 IADD3 R36, PT, PT, R22, RZ, RZ ;  /* 0x000000ff16242210 */ /* 0x000fc80007ffe0ff */
[----:B------:R0:W5:Y:S01]  /*15e70*/  LDG.E R37, desc[UR6][R30.64] ;  /* 0x000000061e257981 */ /* 0x000162000c1e1900 */
        /* <DEDUP_REMOVED lines=36> */
[----:B---3--:R-:W-:Y:S01]  /*160c0*/  ISETP.NE.AND P1, PT, R10, -0x1, PT ;  /* 0xffffffff0a00780c */ /* 0x008fe20003f25270 */
[----:B------:R-:W-:-:S04]  /*160d0*/  VIADD R10, R15, 0x1 ;  /* 0x000000010f0a7836 */ /* 0x000fc80000000000 */
[----:B------:R-:W-:Y:S02]  /*160e0*/  @P2 IADD3 R10, PT, PT, R15, RZ, RZ ;  /* 0x000000ff0f0a2210 */ /* 0x000fe40007ffe0ff */
[----:B------:R-:W-:-:S03]  /*160f0*/  ISETP.NE.AND P2, PT, R32, -0x1, PT ;  /* 0xffffffff2000780c */ /* 0x000fc60003f45270 */
[----:B------:R-:W-:-:S03]  /*16100*/  VIADD R14, R10, 0x1 ;  /* 0x000000010a0e7836 */ /* 0x000fc60000000000 */
[----:B------:R-:W-:Y:S02]  /*16110*/  @P1 IADD3 R14, PT, PT, R10, RZ, RZ ;  /* 0x000000ff0a0e1210 */ /* 0x000fe40007ffe0ff */
[----:B--2---:R-:W-:-:S03]  /*16120*/  ISETP.NE.AND P1, PT, R34, -0x1, PT ;  /* 0xffffffff2200780c */ /* 0x004fc60003f25270 */
[C---:B------:R-:W-:Y:S02]  /*16130*/  VIADD R10, R14.reuse, 0x1 ;  /* 0x000000010e0a7836 */ /* 0x040fe40000000000 */
[----:B------:R-:W-:-:S05]  /*16140*/  @P2 IADD3 R10, PT, PT, R14, RZ, RZ ;  /* 0x000000ff0e0a2210 */ /* 0x000fca0007ffe0ff */
[----:B------:R-:W-:-:S03]  /*16150*/  VIADD R14, R10, 0x1 ;  /* 0x000000010a0e7836 */ /* 0x000fc60000000000 */
[----:B------:R-:W-:-:S05]  /*16160*/  @P1 IADD3 R14, PT, PT, R10, RZ, RZ ;  /* 0x000000ff0a0e1210 */ /* 0x000fca0007ffe0ff */
[----:B------:R-:W-:Y:S01]  /*16170*/  VIADD R15, R14, 0x1 ;  /* 0x000000010e0f7836 */ /* 0x000fe20000000000 */
[----:B----4-:R-:W-:Y:S02]  /*16180*/  ISETP.NE.AND P2, PT, R22, -0x1, PT ;  /* 0xffffffff1600780c */ /* 0x010fe40003f45270 */
[----:B-----5:R-:W-:-:S11]  /*16190*/  ISETP.NE.AND P1, PT, R30, -0x1, PT ;  /* 0xffffffff1e00780c */ /* 0x020fd60003f25270 */
[----:B------:R-:W-:Y:S01]  /*161a0*/  @P2 IMAD.MOV R15, RZ, RZ, R14 ;  /* 0x000000ffff0f2224 */ /* 0x000fe200078e020e */
[----:B------:R-:W-:-:S04]  /*161b0*/  ISETP.NE.AND P2, PT, R12, R33, PT ;  /* 0x000000210c00720c */ /* 0x000fc80003f45270 */
[C---:B------:R-:W-:Y:S02]  /*161c0*/  IADD3 R10, PT, PT, R15.reuse, 0x1, RZ ;  /* 0x000000010f0a7810 */ /* 0x040fe40007ffe0ff */
[----:B------:R-:W-:-:S07]  /*161d0*/  @P1 IADD3 R10, PT, PT, R15, RZ, RZ ;  /* 0x000000ff0f0a1210 */ /* 0x000fce0007ffe0ff */
[----:B------:R-:W-:Y:S05]  /*161e0*/  @P2 BRA `(.L_x_1758) ;  /* 0xfffffff800682947 */ /* 0x000fea000383ffff */
.L_x_1757:
[----:B------:R-:W-:Y:S05]  /*161f0*/  BSYNC.RECONVERGENT B2 ;  /* 0x0000000000027941 */ /* 0x000fea0003800200 */
.L_x_1756:
        /* <DEDUP_REMOVED lines=32> */
[----:B----4-:R-:W-:Y:S01]  /*16400*/  VIADD R27, R10, 0x1 ;  /* 0x000000010a1b7836 */ /* 0x010fe20000000000 */
[----:B------:R-:W-:-:S02]  /*16410*/  IADD3 R11, PT, PT, R11, 0x8, RZ ;  /* 0x000000080b0b7810 */ /* 0x000fc40007ffe0ff */
[----:B--2---:R-:W-:Y:S02]  /*16420*/  ISETP.NE.AND P1, PT, R28, -0x1, PT ;  /* 0xffffffff1c00780c */ /* 0x004fe40003f25270 */
[----:B------:R-:W-:-:S11]  /*16430*/  ISETP.NE.AND P2, PT, R36, -0x1, PT ;  /* 0xffffffff2400780c */ /* 0x000fd60003f45270 */
[----:B------:R-:W-:Y:S02]  /*16440*/  @P1 IADD3 R27, PT, PT, R10, RZ, RZ ;  /* 0x000000ff0a1b1210 */ /* 0x000fe40007ffe0ff */
[----:B-----5:R-:W-:-:S03]  /*16450*/  ISETP.NE.AND P1, PT, R26, -0x1, PT ;  /* 0xffffffff1a00780c */ /* 0x020fc60003f25270 */
        /* <DEDUP_REMOVED lines=19> */
.L_x_1760:
[----:B------:R-:W-:Y:S05]  /*16590*/  BSYNC.RECONVERGENT B2 ;  /* 0x0000000000027941 */ /* 0x000fea0003800200 */
.L_x_1759:
        /* <DEDUP_REMOVED lines=33> */
.L_x_1762:
[----:B------:R-:W-:Y:S05]  /*167b0*/  BSYNC.RECONVERGENT B2 ;  /* 0x0000000000027941 */ /* 0x000fea0003800200 */
.L_x_1761:
        /* <DEDUP_REMOVED lines=27> */
.L_x_1755:
[----:B------:R-:W-:Y:S05]  /*16970*/  BSYNC.RECONVERGENT B1 ;  /* 0x0000000000017941 */ /* 0x000fea0003800200 */
.L_x_1754:
        /* <DEDUP_REMOVED lines=21> */
.L_x_1767:
        /* <DEDUP_REMOVED lines=27> */
[----:B---3--:R-:W-:Y:S02]  /*16c80*/  ISETP.NE.AND P2, PT, R35, -0x1, PT ;  /* 0xffffffff2300780c */ /* 0x008fe40003f45270 */
[----:B------:R-:W-:-:S07]  /*16c90*/  IADD3 R35, PT, PT, R11, 0x1, RZ ;  /* 0x000000010b237810 */ /* 0x000fce0007ffe0ff */
[----:B------:R-:W-:Y:S01]  /*16ca0*/  @P1 IMAD.MOV R35, RZ, RZ, R11 ;  /* 0x000000ffff231224 */ /* 0x000fe200078e020b */
[----:B----4-:R-:W-:Y:S02]  /*16cb0*/  ISETP.NE.AND P1, PT, R33, -0x1, PT ;  /* 0xffffffff2100780c */ /* 0x010fe40003f25270 */
[----:B------:R-:W3:Y:S02]  /*16cc0*/  LDG.E R33, desc[UR6][R14.64+0x28] ;  /* 0x000028060e217981 */ /* 0x000ee4000c1e1900 */
[----:B------:R-:W-:Y:S01]  /*16cd0*/  IADD3 R11, PT, PT, R35, 0x1, RZ ;  /* 0x00000001230b7810 */ /* 0x000fe20007ffe0ff */
[----:B------:R-:W-:Y:S01]  /*16ce0*/  @P2 IMAD.MOV R11, RZ, RZ, R35 ;  /* 0x000000ffff0b2224 */ /* 0x000fe200078e0223 */
[----:B-----5:R-:W-:Y:S01]  /*16cf0*/  ISETP.NE.AND P2, PT, R30, -0x1, PT ;  /* 0xffffffff1e00780c */ /* 0x020fe20003f45270 */
[----:B------:R-:W4:Y:S03]  /*16d00*/  LDG.E R35, desc[UR6][R14.64+0x24] ;  /* 0x000024060e237981 */ /* 0x000f26000c1e1900 */
[----:B0-----:R-:W-:-:S03]  /*16d10*/  IADD3 R23, PT, PT, R11, 0x1, RZ ;  /* 0x000000010b177810 */ /* 0x001fc60007ffe0ff */
[----:B------:R-:W-:Y:S01]  /*16d20*/  @P1 IMAD.MOV R23, RZ, RZ, R11 ;  /* 0x000000ffff171224 */ /* 0x000fe200078e020b */
[----:B------:R-:W-:-:S04]  /*16d30*/  ISETP.NE.AND P1, PT, R34, -0x1, PT ;  /* 0xffffffff2200780c */ /* 0x000fc80003f25270 */
[----:B------:R-:W-:Y:S01]  /*16d40*/  IADD3 R11, PT, PT, R23, 0x1, RZ ;  /* 0x00000001170b7810 */ /* 0x000fe20007ffe0ff */
[----:B------:R-:W-:Y:S01]  /*16d50*/  @P2 IMAD.MOV R11, RZ, RZ, R23 ;  /* 0x000000ffff0b2224 */ /* 0x000fe200078e0217 */
[----:B------:R-:W-:-:S04]  /*16d60*/  ISETP.NE.AND P2, PT, R22, -0x1, PT ;  /* 0xffffffff1600780c */ /* 0x000fc80003f45270 */
[----:B------:R-:W-:-:S03]  /*16d70*/  IADD3 R22, PT, PT, R11, 0x1, RZ ;  /* 0x000000010b167810 */ /* 0x000fc60007ffe0ff */
[----:B------:R-:W-:-:S05]  /*16d80*/  @P1 IMAD.MOV R22, RZ, RZ, R11 ;  /* 0x000000ffff161224 */ /* 0x000fca00078e020b */
[----:B------:R-:W-:Y:S01]  /*16d90*/  IADD3 R11, PT, PT, R22, 0x1, RZ ;  /* 0x00000001160b7810 */ /* 0x000fe20007ffe0ff */
        /* <DEDUP_REMOVED lines=50> */
[----:B--2---:R-:W-:-:S13]  /*170c0*/  ISETP.NE.AND P1, PT, R22, -0x1, PT ;  /* 0xffffffff1600780c */ /* 0x004fda0003f25270 */
[----:B------:R-:W-:Y:S02]  /*170d0*/  @P1 IADD3 R14, PT, PT, R11, RZ, RZ ;  /* 0x000000ff0b0e1210 */ /* 0x000fe40007ffe0ff */
[----:B------:R-:W-:Y:S02]  /*170e0*/  ISETP.NE.AND P1, PT, R13, R28, PT ;  /* 0x0000001c0d00720c */ /* 0x000fe40003f25270 */
[----:B----4-:R-:W-:Y:S01]  /*170f0*/  ISETP.NE.AND P2, PT, R30, -0x1, PT ;  /* 0xffffffff1e00780c */ /* 0x010fe20003f45270 */
[----:B------:R-:W-:-:S12]  /*17100*/  VIADD R11, R14, 0x1 ;  /* 0x000000010e0b7836 */ /* 0x000fd80000000000 */
[----:B------:R-:W-:Y:S01]  /*17110*/  @P2 IMAD.MOV R11, RZ, RZ, R14 ;  /* 0x000000ffff0b2224 */ /* 0x000fe200078e020e */
[----:B------:R-:W-:Y:S06]  /*17120*/  @P1 BRA `(.L_x_1767) ;  /* 0xfffffff800681947 */ /* 0x000fec000383ffff */
.L_x_1766:
[----:B------:R-:W-:Y:S05]  /*17130*/  BSYNC.RECONVERGENT B2 ;  /* 0x0000000000027941 */ /* 0x000fea0003800200 */
.L_x_1765:
        /* <DEDUP_REMOVED lines=57> */
.L_x_1769:
[----:B------:R-:W-:Y:S05]  /*174d0*/  BSYNC.RECONVERGENT B2 ;  /* 0x0000000000027941 */ /* 0x000fea0003800200 */
.L_x_1768:
        /* <DEDUP_REMOVED lines=33> */
.L_x_1771:
[----:B------:R-:W-:Y:S05]  /*176f0*/  BSYNC.RECONVERGENT B2 ;  /* 0x0000000000027941 */ /* 0x000fea0003800200 */
.L_x_1770:
        /* <DEDUP_REMOVED lines=27> */
.L_x_1764:
[----:B------:R-:W-:Y:S05]  /*178b0*/  BSYNC.RECONVERGENT B1 ;  /* 0x0000000000017941 */ /* 0x000fea0003800200 */
.L_x_1763:
        /* <DEDUP_REMOVED lines=21> */
.L_x_1776:
        /* <DEDUP_REMOVED lines=30> */
[C---:B------:R-:W-:Y:S01]  /*17bf0*/  VIADD R12, R37.reuse, 0x1 ;  /* 0x00000001250c7836 */ /* 0x040fe20000000000 */
[----:B------:R-:W-:Y:S02]  /*17c00*/  @P2 IADD3 R12, PT, PT, R37, RZ, RZ ;  /* 0x000000ff250c2210 */ /* 0x000fe40007ffe0ff */
[----:B-----5:R-:W-:Y:S01]  /*17c10*/  ISETP.NE.AND P2, PT, R35, -0x1, PT ;  /* 0xffffffff2300780c */ /* 0x020fe20003f45270 */
[----:B------:R-:W3:Y:S02]  /*17c20*/  LDG.E R37, desc[UR6][R14.64+0x1c] ;  /* 0x00001c060e257981 */ /* 0x000ee4000c1e1900 */
[----:B0-----:R-:W-:-:S02]  /*17c30*/  VIADD R25, R12, 0x1 ;  /* 0x000000010c197836 */ /* 0x001fc40000000000 */
[----:B------:R-:W4:Y:S02]  /*17c40*/  LDG.E R35, desc[UR6][R14.64+0x20] ;  /* 0x000020060e237981 */ /* 0x000f24000c1e1900 */
[----:B------:R-:W-:Y:S02]  /*17c50*/  @P1 IADD3 R25, PT, PT, R12, RZ, RZ ;  /* 0x000000ff0c191210 */ /* 0x000fe40007ffe0ff */
[----:B------:R-:W5:Y:S03]  /*17c60*/  LDG.E R22, desc[UR6][R14.64+0x28] ;  /* 0x000028060e167981 */ /* 0x000f66000c1e1900 */
[C---:B------:R-:W-:Y:S01]  /*17c70*/  VIADD R12, R25.reuse, 0x1 ;  /* 0x00000001190c7836 */ /* 0x040fe20000000000 */
[----:B------:R-:W-:Y:S01]  /*17c80*/  @P2 IADD3 R12, PT, PT, R25, RZ, RZ ;  /* 0x000000ff190c2210 */ /* 0x000fe20007ffe0ff */
[----:B------:R-:W5:Y:S04]  /*17c90*/  LDG.E R23, desc[UR6][R14.64+0x30] ;  /* 0x000030060e177981 */ /* 0x000f68000c1e1900 */
[----:B------:R-:W5:Y:S01]  /*17ca0*/  LDG.E R25, desc[UR6][R14.64+0x2c] ;  /* 0x00002c060e197981 */ /* 0x000f62000c1e1900 */
[----:B------:R-:W-:Y:S01]  /*17cb0*/  ISETP.NE.AND P1, PT, R30, -0x1, PT ;  /* 0xffffffff1e00780c */ /* 0x000fe20003f25270 */
[----:B------:R-:W-:-:S12]  /*17cc0*/  VIADD R30, R12, 0x1 ;  /* 0x000000010c1e7836 */ /* 0x000fd80000000000 */
[----:B------:R-:W-:Y:S02]  /*17cd0*/  @P1 IADD3 R30, PT, PT, R12, RZ, RZ ;  /* 0x000000ff0c1e1210 */ /* 0x000fe40007ffe0ff */
[----:B------:R-:W-:Y:S02]  /*17ce0*/  ISETP.NE.AND P1, PT, R36, -0x1, PT ;  /* 0xffffffff2400780c */ /* 0x000fe40003f25270 */
[----:B--2---:R-:W-:Y:S01]  /*17cf0*/  ISETP.NE.AND P2, PT, R32, -0x1, PT ;  /* 0xffffffff2000780c */ /* 0x004fe20003f45270 */
[----:B------:R-:W-:-:S10]  /*17d00*/  VIADD R32, R30, 0x1 ;  /* 0x000000011e207836 */ /* 0x000fd40000000000 */
[----:B------:R-:W-:Y:S01]  /*17d10*/  @P1 IADD3 R32, PT, PT, R30, RZ, RZ ;  /* 0x000000ff1e201210 */ /* 0x000fe20007ffe0ff */
        /* <DEDUP_REMOVED lines=53> */
.L_x_1775:
[----:B------:R-:W-:Y:S05]  /*18070*/  BSYNC.RECONVERGENT B2 ;  /* 0x0000000000027941 */ /* 0x000fea0003800200 */
.L_x_1774:
        /* <DEDUP_REMOVED lines=32> */
[----:B------:R-:W-:-:S02]  /*18280*/  IADD3 R13, PT, PT, R13, 0x8, RZ ;  /* 0x000000080d0d7810 */ /* 0x000fc40007ffe0ff */
        /* <DEDUP_REMOVED lines=24> */
.L_x_1778:
[----:B------:R-:W-:Y:S05]  /*18410*/  BSYNC.RECONVERGENT B2 ;  /* 0x0000000000027941 */ /* 0x000fea0003800200 */
.L_x_1777:
        /* <DEDUP_REMOVED lines=33> */
.L_x_1780:
[----:B------:R-:W-:Y:S05]  /*18630*/  BSYNC.RECONVERGENT B2 ;  /* 0x0000000000027941 */ /* 0x000fea0003800200 */
.L_x_1779:
        /* <DEDUP_REMOVED lines=27> */
.L_x_1773:
[----:B------:R-:W-:Y:S05]  /*187f0*/  BSYNC.RECONVERGENT B1 ;  /* 0x0000000000017941 */ /* 0x000fea0003800200 */
.L_x_1772:
        /* <DEDUP_REMOVED lines=21> */
.L_x_1785:
        /* <DEDUP_REMOVED lines=10> */
[----:B------:R-:W2:Y:S02]  /*189f0*/  LDG.E R24, desc[UR6][R24.64] ;  /* 0x0000000618187981 */ /* 0x000ea4000c1e1900 */
[----:B--2---:R-:W-:Y:S01]  /*18a00*/  ISETP.NE.AND P1, PT, R24, -0x1, PT ;  /* 0xffffffff1800780c */ /* 0x004fe20003f25270 */
[----:B---3--:R-:W-:-:S05]  /*18a10*/  IMAD.WIDE R24, R31, 0x4, R16 ;  /* 0x000000041f187825 */ /* 0x008fca00078e0210 */
[----:B------:R4:W2:Y:S02]  /*18a20*/  LDG.E R35, desc[UR6][R24.64] ;  /* 0x0000000618237981 */ /* 0x0008a4000c1e1900 */
[----:B----4-:R-:W-:-:S05]  /*18a30*/  IMAD.WIDE R24, R33, 0x4, R16 ;  /* 0x0000000421187825 */ /* 0x010fca00078e0210 */
[----:B------:R0:W3:Y:S01]  /*18a40*/  LDG.E R33, desc[UR6][R24.64] ;  /* 0x0000000618217981 */ /* 0x0000e2000c1e1900 */
[----:B-----5:R-:W-:-:S05]  /*18a50*/  IMAD.WIDE R30, R30, 0x4, R16 ;  /* 0x000000041e1e7825 */ /* 0x020fca00078e0210 */
[----:B------:R1:W4:Y:S01]  /*18a60*/  LDG.E R36, desc[UR6][R30.64] ;  /* 0x000000061e247981 */ /* 0x000322000c1e1900 */
[----:B0-----:R-:W-:-:S03]  /*18a70*/  IMAD.WIDE R24, R37, 0x4, R16 ;  /* 0x0000000425187825 */ /* 0x001fc600078e0210 */
[----:B------:R-:W5:Y:S01]  /*18a80*/  LDG.E R37, desc[UR6][R14.64+0x1c] ;  /* 0x00001c060e257981 */ /* 0x000f62000c1e1900 */
[----:B-1----:R-:W-:-:S03]  /*18a90*/  IMAD.WIDE R30, R22, 0x4, R16 ;  /* 0x00000004161e7825 */ /* 0x002fc600078e0210 */
[----:B------:R-:W5:Y:S04]  /*18aa0*/  LDG.E R24, desc[UR6][R24.64] ;  /* 0x0000000618187981 */ /* 0x000f68000c1e1900 */
[----:B------:R-:W5:Y:S04]  /*18ab0*/  LDG.E R30, desc[UR6][R30.64] ;  /* 0x000000061e1e7981 */ /* 0x000f68000c1e1900 */
[----:B------:R-:W5:Y:S04]  /*18ac0*/  LDG.E R25, desc[UR6][R14.64+0x20] ;  /* 0x000020060e197981 */ /* 0x000f68000c1e1900 */
[----:B------:R-:W5:Y:S01]  /*18ad0*/  LDG.E R31, desc[UR6][R14.64+0x34] ;  /* 0x000034060e1f7981 */ /* 0x000f62000c1e1900 */
[----:B--2---:R-:W-:-:S02]  /*18ae0*/  ISETP.NE.AND P2, PT, R35, -0x1, PT ;  /* 0xffffffff2300780c */ /* 0x004fc40003f45270 */
[----:B------:R-:W-:Y:S01]  /*18af0*/  IADD3 R35, PT, PT, R13, 0x1, RZ ;  /* 0x000000010d237810 */ /* 0x000fe20007ffe0ff */
[----:B------:R-:W-:-:S05]  /*18b00*/  @P1 IMAD.MOV R35, RZ, RZ, R13 ;  /* 0x000000ffff231224 */ /* 0x000fca00078e020d */
[----:B------:R-:W-:-:S05]  /*18b10*/  IADD3 R13, PT, PT, R35, 0x1, RZ ;  /* 0x00000001230d7810 */ /* 0x000fca0007ffe0ff */
[----:B------:R-:W-:Y:S01]  /*18b20*/  @P2 IMAD.MOV R13, RZ, RZ, R35 ;  /* 0x000000ffff0d2224 */ /* 0x000fe200078e0223 */
[----:B---3--:R-:W-:Y:S01]  /*18b30*/  ISETP.NE.AND P2, PT, R33, -0x1, PT ;  /* 0xffffffff2100780c */ /* 0x008fe20003f45270 */
[----:B------:R-:W2:Y:S04]  /*18b40*/  LDG.E R35, desc[UR6][R14.64+0x2c] ;  /* 0x00002c060e237981 */ /* 0x000ea8000c1e1900 */
[----:B------:R-:W3:Y:S01]  /*18b50*/  LDG.E R33, desc[UR6][R14.64+0x24] ;  /* 0x000024060e217981 */ /* 0x000ee2000c1e1900 */
[----:B----4-:R-:W-:Y:S01]  /*18b60*/  ISETP.NE.AND P1, PT, R36, -0x1, PT ;  /* 0xffffffff2400780c */ /* 0x010fe20003f25270 */
[----:B------:R-:W-:-:S04]  /*18b70*/  IMAD.WIDE R22, R23, 0x4, R16 ;  /* 0x0000000417167825 */ /* 0x000fc800078e0210 */
[----:B-----5:R-:W-:Y:S02]  /*18b80*/  IMAD.WIDE R36, R37, 0x4, R16 ;  /* 0x0000000425247825 */ /* 0x020fe400078e0210 */
[----:B------:R0:W4:Y:S04]  /*18b90*/  LDG.E R22, desc[UR6][R22.64] ;  /* 0x0000000616167981 */ /* 0x000128000c1e1900 */
[----:B------:R-:W5:Y:S01]  /*18ba0*/  LDG.E R36, desc[UR6][R36.64] ;  /* 0x0000000624247981 */ /* 0x000f62000c1e1900 */
[----:B0-----:R-:W-:Y:S01]  /*18bb0*/  IADD3 R23, PT, PT, R13, 0x1, RZ ;  /* 0x000000010d177810 */ /* 0x001fe20007ffe0ff */
[----:B------:R-:W-:Y:S01]  /*18bc0*/  @P1 IMAD.MOV R23, RZ, RZ, R13 ;  /* 0x000000ffff171224 */ /* 0x000fe200078e020d */
[----:B------:R-:W-:Y:S01]  /*18bd0*/  ISETP.NE.AND P1, PT, R30, -0x1, PT ;  /* 0xffffffff1e00780c */ /* 0x000fe20003f25270 */
[----:B------:R-:W5:Y:S03]  /*18be0*/  LDG.E R37, desc[UR6][R14.64+0x28] ;  /* 0x000028060e257981 */ /* 0x000f66000c1e1900 */
[----:B------:R-:W-:Y:S01]  /*18bf0*/  IADD3 R13, PT, PT, R23, 0x1, RZ ;  /* 0x00000001170d7810 */ /* 0x000fe20007ffe0ff */
[----:B------:R-:W-:Y:S01]  /*18c00*/  @P2 IMAD.MOV R13, RZ, RZ, R23 ;  /* 0x000000ffff0d2224 */ /* 0x000fe200078e0217 */
[----:B------:R-:W-:Y:S01]  /*18c10*/  ISETP.NE.AND P2, PT, R24, -0x1, PT ;  /* 0xffffffff1800780c */ /* 0x000fe20003f45270 */
[----:B------:R-:W-:-:S03]  /*18c20*/  IMAD.WIDE R24, R25, 0x4, R16 ;  /* 0x0000000419187825 */ /* 0x000fc600078e0210 */
[----:B------:R-:W-:Y:S02]  /*18c30*/  IADD3 R23, PT, PT, R13, 0x1, RZ ;  /* 0x000000010d177810 */ /* 0x000fe40007ffe0ff */
[----:B------:R3:W5:Y:S01]  /*18c40*/  LDG.E R30, desc[UR6][R24.64] ;  /* 0x00000006181e7981 */ /* 0x000762000c1e1900 */
[----:B------:R-:W-:-:S05]  /*18c50*/  @P1 IMAD.MOV R23, RZ, RZ, R13 ;  /* 0x000000ffff171224 */ /* 0x000fca00078e020d */
[----:B------:R-:W-:Y:S01]  /*18c60*/  IADD3 R13, PT, PT, R23, 0x1, RZ ;  /* 0x00000001170d7810 */ /* 0x000fe20007ffe0ff */
[----:B------:R-:W-:Y:S02]  /*18c70*/  @P2 IMAD.MOV R13, RZ, RZ, R23 ;  /* 0x000000ffff0d2224 */ /* 0x000fe400078e0217 */
[----:B------:R-:W5:Y:S01]  /*18c80*/  LDG.E R23, desc[UR6][R14.64+0x30] ;  /* 0x000030060e177981 */ /* 0x000f62000c1e1900 */
[----:B---3--:R-:W-:-:S05]  /*18c90*/  IMAD.WIDE R24, R33, 0x4, R16 ;  /* 0x0000000421187825 */ /* 0x008fca00078e0210 */
[----:B------:R2:W3:Y:S02]  /*18ca0*/  LDG.E R33, desc[UR6][R24.64] ;  /* 0x0000000618217981 */ /* 0x0004e4000c1e1900 */
[----:B--2---:R-:W-:-:S05]  /*18cb0*/  IMAD.WIDE R24, R35, 0x4, R16 ;  /* 0x0000000423187825 */ /* 0x004fca00078e0210 */
[----:B------:R0:W2:Y:S02]  /*18cc0*/  LDG.E R35, desc[UR6][R24.64] ;  /* 0x0000000618237981 */ /* 0x0000a4000c1e1900 */
[--C-:B0-----:R-:W-:Y:S02]  /*18cd0*/  IMAD.WIDE R24, R31, 0x4, R16.reuse ;  /* 0x000000041f187825 */ /* 0x101fe400078e0210 */
[----:B------:R-:W3:Y:S01]  /*18ce0*/  LDG.E R31, desc[UR6][R14.64+0x38] ;  /* 0x000038060e1f7981 */ /* 0x000ee2000c1e1900 */
[----:B----4-:R-:W-:Y:S02]  /*18cf0*/  ISETP.NE.AND P1, PT, R22, -0x1, PT ;  /* 0xffffffff1600780c */ /* 0x010fe40003f25270 */
[----:B-----5:R-:W-:Y:S01]  /*18d00*/  ISETP.NE.AND P2, PT, R36, -0x1, PT ;  /* 0xffffffff2400780c */ /* 0x020fe20003f45270 */
[----:B------:R-:W4:Y:S04]  /*18d10*/  LDG.E R24, desc[UR6][R24.64] ;  /* 0x0000000618187981 */ /* 0x000f28000c1e1900 */
[----:B------:R-:W5:Y:S01]  /*18d20*/  LDG.E R15, desc[UR6][R14.64+0x3c] ;  /* 0x00003c060e0f7981 */ /* 0x000f62000c1e1900 */
[----:B------:R-:W-:Y:S01]  /*18d30*/  IMAD.WIDE R36, R37, 0x4, R16 ;  /* 0x0000000425247825 */ /* 0x000fe200078e0210 */
[----:B------:R-:W-:-:S04]  /*18d40*/  IADD3 R22, PT, PT, R13, 0x1, RZ ;  /* 0x000000010d167810 */ /* 0x000fc80007ffe0ff */
[----:B------:R-:W-:Y:S01]  /*18d50*/  @P1 IMAD.MOV R22, RZ, RZ, R13 ;  /* 0x000000ffff161224 */ /* 0x000fe200078e020d */
[----:B------:R-:W2:Y:S04]  /*18d60*/  LDG.E R36, desc[UR6][R36.64] ;  /* 0x0000000624247981 */ /* 0x000ea8000c1e1900 */
[----:B------:R-:W-:Y:S01]  /*18d70*/  IADD3 R13, PT, PT, R22, 0x1, RZ ;  /* 0x00000001160d7810 */ /* 0x000fe20007ffe0ff */
[----:B------:R-:W-:Y:S02]  /*18d80*/  @P2 IMAD.MOV R13, RZ, RZ, R22 ;  /* 0x000000ffff0d2224 */ /* 0x000fe400078e0216 */
[----:B------:R-:W-:-:S05]  /*18d90*/  IMAD.WIDE R22, R23, 0x4, R16 ;  /* 0x0000000417167825 */ /* 0x000fca00078e0210 */
[----:B------:R3:W4:Y:S01]  /*18da0*/  LDG.E R37, desc[UR6][R22.64] ;  /* 0x0000000616257981 */ /* 0x000722000c1e1900 */
[----:B------:R-:W-:Y:S01]  /*18db0*/  ISETP.NE.AND P1, PT, R30, -0x1, PT ;  /* 0xffffffff1e00780c */ /* 0x000fe20003f25270 */
[----:B---3--:R-:W-:-:S06]  /*18dc0*/  IMAD.WIDE R22, R31, 0x4, R16 ;  /* 0x000000041f167825 */ /* 0x008fcc00078e0210 */
[----:B------:R-:W3:Y:S01]  /*18dd0*/  LDG.E R22, desc[UR6][R22.64] ;  /* 0x0000000616167981 */ /* 0x000ee2000c1e1900 */
[----:B-----5:R-:W-:-:S06]  /*18de0*/  IMAD.WIDE R30, R15, 0x4, R16 ;  /* 0x000000040f1e7825 */ /* 0x020fcc00078e0210 */
[----:B------:R-:W5:Y:S01]  /*18df0*/  LDG.E R30, desc[UR6][R30.64] ;  /* 0x000000061e1e7981 */ /* 0x000f62000c1e1900 */
        /* <DEDUP_REMOVED lines=20> */
[----:B---3--:R-:W-:Y:S02]  /*18f40*/  ISETP.NE.AND P1, PT, R22, -0x1, PT ;  /* 0xffffffff1600780c */ /* 0x008fe40003f25270 */
[----:B-----5:R-:W-:-:S11]  /*18f50*/  ISETP.NE.AND P2, PT, R30, -0x1, PT ;  /* 0xffffffff1e00780c */ /* 0x020fd60003f45270 */
[----:B------:R-:W-:Y:S02]  /*18f60*/  @P1 IADD3 R14, PT, PT, R13, RZ, RZ ;  /* 0x000000ff0d0e1210 */ /* 0x000fe40007ffe0ff */
[----:B------:R-:W-:-:S03]  /*18f70*/  ISETP.NE.AND P1, PT, R27, R34, PT ;  /* 0x000000221b00720c */ /* 0x000fc60003f25270 */
[----:B------:R-:W-:Y:S02]  /*18f80*/  VIADD R13, R14, 0x1 ;  /* 0x000000010e0d7836 */ /* 0x000fe40000000000 */
[----:B------:R-:W-:-:S08]  /*18f90*/  @P2 IMAD.MOV R13, RZ, RZ, R14 ;  /* 0x000000ffff0d2224 */ /* 0x000fd000078e020e */
[----:B------:R-:W-:Y:S05]  /*18fa0*/  @P1 BRA `(.L_x_1785) ;  /* 0xfffffff800681947 */ /* 0x000fea000383ffff */
.L_x_1784:
[----:B------:R-:W-:Y:S05]  /*18fb0*/  BSYNC.RECONVERGENT B2 ;  /* 0x0000000000027941 */ /* 0x000fea0003800200 */
.L_x_1783:
        /* <DEDUP_REMOVED lines=32> */
[----:B------:R-:W-:Y:S01]  /*191c0*/  IADD3 R35, PT, PT, R13, 0x1, RZ ;  /* 0x000000010d237810 */ /* 0x000fe20007ffe0ff */
[----:B------:R-:W-:Y:S01]  /*191d0*/  VIADD R26, R26, 0x8 ;  /* 0x000000081a1a7836 */ /* 0x000fe20000000000 */
[----:B--2---:R-:W-:Y:S02]  /*191e0*/  ISETP.NE.AND P1, PT, R36, -0x1, PT ;  /* 0xffffffff2400780c */ /* 0x004fe40003f25270 */
[----:B----4-:R-:W-:-:S11]  /*191f0*/  ISETP.NE.AND P2, PT, R37, -0x1, PT ;  /* 0xffffffff2500780c */ /* 0x010fd60003f45270 */
[----:B------:R-:W-:Y:S01]  /*19200*/  @P1 IMAD.MOV R35, RZ, RZ, R13 ;  /* 0x000000ffff231224 */ /* 0x000fe200078e020d */
[----:B---3--:R-:W-:-:S04]  /*19210*/  ISETP.NE.AND P1, PT, R34, -0x1, PT ;  /* 0xffffffff2200780c */ /* 0x008fc80003f25270 */
        /* <DEDUP_REMOVED lines=19> */
.L_x_1787:
[----:B------:R-:W-:Y:S05]  /*19350*/  BSYNC.RECONVERGENT B2 ;  /* 0x0000000000027941 */ /* 0x000fea0003800200 */
.L_x_1786:
        /* <DEDUP_REMOVED lines=33> */
.L_x_1789:
[----:B------:R-:W-:Y:S05]  /*19570*/  BSYNC.RECONVERGENT B2 ;  /* 0x0000000000027941 */ /* 0x000fea0003800200 */
.L_x_1788:
        /* <DEDUP_REMOVED lines=27> */
.L_x_1782:
[----:B------:R-:W-:Y:S05]  /*19730*/  BSYNC.RECONVERGENT B1 ;  /* 0x0000000000017941 */ /* 0x000fea0003800200 */
.L_x_1781:
        /* <DEDUP_REMOVED lines=18> */
[----:B------:R-:W-:Y:S01]  /*19860*/  IMAD.MOV.U32 R14, RZ, RZ, RZ ;  /* 0x000000ffff0e7224 */ /* 0x000fe200078e00ff */
[----:B------:R-:W-:-:S07]  /*19870*/  MOV R33, RZ ;  /* 0x000000ff00217202 */ /* 0x000fce0000000f00 */
.L_x_1794:
        /* <DEDUP_REMOVED lines=30> */
[C---:B------:R-:W-:Y:S02]  /*19a60*/  VIADD R14, R24.reuse, 0x1 ;  /* 0x00000001180e7836 */ /* 0x040fe40000000000 */
[----:B------:R-:W-:Y:S01]  /*19a70*/  @P2 IADD3 R14, PT, PT, R24, RZ, RZ ;  /* 0x000000ff180e2210 */ /* 0x000fe20007ffe0ff */
[----:B------:R-:W4:Y:S04]  /*19a80*/  LDG.E R27, desc[UR6][R22.64+0x30] ;  /* 0x00003006161b7981 */ /* 0x000f28000c1e1900 */
[----:B------:R-:W-:-:S03]  /*19a90*/  VIADD R24, R14, 0x1 ;  /* 0x000000010e187836 */ /* 0x000fc60000000000 */
[----:B------:R-:W-:-:S05]  /*19aa0*/  @P1 IADD3 R24, PT, PT, R14, RZ, RZ ;  /* 0x000000ff0e181210 */ /* 0x000fca0007ffe0ff */
        /* <DEDUP_REMOVED lines=12> */
[----:B------:R-:W-:Y:S02]  /*19b70*/  @P1 IADD3 R26, PT, PT, R14, RZ, RZ ;  /* 0x000000ff0e1a1210 */ /* 0x000fe40007ffe0ff */
[----:B------:R-:W-:-:S03]  /*19b80*/  ISETP.NE.AND P1, PT, R37, -0x1, PT ;  /* 0xffffffff2500780c */ /* 0x000fc60003f25270 */
[C---:B------:R-:W-:Y:S01]  /*19b90*/  VIADD R14, R26.reuse, 0x1 ;  /* 0x000000011a0e7836 */ /* 0x040fe20000000000 */
[----:B------:R-:W-:Y:S01]  /*19ba0*/  @P2 IADD3 R14, PT, PT, R26, RZ, RZ ;  /* 0x000000ff1a0e2210 */ /* 0x000fe20007ffe0ff */
        /* <DEDUP_REMOVED lines=14> */
[C---:B------:R-:W-:Y:S01]  /*19c90*/  VIADD R14, R26.reuse, 0x1 ;  /* 0x000000011a0e7836 */ /* 0x040fe20000000000 */
[----:B------:R-:W-:Y:S01]  /*19ca0*/  @P2 IADD3 R14, PT, PT, R26, RZ, RZ ;  /* 0x000000ff1a0e2210 */ /* 0x000fe20007ffe0ff */
        /* <DEDUP_REMOVED lines=25> */
[----:B------:R-:W-:Y:S02]  /*19e40*/  @P2 IADD3 R23, PT, PT, R22, RZ, RZ ;  /* 0x000000ff16172210 */ /* 0x000fe40007ffe0ff */
[----:B------:R-:W-:-:S03]  /*19e50*/  LOP3.LUT R14, R28, 0xfffffff0, RZ, 0xc0, !PT ;  /* 0xfffffff01c0e7812 */ /* 0x000fc600078ec0ff */
        /* <DEDUP_REMOVED lines=9> */
.L_x_1793:
[----:B------:R-:W-:Y:S05]  /*19ef0*/  BSYNC.RECONVERGENT B2 ;  /* 0x0000000000027941 */ /* 0x000fea0003800200 */
.L_x_1792:
        /* <DEDUP_REMOVED lines=32> */
[----:B-1----:R-:W-:Y:S01]  /*1a100*/  VIADD R33, R14, 0x1 ;  /* 0x000000010e217836 */ /* 0x002fe20000000000 */
        /* <DEDUP_REMOVED lines=24> */
.L_x_1796:
[----:B------:R-:W-:Y:S05]  /*1a290*/  BSYNC.RECONVERGENT B2 ;  /* 0x0000000000027941 */ /* 0x000fea0003800200 */
.L_x_1795:
        /* <DEDUP_REMOVED lines=33> */
.L_x_1798:
[----:B------:R-:W-:Y:S05]  /*1a4b0*/  BSYNC.RECONVERGENT B2 ;  /* 0x0000000000027941 */ /* 0x000fea0003800200 */
.L_x_1797:
        /* <DEDUP_REMOVED lines=27> */
.L_x_1791:
[----:B------:R-:W-:Y:S05]  /*1a670*/  BSYNC.RECONVERGENT B1 ;  /* 0x0000000000017941 */ /* 0x000fea0003800200 */
.L_x_1790:
        /* <DEDUP_REMOVED lines=18> */
[----:B------:R-:W-:Y:S01]  /*1a7a0*/  MOV R15, RZ ;  /* 0x000000ff000f7202 */ /* 0x000fe20000000f00 */
[----:B------:R-:W-:-:S07]  /*1a7b0*/  IMAD.MOV.U32 R33, RZ, RZ, RZ ;  /* 0x000000ffff217224 */ /* 0x000fce00078e00ff */
.L_x_1803:
        /* <DEDUP_REMOVED lines=91> */
[----:B------:R-:W-:Y:S01]  /*1ad70*/  @P2 IMAD.MOV R15, RZ, RZ, R22 ;  /* 0x000000ffff0f2224 */ /* 0x000fe200078e0216 */
[----:B------:R-:W-:-:S04]  /*1ad80*/  LOP3.LUT R22, R32, 0xfffffff0, RZ, 0xc0, !PT ;  /* 0xfffffff020167812 */ /* 0x000fc800078ec0ff */
        /* <DEDUP_REMOVED lines=10> */
.L_x_1802:
[----:B------:R-:W-:Y:S05]  /*1ae30*/  BSYNC.RECONVERGENT B2 ;  /* 0x0000000000027941 */ /* 0x000fea0003800200 */
.L_x_1801:
        /* <DEDUP_REMOVED lines=46> */
[----:B0-----:R-:W-:Y:S01]  /*1b120*/  IADD3 R22, PT, PT, R15, 0x1, RZ ;  /* 0x000000010f167810 */ /* 0x001fe20007ffe0ff */
[----:B------:R-:W-:-:S05]  /*1b130*/  @P1 IMAD.MOV R22, RZ, RZ, R15 ;  /* 0x000000ffff161224 */ /* 0x000fca00078e020f */
[----:B------:R-:W-:-:S03]  /*1b140*/  IADD3 R15, PT, PT, R22, 0x1, RZ ;  /* 0x00000001160f7810 */ /* 0x000fc60007ffe0ff */
[----:B------:R-:W-:-:S05]  /*1b150*/  @P2 IMAD.MOV R15, RZ, RZ, R22 ;  /* 0x000000ffff0f2224 */ /* 0x000fca00078e0216 */
[----:B------:R-:W-:Y:S01]  /*1b160*/  IADD3 R22, PT, PT, R15, 0x1, RZ ;  /* 0x000000010f167810 */ /* 0x000fe20007ffe0ff */
[----:B------:R-:W-:Y:S01]  /*1b170*/  VIADD R28, R28, 0x8 ;  /* 0x000000081c1c7836 */ /* 0x000fe20000000000 */
[----:B--2---:R-:W-:Y:S02]  /*1b180*/  ISETP.NE.AND P1, PT, R37, -0x1, PT ;  /* 0xffffffff2500780c */ /* 0x004fe40003f25270 */
[----:B---3--:R-:W-:-:S11]  /*1b190*/  ISETP.NE.AND P2, PT, R30, -0x1, PT ;  /* 0xffffffff1e00780c */ /* 0x008fd60003f45270 */
[----:B------:R-:W-:-:S05]  /*1b1a0*/  @P1 IMAD.MOV R22, RZ, RZ, R15 ;  /* 0x000000ffff161224 */ /* 0x000fca00078e020f */
[C---:B------:R-:W-:Y:S02]  /*1b1b0*/  IADD3 R15, PT, PT, R22.reuse, 0x1, RZ ;  /* 0x00000001160f7810 */ /* 0x040fe40007ffe0ff */
[----:B------:R-:W-:-:S07]  /*1b1c0*/  @P2 IADD3 R15, PT, PT, R22, RZ, RZ ;  /* 0x000000ff160f2210 */ /* 0x000fce0007ffe0ff */
.L_x_1805:
[----:B------:R-:W-:Y:S05]  /*1b1d0*/  BSYNC.RECONVERGENT B2 ;  /* 0x0000000000027941 */ /* 0x000fea0003800200 */
.L_x_1804:
        /* <DEDUP_REMOVED lines=33> */
.L_x_1807:
[----:B------:R-:W-:Y:S05]  /*1b3f0*/  BSYNC.RECONVERGENT B2 ;  /* 0x0000000000027941 */ /* 0x000fea0003800200 */
.L_x_1806:
        /* <DEDUP_REMOVED lines=27> */
.L_x_1800:
[----:B------:R-:W-:Y:S05]  /*1b5b0*/  BSYNC.RECONVERGENT B1 ;  /* 0x0000000000017941 */ /* 0x000fea0003800200 */
.L_x_1799:
        /* <DEDUP_REMOVED lines=18> */
[----:B------:R-:W-:Y:S01]  /*1b6e0*/  IMAD.MOV.U32 R24, RZ, RZ, RZ ;  /* 0x000000ffff187224 */ /* 0x000fe200078e00ff */
[----:B------:R-:W-:-:S07]  /*1b6f0*/  MOV R34, RZ ;  /* 0x000000ff00227202 */ /* 0x000fce0000000f00 */
.L_x_1812:
[----:B------:R-:W0:Y:S02]  /*1b700*/  LDC.64 R22, c[0x0][0x3c8] ;  /* 0x0000f200ff167b82 */ /* 0x000e240000000a00 */
[----:B0-----:R-:W-:-:S05]  /*1b710*/  IMAD.WIDE R22, R28, 0x4, R22 ;  /* 0x000000041c167825 */ /* 0x001fca00078e0216 */
[----:B------:R-:W2:Y:S04]  /*1b720*/  LDG.E R27, desc[UR6][R22.64] ;  /* 0x00000006161b7981 */ /* 0x000ea8000c1e1900 */
[----:B------:R-:W3:Y:S04]  /*1b730*/  LDG.E R37, desc[UR6][R22.64+0x4] ;  /* 0x0000040616257981 */ /* 0x000ee8000c1e1900 */
[----:B------:R-:W4:Y:S04]  /*1b740*/  LDG.E R31, desc[UR6][R22.64+0x8] ;  /* 0x00000806161f7981 */ /* 0x000f28000c1e1900 */
[----:B------:R-:W5:Y:S01]  /*1b750*/  LDG.E R35, desc[UR6][R22.64+0xc] ;  /* 0x00000c0616237981 */ /* 0x000f62000c1e1900 */
[----:B--2---:R-:W-:-:S04]  /*1b760*/  IMAD.WIDE R26, R27, 0x4, R16 ;  /* 0x000000041b1a7825 */ /* 0x004fc800078e0210 */
[--C-:B---3--:R-:W-:Y:S01]  /*1b770*/  IMAD.WIDE R36, R37, 0x4, R16.reuse ;  /* 0x0000000425247825 */ /* 0x108fe200078e0210 */
[----:B------:R5:W2:Y:S03]  /*1b780*/  LDG.E R25, desc[UR6][R26.64] ;  /* 0x000000061a197981 */ /* 0x000aa6000c1e1900 */
[--C-:B----4-:R-:W-:Y:S02]  /*1b790*/  IMAD.WIDE R30, R31, 0x4, R16.reuse ;  /* 0x000000041f1e7825 */ /* 0x110fe400078e0210 */
[----:B------:R-:W3:Y:S04]  /*1b7a0*/  LDG.E R36, desc[UR6][R36.64] ;  /* 0x0000000624247981 */ /* 0x000ee8000c1e1900 */
[----:B------:R-:W4:Y:S01]  /*1b7b0*/  LDG.E R30, desc[UR6][R30.64] ;  /* 0x000000061e1e7981 */ /* 0x000f22000c1e1900 */
[----:B-----5:R-:W-:-:S05]  /*1b7c0*/  IMAD.WIDE R26, R35, 0x4, R16 ;  /* 0x00000004231a7825 */ /* 0x020fca00078e0210 */
[----:B------:R-:W5:Y:S04]  /*1b7d0*/  LDG.E R35, desc[UR6][R26.64] ;  /* 0x000000061a237981 */ /* 0x000f68000c1e1900 */
        /* <DEDUP_REMOVED lines=13> */
[----:B------:R-:W-:-:S05]  /*1b8b0*/  ISETP.NE.AND P2, PT, R35, -0x1, PT ;  /* 0xffffffff2300780c */ /* 0x000fca0003f45270 */
[----:B------:R-:W3:Y:S01]  /*1b8c0*/  LDG.E R30, desc[UR6][R30.64] ;  /* 0x000000061e1e7981 */ /* 0x000ee2000c1e1900 */
[C---:B------:R-:W-:Y:S01]  /*1b8d0*/  VIADD R25, R24.reuse, 0x1 ;  /* 0x0000000118197836 */ /* 0x040fe20000000000 */
[----:B------:R-:W-:-:S05]  /*1b8e0*/  @P1 IADD3 R25, PT, PT, R24, RZ, RZ ;  /* 0x000000ff18191210 */ /* 0x000fca0007ffe0ff */
[C---:B------:R-:W-:Y:S01]  /*1b8f0*/  VIADD R35, R25.reuse, 0x1 ;  /* 0x0000000119237836 */ /* 0x040fe20000000000 */
[----:B------:R-:W-:Y:S01]  /*1b900*/  @P2 IADD3 R35, PT, PT, R25, RZ, RZ ;  /* 0x000000ff19232210 */ /* 0x000fe20007ffe0ff */
[----:B--2---:R-:W-:-:S04]  /*1b910*/  IMAD.WIDE R24, R36, 0x4, R16 ;  /* 0x0000000424187825 */ /* 0x004fc800078e0210 */
[--C-:B------:R-:W-:Y:S02]  /*1b920*/  IMAD.WIDE R36, R37, 0x4, R16.reuse ;  /* 0x0000000425247825 */ /* 0x100fe400078e0210 */
[----:B------:R-:W2:Y:S04]  /*1b930*/  LDG.E R24, desc[UR6][R24.64] ;  /* 0x0000000618187981 */ /* 0x000ea8000c1e1900 */
[----:B------:R-:W4:Y:S04]  /*1b940*/  LDG.E R36, desc[UR6][R36.64] ;  /* 0x0000000624247981 */ /* 0x000f28000c1e1900 */
[----:B------:R-:W5:Y:S01]  /*1b950*/  LDG.E R25, desc[UR6][R22.64+0x24] ;  /* 0x0000240616197981 */ /* 0x000f62000c1e1900 */
[----:B---3--:R-:W-:Y:S01]  /*1b960*/  ISETP.NE.AND P1, PT, R30, -0x1, PT ;  /* 0xffffffff1e00780c */ /* 0x008fe20003f25270 */
[----:B------:R-:W-:-:S02]  /*1b970*/  IMAD.WIDE R30, R26, 0x4, R16 ;  /* 0x000000041a1e7825 */ /* 0x000fc400078e0210 */
[----:B------:R-:W3:Y:S04]  /*1b980*/  LDG.E R37, desc[UR6][R22.64+0x2c] ;  /* 0x00002c0616257981 */ /* 0x000ee8000c1e1900 */
[----:B------:R-:W3:Y:S01]  /*1b990*/  LDG.E R30, desc[UR6][R30.64] ;  /* 0x000000061e1e7981 */ /* 0x000ee2000c1e1900 */
[----:B------:R-:W-:-:S06]  /*1b9a0*/  IMAD.WIDE R26, R27, 0x4, R16 ;  /* 0x000000041b1a7825 */ /* 0x000fcc00078e0210 */
[----:B------:R0:W3:Y:S04]  /*1b9b0*/  LDG.E R26, desc[UR6][R26.64] ;  /* 0x000000061a1a7981 */ /* 0x0000e8000c1e1900 */
[----:B------:R-:W3:Y:S01]  /*1b9c0*/  LDG.E R31, desc[UR6][R22.64+0x28] ;  /* 0x00002806161f7981 */ /* 0x000ee2000c1e1900 */
[C---:B0-----:R-:W-:Y:S01]  /*1b9d0*/  VIADD R27, R35.reuse, 0x1 ;  /* 0x00000001231b7836 */ /* 0x041fe20000000000 */
[----:B------:R-:W-:-:S05]  /*1b9e0*/  @P1 IADD3 R27, PT, PT, R35, RZ, RZ ;  /* 0x000000ff231b1210 */ /* 0x000fca0007ffe0ff */
[----:B------:R-:W-:Y:S01]  /*1b9f0*/  VIADD R35, R27, 0x1 ;  /* 0x000000011b237836 */ /* 0x000fe20000000000 */
[----:B--2---:R-:W-:Y:S02]  /*1ba00*/  ISETP.NE.AND P2, PT, R24, -0x1, PT ;  /* 0xffffffff1800780c */ /* 0x004fe40003f45270 */
[----:B----4-:R-:W-:Y:S01]  /*1ba10*/  ISETP.NE.AND P1, PT, R36, -0x1, PT ;  /* 0xffffffff2400780c */ /* 0x010fe20003f25270 */
[----:B-----5:R-:W-:-:S10]  /*1ba20*/  IMAD.WIDE R24, R25, 0x4, R16 ;  /* 0x0000000419187825 */ /* 0x020fd400078e0210 */
[----:B------:R-:W-:Y:S01]  /*1ba30*/  @P2 IADD3 R35, PT, PT, R27, RZ, RZ ;  /* 0x000000ff1b232210 */ /* 0x000fe20007ffe0ff */
[----:B------:R-:W2:Y:S01]  /*1ba40*/  LDG.E R24, desc[UR6][R24.64] ;  /* 0x0000000618187981 */ /* 0x000ea2000c1e1900 */
[----:B---3--:R-:W-:-:S03]  /*1ba50*/  ISETP.NE.AND P2, PT, R30, -0x1, PT ;  /* 0xffffffff1e00780c */ /* 0x008fc60003f45270 */
[C---:B------:R-:W-:Y:S01]  /*1ba60*/  VIADD R27, R35.reuse, 0x1 ;  /* 0x00000001231b7836 */ /* 0x040fe20000000000 */
[----:B------:R-:W-:Y:S01]  /*1ba70*/  @P1 IADD3 R27, PT, PT, R35, RZ, RZ ;  /* 0x000000ff231b1210 */ /* 0x000fe20007ffe0ff */
[----:B------:R-:W3:Y:S04]  /*1ba80*/  LDG.E R25, desc[UR6][R22.64+0x34] ;  /* 0x0000340616197981 */ /* 0x000ee8000c1e1900 */
[----:B------:R-:W-:-:S04]  /*1ba90*/  VIADD R30, R27, 0x1 ;  /* 0x000000011b1e7836 */ /* 0x000fc80000000000 */
[----:B------:R-:W-:Y:S02]  /*1baa0*/  @P2 IADD3 R30, PT, PT, R27, RZ, RZ ;  /* 0x000000ff1b1e2210 */ /* 0x000fe40007ffe0ff */
[----:B------:R-:W4:Y:S01]  /*1bab0*/  LDG.E R27, desc[UR6][R22.64+0x30] ;  /* 0x00003006161b7981 */ /* 0x000f22000c1e1900 */
[----:B------:R-:W-:Y:S02]  /*1bac0*/  ISETP.NE.AND P1, PT, R26, -0x1, PT ;  /* 0xffffffff1a00780c */ /* 0x000fe40003f25270 */
[----:B--2---:R-:W-:Y:S01]  /*1bad0*/  ISETP.NE.AND P2, PT, R24, -0x1, PT ;  /* 0xffffffff1800780c */ /* 0x004fe20003f45270 */
[----:B------:R-:W-:-:S10]  /*1bae0*/  VIADD R24, R30, 0x1 ;  /* 0x000000011e187836 */ /* 0x000fd40000000000 */
[----:B------:R-:W-:-:S05]  /*1baf0*/  @P1 IADD3 R24, PT, PT, R30, RZ, RZ ;  /* 0x000000ff1e181210 */ /* 0x000fca0007ffe0ff */
[C---:B------:R-:W-:Y:S01]  /*1bb00*/  VIADD R35, R24.reuse, 0x1 ;  /* 0x0000000118237836 */ /* 0x040fe20000000000 */
[----:B------:R-:W-:Y:S01]  /*1bb10*/  @P2 IADD3 R35, PT, PT, R24, RZ, RZ ;  /* 0x000000ff18232210 */ /* 0x000fe20007ffe0ff */
[----:B---3--:R-:W-:-:S04]  /*1bb20*/  IMAD.WIDE R24, R25, 0x4, R16 ;  /* 0x0000000419187825 */ /* 0x008fc800078e0210 */
[----:B----4-:R-:W-:-:S06]  /*1bb30*/  IMAD.WIDE R26, R27, 0x4, R16 ;  /* 0x000000041b1a7825 */ /* 0x010fcc00078e0210 */
[----:B------:R-:W2:Y:S04]  /*1bb40*/  LDG.E R26, desc[UR6][R26.64] ;  /* 0x000000061a1a7981 */ /* 0x000ea8000c1e1900 */
[----:B------:R0:W3:Y:S01]  /*1bb50*/  LDG.E R27, desc[UR6][R24.64] ;  /* 0x00000006181b7981 */ /* 0x0000e2000c1e1900 */
[----:B------:R-:W-:-:S06]  /*1bb60*/  IMAD.WIDE R30, R31, 0x4, R16 ;  /* 0x000000041f1e7825 */ /* 0x000fcc00078e0210 */
[----:B------:R-:W4:Y:S04]  /*1bb70*/  LDG.E R30, desc[UR6][R30.64] ;  /* 0x000000061e1e7981 */ /* 0x000f28000c1e1900 */
[----:B------:R-:W0:Y:S04]  /*1bb80*/  LDG.E R25, desc[UR6][R22.64+0x38] ;  /* 0x0000380616197981 */ /* 0x000e28000c1e1900 */
[----:B------:R-:W5:Y:S01]  /*1bb90*/  LDG.E R31, desc[UR6][R22.64+0x3c] ;  /* 0x00003c06161f7981 */ /* 0x000f62000c1e1900 */
[----:B------:R-:W-:-:S06]  /*1bba0*/  IMAD.WIDE R36, R37, 0x4, R16 ;  /* 0x0000000425247825 */ /* 0x000fcc00078e0210 */
[----:B------:R-:W2:Y:S01]  /*1bbb0*/  LDG.E R36, desc[UR6][R36.64] ;  /* 0x0000000624247981 */ /* 0x000ea2000c1e1900 */
[----:B0-----:R-:W-:-:S06]  /*1bbc0*/  IMAD.WIDE R24, R25, 0x4, R16 ;  /* 0x0000000419187825 */ /* 0x001fcc00078e0210 */
[----:B------:R-:W3:Y:S01]  /*1bbd0*/  LDG.E R24, desc[UR6][R24.64] ;  /* 0x0000000618187981 */ /* 0x000ee2000c1e1900 */
[----:B----4-:R-:W-:Y:S01]  /*1bbe0*/  ISETP.NE.AND P1, PT, R30, -0x1, PT ;  /* 0xffffffff1e00780c */ /* 0x010fe20003f25270 */
[----:B-----5:R-:W-:-:S06]  /*1bbf0*/  IMAD.WIDE R30, R31, 0x4, R16 ;  /* 0x000000041f1e7825 */ /* 0x020fcc00078e0210 */
[----:B------:R-:W4:Y:S01]  /*1bc00*/  LDG.E R30, desc[UR6][R30.64] ;  /* 0x000000061e1e7981 */ /* 0x000f22000c1e1900 */
[----:B--2---:R-:W-:Y:S01]  /*1bc10*/  ISETP.NE.AND P2, PT, R36, -0x1, PT ;  /* 0xffffffff2400780c */ /* 0x004fe20003f45270 */
[----:B------:R-:W-:-:S04]  /*1bc20*/  VIADD R36, R35, 0x1 ;  /* 0x0000000123247836 */ /* 0x000fc80000000000 */
[----:B------:R-:W-:Y:S02]  /*1bc30*/  @P1 IADD3 R36, PT, PT, R35, RZ, RZ ;  /* 0x000000ff23241210 */ /* 0x000fe40007ffe0ff */
[----:B------:R-:W-:-:S03]  /*1bc40*/  ISETP.NE.AND P1, PT, R26, -0x1, PT ;  /* 0xffffffff1a00780c */ /* 0x000fc60003f25270 */
[----:B------:R-:W-:-:S03]  /*1bc50*/  VIADD R26, R36, 0x1 ;  /* 0x00000001241a7836 */ /* 0x000fc60000000000 */
[----:B------:R-:W-:Y:S02]  /*1bc60*/  @P2 IADD3 R26, PT, PT, R36, RZ, RZ ;  /* 0x000000ff241a2210 */ /* 0x000fe40007ffe0ff */
[----:B---3--:R-:W-:-:S03]  /*1bc70*/  ISETP.NE.AND P2, PT, R27, -0x1, PT ;  /* 0xffffffff1b00780c */ /* 0x008fc60003f45270 */
[C---:B------:R-:W-:Y:S02]  /*1bc80*/  VIADD R22, R26.reuse, 0x1 ;  /* 0x000000011a167836 */ /* 0x040fe40000000000 */
[----:B------:R-:W-:Y:S02]  /*1bc90*/  @P1 IADD3 R22, PT, PT, R26, RZ, RZ ;  /* 0x000000ff1a161210 */ /* 0x000fe40007ffe0ff */
[----:B------:R-:W-:Y:S02]  /*1bca0*/  IADD3 R34, PT, PT, R34, 0x10, RZ ;  /* 0x0000001022227810 */ /* 0x000fe40007ffe0ff */
[----:B------:R-:W-:Y:S01]  /*1bcb0*/  LOP3.LUT R23, R33, 0xfffffff0, RZ, 0xc0, !PT ;  /* 0xfffffff021177812 */ /* 0x000fe200078ec0ff */
[----:B------:R-:W-:Y:S01]  /*1bcc0*/  VIADD R28, R28, 0x10 ;  /* 0x000000101c1c7836 */ /* 0x000fe20000000000 */
[----:B------:R-:W-:Y:S01]  /*1bcd0*/  ISETP.NE.AND P1, PT, R24, -0x1, PT ;  /* 0xffffffff1800780c */ /* 0x000fe20003f25270 */
[C---:B------:R-:W-:Y:S01]  /*1bce0*/  VIADD R24, R22.reuse, 0x1 ;  /* 0x0000000116187836 */ /* 0x040fe20000000000 */
[----:B------:R-:W-:-:S05]  /*1bcf0*/  @P2 IADD3 R24, PT, PT, R22, RZ, RZ ;  /* 0x000000ff16182210 */ /* 0x000fca0007ffe0ff */
[----:B------:R-:W-:Y:S01]  /*1bd00*/  VIADD R22, R24, 0x1 ;  /* 0x0000000118167836 */ /* 0x000fe20000000000 */
[----:B----4-:R-:W-:-:S05]  /*1bd10*/  ISETP.NE.AND P2, PT, R30, -0x1, PT ;  /* 0xffffffff1e00780c */ /* 0x010fca0003f45270 */
[----:B------:R-:W-:Y:S01]  /*1bd20*/  @P1 IMAD.MOV R22, RZ, RZ, R24 ;  /* 0x000000ffff161224 */ /* 0x000fe200078e0218 */
[----:B------:R-:W-:-:S04]  /*1bd30*/  ISETP.NE.AND P1, PT, R34, R23, PT ;  /* 0x000000172200720c */ /* 0x000fc80003f25270 */
[----:B------:R-:W-:-:S03]  /*1bd40*/  IADD3 R24, PT, PT, R22, 0x1, RZ ;  /* 0x0000000116187810 */ /* 0x000fc60007ffe0ff */
[----:B------:R-:W-:-:S06]  /*1bd50*/  @P2 IADD3 R24, PT, PT, R22, RZ, RZ ;  /* 0x000000ff16182210 */ /* 0x000fcc0007ffe0ff */
[----:B------:R-:W-:Y:S05]  /*1bd60*/  @P1 BRA `(.L_x_1812) ;  /* 0xfffffff800641947 */ /* 0x000fea000383ffff */
.L_x_1811:
[----:B------:R-:W-:Y:S05]  /*1bd70*/  BSYNC.RECONVERGENT B2 ;  /* 0x0000000000027941 */ /* 0x000fea0003800200 */
.L_x_1810:
        /* <DEDUP_REMOVED lines=16> */
[----:B---3--:R-:W-:-:S06]  /*1be80*/  IMAD.WIDE R36, R37, 0x4, R16 ;  /* 0x0000000425247825 */ /* 0x008fcc00078e0210 */
[----:B------:R-:W3:Y:S04]  /*1be90*/  LDG.E R36, desc[UR6][R36.64] ;  /* 0x0000000624247981 */ /* 0x000ee8000c1e1900 */
[----:B------:R-:W3:Y:S04]  /*1bea0*/  LDG.E R37, desc[UR6][R22.64+0x18] ;  /* 0x0000180616257981 */ /* 0x000ee8000c1e1900 */
[----:B------:R-:W3:Y:S01]  /*1beb0*/  LDG.E R23, desc[UR6][R22.64+0x1c] ;  /* 0x00001c0616177981 */ /* 0x000ee2000c1e1900 */
[----:B------:R-:W-:Y:S01]  /*1bec0*/  VIADD R32, R24, 0x1 ;  /* 0x0000000118207836 */ /* 0x000fe20000000000 */
[----:B--2---:R-:W-:Y:S01]  /*1bed0*/  ISETP.NE.AND P1, PT, R30, -0x1, PT ;  /* 0xffffffff1e00780c */ /* 0x004fe20003f25270 */
[----:B----4-:R-:W-:-:S04]  /*1bee0*/  IMAD.WIDE R30, R26, 0x4, R16 ;  /* 0x000000041a1e7825 */ /* 0x010fc800078e0210 */
[--C-:B-----5:R-:W-:Y:S02]  /*1bef0*/  IMAD.WIDE R26, R27, 0x4, R16.reuse ;  /* 0x000000041b1a7825 */ /* 0x120fe400078e0210 */
[----:B------:R-:W2:Y:S04]  /*1bf00*/  LDG.E R30, desc[UR6][R30.64] ;  /* 0x000000061e1e7981 */ /* 0x000ea8000c1e1900 */
[----:B------:R-:W4:Y:S02]  /*1bf10*/  LDG.E R26, desc[UR6][R26.64] ;  /* 0x000000061a1a7981 */ /* 0x000f24000c1e1900 */
[----:B------:R-:W-:Y:S01]  /*1bf20*/  @P1 IADD3 R32, PT, PT, R24, RZ, RZ ;  /* 0x000000ff18201210 */ /* 0x000fe20007ffe0ff */
[----:B------:R-:W-:-:S05]  /*1bf30*/  IMAD.WIDE R24, R25, 0x4, R16 ;  /* 0x0000000419187825 */ /* 0x000fca00078e0210 */
[----:B------:R0:W5:Y:S01]  /*1bf40*/  LDG.E R27, desc[UR6][R24.64] ;  /* 0x00000006181b7981 */ /* 0x000162000c1e1900 */
[----:B---3--:R-:W-:Y:S01]  /*1bf50*/  ISETP.NE.AND P1, PT, R36, -0x1, PT ;  /* 0xffffffff2400780c */ /* 0x008fe20003f25270 */
[----:B------:R-:W-:-:S05]  /*1bf60*/  IMAD.WIDE R36, R37, 0x4, R16 ;  /* 0x0000000425247825 */ /* 0x000fca00078e0210 */
[----:B------:R1:W3:Y:S01]  /*1bf70*/  LDG.E R31, desc[UR6][R36.64] ;  /* 0x00000006241f7981 */ /* 0x0002e2000c1e1900 */
[----:B0-----:R-:W-:-:S05]  /*1bf80*/  IMAD.WIDE R24, R35, 0x4, R16 ;  /* 0x0000000423187825 */ /* 0x001fca00078e0210 */
[----:B------:R0:W3:Y:S01]  /*1bf90*/  LDG.E R35, desc[UR6][R24.64] ;  /* 0x0000000618237981 */ /* 0x0000e2000c1e1900 */
[----:B-1----:R-:W-:-:S06]  /*1bfa0*/  IMAD.WIDE R36, R23, 0x4, R16 ;  /* 0x0000000417247825 */ /* 0x002fcc00078e0210 */
[----:B------:R-:W3:Y:S01]  /*1bfb0*/  LDG.E R36, desc[UR6][R36.64] ;  /* 0x0000000624247981 */ /* 0x000ee2000c1e1900 */
[----:B------:R-:W-:Y:S02]  /*1bfc0*/  IADD3 R28, PT, PT, R28, 0x8, RZ ;  /* 0x000000081c1c7810 */ /* 0x000fe40007ffe0ff */
[----:B--2---:R-:W-:Y:S01]  /*1bfd0*/  ISETP.NE.AND P2, PT, R30, -0x1, PT ;  /* 0xffffffff1e00780c */ /* 0x004fe20003f45270 */
[C---:B------:R-:W-:Y:S01]  /*1bfe0*/  VIADD R30, R32.reuse, 0x1 ;  /* 0x00000001201e7836 */ /* 0x040fe20000000000 */
[----:B------:R-:W-:Y:S02]  /*1bff0*/  @P1 IADD3 R30, PT, PT, R32, RZ, RZ ;  /* 0x000000ff201e1210 */ /* 0x000fe40007ffe0ff */
[----:B----4-:R-:W-:-:S03]  /*1c000*/  ISETP.NE.AND P1, PT, R26, -0x1, PT ;  /* 0xffffffff1a00780c */ /* 0x010fc60003f25270 */
[----:B0-----:R-:W-:-:S06]  /*1c010*/  VIADD R24, R30, 0x1 ;  /* 0x000000011e187836 */ /* 0x001fcc0000000000 */
[----:B------:R-:W-:Y:S02]  /*1c020*/  @P2 IADD3 R24, PT, PT, R30, RZ, RZ ;  /* 0x000000ff1e182210 */ /* 0x000fe40007ffe0ff */
[----:B-----5:R-:W-:-:S03]  /*1c030*/  ISETP.NE.AND P2, PT, R27, -0x1, PT ;  /* 0xffffffff1b00780c */ /* 0x020fc60003f45270 */
[C---:B------:R-:W-:Y:S01]  /*1c040*/  VIADD R22, R24.reuse, 0x1 ;  /* 0x0000000118167836 */ /* 0x040fe20000000000 */
[----:B------:R-:W-:Y:S02]  /*1c050*/  @P1 IADD3 R22, PT, PT, R24, RZ, RZ ;  /* 0x000000ff18161210 */ /* 0x000fe40007ffe0ff */
[----:B---3--:R-:W-:-:S03]  /*1c060*/  ISETP.NE.AND P1, PT, R35, -0x1, PT ;  /* 0xffffffff2300780c */ /* 0x008fc60003f25270 */
        /* <DEDUP_REMOVED lines=10> */
.L_x_1814:
[----:B------:R-:W-:Y:S05]  /*1c110*/  BSYNC.RECONVERGENT B2 ;  /* 0x0000000000027941 */ /* 0x000fea0003800200 */
.L_x_1813:
        /* <DEDUP_REMOVED lines=33> */
.L_x_1816:
[----:B------:R-:W-:Y:S05]  /*1c330*/  BSYNC.RECONVERGENT B2 ;  /* 0x0000000000027941 */ /* 0x000fea0003800200 */
.L_x_1815:
        /* <DEDUP_REMOVED lines=27> */
.L_x_1809:
[----:B------:R-:W-:Y:S05]  /*1c4f0*/  BSYNC.RECONVERGENT B1 ;  /* 0x0000000000017941 */ /* 0x000fea0003800200 */
.L_x_1808:
        /* <DEDUP_REMOVED lines=18> */
.L_x_1821:
        /* <DEDUP_REMOVED lines=13> */
[----:B------:R-:W5:Y:S04]  /*1c6f0*/  LDG.E R26, desc[UR6][R26.64] ;  /* 0x000000061a1a7981 */ /* 0x000f68000c1e1900 */
[----:B------:R-:W5:Y:S04]  /*1c700*/  LDG.E R37, desc[UR6][R22.64+0x18] ;  /* 0x0000180616257981 */ /* 0x000f68000c1e1900 */
[----:B------:R-:W5:Y:S04]  /*1c710*/  LDG.E R31, desc[UR6][R22.64+0x10] ;  /* 0x00001006161f7981 */ /* 0x000f68000c1e1900 */
[----:B------:R-:W5:Y:S04]  /*1c720*/  LDG.E R27, desc[UR6][R22.64+0x14] ;  /* 0x00001406161b7981 */ /* 0x000f68000c1e1900 */
[----:B------:R-:W5:Y:S01]  /*1c730*/  LDG.E R33, desc[UR6][R22.64+0x1c] ;  /* 0x00001c0616217981 */ /* 0x000f62000c1e1900 */
[----:B--2---:R-:W-:-:S02]  /*1c740*/  ISETP.NE.AND P0, PT, R36, -0x1, PT ;  /* 0xffffffff2400780c */ /* 0x004fc40003f05270 */
[----:B------:R-:W-:Y:S02]  /*1c750*/  IADD3 R36, PT, PT, R25, 0x1, RZ ;  /* 0x0000000119247810 */ /* 0x000fe40007ffe0ff */
[----:B---3--:R-:W-:-:S09]  /*1c760*/  ISETP.NE.AND P1, PT, R32, -0x1, PT ;  /* 0xffffffff2000780c */ /* 0x008fd20003f25270 */
[----:B------:R-:W-:Y:S01]  /*1c770*/  @P0 IMAD.MOV R36, RZ, RZ, R25 ;  /* 0x000000ffff240224 */ /* 0x000fe200078e0219 */
[----:B----4-:R-:W-:-:S04]  /*1c780*/  ISETP.NE.AND P0, PT, R30, -0x1, PT ;  /* 0xffffffff1e00780c */ /* 0x010fc80003f05270 */
[----:B------:R-:W-:Y:S01]  /*1c790*/  IADD3 R25, PT, PT, R36, 0x1, RZ ;  /* 0x0000000124197810 */ /* 0x000fe20007ffe0ff */
[----:B------:R-:W-:Y:S01]  /*1c7a0*/  @P1 IMAD.MOV R25, RZ, RZ, R36 ;  /* 0x000000ffff191224 */ /* 0x000fe200078e0224 */
[----:B-----5:R-:W-:Y:S01]  /*1c7b0*/  ISETP.NE.AND P1, PT, R26, -0x1, PT ;  /* 0xffffffff1a00780c */ /* 0x020fe20003f25270 */
[----:B------:R-:W-:-:S03]  /*1c7c0*/  IMAD.WIDE R30, R31, 0x4, R16 ;  /* 0x000000041f1e7825 */ /* 0x000fc600078e0210 */
[----:B------:R-:W-:-:S03]  /*1c7d0*/  IADD3 R26, PT, PT, R25, 0x1, RZ ;  /* 0x00000001191a7810 */ /* 0x000fc60007ffe0ff */
[----:B------:R-:W-:Y:S01]  /*1c7e0*/  @P0 IMAD.MOV R26, RZ, RZ, R25 ;  /* 0x000000ffff1a0224 */ /* 0x000fe200078e0219 */
[----:B------:R-:W2:Y:S04]  /*1c7f0*/  LDG.E R30, desc[UR6][R30.64] ;  /* 0x000000061e1e7981 */ /* 0x000ea8000c1e1900 */
[----:B------:R-:W-:Y:S01]  /*1c800*/  IADD3 R25, PT, PT, R26, 0x1, RZ ;  /* 0x000000011a197810 */ /* 0x000fe20007ffe0ff */
[----:B------:R-:W-:Y:S02]  /*1c810*/  @P1 IMAD.MOV R25, RZ, RZ, R26 ;  /* 0x000000ffff191224 */ /* 0x000fe400078e021a */
[--C-:B------:R-:W-:Y:S01]  /*1c820*/  IMAD.WIDE R26, R27, 0x4, R16.reuse ;  /* 0x000000041b1a7825 */ /* 0x100fe200078e0210 */
[----:B------:R-:W3:Y:S03]  /*1c830*/  LDG.E R31, desc[UR6][R22.64+0x20] ;  /* 0x00002006161f7981 */ /* 0x000ee6000c1e1900 */
[----:B------:R-:W-:-:S02]  /*1c840*/  IMAD.WIDE R36, R37, 0x4, R16 ;  /* 0x0000000425247825 */ /* 0x000fc400078e0210 */
[----:B------:R-:W4:Y:S02]  /*1c850*/  LDG.E R26, desc[UR6][R26.64] ;  /* 0x000000061a1a7981 */ /* 0x000f24000c1e1900 */
[--C-:B------:R-:W-:Y:S02]  /*1c860*/  IMAD.WIDE R32, R33, 0x4, R16.reuse ;  /* 0x0000000421207825 */ /* 0x100fe400078e0210 */
[----:B------:R-:W5:Y:S04]  /*1c870*/  LDG.E R36, desc[UR6][R36.64] ;  /* 0x0000000624247981 */ /* 0x000f68000c1e1900 */
[----:B------:R-:W5:Y:S04]  /*1c880*/  LDG.E R32, desc[UR6][R32.64] ;  /* 0x0000000620207981 */ /* 0x000f68000c1e1900 */
[----:B------:R-:W5:Y:S04]  /*1c890*/  LDG.E R27, desc[UR6][R22.64+0x24] ;  /* 0x00002406161b7981 */ /* 0x000f68000c1e1900 */
[----:B------:R-:W5:Y:S04]  /*1c8a0*/  LDG.E R37, desc[UR6][R22.64+0x2c] ;  /* 0x00002c0616257981 */ /* 0x000f68000c1e1900 */
[----:B------:R-:W5:Y:S01]  /*1c8b0*/  LDG.E R33, desc[UR6][R22.64+0x28] ;  /* 0x0000280616217981 */ /* 0x000f62000c1e1900 */
[----:B--2---:R-:W-:Y:S01]  /*1c8c0*/  ISETP.NE.AND P0, PT, R30, -0x1, PT ;  /* 0xffffffff1e00780c */ /* 0x004fe20003f05270 */
[----:B---3--:R-:W-:Y:S01]  /*1c8d0*/  IMAD.WIDE R30, R31, 0x4, R16 ;  /* 0x000000041f1e7825 */ /* 0x008fe200078e0210 */
[----:B----4-:R-:W-:-:S05]  /*1c8e0*/  ISETP.NE.AND P1, PT, R26, -0x1, PT ;  /* 0xffffffff1a00780c */ /* 0x010fca0003f25270 */
[----:B------:R0:W2:Y:S02]  /*1c8f0*/  LDG.E R30, desc[UR6][R30.64] ;  /* 0x000000061e1e7981 */ /* 0x0000a4000c1e1900 */
[----:B0-----:R-:W-:-:S04]  /*1c900*/  IADD3 R31, PT, PT, R25, 0x1, RZ ;  /* 0x00000001191f7810 */ /* 0x001fc80007ffe0ff */
[----:B------:R-:W-:Y:S01]  /*1c910*/  @P0 IMAD.MOV R31, RZ, RZ, R25 ;  /* 0x000000ffff1f0224 */ /* 0x000fe200078e0219 */
[----:B-----5:R-:W-:Y:S01]  /*1c920*/  ISETP.NE.AND P0, PT, R36, -0x1, PT ;  /* 0xffffffff2400780c */ /* 0x020fe20003f05270 */
[----:B------:R-:W-:-:S03]  /*1c930*/  IMAD.WIDE R26, R27, 0x4, R16 ;  /* 0x000000041b1a7825 */ /* 0x000fc600078e0210 */
[----:B------:R-:W-:Y:S01]  /*1c940*/  IADD3 R25, PT, PT, R31, 0x1, RZ ;  /* 0x000000011f197810 */ /* 0x000fe20007ffe0ff */
[----:B------:R-:W-:Y:S01]  /*1c950*/  @P1 IMAD.MOV R25, RZ, RZ, R31 ;  /* 0x000000ffff191224 */ /* 0x000fe200078e021f */
[----:B------:R-:W-:Y:S01]  /*1c960*/  ISETP.NE.AND P1, PT, R32, -0x1, PT ;  /* 0xffffffff2000780c */ /* 0x000fe20003f25270 */
[----:B------:R-:W3:Y:S03]  /*1c970*/  LDG.E R26, desc[UR6][R26.64] ;  /* 0x000000061a1a7981 */ /* 0x000ee6000c1e1900 */
[----:B------:R-:W-:-:S03]  /*1c980*/  IADD3 R31, PT, PT, R25, 0x1, RZ ;  /* 0x00000001191f7810 */ /* 0x000fc60007ffe0ff */
[----:B------:R-:W-:Y:S01]  /*1c990*/  @P0 IMAD.MOV R31, RZ, RZ, R25 ;  /* 0x000000ffff1f0224 */ /* 0x000fe200078e0219 */
[----:B------:R-:W4:Y:S04]  /*1c9a0*/  LDG.E R27, desc[UR6][R22.64+0x34] ;  /* 0x00003406161b7981 */ /* 0x000f28000c1e1900 */
[----:B------:R-:W-:Y:S01]  /*1c9b0*/  IADD3 R25, PT, PT, R31, 0x1, RZ ;  /* 0x000000011f197810 */ /* 0x000fe20007ffe0ff */
[----:B------:R-:W-:Y:S02]  /*1c9c0*/  @P1 IMAD.MOV R25, RZ, RZ, R31 ;  /* 0x000000ffff191224 */ /* 0x000fe400078e021f */
[----:B------:R-:W5:Y:S01]  /*1c9d0*/  LDG.E R31, desc[UR6][R22.64+0x30] ;  /* 0x00003006161f7981 */ /* 0x000f62000c1e1900 */
[----:B------:R-:W-:-:S06]  /*1c9e0*/  IMAD.WIDE R32, R33, 0x4, R16 ;  /* 0x0000000421207825 */ /* 0x000fcc00078e0210 */
[----:B------:R-:W4:Y:S04]  /*1c9f0*/  LDG.E R32, desc[UR6][R32.64] ;  /* 0x0000000620207981 */ /* 0x000f28000c1e1900 */
[----:B------:R-:W4:Y:S01]  /*1ca00*/  LDG.E R33, desc[UR6][R22.64+0x3c] ;  /* 0x00003c0616217981 */ /* 0x000f22000c1e1900 */
[----:B--2---:R-:W-:Y:S02]  /*1ca10*/  ISETP.NE.AND P0, PT, R30, -0x1, PT ;  /* 0xffffffff1e00780c */ /* 0x004fe40003f05270 */
[----:B---3--:R-:W-:Y:S02]  /*1ca20*/  ISETP.NE.AND P1, PT, R26, -0x1, PT ;  /* 0xffffffff1a00780c */ /* 0x008fe40003f25270 */
[----:B------:R-:W-:-:S09]  /*1ca30*/  IADD3 R26, PT, PT, R25, 0x1, RZ ;  /* 0x00000001191a7810 */ /* 0x000fd20007ffe0ff */
[----:B------:R-:W-:-:S05]  /*1ca40*/  @P0 IMAD.MOV R26, RZ, RZ, R25 ;  /* 0x000000ffff1a0224 */ /* 0x000fca00078e0219 */
[----:B------:R-:W-:Y:S01]  /*1ca50*/  IADD3 R25, PT, PT, R26, 0x1, RZ ;  /* 0x000000011a197810 */ /* 0x000fe20007ffe0ff */
[----:B------:R-:W-:Y:S02]  /*1ca60*/  @P1 IMAD.MOV R25, RZ, RZ, R26 ;  /* 0x000000ffff191224 */ /* 0x000fe400078e021a */
[----:B-----5:R-:W-:-:S04]  /*1ca70*/  IMAD.WIDE R30, R31, 0x4, R16 ;  /* 0x000000041f1e7825 */ /* 0x020fc800078e0210 */
[--C-:B----4-:R-:W-:Y:S02]  /*1ca80*/  IMAD.WIDE R26, R27, 0x4, R16.reuse ;  /* 0x000000041b1a7825 */ /* 0x110fe400078e0210 */
[----:B------:R-:W2:Y:S04]  /*1ca90*/  LDG.E R30, desc[UR6][R30.64] ;  /* 0x000000061e1e7981 */ /* 0x000ea8000c1e1900 */
[----:B------:R0:W3:Y:S04]  /*1caa0*/  LDG.E R31, desc[UR6][R26.64] ;  /* 0x000000061a1f7981 */ /* 0x0000e8000c1e1900 */
[----:B------:R-:W0:Y:S01]  /*1cab0*/  LDG.E R27, desc[UR6][R22.64+0x38] ;  /* 0x00003806161b7981 */ /* 0x000e22000c1e1900 */
[----:B------:R-:W-:-:S06]  /*1cac0*/  IMAD.WIDE R36, R37, 0x4, R16 ;  /* 0x0000000425247825 */ /* 0x000fcc00078e0210 */
[----:B------:R-:W4:Y:S01]  /*1cad0*/  LDG.E R36, desc[UR6][R36.64] ;  /* 0x0000000624247981 */ /* 0x000f22000c1e1900 */
[----:B------:R-:W-:Y:S01]  /*1cae0*/  ISETP.NE.AND P0, PT, R32, -0x1, PT ;  /* 0xffffffff2000780c */ /* 0x000fe20003f05270 */
[----:B------:R-:W-:-:S06]  /*1caf0*/  IMAD.WIDE R32, R33, 0x4, R16 ;  /* 0x0000000421207825 */ /* 0x000fcc00078e0210 */
[----:B------:R-:W5:Y:S01]  /*1cb00*/  LDG.E R32, desc[UR6][R32.64] ;  /* 0x0000000620207981 */ /* 0x000f62000c1e1900 */
[----:B0-----:R-:W-:-:S06]  /*1cb10*/  IMAD.WIDE R26, R27, 0x4, R16 ;  /* 0x000000041b1a7825 */ /* 0x001fcc00078e0210 */
[----:B------:R-:W5:Y:S01]  /*1cb20*/  LDG.E R26, desc[UR6][R26.64] ;  /* 0x000000061a1a7981 */ /* 0x000f62000c1e1900 */
[----:B----4-:R-:W-:Y:S02]  /*1cb30*/  ISETP.NE.AND P1, PT, R36, -0x1, PT ;  /* 0xffffffff2400780c */ /* 0x010fe40003f25270 */
[----:B------:R-:W-:Y:S01]  /*1cb40*/  IADD3 R36, PT, PT, R25, 0x1, RZ ;  /* 0x0000000119247810 */ /* 0x000fe20007ffe0ff */
[----:B------:R-:W-:Y:S01]  /*1cb50*/  @P0 IMAD.MOV R36, RZ, RZ, R25 ;  /* 0x000000ffff240224 */ /* 0x000fe200078e0219 */
[----:B--2---:R-:W-:-:S04]  /*1cb60*/  ISETP.NE.AND P0, PT, R30, -0x1, PT ;  /* 0xffffffff1e00780c */ /* 0x004fc80003f05270 */
[----:B------:R-:W-:-:S05]  /*1cb70*/  IADD3 R25, PT, PT, R36, 0x1, RZ ;  /* 0x0000000124197810 */ /* 0x000fca0007ffe0ff */
[----:B------:R-:W-:Y:S01]  /*1cb80*/  @P1 IMAD.MOV R25, RZ, RZ, R36 ;  /* 0x000000ffff191224 */ /* 0x000fe200078e0224 */
[----:B---3--:R-:W-:-:S04]  /*1cb90*/  ISETP.NE.AND P1, PT, R31, -0x1, PT ;  /* 0xffffffff1f00780c */ /* 0x008fc80003f25270 */
[----:B------:R-:W-:Y:S01]  /*1cba0*/  IADD3 R22, PT, PT, R25, 0x1, RZ ;  /* 0x0000000119167810 */ /* 0x000fe20007ffe0ff */
[----:B------:R-:W-:Y:S01]  /*1cbb0*/  @P0 IMAD.MOV R22, RZ, RZ, R25 ;  /* 0x000000ffff160224 */ /* 0x000fe200078e0219 */
[----:B------:R-:W-:Y:S01]  /*1cbc0*/  LOP3.LUT R23, R35, 0xfffffff0, RZ, 0xc0, !PT ;  /* 0xfffffff023177812 */ /* 0x000fe200078ec0ff */
[----:B------:R-:W-:-:S03]  /*1cbd0*/  VIADD R34, R34, 0x10 ;  /* 0x0000001022227836 */ /* 0x000fc60000000000 */
[----:B------:R-:W-:-:S03]  /*1cbe0*/  IADD3 R25, PT, PT, R22, 0x1, RZ ;  /* 0x0000000116197810 */ /* 0x000fc60007ffe0ff */
[----:B------:R-:W-:Y:S01]  /*1cbf0*/  @P1 IMAD.MOV R25, RZ, RZ, R22 ;  /* 0x000000ffff191224 */ /* 0x000fe200078e0216 */
[----:B-----5:R-:W-:-:S04]  /*1cc00*/  ISETP.NE.AND P1, PT, R32, -0x1, PT ;  /* 0xffffffff2000780c */ /* 0x020fc80003f25270 */
[----:B------:R-:W-:Y:S02]  /*1cc10*/  IADD3 R22, PT, PT, R25, 0x1, RZ ;  /* 0x0000000119167810 */ /* 0x000fe40007ffe0ff */
[----:B------:R-:W-:Y:S02]  /*1cc20*/  IADD3 R28, PT, PT, R28, 0x10, RZ ;  /* 0x000000101c1c7810 */ /* 0x000fe40007ffe0ff */
[----:B------:R-:W-:-:S13]  /*1cc30*/  ISETP.NE.AND P0, PT, R26, -0x1, PT ;  /* 0xffffffff1a00780c */ /* 0x000fda0003f05270 */
[----:B------:R-:W-:Y:S02]  /*1cc40*/  @P0 IADD3 R22, PT, PT, R25, RZ, RZ ;  /* 0x000000ff19160210 */ /* 0x000fe40007ffe0ff */
[----:B------:R-:W-:-:S03]  /*1cc50*/  ISETP.NE.AND P0, PT, R34, R23, PT ;  /* 0x000000172200720c */ /* 0x000fc60003f05270 */
[----:B------:R-:W-:Y:S02]  /*1cc60*/  VIADD R25, R22, 0x1 ;  /* 0x0000000116197836 */ /* 0x000fe40000000000 */
[----:B------:R-:W-:-:S08]  /*1cc70*/  @P1 IMAD.MOV R25, RZ, RZ, R22 ;  /* 0x000000ffff191224 */ /* 0x000fd000078e0216 */
[----:B------:R-:W-:Y:S05]  /*1cc80*/  @P0 BRA `(.L_x_1821) ;  /* 0xfffffff800640947 */ /* 0x000fea000383ffff */
.L_x_1820:
[----:B------:R-:W-:Y:S05]  /*1cc90*/  BSYNC.RECONVERGENT B2 ;  /* 0x0000000000027941 */ /* 0x000fea0003800200 */
.L_x_1819:
[----:B------:R-:W-:-:S13]  /*1cca0*/  LOP3.LUT P0, R22, R35, 0xf, RZ, 0xc0, !PT ;  /* 0x0000000f23167812 */ /* 0x000fda000780c0ff */
[----:B------:R-:W-:Y:S05]  /*1ccb0*/  @!P0 BRA `(.L_x_1818) ;  /* 0x0000000400d48947 */ /* 0x000fea0003800000 */
[----:B------:R-:W-:Y:S01]  /*1ccc0*/  ISETP.GE.U32.AND P0, PT, R22, 0x8, PT ;  /* 0x000000081600780c */ /* 0x000fe20003f06070 */
[----:B------:R-:W-:-:S12]  /*1ccd0*/  BSSY.RECONVERGENT B2, `(.L_x_1822) ;  /* 0x0000035000027945 */ /* 0x000fd80003800200 */
        /* <DEDUP_REMOVED lines=44> */
[----:B------:R-:W-:-:S05]  /*1cfa0*/  @P0 IMAD.MOV R22, RZ, RZ, R23 ;  /* 0x000000ffff160224 */ /* 0x000fca00078e0217 */
[----:B------:R-:W-:Y:S01]  /*1cfb0*/  IADD3 R23, PT, PT, R22, 0x1, RZ ;  /* 0x0000000116177810 */ /* 0x000fe20007ffe0ff */
[----:B------:R-:W-:Y:S01]  /*1cfc0*/  VIADD R28, R28, 0x8 ;  /* 0x000000081c1c7836 */ /* 0x000fe20000000000 */
[----:B---3--:R-:W-:Y:S02]  /*1cfd0*/  ISETP.NE.AND P1, PT, R25, -0x1, PT ;  /* 0xffffffff1900780c */ /* 0x008fe40003f25270 */
[----:B-----5:R-:W-:-:S11]  /*1cfe0*/  ISETP.NE.AND P0, PT, R26, -0x1, PT ;  /* 0xffffffff1a00780c */ /* 0x020fd60003f05270 */
[----:B------:R-:W-:-:S05]  /*1cff0*/  @P1 IMAD.MOV R23, RZ, RZ, R22 ;  /* 0x000000ffff171224 */ /* 0x000fca00078e0216 */
[C---:B------:R-:W-:Y:S02]  /*1d000*/  IADD3 R25, PT, PT, R23.reuse, 0x1, RZ ;  /* 0x0000000117197810 */ /* 0x040fe40007ffe0ff */
[----:B------:R-:W-:-:S07]  /*1d010*/  @P0 IADD3 R25, PT, PT, R23, RZ, RZ ;  /* 0x000000ff17190210 */ /* 0x000fce0007ffe0ff */
.L_x_1823:
[----:B------:R-:W-:Y:S05]  /*1d020*/  BSYNC.RECONVERGENT B2 ;  /* 0x0000000000027941 */ /* 0x000fea0003800200 */
.L_x_1822:
        /* <DEDUP_REMOVED lines=34> */
.L_x_1825:
[----:B------:R-:W-:Y:S05]  /*1d250*/  BSYNC.RECONVERGENT B2 ;  /* 0x0000000000027941 */ /* 0x000fea0003800200 */
.L_x_1824:
        /* <DEDUP_REMOVED lines=27> */
.L_x_1818:
[----:B------:R-:W-:Y:S05]  /*1d410*/  BSYNC.RECONVERGENT B1 ;  /* 0x0000000000017941 */ /* 0x000fea0003800200 */
.L_x_1817:
        /* <DEDUP_REMOVED lines=12> */
[CC--:B------:R-:W-:Y:S02]  /*1d4e0*/  IADD3 R20, PT, PT, R32.reuse, -R33.reuse, RZ ;  /* 0x8000002120147210 */ /* 0x0c0fe40007ffe0ff */
[----:B------:R-:W-:Y:S02]  /*1d4f0*/  IADD3 R33, PT, PT, -R32, R33, RZ ;  /* 0x0000002120217210 */ /* 0x000fe40007ffe1ff */
[----:B------:R-:W-:-:S13]  /*1d500*/  ISETP.GT.U32.AND P0, PT, R20, -0x10, PT ;  /* 0xfffffff01400780c */ /* 0x000fda0003f04070 */
[----:B------:R-:W-:Y:S05]  /*1d510*/  @P0 BRA `(.L_x_1829) ;  /* 0x0000000400a40947 */ /* 0x000fea0003800000 */
[----:B------:R-:W-:Y:S02]  /*1d520*/  HFMA2 R34, -RZ, RZ, 0, 0 ;  /* 0x00000000ff227431 */ /* 0x000fe400000001ff */
[----:B------:R-:W-:-:S07]  /*1d530*/  IMAD.MOV.U32 R28, RZ, RZ, RZ ;  /* 0x000000ffff1c7224 */ /* 0x000fce00078e00ff */
.L_x_1830:
        /* <DEDUP_REMOVED lines=22> */
[----:B------:R-:W-:-:S04]  /*1d6a0*/  IMAD.WIDE R36, R37, 0x4, R16 ;  /* 0x0000000425247825 */ /* 0x000fc800078e0210 */
[C---:B------:R-:W-:Y:S01]  /*1d6b0*/  VIADD R28, R35.reuse, 0x1 ;  /* 0x00000001231c7836 */ /* 0x040fe20000000000 */
[----:B------:R-:W-:Y:S01]  /*1d6c0*/  @P1 IADD3 R28, PT, PT, R35, RZ, RZ ;  /* 0x000000ff231c1210 */ /* 0x000fe20007ffe0ff */
[----:B------:R-:W3:Y:S04]  /*1d6d0*/  LDG.E R36, desc[UR6][R36.64] ;  /* 0x0000000624247981 */ /* 0x000ee8000c1e1900 */
[----:B------:R2:W4:Y:S04]  /*1d6e0*/  LDG.E R35, desc[UR6][R30.64] ;  /* 0x000000061e237981 */ /* 0x000528000c1e1900 */
        /* <DEDUP_REMOVED lines=9> */
[----:B----4-:R-:W-:Y:S01]  /*1d780*/  ISETP.NE.AND P1, PT, R35, -0x1, PT ;  /* 0xffffffff2300780c */ /* 0x010fe20003f25270 */
[C---:B------:R-:W-:Y:S01]  /*1d790*/  VIADD R35, R28.reuse, 0x1 ;  /* 0x000000011c237836 */ /* 0x040fe20000000000 */
[----:B------:R-:W-:-:S02]  /*1d7a0*/  @P0 IADD3 R35, PT, PT, R28, RZ, RZ ;  /* 0x000000ff1c230210 */ /* 0x000fc40007ffe0ff */
[----:B---3--:R-:W-:Y:S01]  /*1d7b0*/  ISETP.NE.AND P0, PT, R36, -0x1, PT ;  /* 0xffffffff2400780c */ /* 0x008fe20003f05270 */
[----:B-----5:R-:W-:-:S06]  /*1d7c0*/  IMAD.WIDE R36, R37, 0x4, R16 ;  /* 0x0000000425247825 */ /* 0x020fcc00078e0210 */
[----:B------:R-:W3:Y:S01]  /*1d7d0*/  LDG.E R36, desc[UR6][R36.64] ;  /* 0x0000000624247981 */ /* 0x000ee2000c1e1900 */
[C---:B------:R-:W-:Y:S01]  /*1d7e0*/  VIADD R28, R35.reuse, 0x1 ;  /* 0x00000001231c7836 */ /* 0x040fe20000000000 */
[----:B------:R-:W-:Y:S02]  /*1d7f0*/  @P1 IADD3 R28, PT, PT, R35, RZ, RZ ;  /* 0x000000ff231c1210 */ /* 0x000fe40007ffe0ff */
[----:B------:R-:W4:Y:S03]  /*1d800*/  LDG.E R35, desc[UR6][R20.64+0x24] ;  /* 0x0000240614237981 */ /* 0x000f26000c1e1900 */
[C---:B0-----:R-:W-:Y:S01]  /*1d810*/  VIADD R22, R28.reuse, 0x1 ;  /* 0x000000011c167836 */ /* 0x041fe20000000000 */
[----:B------:R-:W-:Y:S02]  /*1d820*/  @P0 IADD3 R22, PT, PT, R28, RZ, RZ ;  /* 0x000000ff1c160210 */ /* 0x000fe40007ffe0ff */
[----:B--2---:R-:W-:-:S02]  /*1d830*/  ISETP.NE.AND P1, PT, R30, -0x1, PT ;  /* 0xffffffff1e00780c */ /* 0x004fc40003f25270 */
[----:B------:R-:W-:Y:S01]  /*1d840*/  ISETP.NE.AND P0, PT, R26, -0x1, PT ;  /* 0xffffffff1a00780c */ /* 0x000fe20003f05270 */
[----:B------:R-:W-:-:S10]  /*1d850*/  VIADD R26, R22, 0x1 ;  /* 0x00000001161a7836 */ /* 0x000fd40000000000 */
[----:B------:R-:W-:Y:S02]  /*1d860*/  @P1 IADD3 R26, PT, PT, R22, RZ, RZ ;  /* 0x000000ff161a1210 */ /* 0x000fe40007ffe0ff */
[----:B------:R-:W2:Y:S03]  /*1d870*/  LDG.E R22, desc[UR6][R20.64+0x2c] ;  /* 0x00002c0614167981 */ /* 0x000ea6000c1e1900 */
[C---:B------:R-:W-:Y:S01]  /*1d880*/  VIADD R28, R26.reuse, 0x1 ;  /* 0x000000011a1c7836 */ /* 0x040fe20000000000 */
[----:B------:R-:W-:Y:S02]  /*1d890*/  @P0 IADD3 R28, PT, PT, R26, RZ, RZ ;  /* 0x000000ff1a1c0210 */ /* 0x000fe40007ffe0ff */
[----:B------:R-:W-:Y:S02]  /*1d8a0*/  ISETP.NE.AND P0, PT, R23, -0x1, PT ;  /* 0xffffffff1700780c */ /* 0x000fe40003f05270 */
[----:B------:R-:W5:Y:S01]  /*1d8b0*/  LDG.E R23, desc[UR6][R20.64+0x34] ;  /* 0x0000340614177981 */ /* 0x000f62000c1e1900 */
[----:B------:R-:W-:Y:S01]  /*1d8c0*/  VIADD R26, R28, 0x1 ;  /* 0x000000011c1a7836 */ /* 0x000fe20000000000 */
[----:B---3--:R-:W-:-:S09]  /*1d8d0*/  ISETP.NE.AND P1, PT, R36, -0x1, PT ;  /* 0xffffffff2400780c */ /* 0x008fd20003f25270 */
[----:B------:R-:W-:-:S05]  /*1d8e0*/  @P0 IADD3 R26, PT, PT, R28, RZ, RZ ;  /* 0x000000ff1c1a0210 */ /* 0x000fca0007ffe0ff */
[C---:B------:R-:W-:Y:S01]  /*1d8f0*/  VIADD R28, R26.reuse, 0x1 ;  /* 0x000000011a1c7836 */ /* 0x040fe20000000000 */
[----:B------:R-:W-:Y:S01]  /*1d900*/  @P1 IADD3 R28, PT, PT, R26, RZ, RZ ;  /* 0x000000ff1a1c1210 */ /* 0x000fe20007ffe0ff */
[----:B------:R-:W-:-:S04]  /*1d910*/  IMAD.WIDE R26, R27, 0x4, R16 ;  /* 0x000000041b1a7825 */ /* 0x000fc800078e0210 */
[--C-:B----4-:R-:W-:Y:S02]  /*1d920*/  IMAD.WIDE R36, R35, 0x4, R16.reuse ;  /* 0x0000000423247825 */ /* 0x110fe400078e0210 */
[----:B------:R0:W3:Y:S04]  /*1d930*/  LDG.E R35, desc[UR6][R26.64] ;  /* 0x000000061a237981 */ /* 0x0000e8000c1e1900 */
[----:B------:R2:W4:Y:S01]  /*1d940*/  LDG.E R30, desc[UR6][R36.64] ;  /* 0x00000006241e7981 */ /* 0x000522000c1e1900 */
[----:B0-----:R-:W-:-:S03]  /*1d950*/  IMAD.WIDE R26, R31, 0x4, R16 ;  /* 0x000000041f1a7825 */ /* 0x001fc600078e0210 */
[----:B------:R-:W3:Y:S04]  /*1d960*/  LDG.E R31, desc[UR6][R20.64+0x38] ;  /* 0x00003806141f7981 */ /* 0x000ee8000c1e1900 */
[----:B------:R-:W4:Y:S04]  /*1d970*/  LDG.E R26, desc[UR6][R26.64] ;  /* 0x000000061a1a7981 */ /* 0x000f28000c1e1900 */
[----:B------:R-:W4:Y:S01]  /*1d980*/  LDG.E R21, desc[UR6][R20.64+0x3c] ;  /* 0x00003c0614157981 */ /* 0x000f22000c1e1900 */
[----:B--2---:R-:W-:-:S06]  /*1d990*/  IMAD.WIDE R36, R22, 0x4, R16 ;  /* 0x0000000416247825 */ /* 0x004fcc00078e0210 */
[----:B------:R-:W2:Y:S01]  /*1d9a0*/  LDG.E R36, desc[UR6][R36.64] ;  /* 0x0000000624247981 */ /* 0x000ea2000c1e1900 */
[----:B-----5:R-:W-:-:S05]  /*1d9b0*/  IMAD.WIDE R22, R23, 0x4, R16 ;  /* 0x0000000417167825 */ /* 0x020fca00078e0210 */
[----:B------:R3:W5:Y:S02]  /*1d9c0*/  LDG.E R27, desc[UR6][R22.64] ;  /* 0x00000006161b7981 */ /* 0x000764000c1e1900 */
[----:B---3--:R-:W-:-:S06]  /*1d9d0*/  IMAD.WIDE R22, R31, 0x4, R16 ;  /* 0x000000041f167825 */ /* 0x008fcc00078e0210 */
[----:B------:R-:W3:Y:S01]  /*1d9e0*/  LDG.E R22, desc[UR6][R22.64] ;  /* 0x0000000616167981 */ /* 0x000ee2000c1e1900 */
[----:B----4-:R-:W-:Y:S01]  /*1d9f0*/  ISETP.NE.AND P0, PT, R30, -0x1, PT ;  /* 0xffffffff1e00780c */ /* 0x010fe20003f05270 */
[----:B------:R-:W-:-:S06]  /*1da00*/  IMAD.WIDE R30, R21, 0x4, R16 ;  /* 0x00000004151e7825 */ /* 0x000fcc00078e0210 */
[----:B------:R-:W4:Y:S01]  /*1da10*/  LDG.E R30, desc[UR6][R30.64] ;  /* 0x000000061e1e7981 */ /* 0x000f22000c1e1900 */
[----:B------:R-:W-:Y:S01]  /*1da20*/  ISETP.NE.AND P1, PT, R35, -0x1, PT ;  /* 0xffffffff2300780c */ /* 0x000fe20003f25270 */
[----:B------:R-:W-:-:S04]  /*1da30*/  VIADD R35, R28, 0x1 ;  /* 0x000000011c237836 */ /* 0x000fc80000000000 */
[----:B------:R-:W-:-:S05]  /*1da40*/  @P0 IADD3 R35, PT, PT, R28, RZ, RZ ;  /* 0x000000ff1c230210 */ /* 0x000fca0007ffe0ff */
[----:B------:R-:W-:-:S03]  /*1da50*/  VIADD R28, R35, 0x1 ;  /* 0x00000001231c7836 */ /* 0x000fc60000000000 */
[----:B------:R-:W-:Y:S02]  /*1da60*/  @P1 IADD3 R28, PT, PT, R35, RZ, RZ ;  /* 0x000000ff231c1210 */ /* 0x000fe40007ffe0ff */
[----:B------:R-:W-:-:S03]  /*1da70*/  ISETP.NE.AND P1, PT, R26, -0x1, PT ;  /* 0xffffffff1a00780c */ /* 0x000fc60003f25270 */
[----:B------:R-:W-:Y:S01]  /*1da80*/  VIADD R20, R28, 0x1 ;  /* 0x000000011c147836 */ /* 0x000fe20000000000 */
[----:B------:R-:W-:Y:S01]  /*1da90*/  IADD3 R34, PT, PT, R34, 0x10, RZ ;  /* 0x0000001022227810 */ /* 0x000fe20007ffe0ff */
[----:B------:R-:W-:Y:S01]  /*1daa0*/  VIADD R32, R32, 0x10 ;  /* 0x0000001020207836 */ /* 0x000fe20000000000 */
[----:B--2---:R-:W-:-:S13]  /*1dab0*/  ISETP.NE.AND P0, PT, R36, -0x1, PT ;  /* 0xffffffff2400780c */ /* 0x004fda0003f05270 */
[----:B------:R-:W-:Y:S02]  /*1dac0*/  @P0 IADD3 R20, PT, PT, R28, RZ, RZ ;  /* 0x000000ff1c140210 */ /* 0x000fe40007ffe0ff */
[----:B-----5:R-:W-:-:S03]  /*1dad0*/  ISETP.NE.AND P0, PT, R27, -0x1, PT ;  /* 0xffffffff1b00780c */ /* 0x020fc60003f05270 */
[C---:B------:R-:W-:Y:S01]  /*1dae0*/  VIADD R21, R20.reuse, 0x1 ;  /* 0x0000000114157836 */ /* 0x040fe20000000000 */
[----:B------:R-:W-:-:S05]  /*1daf0*/  @P1 IADD3 R21, PT, PT, R20, RZ, RZ ;  /* 0x000000ff14151210 */ /* 0x000fca0007ffe0ff */
[----:B------:R-:W-:-:S04]  /*1db00*/  VIADD R20, R21, 0x1 ;  /* 0x0000000115147836 */ /* 0x000fc80000000000 */
[----:B------:R-:W-:Y:S02]  /*1db10*/  @P0 IADD3 R20, PT, PT, R21, RZ, RZ ;  /* 0x000000ff15140210 */ /* 0x000fe40007ffe0ff */
[----:B------:R-:W-:Y:S02]  /*1db20*/  LOP3.LUT R21, R33, 0xfffffff0, RZ, 0xc0, !PT ;  /* 0xfffffff021157812 */ /* 0x000fe400078ec0ff */
[----:B---3--:R-:W-:Y:S01]  /*1db30*/  ISETP.NE.AND P1, PT, R22, -0x1, PT ;  /* 0xffffffff1600780c */ /* 0x008fe20003f25270 */
[----:B------:R-:W-:Y:S01]  /*1db40*/  VIADD R22, R20, 0x1 ;  /* 0x0000000114167836 */ /* 0x000fe20000000000 */
[----:B----4-:R-:W-:-:S11]  /*1db50*/  ISETP.NE.AND P0, PT, R30, -0x1, PT ;  /* 0xffffffff1e00780c */ /* 0x010fd60003f05270 */
[----:B------:R-:W-:Y:S01]  /*1db60*/  @P1 IMAD.MOV R22, RZ, RZ, R20 ;  /* 0x000000ffff161224 */ /* 0x000fe200078e0214 */
[----:B------:R-:W-:-:S04]  /*1db70*/  ISETP.NE.AND P1, PT, R34, R21, PT ;  /* 0x000000152200720c */ /* 0x000fc80003f25270 */
[C---:B------:R-:W-:Y:S02]  /*1db80*/  IADD3 R28, PT, PT, R22.reuse, 0x1, RZ ;  /* 0x00000001161c7810 */ /* 0x040fe40007ffe0ff */
[----:B------:R-:W-:-:S07]  /*1db90*/  @P0 IADD3 R28, PT, PT, R22, RZ, RZ ;  /* 0x000000ff161c0210 */ /* 0x000fce0007ffe0ff */
[----:B------:R-:W-:Y:S05]  /*1dba0*/  @P1 BRA `(.L_x_1830) ;  /* 0xfffffff800641947 */ /* 0x000fea000383ffff */
.L_x_1829:
[----:B------:R-:W-:Y:S05]  /*1dbb0*/  BSYNC.RECONVERGENT B2 ;  /* 0x0000000000027941 */ /* 0x000fea0003800200 */
.L_x_1828:
        /* <DEDUP_REMOVED lines=56> */
.L_x_1832:
[----:B------:R-:W-:Y:S05]  /*1df40*/  BSYNC.RECONVERGENT B2 ;  /* 0x0000000000027941 */ /* 0x000fea0003800200 */
.L_x_1831:
        /* <DEDUP_REMOVED lines=34> */
.L_x_1834:
[----:B------:R-:W-:Y:S05]  /*1e170*/  BSYNC.RECONVERGENT B2 ;  /* 0x0000000000027941 */ /* 0x000fea0003800200 */
.L_x_1833:
        /* <DEDUP_REMOVED lines=27> */
.L_x_1827:
[----:B------:R-:W-:Y:S05]  /*1e330*/  BSYNC.RECONVERGENT B1 ;  /* 0x0000000000017941 */ /* 0x000fea0003800200 */
.L_x_1826:
[----:B------:R-:W-:-:S05]  /*1e340*/  IADD3 R21, PT, PT, R29, R4, RZ ;  /* 0x000000041d157210 */ /* 0x000fca0007ffe0ff */
        /* <DEDUP_REMOVED lines=19> */
.L_x_1839:
        /* <DEDUP_REMOVED lines=91> */
[----:B------:R-:W-:Y:S02]  /*1ea30*/  @P1 IADD3 R21, PT, PT, R20, RZ, RZ ;  /* 0x000000ff14151210 */ /* 0x000fe40007ffe0ff */
[----:B------:R-:W-:Y:S02]  /*1ea40*/  LOP3.LUT R20, R34, 0xfffffff0, RZ, 0xc0, !PT ;  /* 0xfffffff022147812 */ /* 0x000fe400078ec0ff */
[----:B---3--:R-:W-:Y:S01]  /*1ea50*/  ISETP.NE.AND P1, PT, R22, -0x1, PT ;  /* 0xffffffff1600780c */ /* 0x008fe20003f25270 */
[----:B------:R-:W-:-:S04]  /*1ea60*/  VIADD R22, R21, 0x1 ;  /* 0x0000000115167836 */ /* 0x000fc80000000000 */
[----:B------:R-:W-:-:S05]  /*1ea70*/  @P0 IADD3 R22, PT, PT, R21, RZ, RZ ;  /* 0x000000ff15160210 */ /* 0x000fca0007ffe0ff */
[----:B------:R-:W-:Y:S01]  /*1ea80*/  VIADD R21, R22, 0x1 ;  /* 0x0000000116157836 */ /* 0x000fe20000000000 */
[----:B----4-:R-:W-:Y:S02]  /*1ea90*/  ISETP.NE.AND P0, PT, R30, -0x1, PT ;  /* 0xffffffff1e00780c */ /* 0x010fe40003f05270 */
[----:B------:R-:W-:Y:S01]  /*1eaa0*/  @P1 IMAD.MOV R21, RZ, RZ, R22 ;  /* 0x000000ffff151224 */ /* 0x000fe200078e0216 */
[----:B------:R-:W-:-:S04]  /*1eab0*/  ISETP.NE.AND P1, PT, R33, R20, PT ;  /* 0x000000142100720c */ /* 0x000fc80003f25270 */
[----:B------:R-:W-:-:S06]  /*1eac0*/  IADD3 R29, PT, PT, R21, 0x1, RZ ;  /* 0x00000001151d7810 */ /* 0x000fcc0007ffe0ff */
[----:B------:R-:W-:-:S03]  /*1ead0*/  @P0 IADD3 R29, PT, PT, R21, RZ, RZ ;  /* 0x000000ff151d0210 */ /* 0x000fc60007ffe0ff */
[----:B------:R-:W-:Y:S05]  /*1eae0*/  @P1 BRA `(.L_x_1839) ;  /* 0xfffffff800641947 */ /* 0x000fea000383ffff */
.L_x_1838:
[----:B------:R-:W-:Y:S05]  /*1eaf0*/  BSYNC.RECONVERGENT B2 ;  /* 0x0000000000027941 */ /* 0x000fea0003800200 */
.L_x_1837:
[----:B------:R-:W-:-:S04]  /*1eb00*/  LOP3.LUT R20, R34, 0xf, RZ, 0xc0, !PT ;  /* 0x0000000f22147812 */ /* 0x000fc800078ec0ff */
[----:B------:R-:W-:-:S13]  /*1eb10*/  ISETP.NE.AND P0, PT, R20, RZ, PT ;  /* 0x000000ff1400720c */ /* 0x000fda0003f05270 */
        /* <DEDUP_REMOVED lines=17> */
[----:B------:R-:W-:Y:S01]  /*1ec30*/  VIADD R33, R29, 0x1 ;  /* 0x000000011d217836 */ /* 0x000fe20000000000 */
[----:B--2---:R-:W-:Y:S01]  /*1ec40*/  ISETP.NE.AND P1, PT, R30, -0x1, PT ;  /* 0xffffffff1e00780c */ /* 0x004fe20003f25270 */
[----:B----4-:R-:W-:-:S06]  /*1ec50*/  IMAD.WIDE R30, R26, 0x4, R16 ;  /* 0x000000041a1e7825 */ /* 0x010fcc00078e0210 */
[----:B------:R-:W2:Y:S06]  /*1ec60*/  LDG.E R30, desc[UR6][R30.64] ;  /* 0x000000061e1e7981 */ /* 0x000eac000c1e1900 */
[----:B------:R-:W-:Y:S02]  /*1ec70*/  @P1 IADD3 R33, PT, PT, R29, RZ, RZ ;  /* 0x000000ff1d211210 */ /* 0x000fe40007ffe0ff */
        /* <DEDUP_REMOVED lines=14> */
[----:B--2---:R-:W-:Y:S01]  /*1ed60*/  ISETP.NE.AND P2, PT, R30, -0x1, PT ;  /* 0xffffffff1e00780c */ /* 0x004fe20003f45270 */
[C---:B------:R-:W-:Y:S01]  /*1ed70*/  VIADD R30, R33.reuse, 0x1 ;  /* 0x00000001211e7836 */ /* 0x040fe20000000000 */
[----:B------:R-:W-:Y:S02]  /*1ed80*/  @P1 IADD3 R30, PT, PT, R33, RZ, RZ ;  /* 0x000000ff211e1210 */ /* 0x000fe40007ffe0ff */
[----:B----4-:R-:W-:-:S03]  /*1ed90*/  ISETP.NE.AND P1, PT, R26, -0x1, PT ;  /* 0xffffffff1a00780c */ /* 0x010fc60003f25270 */
[----:B------:R-:W-:-:S06]  /*1eda0*/  VIADD R26, R30, 0x1 ;  /* 0x000000011e1a7836 */ /* 0x000fcc0000000000 */
        /* <DEDUP_REMOVED lines=10> */
[----:B------:R-:W-:Y:S02]  /*1ee50*/  IADD3 R32, PT, PT, R32, 0x8, RZ ;  /* 0x0000000820207810 */ /* 0x000fe40007ffe0ff */
[----:B---3--:R-:W-:Y:S02]  /*1ee60*/  ISETP.NE.AND P2, PT, R29, -0x1, PT ;  /* 0xffffffff1d00780c */ /* 0x008fe40003f45270 */
[----:B-----5:R-:W-:-:S11]  /*1ee70*/  ISETP.NE.AND P1, PT, R22, -0x1, PT ;  /* 0xffffffff1600780c */ /* 0x020fd60003f25270 */
[----:B------:R-:W-:-:S05]  /*1ee80*/  @P2 IADD3 R21, PT, PT, R20, RZ, RZ ;  /* 0x000000ff14152210 */ /* 0x000fca0007ffe0ff */
[----:B------:R-:W-:Y:S02]  /*1ee90*/  VIADD R29, R21, 0x1 ;  /* 0x00000001151d7836 */ /* 0x000fe40000000000 */
[----:B------:R-:W-:-:S07]  /*1eea0*/  @P1 IMAD.MOV R29, RZ, RZ, R21 ;  /* 0x000000ffff1d1224 */ /* 0x000fce00078e0215 */
.L_x_1841:
[----:B------:R-:W-:Y:S05]  /*1eeb0*/  BSYNC.RECONVERGENT B2 ;  /* 0x0000000000027941 */ /* 0x000fea0003800200 */
.L_x_1840:
        /* <DEDUP_REMOVED lines=33> */
.L_x_1843:
[----:B------:R-:W-:Y:S05]  /*1f0d0*/  BSYNC.RECONVERGENT B2 ;  /* 0x0000000000027941 */ /* 0x000fea0003800200 */
.L_x_1842:
        /* <DEDUP_REMOVED lines=27> */
.L_x_1836:
[----:B------:R-:W-:Y:S05]  /*1f290*/  BSYNC.RECONVERGENT B1 ;  /* 0x0000000000017941 */ /* 0x000fea0003800200 */
.L_x_1835:
[----:B------:R-:W-:-:S05]  /*1f2a0*/  IADD3 R21, PT, PT, R3, UR4, RZ ;  /* 0x0000000403157c10 */ /* 0x000fca000fffe0ff */
[----:B------:R-:W-:-:S04]  /*1f2b0*/  IMAD.IADD R21, R21, 0x1, R4 ;  /* 0x0000000115157824 */ /* 0x000fc800078e0204 */
        /* <DEDUP_REMOVED lines=19> */
.L_x_1848:
        /* <DEDUP_REMOVED lines=29> */
[----:B----4-:R-:W-:-:S04]  /*1f5c0*/  ISETP.NE.AND P0, PT, R35, -0x1, PT ;  /* 0xffffffff2300780c */ /* 0x010fc80003f05270 */
[----:B------:R-:W-:Y:S01]  /*1f5d0*/  IADD3 R27, PT, PT, R20, 0x1, RZ ;  /* 0x00000001141b7810 */ /* 0x000fe20007ffe0ff */
[----:B------:R-:W-:-:S05]  /*1f5e0*/  @P1 IMAD.MOV R27, RZ, RZ, R20 ;  /* 0x000000ffff1b1224 */ /* 0x000fca00078e0214 */
[----:B------:R-:W-:-:S03]  /*1f5f0*/  IADD3 R20, PT, PT, R27, 0x1, RZ ;  /* 0x000000011b147810 */ /* 0x000fc60007ffe0ff */
        /* <DEDUP_REMOVED lines=9> */
[----:B------:R-:W3:Y:S03]  /*1f690*/  LDG.E R34, desc[UR6][R34.64] ;  /* 0x0000000622227981 */ /* 0x000ee6000c1e1900 */
[----:B------:R-:W-:Y:S01]  /*1f6a0*/  IADD3 R22, PT, PT, R21, 0x1, RZ ;  /* 0x0000000115167810 */ /* 0x000fe20007ffe0ff */
[----:B------:R-:W-:Y:S01]  /*1f6b0*/  @P0 IMAD.MOV R22, RZ, RZ, R21 ;  /* 0x000000ffff160224 */ /* 0x000fe200078e0215 */
[----:B------:R-:W5:Y:S04]  /*1f6c0*/  LDG.E R20, desc[UR6][R18.64+0x28] ;  /* 0x0000280612147981 */ /* 0x000f68000c1e1900 */
[----:B------:R-:W4:Y:S04]  /*1f6d0*/  LDG.E R21, desc[UR6][R18.64+0x2c] ;  /* 0x00002c0612157981 */ /* 0x000f28000c1e1900 */
[----:B------:R-:W4:Y:S01]  /*1f6e0*/  LDG.E R35, desc[UR6][R18.64+0x24] ;  /* 0x0000240612237981 */ /* 0x000f22000c1e1900 */
[----:B------:R-:W-:-:S02]  /*1f6f0*/  ISETP.NE.AND P0, PT, R37, -0x1, PT ;  /* 0xffffffff2500780c */ /* 0x000fc40003f05270 */
[----:B------:R-:W-:Y:S01]  /*1f700*/  IADD3 R26, PT, PT, R22, 0x1, RZ ;  /* 0x00000001161a7810 */ /* 0x000fe20007ffe0ff */
        /* <DEDUP_REMOVED lines=12> */
[----:B0-----:R-:W-:Y:S02]  /*1f7d0*/  IMAD.WIDE R20, R27, 0x4, R16 ;  /* 0x000000041b147825 */ /* 0x001fe400078e0210 */
[----:B------:R-:W3:Y:S04]  /*1f7e0*/  LDG.E R27, desc[UR6][R18.64+0x38] ;  /* 0x00003806121b7981 */ /* 0x000ee8000c1e1900 */
[----:B------:R-:W4:Y:S01]  /*1f7f0*/  LDG.E R19, desc[UR6][R18.64+0x3c] ;  /* 0x00003c0612137981 */ /* 0x000f22000c1e1900 */
[----:B------:R-:W-:Y:S01]  /*1f800*/  IADD3 R30, PT, PT, R22, 0x1, RZ ;  /* 0x00000001161e7810 */ /* 0x000fe20007ffe0ff */
[----:B------:R-:W-:-:S02]  /*1f810*/  @P1 IMAD.MOV R30, RZ, RZ, R22 ;  /* 0x000000ffff1e1224 */ /* 0x000fc400078e0216 */
        /* <DEDUP_REMOVED lines=25> */
[----:B------:R-:W-:Y:S01]  /*1f9b0*/  @P1 IMAD.MOV R19, RZ, RZ, R18 ;  /* 0x000000ffff131224 */ /* 0x000fe200078e0212 */
[----:B------:R-:W-:-:S04]  /*1f9c0*/  LOP3.LUT R18, R32, 0xfffffff0, RZ, 0xc0, !PT ;  /* 0xfffffff020127812 */ /* 0x000fc800078ec0ff */
[----:B0-----:R-:W-:Y:S02]  /*1f9d0*/  IADD3 R20, PT, PT, R19, 0x1, RZ ;  /* 0x0000000113147810 */ /* 0x001fe40007ffe0ff */
        /* <DEDUP_REMOVED lines=8> */
.L_x_1847:
[----:B------:R-:W-:Y:S05]  /*1fa60*/  BSYNC.RECONVERGENT B2 ;  /* 0x0000000000027941 */ /* 0x000fea0003800200 */
.L_x_1846:
        /* <DEDUP_REMOVED lines=44> */
[----:B0-----:R-:W-:-:S03]  /*1fd30*/  IADD3 R18, PT, PT, R20, 0x1, RZ ;  /* 0x0000000114127810 */ /* 0x001fc60007ffe0ff */
[----:B------:R-:W-:Y:S01]  /*1fd40*/  @P2 IMAD.MOV R18, RZ, RZ, R20 ;  /* 0x000000ffff122224 */ /* 0x000fe200078e0214 */
[----:B------:R-:W-:-:S04]  /*1fd50*/  ISETP.NE.AND P2, PT, R23, -0x1, PT ;  /* 0xffffffff1700780c */ /* 0x000fc80003f45270 */
[----:B------:R-:W-:Y:S01]  /*1fd60*/  IADD3 R19, PT, PT, R18, 0x1, RZ ;  /* 0x0000000112137810 */ /* 0x000fe20007ffe0ff */
        /* <DEDUP_REMOVED lines=10> */
.L_x_1850:
[----:B------:R-:W-:Y:S05]  /*1fe10*/  BSYNC.RECONVERGENT B2 ;  /* 0x0000000000027941 */ /* 0x000fea0003800200 */
.L_x_1849:
        /* <DEDUP_REMOVED lines=33> */
.L_x_1852:
[----:B------:R-:W-:Y:S05]  /*20030*/  BSYNC.RECONVERGENT B2 ;  /* 0x0000000000027941 */ /* 0x000fea0003800200 */
.L_x_1851:
        /* <DEDUP_REMOVED lines=27> */
.L_x_1845:
[----:B------:R-:W-:Y:S05]  /*201f0*/  BSYNC.RECONVERGENT B1 ;  /* 0x0000000000017941 */ /* 0x000fea0003800200 */
.L_x_1844:
[----:B------:R-:W-:-:S05]  /*20200*/  VIADD R19, R3, UR4 ;  /* 0x0000000403137c36 */ /* 0x000fca0008000000 */
[----:B------:R-:W-:-:S05]  /*20210*/  IADD3 R21, PT, PT, R19, R4, RZ ;  /* 0x0000000413157210 */ /* 0x000fca0007ffe0ff */
        /* <DEDUP_REMOVED lines=21> */
.L_x_1857:
        /* <DEDUP_REMOVED lines=41> */
[C---:B0-----:R-:W-:Y:S01]  /*20600*/  VIADD R27, R35.reuse, 0x1 ;  /* 0x00000001231b7836 */ /* 0x041fe20000000000 */
[----:B------:R-:W-:Y:S02]  /*20610*/  @P1 IADD3 R27, PT, PT, R35, RZ, RZ ;  /* 0x000000ff231b1210 */ /* 0x000fe40007ffe0ff */
[----:B------:R-:W4:Y:S03]  /*20620*/  LDG.E R35, desc[UR6][R18.64+0x24] ;  /* 0x0000240612237981 */ /* 0x000f26000c1e1900 */
[C---:B------:R-:W-:Y:S01]  /*20630*/  VIADD R20, R27.reuse, 0x1 ;  /* 0x000000011b147836 */ /* 0x040fe20000000000 */
[----:B------:R-:W-:Y:S02]  /*20640*/  @P0 IADD3 R20, PT, PT, R27, RZ, RZ ;  /* 0x000000ff1b140210 */ /* 0x000fe40007ffe0ff */
[----:B------:R-:W5:Y:S01]  /*20650*/  LDG.E R27, desc[UR6][R18.64+0x30] ;  /* 0x00003006121b7981 */ /* 0x000f62000c1e1900 */
        /* <DEDUP_REMOVED lines=8> */
[----:B------:R-:W2:Y:S01]  /*206e0*/  LDG.E R21, desc[UR6][R18.64+0x34] ;  /* 0x0000340612157981 */ /* 0x000ea2000c1e1900 */
        /* <DEDUP_REMOVED lines=9> */
[----:B-----5:R-:W-:-:S03]  /*20780*/  IMAD.WIDE R22, R27, 0x4, R16 ;  /* 0x000000041b167825 */ /* 0x020fc600078e0210 */
[----:B------:R-:W5:Y:S04]  /*20790*/  LDG.E R27, desc[UR6][R18.64+0x38] ;  /* 0x00003806121b7981 */ /* 0x000f68000c1e1900 */
[----:B------:R-:W3:Y:S04]  /*207a0*/  LDG.E R22, desc[UR6][R22.64] ;  /* 0x0000000616167981 */ /* 0x000ee8000c1e1900 */
[----:B------:R-:W3:Y:S01]  /*207b0*/  LDG.E R19, desc[UR6][R18.64+0x3c] ;  /* 0x00003c0612137981 */ /* 0x000ee2000c1e1900 */
[----:B--2---:R-:W-:-:S06]  /*207c0*/  IMAD.WIDE R36, R20, 0x4, R16 ;  /* 0x0000000414247825 */ /* 0x004fcc00078e0210 */
[----:B------:R-:W2:Y:S01]  /*207d0*/  LDG.E R36, desc[UR6][R36.64] ;  /* 0x0000000624247981 */ /* 0x000ea2000c1e1900 */
[----:B------:R-:W-:-:S05]  /*207e0*/  IMAD.WIDE R20, R21, 0x4, R16 ;  /* 0x0000000415147825 */ /* 0x000fca00078e0210 */
[----:B------:R5:W2:Y:S02]  /*207f0*/  LDG.E R23, desc[UR6][R20.64] ;  /* 0x0000000614177981 */ /* 0x000aa4000c1e1900 */
[----:B-----5:R-:W-:-:S06]  /*20800*/  IMAD.WIDE R20, R27, 0x4, R16 ;  /* 0x000000041b147825 */ /* 0x020fcc00078e0210 */
[----:B------:R-:W5:Y:S01]  /*20810*/  LDG.E R20, desc[UR6][R20.64] ;  /* 0x0000000614147981 */ /* 0x000f62000c1e1900 */
[----:B----4-:R-:W-:Y:S01]  /*20820*/  ISETP.NE.AND P0, PT, R26, -0x1, PT ;  /* 0xffffffff1a00780c */ /* 0x010fe20003f05270 */
[----:B---3--:R-:W-:-:S06]  /*20830*/  IMAD.WIDE R26, R19, 0x4, R16 ;  /* 0x00000004131a7825 */ /* 0x008fcc00078e0210 */
[----:B------:R-:W3:Y:S01]  /*20840*/  LDG.E R26, desc[UR6][R26.64] ;  /* 0x000000061a1a7981 */ /* 0x000ee2000c1e1900 */
        /* <DEDUP_REMOVED lines=11> */
[----:B------:R-:W-:-:S03]  /*20900*/  ISETP.NE.AND P0, PT, R23, -0x1, PT ;  /* 0xffffffff1700780c */ /* 0x000fc60003f05270 */
[C---:B------:R-:W-:Y:S01]  /*20910*/  VIADD R19, R18.reuse, 0x1 ;  /* 0x0000000112137836 */ /* 0x040fe20000000000 */
[----:B------:R-:W-:-:S05]  /*20920*/  @P1 IADD3 R19, PT, PT, R18, RZ, RZ ;  /* 0x000000ff12131210 */ /* 0x000fca0007ffe0ff */
[----:B------:R-:W-:-:S04]  /*20930*/  VIADD R18, R19, 0x1 ;  /* 0x0000000113127836 */ /* 0x000fc80000000000 */
[----:B------:R-:W-:Y:S02]  /*20940*/  @P0 IADD3 R18, PT, PT, R19, RZ, RZ ;  /* 0x000000ff13120210 */ /* 0x000fe40007ffe0ff */
[----:B------:R-:W-:Y:S02]  /*20950*/  LOP3.LUT R19, R32, 0xfffffff0, RZ, 0xc0, !PT ;  /* 0xfffffff020137812 */ /* 0x000fe400078ec0ff */
[----:B-----5:R-:W-:Y:S01]  /*20960*/  ISETP.NE.AND P1, PT, R20, -0x1, PT ;  /* 0xffffffff1400780c */ /* 0x020fe20003f25270 */
[----:B------:R-:W-:Y:S01]  /*20970*/  VIADD R20, R18, 0x1 ;  /* 0x0000000112147836 */ /* 0x000fe20000000000 */
[----:B---3--:R-:W-:-:S11]  /*20980*/  ISETP.NE.AND P0, PT, R26, -0x1, PT ;  /* 0xffffffff1a00780c */ /* 0x008fd60003f05270 */
[----:B------:R-:W-:Y:S01]  /*20990*/  @P1 IMAD.MOV R20, RZ, RZ, R18 ;  /* 0x000000ffff141224 */ /* 0x000fe200078e0212 */
[----:B------:R-:W-:-:S04]  /*209a0*/  ISETP.NE.AND P1, PT, R34, R19, PT ;  /* 0x000000132200720c */ /* 0x000fc80003f25270 */
[C---:B------:R-:W-:Y:S02]  /*209b0*/  IADD3 R33, PT, PT, R20.reuse, 0x1, RZ ;  /* 0x0000000114217810 */ /* 0x040fe40007ffe0ff */
[----:B------:R-:W-:-:S07]  /*209c0*/  @P0 IADD3 R33, PT, PT, R20, RZ, RZ ;  /* 0x000000ff14210210 */ /* 0x000fce0007ffe0ff */
[----:B------:R-:W-:Y:S05]  /*209d0*/  @P1 BRA `(.L_x_1857) ;  /* 0xfffffff800641947 */ /* 0x000fea000383ffff */
.L_x_1856:
[----:B------:R-:W-:Y:S05]  /*209e0*/  BSYNC.RECONVERGENT B2 ;  /* 0x0000000000027941 */ /* 0x000fea0003800200 */
.L_x_1855:
[----:B------:R-:W-:-:S04]  /*209f0*/  LOP3.LUT R18, R32, 0xf, RZ, 0xc0, !PT ;  /* 0x0000000f20127812 */ /* 0x000fc800078ec0ff */
[----:B------:R-:W-:-:S13]  /*20a00*/  ISETP.NE.AND P0, PT, R18, RZ, PT ;  /* 0x000000ff1200720c */ /* 0x000fda0003f05270 */
        /* <DEDUP_REMOVED lines=55> */
.L_x_1859:
[----:B------:R-:W-:Y:S05]  /*20d80*/  BSYNC.RECONVERGENT B2 ;  /* 0x0000000000027941 */ /* 0x000fea0003800200 */
.L_x_1858:
        /* <DEDUP_REMOVED lines=34> */
.L_x_1861:
[----:B------:R-:W-:Y:S05]  /*20fb0*/  BSYNC.RECONVERGENT B2 ;  /* 0x0000000000027941 */ /* 0x000fea0003800200 */
.L_x_1860:
        /* <DEDUP_REMOVED lines=27> */
.L_x_1854:
[----:B------:R-:W-:Y:S05]  /*21170*/  BSYNC.RECONVERGENT B1 ;  /* 0x0000000000017941 */ /* 0x000fea0003800200 */
.L_x_1853:
[----:B------:R-:W0:Y:S01]  /*21180*/  LDC R17, c[0x0][0x3a8] ;  /* 0x0000ea00ff117b82 */ /* 0x000e220000000800 */
[----:B------:R-:W-:-:S04]  /*21190*/  IADD3 R2, PT, PT, R6, R7, R2 ;  /* 0x0000000706027210 */ /* 0x000fc80007ffe002 */
[----:B------:R-:W-:-:S03]  /*211a0*/  IADD3 R2, PT, PT, R9, R8, R2 ;  /* 0x0000000809027210 */ /* 0x000fc60007ffe002 */
[----:B------:R-:W1:Y:S01]  /*211b0*/  LDC R16, c[0x0][0x3ac] ;  /* 0x0000eb00ff107b82 */ /* 0x000e620000000800 */
[----:B------:R-:W-:-:S04]  /*211c0*/  IADD3 R2, PT, PT, R11, R10, R2 ;  /* 0x0000000a0b027210 */ /* 0x000fc80007ffe002 */
[----:B------:R-:W-:-:S04]  /*211d0*/  IADD3 R2, PT, PT, R13, R12, R2 ;  /* 0x0000000c0d027210 */ /* 0x000fc80007ffe002 */
[----:B------:R-:W-:-:S04]  /*211e0*/  IADD3 R2, PT, PT, R15, R14, R2 ;  /* 0x0000000e0f027210 */ /* 0x000fc80007ffe002 */
[----:B------:R-:W-:Y:S01]  /*211f0*/  IADD3 R2, PT, PT, R25, R24, R2 ;  /* 0x0000001819027210 */ /* 0x000fe20007ffe002 */
[----:B0-----:R-:W-:-:S03]  /*21200*/  IMAD.IADD R6, R17, 0x1, -R4 ;  /* 0x0000000111067824 */ /* 0x001fc600078e0a04 */
[----:B------:R-:W-:-:S04]  /*21210*/  IADD3 R2, PT, PT, R29, R28, R2 ;  /* 0x0000001c1d027210 */ /* 0x000fc80007ffe002 */
[----:B------:R-:W-:Y:S02]  /*21220*/  IADD3 R2, PT, PT, R33, R30, R2 ;  /* 0x0000001e21027210 */ /* 0x000fe40007ffe002 */
[----:B-1----:R-:W-:-:S04]  /*21230*/  SHF.L.U32 R7, R16, 0xc, RZ ;  /* 0x0000000c10077819 */ /* 0x002fc800000006ff */
[----:B------:R-:W-:-:S13]  /*21240*/  ISETP.GE.U32.AND P0, PT, R6, R7, PT ;  /* 0x000000070600720c */ /* 0x000fda0003f06070 */
[----:B------:R-:W-:Y:S05]  /*21250*/  @!P0 BRA `(.L_x_1716) ;  /* 0x0000001000288947 */ /* 0x000fea0003800000 */
[----:B------:R-:W-:-:S04]  /*21260*/  IADD3 R4, PT, PT, R7, R4, RZ ;  /* 0x0000000407047210 */ /* 0x000fc80007ffe0ff */
[----:B------:R-:W-:-:S13]  /*21270*/  ISETP.GT.U32.AND P0, PT, R4, R5, PT ;  /* 0x000000050400720c */ /* 0x000fda0003f04070 */
[----:B------:R-:W-:Y:S05]  /*21280*/  @!P0 BRA `(.L_x_1862) ;  /* 0xffffff0800908947 */ /* 0x000fea000383ffff */
.L_x_1717:
[----:B------:R-:W-:-:S13]  /*21290*/  ISETP.GE.U32.AND P0, PT, R4, R17, PT ;  /* 0x000000110400720c */ /* 0x000fda0003f06070 */
[----:B------:R-:W-:Y:S05]  /*212a0*/  @P0 BRA `(.L_x_1716) ;  /* 0x0000001000140947 */ /* 0x000fea0003800000 */
[----:B------:R-:W-:Y:S01]  /*212b0*/  IMAD.IADD R6, R17, 0x1, -R4 ;  /* 0x0000000111067824 */ /* 0x000fe200078e0a04 */
[----:B------:R-:W-:Y:S04]  /*212c0*/  BSSY.RECONVERGENT B2, `(.L_x_1716) ;  /* 0x0000103000027945 */ /* 0x000fe80003800200 */
[----:B------:R-:W-:-:S13]  /*212d0*/  ISETP.GE.AND P0, PT, R3, R6, PT ;  /* 0x000000060300720c */ /* 0x000fda0003f06270 */
[----:B------:R-:W-:Y:S05]  /*212e0*/  @P0 BRA `(.L_x_1863) ;  /* 0x0000001000000947 */ /* 0x000fea0003800000 */
[----:B------:R-:W0:Y:S01]  /*212f0*/  LDCU UR4, c[0x0][0x380] ;  /* 0x00007000ff0477ac */ /* 0x000e220008000800 */
[----:B------:R-:W-:Y:S01]  /*21300*/  MOV R5, R3 ;  /* 0x0000000300057202 */ /* 0x000fe20000000f00 */
[----:B0-----:R-:W-:-:S07]  /*21310*/  VIADD R4, R4, UR4 ;  /* 0x0000000404047c36 */ /* 0x001fce0008000000 */
.L_x_1873:
[----:B------:R-:W0:Y:S01]  /*21320*/  LDC.64 R18, c[0x0][0x3d0] ;  /* 0x0000f400ff127b82 */ /* 0x000e220000000a00 */
[----:B------:R-:W-:-:S05]  /*21330*/  IADD3 R7, PT, PT, R4, R5, RZ ;  /* 0x0000000504077210 */ /* 0x000fca0007ffe0ff */
[----:B0-----:R-:W-:-:S06]  /*21340*/  IMAD.WIDE R8, R7, 0x4, R18 ;  /* 0x0000000407087825 */ /* 0x001fcc00078e0212 */
[----:B------:R-:W2:Y:S01]  /*21350*/  LDG.E R8, desc[UR6][R8.64] ;  /* 0x0000000608087981 */ /* 0x000ea2000c1e1900 */
[----:B------:R-:W-:Y:S01]  /*21360*/  VIADD R5, R5, 0x100 ;  /* 0x0000010005057836 */ /* 0x000fe20000000000 */
[----:B------:R-:W-:Y:S01]  /*21370*/  BSSY.RECONVERGENT B1, `(.L_x_1864) ;  /* 0x00000f5000017945 */ /* 0x000fe20003800200 */
[----:B------:R-:W-:-:S03]  /*21380*/  HFMA2 R13, -RZ, RZ, 0, 0 ;  /* 0x00000000ff0d7431 */ /* 0x000fc600000001ff */
        /* <DEDUP_REMOVED lines=21> */
.L_x_1868:
        /* <DEDUP_REMOVED lines=77> */
[----:B------:R-:W-:-:S03]  /*219b0*/  IADD3 R12, PT, PT, R13, 0x1, RZ ;  /* 0x000000010d0c7810 */ /* 0x000fc60007ffe0ff */
        /* <DEDUP_REMOVED lines=24> */
.L_x_1867:
[----:B------:R-:W-:Y:S05]  /*21b40*/  BSYNC.RECONVERGENT B3 ;  /* 0x0000000000037941 */ /* 0x000fea0003800200 */
.L_x_1866:
        /* <DEDUP_REMOVED lines=57> */
.L_x_1870:
[----:B------:R-:W-:Y:S05]  /*21ee0*/  BSYNC.RECONVERGENT B3 ;  /* 0x0000000000037941 */ /* 0x000fea0003800200 */
.L_x_1869:
        /* <DEDUP_REMOVED lines=33> */
.L_x_1872:
[----:B------:R-:W-:Y:S05]  /*22100*/  BSYNC.RECONVERGENT B3 ;  /* 0x0000000000037941 */ /* 0x000fea0003800200 */
.L_x_1871:
        /* <DEDUP_REMOVED lines=27> */
.L_x_1865:
[----:B------:R-:W-:Y:S05]  /*222c0*/  BSYNC.RECONVERGENT B1 ;  /* 0x0000000000017941 */ /* 0x000fea0003800200 */
.L_x_1864:
[----:B------:R-:W-:Y:S01]  /*222d0*/  IMAD.IADD R2, R13, 0x1, R2 ;  /* 0x000000010d027824 */ /* 0x000fe200078e0202 */
[----:B------:R-:W-:Y:S06]  /*222e0*/  @!P0 BRA `(.L_x_1873) ;  /* 0xfffffff0000c8947 */ /* 0x000fec000383ffff */
.L_x_1863:
[----:B------:R-:W-:Y:S05]  /*222f0*/  BSYNC.RECONVERGENT B2 ;  /* 0x0000000000027941 */ /* 0x000fea0003800200 */
.L_x_1716:
[----:B------:R-:W0:Y:S01]  /*22300*/  S2R R8, SR_LANEID ;  /* 0x0000000000087919 */ /* 0x000e220000000000 */
[----:B------:R-:W1:Y:S01]  /*22310*/  SHFL.DOWN PT, R4, R2, 0x1, 0x1f ;  /* 0x08201f0002047f89 */ /* 0x000e6200000e0000 */
[C---:B0-----:R-:W-:Y:S02]  /*22320*/  ISETP.GT.AND P0, PT, R8.reuse, 0x1e, PT ;  /* 0x0000001e0800780c */ /* 0x041fe40003f04270 */
[----:B------:R-:W-:Y:S02]  /*22330*/  ISETP.NE.AND P1, PT, R8, RZ, PT ;  /* 0x000000ff0800720c */ /* 0x000fe40003f25270 */
[----:B-1----:R-:W-:Y:S02]  /*22340*/  SEL R5, R4, RZ, !P0 ;  /* 0x000000ff04057207 */ /* 0x002fe40004000000 */
[----:B------:R-:W-:Y:S02]  /*22350*/  ISETP.GT.AND P0, PT, R8, 0x1d, PT ;  /* 0x0000001d0800780c */ /* 0x000fe40003f04270 */
[----:B------:R-:W-:-:S05]  /*22360*/  IADD3 R5, PT, PT, R5, R2, RZ ;  /* 0x0000000205057210 */ /* 0x000fca0007ffe0ff */
[----:B------:R-:W0:Y:S02]  /*22370*/  SHFL.DOWN PT, R4, R5, 0x2, 0x1f ;  /* 0x08401f0005047f89 */ /* 0x000e2400000e0000 */
        /* <DEDUP_REMOVED lines=28> */
[----:B0-----:R-:W0:Y:S04]  /*22540*/  LDS.128 R4, [UR4+0x10] ;  /* 0x00001004ff047984 */ /* 0x001e280008000c00 */
[----:B------:R-:W1:Y:S01]  /*22550*/  LDS.64 R10, [UR4+0x20] ;  /* 0x00002004ff0a7984 */ /* 0x000e620008000a00 */
[----:B0-----:R-:W-:-:S04]  /*22560*/  IADD3 R2, PT, PT, R4, R2, R9 ;  /* 0x0000000204027210 */ /* 0x001fc80007ffe009 */
[----:B------:R-:W-:-:S04]  /*22570*/  IADD3 R2, PT, PT, R6, R2, R5 ;  /* 0x0000000206027210 */ /* 0x000fc80007ffe005 */
[----:B-1----:R-:W-:-:S04]  /*22580*/  IADD3 R2, PT, PT, R10, R2, R7 ;  /* 0x000000020a027210 */ /* 0x002fc80007ffe007 */
[----:B------:R-:W-:-:S07]  /*22590*/  IADD3 R9, PT, PT, R2, R11, RZ ;  /* 0x0000000b02097210 */ /* 0x000fce0007ffe0ff */
.L_x_1571:
[----:B------:R-:W-:Y:S05]  /*225a0*/  BSYNC.RECONVERGENT B0 ;  /* 0x0000000000007941 */ /* 0x000fea0003800200 */
.L_x_1544:
[----:B------:R-:W-:Y:S05]  /*225b0*/  @P0 EXIT ;  /* 0x000000000000094d */ /* 0x000fea0003800000 */
[----:B--2---:R-:W2:Y:S02]  /*225c0*/  LDC.64 R2, c[0x0][0x388] ;  /* 0x0000e200ff027b82 */ /* 0x004ea40000000a00 */
[----:B--2---:R-:W-:-:S05]  /*225d0*/  IMAD.WIDE.U32 R2, R0, 0x4, R2 ;  /* 0x0000000400027825 */ /* 0x004fca00078e0002 */
[----:B------:R-:W-:Y:S01]  /*225e0*/  STG.E desc[UR6][R2.64], R9 ;  /* 0x0000000902007986 */ /* 0x000fe2000c101906 */
[----:B------:R-:W-:Y:S05]  /*225f0*/  EXIT ;  /* 0x000000000000794d */ /* 0x000fea0003800000 */
.L_x_1874:
        /* <DEDUP_REMOVED lines=16> */
.L_x_2740:


//--------------------- .text._ZN3cub18CUB_300001_SM_10006detail6reduce28DeviceReduceSingleTileKernelINS2_10policy_hubIijN4cuda3std3__44plusIiEEE10Policy1000EN6thrust24THRUST_300001_SM_1000_NS17counting_iteratorIiNSD_11use_defaultESF_SF_EEPijS9_ii19active_edge_counterEEvT0_T1_T2_T3_T4_T6_ --------------------------
	.section	.text._ZN3cub18CUB_300001_SM_10006detail6reduce28DeviceReduceSingleTileKernelINS2_10policy_hubIijN4cuda3std3__44plusIiEEE10Policy1000EN6thrust24THRUST_300001_SM_1000_NS17counting_iteratorIiNSD_11use_defaultESF_SF_EEPijS9_ii19active_edge_counterEEvT0_T1_T2_T3_T4_T6_,"ax",@progbits
	.align	128
        .global         _ZN3cub18CUB_300001_SM_10006detail6reduce28DeviceReduceSingleTileKernelINS2_10policy_hubIijN4cuda3std3__44plusIiEEE10Policy1000EN6thrust24THRUST_300001_SM_1000_NS17counting_iteratorIiNSD_11use_defaultESF_SF_EEPijS9_ii19active_edge_counterEEvT0_T1_T2_T3_T4_T6_
        .type           _ZN3cub18CUB_300001_SM_10006detail6reduce28DeviceReduceSingleTileKernelINS2_10policy_hubIijN4cuda3std3__44plusIiEEE10Policy1000EN6thrust24THRUST_300001_SM_1000_NS17counting_iteratorIiNSD_11use_defaultESF_SF_EEPijS9_ii19active_edge_counterEEvT0_T1_T2_T3_T4_T6_,@function
        .size           _ZN3cub18CUB_300001_SM_10006detail6reduce28DeviceReduceSingleTileKernelINS2_10policy_hubIijN4cuda3std3__44plusIiEEE10Policy1000EN6thrust24THRUST_300001_SM_1000_NS17counting_iteratorIiNSD_11use_defaultESF_SF_EEPijS9_ii19active_edge_counterEEvT0_T1_T2_T3_T4_T6_,(.L_x_2741 - _ZN3cub18CUB_300001_SM_10006detail6reduce28DeviceReduceSingleTileKernelINS2_10policy_hubIijN4cuda3std3__44plusIiEEE10Policy1000EN6thrust24THRUST_300001_SM_1000_NS17counting_iteratorIiNSD_11use_defaultESF_SF_EEPijS9_ii19active_edge_counterEEvT0_T1_T2_T3_T4_T6_)
        .other          _ZN3cub18CUB_300001_SM_10006detail6reduce28DeviceReduceSingleTileKernelINS2_10policy_hubIijN4cuda3std3__44plusIiEEE10Policy1000EN6thrust24THRUST_300001_SM_1000_NS17counting_iteratorIiNSD_11use_defaultESF_SF_EEPijS9_ii19active_edge_counterEEvT0_T1_T2_T3_T4_T6_,@"STO_CUDA_ENTRY STV_DEFAULT"
_ZN3cub18CUB_300001_SM_10006detail6reduce28DeviceReduceSingleTileKernelINS2_10policy_hubIijN4cuda3std3__44plusIiEEE10Policy1000EN6thrust24THRUST_300001_SM_1000_NS17counting_iteratorIiNSD_11use_defaultESF_SF_EEPijS9_ii19active_edge_counterEEvT0_T1_T2_T3_T4_T6_:
.text._ZN3cub18CUB_300001_SM_10006detail6reduce28DeviceReduceSingleTileKernelINS2_10policy_hubIijN4cuda3std3__44plusIiEEE10Policy1000EN6thrust24THRUST_300001_SM_1000_NS17counting_iteratorIiNSD_11use_defaultESF_SF_EEPijS9_ii19active_edge_counterEEvT0_T1_T2_T3_T4_T6_:
        /* <DEDUP_REMOVED lines=13> */
.L_x_1875:
[----:B------:R-:W-:Y:S01]  /*00d0*/  ISETP.GT.U32.AND P0, PT, R7, 0xfff, PT ;  /* 0x00000fff0700780c */ /* 0x000fe20003f04070 */
[----:B------:R-:W-:-:S12]  /*00e0*/  BSSY.RECONVERGENT B0, `(.L_x_1876) ;  /* 0x0002287000007945 */ /* 0x000fd80003800200 */
[----:B------:R-:W-:Y:S05]  /*00f0*/  @P0 BRA `(.L_x_1877) ;  /* 0x0000002400b40947 */ /* 0x000fea0003800000 */
[----:B------:R-:W0:Y:S01]  /*0100*/  S2R R0, SR_TID.X ;  /* 0x0000000000007919 */ /* 0x000e220000002100 */
[----:B------:R-:W-:Y:S01]  /*0110*/  BSSY.RECONVERGENT B2, `(.L_x_1878) ;  /* 0x00000f5000027945 */ /* 0x000fe20003800200 */
[----:B------:R-:W-:Y:S01]  /*0120*/  IMAD.MOV.U32 R6, RZ, RZ, RZ ;  /* 0x000000ffff067224 */ /* 0x000fe200078e00ff */
[----:B0-----:R-:W-:Y:S02]  /*0130*/  ISETP.GE.U32.AND P0, PT, R0, R7, PT ;  /* 0x000000070000720c */ /* 0x001fe40003f06070 */
[----:B------:R-:W-:-:S11]  /*0140*/  MOV R10, R0 ;  /* 0x00000000000a7202 */ /* 0x000fd60000000f00 */
[----:B------:R-:W-:Y:S05]  /*0150*/  @P0 BRA `(.L_x_1879) ;  /* 0x0000000c00c00947 */ /* 0x000fea0003800000 */
[----:B------:R-:W0:Y:S01]  /*0160*/  LDC.64 R2, c[0x0][0x3b0] ;  /* 0x0000ec00ff027b82 */ /* 0x000e220000000a00 */
[----:B------:R-:W1:Y:S02]  /*0170*/  LDCU UR4, c[0x0][0x380] ;  /* 0x00007000ff0477ac */ /* 0x000e640008000800 */
        /* <DEDUP_REMOVED lines=13> */
[----:B------:R-:W-:Y:S01]  /*0250*/  MOV R4, R8 ;  /* 0x0000000800047202 */ /* 0x000fe20000000f00 */
[----:B------:R-:W-:Y:S01]  /*0260*/  BSSY.RECONVERGENT B3, `(.L_x_1882) ;  /* 0x0000072000037945 */ /* 0x000fe20003800200 */
[----:B------:R-:W-:Y:S02]  /*0270*/  HFMA2 R6, -RZ, RZ, 0, 0 ;  /* 0x00000000ff067431 */ /* 0x000fe400000001ff */
[----:B------:R-:W-:-:S05]  /*0280*/  VIADDMNMX R9, R4, 0x1, R9, !PT ;  /* 0x0000000104097846 */ /* 0x000fca0007800109 */
        /* <DEDUP_REMOVED lines=9> */
.L_x_1884:
        /* <DEDUP_REMOVED lines=22> */
[----:B------:R0:W3:Y:S04]  /*0480*/  LDG.E R14, desc[UR6][R26.64] ;  /* 0x000000061a0e7981 */ /* 0x0000e8000c1e1900 */
[----:B------:R1:W4:Y:S01]  /*0490*/  LDG.E R16, desc[UR6][R28.64] ;  /* 0x000000061c107981 */ /* 0x000322000c1e1900 */
[----:B-----5:R-:W-:-:S04]  /*04a0*/  IMAD.WIDE R30, R31, 0x4, R2 ;  /* 0x000000041f1e7825 */ /* 0x020fc800078e0202 */
[--C-:B------:R-:W-:Y:S01]  /*04b0*/  IMAD.WIDE R32, R33, 0x4, R2.reuse ;  /* 0x0000000421207825 */ /* 0x100fe200078e0202 */
[----:B------:R5:W4:Y:S04]  /*04c0*/  LDG.E R18, desc[UR6][R30.64] ;  /* 0x000000061e127981 */ /* 0x000b28000c1e1900 */
[----:B------:R5:W4:Y:S01]  /*04d0*/  LDG.E R20, desc[UR6][R32.64] ;  /* 0x0000000620147981 */ /* 0x000b22000c1e1900 */
[----:B------:R-:W-:-:S04]  /*04e0*/  IMAD.WIDE R34, R35, 0x4, R2 ;  /* 0x0000000423227825 */ /* 0x000fc800078e0202 */
[--C-:B------:R-:W-:Y:S01]  /*04f0*/  IMAD.WIDE R36, R37, 0x4, R2.reuse ;  /* 0x0000000425247825 */ /* 0x100fe200078e0202 */
[----:B------:R5:W4:Y:S04]  /*0500*/  LDG.E R22, desc[UR6][R34.64] ;  /* 0x0000000622167981 */ /* 0x000b28000c1e1900 */
[----:B------:R5:W4:Y:S01]  /*0510*/  LDG.E R23, desc[UR6][R36.64] ;  /* 0x0000000624177981 */ /* 0x000b22000c1e1900 */
[----:B0-----:R-:W-:-:S04]  /*0520*/  IMAD.WIDE R26, R39, 0x4, R2 ;  /* 0x00000004271a7825 */ /* 0x001fc800078e0202 */
[--C-:B-1----:R-:W-:Y:S01]  /*0530*/  IMAD.WIDE R28, R41, 0x4, R2.reuse ;  /* 0x00000004291c7825 */ /* 0x102fe200078e0202 */
[----:B------:R0:W4:Y:S04]  /*0540*/  LDG.E R24, desc[UR6][R26.64] ;  /* 0x000000061a187981 */ /* 0x000128000c1e1900 */
[----:B------:R1:W4:Y:S01]  /*0550*/  LDG.E R25, desc[UR6][R28.64] ;  /* 0x000000061c197981 */ /* 0x000322000c1e1900 */
[----:B-----5:R-:W-:-:S04]  /*0560*/  IMAD.WIDE R30, R21, 0x4, R2 ;  /* 0x00000004151e7825 */ /* 0x020fc800078e0202 */
[--C-:B------:R-:W-:Y:S01]  /*0570*/  IMAD.WIDE R32, R19, 0x4, R2.reuse ;  /* 0x0000000413207825 */ /* 0x100fe200078e0202 */
[----:B------:R5:W4:Y:S03]  /*0580*/  LDG.E R21, desc[UR6][R30.64] ;  /* 0x000000061e157981 */ /* 0x000b26000c1e1900 */
[--C-:B------:R-:W-:Y:S02]  /*0590*/  IMAD.WIDE R34, R17, 0x4, R2.reuse ;  /* 0x0000000411227825 */ /* 0x100fe400078e0202 */
[----:B------:R-:W4:Y:S02]  /*05a0*/  LDG.E R32, desc[UR6][R32.64] ;  /* 0x0000000620207981 */ /* 0x000f24000c1e1900 */
[--C-:B------:R-:W-:Y:S02]  /*05b0*/  IMAD.WIDE R36, R15, 0x4, R2.reuse ;  /* 0x000000040f247825 */ /* 0x100fe400078e0202 */
[----:B------:R-:W4:Y:S02]  /*05c0*/  LDG.E R34, desc[UR6][R34.64] ;  /* 0x0000000622227981 */ /* 0x000f24000c1e1900 */
[----:B0-----:R-:W-:-:S02]  /*05d0*/  IMAD.WIDE R26, R11, 0x4, R2 ;  /* 0x000000040b1a7825 */ /* 0x001fc400078e0202 */
[----:B------:R-:W4:Y:S02]  /*05e0*/  LDG.E R36, desc[UR6][R36.64] ;  /* 0x0000000624247981 */ /* 0x000f24000c1e1900 */
[--C-:B-1----:R-:W-:Y:S02]  /*05f0*/  IMAD.WIDE R28, R9, 0x4, R2.reuse ;  /* 0x00000004091c7825 */ /* 0x102fe400078e0202 */
[----:B------:R-:W4:Y:S04]  /*0600*/  LDG.E R26, desc[UR6][R26.64] ;  /* 0x000000061a1a7981 */ /* 0x000f28000c1e1900 */
[----:B------:R-:W4:Y:S01]  /*0610*/  LDG.E R28, desc[UR6][R28.64] ;  /* 0x000000061c1c7981 */ /* 0x000f22000c1e1900 */
[----:B-----5:R-:W-:-:S06]  /*0620*/  IMAD.WIDE R30, R13, 0x4, R2 ;  /* 0x000000040d1e7825 */ /* 0x020fcc00078e0202 */
        /* <DEDUP_REMOVED lines=53> */
.L_x_1883:
[----:B------:R-:W-:Y:S05]  /*0980*/  BSYNC.RECONVERGENT B3 ;  /* 0x0000000000037941 */ /* 0x000fea0003800200 */
.L_x_1882:
        /* <DEDUP_REMOVED lines=57> */
.L_x_1886:
[----:B------:R-:W-:Y:S05]  /*0d20*/  BSYNC.RECONVERGENT B3 ;  /* 0x0000000000037941 */ /* 0x000fea0003800200 */
.L_x_1885:
        /* <DEDUP_REMOVED lines=33> */
.L_x_1888:
[----:B------:R-:W-:Y:S05]  /*0f40*/  BSYNC.RECONVERGENT B3 ;  /* 0x0000000000037941 */ /* 0x000fea0003800200 */
.L_x_1887:
[----:B------:R-:W-:Y:S05]  /*0f50*/  @!P0 BRA `(.L_x_1881) ;  /* 0x0000000000388947 */ /* 0x000fea0003800000 */
[----:B------:R-:W0:Y:S01]  /*0f60*/  LDC.64 R10, c[0x0][0x3a8] ;  /* 0x0000ea00ff0a7b82 */ /* 0x000e220000000a00 */
[----:B------:R-:W-:-:S07]  /*0f70*/  MOV R5, RZ ;  /* 0x000000ff00057202 */ /* 0x000fce0000000f00 */
.L_x_1889:
[----:B0-----:R-:W-:-:S05]  /*0f80*/  IMAD.WIDE R12, R4, 0x4, R10 ;  /* 0x00000004040c7825 */ /* 0x001fca00078e020a */
[----:B------:R-:W2:Y:S02]  /*0f90*/  LDG.E R9, desc[UR6][R12.64] ;  /* 0x000000060c097981 */ /* 0x000ea4000c1e1900 */
[----:B--2---:R-:W-:-:S06]  /*0fa0*/  IMAD.WIDE R8, R9, 0x4, R2 ;  /* 0x0000000409087825 */ /* 0x004fcc00078e0202 */
[----:B------:R-:W2:Y:S01]  /*0fb0*/  LDG.E R8, desc[UR6][R8.64] ;  /* 0x0000000608087981 */ /* 0x000ea2000c1e1900 */
[----:B------:R-:W-:Y:S02]  /*0fc0*/  VIADD R5, R5, 0x1 ;  /* 0x0000000105057836 */ /* 0x000fe40000000000 */
[----:B------:R-:W-:Y:S02]  /*0fd0*/  VIADD R14, R6, 0x1 ;  /* 0x00000001060e7836 */ /* 0x000fe40000000000 */
[----:B------:R-:W-:Y:S01]  /*0fe0*/  VIADD R4, R4, 0x1 ;  /* 0x0000000104047836 */ /* 0x000fe20000000000 */
[----:B------:R-:W-:Y:S02]  /*0ff0*/  ISETP.NE.AND P1, PT, R5, R18, PT ;  /* 0x000000120500720c */ /* 0x000fe40003f25270 */
[----:B--2---:R-:W-:-:S13]  /*1000*/  ISETP.NE.AND P0, PT, R8, -0x1, PT ;  /* 0xffffffff0800780c */ /* 0x004fda0003f05270 */
[----:B------:R-:W-:-:S05]  /*1010*/  @P0 IADD3 R14, PT, PT, R6, RZ, RZ ;  /* 0x000000ff060e0210 */ /* 0x000fca0007ffe0ff */
[----:B------:R-:W-:Y:S01]  /*1020*/  IMAD.MOV.U32 R6, RZ, RZ, R14 ;  /* 0x000000ffff067224 */ /* 0x000fe200078e000e */
[----:B------:R-:W-:Y:S06]  /*1030*/  @P1 BRA `(.L_x_1889) ;  /* 0xfffffffc00d01947 */ /* 0x000fec000383ffff */
.L_x_1881:
[----:B------:R-:W-:Y:S05]  /*1040*/  BSYNC.RECONVERGENT B1 ;  /* 0x0000000000017941 */ /* 0x000fea0003800200 */
.L_x_1880:
[----:B------:R-:W-:-:S07]  /*1050*/  IADD3 R10, PT, PT, R0, 0x100, RZ ;  /* 0x00000100000a7810 */ /* 0x000fce0007ffe0ff */
.L_x_1879:
[----:B------:R-:W-:Y:S05]  /*1060*/  BSYNC.RECONVERGENT B2 ;  /* 0x0000000000027941 */ /* 0x000fea0003800200 */
.L_x_1878:
[----:B------:R-:W-:Y:S01]  /*1070*/  ISETP.GE.U32.AND P0, PT, R10, R7, PT ;  /* 0x000000070a00720c */ /* 0x000fe20003f06070 */
[----:B------:R-:W-:-:S12]  /*1080*/  BSSY.RECONVERGENT B2, `(.L_x_1890) ;  /* 0x0000104000027945 */ /* 0x000fd80003800200 */
[----:B------:R-:W-:Y:S05]  /*1090*/  @P0 BRA `(.L_x_1891) ;  /* 0x0000001000080947 */ /* 0x000fea0003800000 */
[----:B------:R-:W0:Y:S02]  /*10a0*/  LDC.64 R2, c[0x0][0x3a8] ;  /* 0x0000ea00ff027b82 */ /* 0x000e240000000a00 */
[----:B0-----:R-:W-:-:S05]  /*10b0*/  IADD3 R2, P0, PT, R2, 0x20, RZ ;  /* 0x0000002002027810 */ /* 0x001fca0007f1e0ff */
[----:B------:R-:W-:-:S08]  /*10c0*/  IMAD.X R3, RZ, RZ, R3, P0 ;  /* 0x000000ffff037224 */ /* 0x000fd000000e0603 */
.L_x_1901:
[----:B------:R-:W0:Y:S01]  /*10d0*/  LDC.64 R4, c[0x0][0x3b0] ;  /* 0x0000ec00ff047b82 */ /* 0x000e220000000a00 */
[----:B------:R-:W1:Y:S02]  /*10e0*/  LDCU UR4, c[0x0][0x380] ;  /* 0x00007000ff0477ac */ /* 0x000e640008000800 */
[----:B-1----:R-:W-:Y:S01]  /*10f0*/  VIADD R11, R10, UR4 ;  /* 0x000000040a0b7c36 */ /* 0x002fe20008000000 */
[----:B------:R-:W1:Y:S03]  /*1100*/  LDCU UR4, c[0x0][0x390] ;  /* 0x00007200ff0477ac */ /* 0x000e660008000800 */
[----:B0-----:R-:W-:-:S06]  /*1110*/  IMAD.WIDE R8, R11, 0x4, R4 ;  /* 0x000000040b087825 */ /* 0x001fcc00078e0204 */
[----:B------:R-:W2:Y:S01]  /*1120*/  LDG.E R8, desc[UR6][R8.64] ;  /* 0x0000000608087981 */ /* 0x000ea2000c1e1900 */
[----:B------:R-:W-:Y:S01]  /*1130*/  VIADD R10, R10, 0x100 ;  /* 0x000001000a0a7836 */ /* 0x000fe20000000000 */
[----:B------:R-:W-:Y:S01]  /*1140*/  BSSY.RECONVERGENT B1, `(.L_x_1892) ;  /* 0x00000f5000017945 */ /* 0x000fe20003800200 */
[----:B------:R-:W-:Y:S01]  /*1150*/  IMAD.MOV.U32 R15, RZ, RZ, RZ ;  /* 0x000000ffff0f7224 */ /* 0x000fe200078e00ff */
[----:B-1----:R-:W-:-:S04]  /*1160*/  MOV R7, UR4 ;  /* 0x0000000400077c02 */ /* 0x002fc80008000f00 */
        /* <DEDUP_REMOVED lines=19> */
[----:B------:R-:W-:-:S04]  /*12a0*/  HFMA2 R15, -RZ, RZ, 0, 0 ;  /* 0x00000000ff0f7431 */ /* 0x000fc800000001ff */
[----:B------:R-:W-:-:S07]  /*12b0*/  IMAD.MOV R12, RZ, RZ, -R12 ;  /* 0x000000ffff0c7224 */ /* 0x000fce00078e0a0c */
.L_x_1896:
        /* <DEDUP_REMOVED lines=51> */
[----:B--2---:R-:W-:Y:S01]  /*15f0*/  ISETP.NE.AND P2, PT, R14, -0x1, PT ;  /* 0xffffffff0e00780c */ /* 0x004fe20003f45270 */
[----:B------:R-:W-:Y:S01]  /*1600*/  VIADD R14, R15, 0x1 ;  /* 0x000000010f0e7836 */ /* 0x000fe20000000000 */
[----:B---3--:R-:W-:-:S11]  /*1610*/  ISETP.NE.AND P3, PT, R16, -0x1, PT ;  /* 0xffffffff1000780c */ /* 0x008fd60003f65270 */
[----:B------:R-:W-:Y:S02]  /*1620*/  @P2 IADD3 R14, PT, PT, R15, RZ, RZ ;  /* 0x000000ff0f0e2210 */ /* 0x000fe40007ffe0ff */
[----:B------:R-:W-:-:S03]  /*1630*/  ISETP.NE.AND P2, PT, R18, -0x1, PT ;  /* 0xffffffff1200780c */ /* 0x000fc60003f45270 */
[----:B------:R-:W-:Y:S02]  /*1640*/  VIADD R15, R14, 0x1 ;  /* 0x000000010e0f7836 */ /* 0x000fe40000000000 */
[----:B------:R-:W-:Y:S01]  /*1650*/  @P3 IMAD.MOV R15, RZ, RZ, R14 ;  /* 0x000000ffff0f3224 */ /* 0x000fe200078e020e */
[----:B-----5:R-:W-:-:S04]  /*1660*/  ISETP.NE.AND P3, PT, R20, -0x1, PT ;  /* 0xffffffff1400780c */ /* 0x020fc80003f65270 */
        /* <DEDUP_REMOVED lines=38> */
[----:B------:R-:W-:-:S04]  /*18d0*/  ISETP.NE.AND P2, PT, R12, RZ, PT ;  /* 0x000000ff0c00720c */ /* 0x000fc80003f45270 */
[----:B------:R-:W-:Y:S01]  /*18e0*/  IADD3 R15, PT, PT, R8, 0x1, RZ ;  /* 0x00000001080f7810 */ /* 0x000fe20007ffe0ff */
[----:B------:R-:W-:-:S08]  /*18f0*/  @P3 IMAD.MOV R15, RZ, RZ, R8 ;  /* 0x000000ffff0f3224 */ /* 0x000fd000078e0208 */
[----:B------:R-:W-:Y:S05]  /*1900*/  @P2 BRA `(.L_x_1896) ;  /* 0xfffffff8006c2947 */ /* 0x000fea000383ffff */
.L_x_1895:
[----:B------:R-:W-:Y:S05]  /*1910*/  BSYNC.RECONVERGENT B3 ;  /* 0x0000000000037941 */ /* 0x000fea0003800200 */
.L_x_1894:
        /* <DEDUP_REMOVED lines=57> */
.L_x_1898:
[----:B------:R-:W-:Y:S05]  /*1cb0*/  BSYNC.RECONVERGENT B3 ;  /* 0x0000000000037941 */ /* 0x000fea0003800200 */
.L_x_1897:
        /* <DEDUP_REMOVED lines=33> */
.L_x_1900:
[----:B------:R-:W-:Y:S05]  /*1ed0*/  BSYNC.RECONVERGENT B3 ;  /* 0x0000000000037941 */ /* 0x000fea0003800200 */
.L_x_1899:
        /* <DEDUP_REMOVED lines=27> */
.L_x_1893:
[----:B------:R-:W-:Y:S05]  /*2090*/  BSYNC.RECONVERGENT B1 ;  /* 0x0000000000017941 */ /* 0x000fea0003800200 */
.L_x_1892:
[----:B------:R-:W-:Y:S01]  /*20a0*/  IMAD.IADD R6, R15, 0x1, R6 ;  /* 0x000000010f067824 */ /* 0x000fe200078e0206 */
[----:B------:R-:W-:Y:S06]  /*20b0*/  @!P0 BRA `(.L_x_1901) ;  /* 0xfffffff000048947 */ /* 0x000fec000383ffff */
.L_x_1891:
[----:B------:R-:W-:Y:S05]  /*20c0*/  BSYNC.RECONVERGENT B2 ;  /* 0x0000000000027941 */ /* 0x000fea0003800200 */
.L_x_1890:
[----:B------:R-:W-:-:S13]  /*20d0*/  ISETP.GE.AND P0, PT, R7, 0x100, PT ;  /* 0x000001000700780c */ /* 0x000fda0003f06270 */
[----:B------:R-:W-:Y:S05]  /*20e0*/  @!P0 BRA `(.L_x_1902) ;  /* 0x0000000000ac8947 */ /* 0x000fea0003800000 */
        /* <DEDUP_REMOVED lines=40> */
[----:B-1----:R-:W-:-:S04]  /*2370*/  IADD3 R0, PT, PT, R2, R0, R11 ;  /* 0x0000000002007210 */ /* 0x002fc80007ffe00b */
[----:B------:R-:W-:Y:S01]  /*2380*/  IADD3 R5, PT, PT, R0, R3, RZ ;  /* 0x0000000300057210 */ /* 0x000fe20007ffe0ff */
[----:B------:R-:W-:Y:S06]  /*2390*/  BRA `(.L_x_1903) ;  /* 0x00000204006c7947 */ /* 0x000fec0003800000 */
.L_x_1902:
[----:B------:R-:W-:Y:S01]  /*23a0*/  LOP3.LUT R2, R0, 0x3e0, RZ, 0xc0, !PT ;  /* 0x000003e000027812 */ /* 0x000fe200078ec0ff */
[----:B------:R-:W0:Y:S04]  /*23b0*/  S2R R10, SR_LANEID ;  /* 0x00000000000a7919 */ /* 0x000e280000000000 */
[----:B------:R-:W-:Y:S01]  /*23c0*/  VIADD R4, R2, 0x20 ;  /* 0x0000002002047836 */ /* 0x000fe20000000000 */
[----:B------:R-:W-:-:S04]  /*23d0*/  LOP3.LUT R2, RZ, R2, RZ, 0x33, !PT ;  /* 0x00000002ff027212 */ /* 0x000fc800078e33ff */
[----:B------:R-:W-:Y:S01]  /*23e0*/  ISETP.GT.AND P0, PT, R4, R7, PT ;  /* 0x000000070400720c */ /* 0x000fe20003f04270 */
[----:B------:R-:W-:-:S05]  /*23f0*/  IMAD.IADD R2, R2, 0x1, R7 ;  /* 0x0000000102027824 */ /* 0x000fca00078e0207 */
[----:B------:R-:W-:-:S05]  /*2400*/  SEL R3, R2, 0x1f, P0 ;  /* 0x0000001f02037807 */ /* 0x000fca0000000000 */
[----:B------:R-:W1:Y:S01]  /*2410*/  SHFL.DOWN PT, R2, R6, 0x1, R3 ;  /* 0x0820000006027989 */ /* 0x000e6200000e0003 */
[CC--:B0-----:R-:W-:Y:S01]  /*2420*/  ISETP.GE.AND P0, PT, R10.reuse, R3.reuse, PT ;  /* 0x000000030a00720c */ /* 0x0c1fe20003f06270 */
[C---:B------:R-:W-:Y:S01]  /*2430*/  VIADD R8, R10.reuse, 0x2 ;  /* 0x000000020a087836 */ /* 0x040fe20000000000 */
[----:B------:R-:W-:Y:S02]  /*2440*/  ISETP.NE.AND P1, PT, R10, RZ, PT ;  /* 0x000000ff0a00720c */ /* 0x000fe40003f25270 */
[----:B-1----:R-:W-:Y:S02]  /*2450*/  SEL R5, R2, RZ, !P0 ;  /* 0x000000ff02057207 */ /* 0x002fe40004000000 */
[----:B------:R-:W-:-:S09]  /*2460*/  ISETP.GT.AND P0, PT, R8, R3, PT ;  /* 0x000000030800720c */ /* 0x000fd20003f04270 */
[----:B------:R-:W0:Y:S01]  /*2470*/  @!P1 S2R R12, SR_CgaCtaId ;  /* 0x00000000000c9919 */ /* 0x000e220000008800 */
[----:B------:R-:W-:Y:S02]  /*2480*/  IADD3 R2, PT, PT, R5, R6, RZ ;  /* 0x0000000605027210 */ /* 0x000fe40007ffe0ff */
[----:B------:R-:W-:Y:S02]  /*2490*/  IADD3 R8, PT, PT, R10, 0x4, RZ ;  /* 0x000000040a087810 */ /* 0x000fe40007ffe0ff */
[----:B------:R-:W-:Y:S01]  /*24a0*/  @!P1 MOV R9, 0x400 ;  /* 0x0000040000099802 */ /* 0x000fe20000000f00 */
[----:B------:R-:W1:Y:S02]  /*24b0*/  SHFL.DOWN PT, R4, R2, 0x2, R3 ;  /* 0x0840000002047989 */ /* 0x000e6400000e0003 */
[----:B-1----:R-:W-:Y:S02]  /*24c0*/  SEL R5, R4, RZ, !P0 ;  /* 0x000000ff04057207 */ /* 0x002fe40004000000 */
[----:B------:R-:W-:Y:S01]  /*24d0*/  ISETP.GT.AND P0, PT, R8, R3, PT ;  /* 0x000000030800720c */ /* 0x000fe20003f04270 */
[----:B------:R-:W-:Y:S01]  /*24e0*/  VIADD R8, R10, 0x10 ;  /* 0x000000100a087836 */ /* 0x000fe20000000000 */
[----:B0-----:R-:W-:Y:S01]  /*24f0*/  @!P1 LEA R9, R12, R9, 0x18 ;  /* 0x000000090c099211 */ /* 0x001fe200078ec0ff */
[----:B------:R-:W-:-:S02]  /*2500*/  IMAD.IADD R4, R2, 0x1, R5 ;  /* 0x0000000102047824 */ /* 0x000fc400078e0205 */
[----:B------:R-:W-:-:S03]  /*2510*/  VIADD R2, R10, 0x8 ;  /* 0x000000080a027836 */ /* 0x000fc60000000000 */
[----:B------:R-:W0:Y:S02]  /*2520*/  SHFL.DOWN PT, R5, R4, 0x4, R3 ;  /* 0x0880000004057989 */ /* 0x000e2400000e0003 */
[----:B0-----:R-:W-:Y:S02]  /*2530*/  SEL R5, R5, RZ, !P0 ;  /* 0x000000ff05057207 */ /* 0x001fe40004000000 */
[----:B------:R-:W-:-:S03]  /*2540*/  ISETP.GT.AND P0, PT, R2, R3, PT ;  /* 0x000000030200720c */ /* 0x000fc60003f04270 */
[----:B------:R-:W-:-:S05]  /*2550*/  IMAD.IADD R6, R4, 0x1, R5 ;  /* 0x0000000104067824 */ /* 0x000fca00078e0205 */
[----:B------:R-:W0:Y:S02]  /*2560*/  SHFL.DOWN PT, R5, R6, 0x8, R3 ;  /* 0x0900000006057989 */ /* 0x000e2400000e0003 */
[----:B0-----:R-:W-:Y:S02]  /*2570*/  SEL R5, R5, RZ, !P0 ;  /* 0x000000ff05057207 */ /* 0x001fe40004000000 */
[----:B------:R-:W-:Y:S02]  /*2580*/  ISETP.GT.AND P0, PT, R8, R3, PT ;  /* 0x000000030800720c */ /* 0x000fe40003f04270 */
[----:B------:R-:W-:Y:S02]  /*2590*/  IADD3 R2, PT, PT, R6, R5, RZ ;  /* 0x0000000506027210 */ /* 0x000fe40007ffe0ff */
[----:B------:R-:W-:-:S03]  /*25a0*/  @!P1 SHF.R.U32.HI R5, RZ, 0x3, R0 ;  /* 0x00000003ff059819 */ /* 0x000fc60000011600 */
[----:B------:R-:W0:Y:S01]  /*25b0*/  SHFL.DOWN PT, R4, R2, 0x10, R3 ;  /* 0x0a00000002047989 */ /* 0x000e2200000e0003 */
[----:B------:R-:W-:-:S05]  /*25c0*/  @!P1 LOP3.LUT R6, R5, 0x7c, RZ, 0xc0, !PT ;  /* 0x0000007c05069812 */ /* 0x000fca00078ec0ff */
[----:B------:R-:W-:Y:S01]  /*25d0*/  @!P1 IMAD.IADD R6, R6, 0x1, R9 ;  /* 0x0000000106069824 */ /* 0x000fe200078e0209 */
[----:B0-----:R-:W-:Y:S02]  /*25e0*/  SEL R5, R4, RZ, !P0 ;  /* 0x000000ff04057207 */ /* 0x001fe40004000000 */
[----:B------:R-:W-:Y:S02]  /*25f0*/  ISETP.NE.AND P0, PT, R0, RZ, PT ;  /* 0x000000ff0000720c */ /* 0x000fe40003f05270 */
[----:B------:R-:W-:-:S05]  /*2600*/  IADD3 R5, PT, PT, R2, R5, RZ ;  /* 0x0000000502057210 */ /* 0x000fca0007ffe0ff */
        /* <DEDUP_REMOVED lines=11> */
[----:B------:R-:W3:Y:S01]  /*26c0*/  LDS.64 R2, [UR4+0x20] ;  /* 0x00002004ff027984 */ /* 0x000ee20008000a00 */
[----:B0-----:R-:W-:Y:S02]  /*26d0*/  SEL R8, R8, RZ, P2 ;  /* 0x000000ff08087207 */ /* 0x001fe40001000000 */
[----:B------:R-:W-:-:S02]  /*26e0*/  ISETP.GT.AND P2, PT, R7, 0x60, PT ;  /* 0x000000600700780c */ /* 0x000fc40003f44270 */
[----:B--2---:R-:W-:Y:S02]  /*26f0*/  SEL R0, R0, RZ, P1 ;  /* 0x000000ff00007207 */ /* 0x004fe40000800000 */
[----:B------:R-:W-:Y:S02]  /*2700*/  SEL R9, R9, RZ, P2 ;  /* 0x000000ff09097207 */ /* 0x000fe40001000000 */
[----:B------:R-:W-:Y:S02]  /*2710*/  IADD3 R0, PT, PT, R8, R0, R5 ;  /* 0x0000000008007210 */ /* 0x000fe40007ffe005 */
[C---:B------:R-:W-:Y:S02]  /*2720*/  ISETP.GT.AND P1, PT, R7.reuse, 0xa0, PT ;  /* 0x000000a00700780c */ /* 0x040fe40003f24270 */
[----:B------:R-:W-:Y:S02]  /*2730*/  SEL R10, R10, RZ, P3 ;  /* 0x000000ff0a0a7207 */ /* 0x000fe40001800000 */
[----:B------:R-:W-:-:S02]  /*2740*/  ISETP.GT.AND P2, PT, R7, 0xc0, PT ;  /* 0x000000c00700780c */ /* 0x000fc40003f44270 */
[----:B------:R-:W-:Y:S02]  /*2750*/  ISETP.GT.AND P3, PT, R7, 0xe0, PT ;  /* 0x000000e00700780c */ /* 0x000fe40003f64270 */
[----:B------:R-:W-:Y:S02]  /*2760*/  SEL R11, R11, RZ, P1 ;  /* 0x000000ff0b0b7207 */ /* 0x000fe40000800000 */
[----:B------:R-:W-:Y:S02]  /*2770*/  IADD3 R0, PT, PT, R10, R0, R9 ;  /* 0x000000000a007210 */ /* 0x000fe40007ffe009 */
[----:B---3--:R-:W-:Y:S02]  /*2780*/  SEL R2, R2, RZ, P2 ;  /* 0x000000ff02027207 */ /* 0x008fe40001000000 */
[----:B------:R-:W-:Y:S02]  /*2790*/  SEL R3, R3, RZ, P3 ;  /* 0x000000ff03037207 */ /* 0x000fe40001800000 */
[----:B------:R-:W-:-:S05]  /*27a0*/  IADD3 R0, PT, PT, R2, R0, R11 ;  /* 0x0000000002007210 */ /* 0x000fca0007ffe00b */
[----:B-1----:R-:W-:Y:S01]  /*27b0*/  IMAD.IADD R5, R0, 0x1, R3 ;  /* 0x0000000100057824 */ /* 0x002fe200078e0203 */
[----:B------:R-:W-:Y:S06]  /*27c0*/  BRA `(.L_x_1903) ;  /* 0x0000020000607947 */ /* 0x000fec0003800000 */
.L_x_1877:
        /* <DEDUP_REMOVED lines=9> */
[----:B---3--:R-:W-:Y:S02]  /*2860*/  ISETP.NE.AND P0, PT, R3, -0x1, PT ;  /* 0xffffffff0300780c */ /* 0x008fe40003f05270 */
        /* <DEDUP_REMOVED lines=18> */
.L_x_1908:
        /* <DEDUP_REMOVED lines=27> */
[----:B------:R-:W5:Y:S01]  /*2b40*/  LDG.E R24, desc[UR6][R46.64] ;  /* 0x000000062e187981 */ /* 0x000f62000c1e1900 */
[----:B------:R-:W-:-:S04]  /*2b50*/  IMAD.WIDE R32, R33, 0x4, R26 ;  /* 0x0000000421207825 */ /* 0x000fc800078e021a */
[--C-:B0-----:R-:W-:Y:S02]  /*2b60*/  IMAD.WIDE R8, R51, 0x4, R26.reuse ;  /* 0x0000000433087825 */ /* 0x101fe400078e021a */
[----:B------:R-:W5:Y:S02]  /*2b70*/  LDG.E R32, desc[UR6][R32.64] ;  /* 0x0000000620207981 */ /* 0x000f64000c1e1900 */
[--C-:B------:R-:W-:Y:S02]  /*2b80*/  IMAD.WIDE R4, R49, 0x4, R26.reuse ;  /* 0x0000000431047825 */ /* 0x100fe400078e021a */
[----:B------:R0:W5:Y:S02]  /*2b90*/  LDG.E R38, desc[UR6][R8.64] ;  /* 0x0000000608267981 */ /* 0x000164000c1e1900 */
[--C-:B------:R-:W-:Y:S02]  /*2ba0*/  IMAD.WIDE R10, R11, 0x4, R26.reuse ;  /* 0x000000040b0a7825 */ /* 0x100fe400078e021a */
[----:B------:R-:W5:Y:S04]  /*2bb0*/  LDG.E R4, desc[UR6][R4.64] ;  /* 0x0000000604047981 */ /* 0x000f68000c1e1900 */
        /* <DEDUP_REMOVED lines=67> */
.L_x_1907:
[----:B------:R-:W-:Y:S05]  /*2ff0*/  BSYNC.RECONVERGENT B2 ;  /* 0x0000000000027941 */ /* 0x000fea0003800200 */
.L_x_1906:
        /* <DEDUP_REMOVED lines=57> */
.L_x_1910:
[----:B------:R-:W-:Y:S05]  /*3390*/  BSYNC.RECONVERGENT B2 ;  /* 0x0000000000027941 */ /* 0x000fea0003800200 */
.L_x_1909:
        /* <DEDUP_REMOVED lines=33> */
.L_x_1912:
[----:B------:R-:W-:Y:S05]  /*35b0*/  BSYNC.RECONVERGENT B2 ;  /* 0x0000000000027941 */ /* 0x000fea0003800200 */
.L_x_1911:
        /* <DEDUP_REMOVED lines=27> */
.L_x_1905:
[----:B------:R-:W-:Y:S05]  /*3770*/  BSYNC.RECONVERGENT B1 ;  /* 0x0000000000017941 */ /* 0x000fea0003800200 */
.L_x_1904:
[----:B------:R-:W2:Y:S01]  /*3780*/  LDG.E R4, desc[UR6][R22.64+0x400] ;  /* 0x0004000616047981 */ /* 0x000ea2000c1e1900 */
[----:B------:R-:W-:Y:S01]  /*3790*/  BSSY.RECONVERGENT B1, `(.L_x_1913) ;  /* 0x00000f1000017945 */ /* 0x000fe20003800200 */
[----:B------:R-:W-:Y:S02]  /*37a0*/  MOV R8, RZ ;  /* 0x000000ff00087202 */ /* 0x000fe40000000f00 */
        /* <DEDUP_REMOVED lines=15> */
[----:B------:R-:W-:Y:S02]  /*38a0*/  LOP3.LUT R20, R18, 0xfffffff0, RZ, 0xc0, !PT ;  /* 0xfffffff012147812 */ /* 0x000fe400078ec0ff */
[----:B------:R-:W-:-:S07]  /*38b0*/  CS2R R8, SRZ ;  /* 0x0000000000087805 */ /* 0x000fce000001ff00 */
.L_x_1917:
        /* <DEDUP_REMOVED lines=26> */
[----:B------:R-:W5:Y:S03]  /*3a60*/  LDG.E R30, desc[UR6][R48.64] ;  /* 0x00000006301e7981 */ /* 0x000f66000c1e1900 */
[--C-:B------:R-:W-:Y:S02]  /*3a70*/  IMAD.WIDE R32, R33, 0x4, R26.reuse ;  /* 0x0000000421207825 */ /* 0x100fe400078e021a */
[----:B------:R-:W5:Y:S02]  /*3a80*/  LDG.E R40, desc[UR6][R40.64] ;  /* 0x0000000628287981 */ /* 0x000f64000c1e1900 */
[--C-:B0-----:R-:W-:Y:S02]  /*3a90*/  IMAD.WIDE R14, R51, 0x4, R26.reuse ;  /* 0x00000004330e7825 */ /* 0x101fe400078e021a */
[----:B------:R-:W5:Y:S04]  /*3aa0*/  LDG.E R32, desc[UR6][R32.64] ;  /* 0x0000000620207981 */ /* 0x000f68000c1e1900 */
        /* <DEDUP_REMOVED lines=8> */
[--C-:B------:R-:W-:Y:S02]  /*3b30*/  IMAD.WIDE R38, R39, 0x4, R26.reuse ;  /* 0x0000000427267825 */ /* 0x100fe400078e021a */
[----:B------:R1:W5:Y:S02]  /*3b40*/  LDG.E R16, desc[UR6][R16.64] ;  /* 0x0000000610107981 */ /* 0x000364000c1e1900 */
[--C-:B0-----:R-:W-:Y:S02]  /*3b50*/  IMAD.WIDE R14, R37, 0x4, R26.reuse ;  /* 0x00000004250e7825 */ /* 0x101fe400078e021a */
[----:B------:R-:W5:Y:S04]  /*3b60*/  LDG.E R38, desc[UR6][R38.64] ;  /* 0x0000000626267981 */ /* 0x000f68000c1e1900 */
[----:B------:R-:W5:Y:S01]  /*3b70*/  LDG.E R14, desc[UR6][R14.64] ;  /* 0x000000060e0e7981 */ /* 0x000f62000c1e1900 */
[----:B-1----:R-:W-:-:S04]  /*3b80*/  IMAD.WIDE R4, R35, 0x4, R26 ;  /* 0x0000000423047825 */ /* 0x002fc800078e021a */
[--C-:B------:R-:W-:Y:S02]  /*3b90*/  IMAD.WIDE R10, R31, 0x4, R26.reuse ;  /* 0x000000041f0a7825 */ /* 0x100fe400078e021a */
[----:B------:R0:W5:Y:S04]  /*3ba0*/  LDG.E R5, desc[UR6][R4.64] ;  /* 0x0000000604057981 */ /* 0x000168000c1e1900 */
[----:B------:R-:W5:Y:S01]  /*3bb0*/  LDG.E R10, desc[UR6][R10.64] ;  /* 0x000000060a0a7981 */ /* 0x000f62000c1e1900 */
[----:B------:R-:W-:-:S06]  /*3bc0*/  IMAD.WIDE R12, R19, 0x4, R26 ;  /* 0x00000004130c7825 */ /* 0x000fcc00078e021a */
[----:B------:R-:W5:Y:S01]  /*3bd0*/  LDG.E R12, desc[UR6][R12.64] ;  /* 0x000000060c0c7981 */ /* 0x000f62000c1e1900 */
[----:B------:R-:W-:Y:S01]  /*3be0*/  VIADD R17, R8, 0x1 ;  /* 0x0000000108117836 */ /* 0x000fe20000000000 */
[----:B------:R-:W-:Y:S02]  /*3bf0*/  IADD3 R9, PT, PT, R9, 0x10, RZ ;  /* 0x0000001009097810 */ /* 0x000fe40007ffe0ff */
[----:B------:R-:W-:Y:S02]  /*3c00*/  IADD3 R6, PT, PT, R6, 0x10, RZ ;  /* 0x0000001006067810 */ /* 0x000fe40007ffe0ff */
[----:B--2---:R-:W-:Y:S02]  /*3c10*/  ISETP.NE.AND P1, PT, R21, -0x1, PT ;  /* 0xffffffff1500780c */ /* 0x004fe40003f25270 */
[----:B---3--:R-:W-:-:S11]  /*3c20*/  ISETP.NE.AND P2, PT, R24, -0x1, PT ;  /* 0xffffffff1800780c */ /* 0x008fd60003f45270 */
        /* <DEDUP_REMOVED lines=42> */
[----:B------:R-:W-:Y:S01]  /*3ed0*/  @P1 IMAD.MOV R4, RZ, RZ, R5 ;  /* 0x000000ffff041224 */ /* 0x000fe200078e0205 */
[----:B------:R-:W-:-:S03]  /*3ee0*/  ISETP.NE.AND P1, PT, R9, R20, PT ;  /* 0x000000140900720c */ /* 0x000fc60003f25270 */
[----:B------:R-:W-:-:S03]  /*3ef0*/  VIADD R8, R4, 0x1 ;  /* 0x0000000104087836 */ /* 0x000fc60000000000 */
[----:B------:R-:W-:-:S07]  /*3f00*/  @P2 IMAD.MOV R8, RZ, RZ, R4 ;  /* 0x000000ffff082224 */ /* 0x000fce00078e0204 */
[----:B------:R-:W-:Y:S05]  /*3f10*/  @P1 BRA `(.L_x_1917) ;  /* 0xfffffff800681947 */ /* 0x000fea000383ffff */
.L_x_1916:
[----:B------:R-:W-:Y:S05]  /*3f20*/  BSYNC.RECONVERGENT B2 ;  /* 0x0000000000027941 */ /* 0x000fea0003800200 */
.L_x_1915:
        /* <DEDUP_REMOVED lines=57> */
.L_x_1919:
[----:B------:R-:W-:Y:S05]  /*42c0*/  BSYNC.RECONVERGENT B2 ;  /* 0x0000000000027941 */ /* 0x000fea0003800200 */
.L_x_1918:
        /* <DEDUP_REMOVED lines=33> */
.L_x_1921:
[----:B------:R-:W-:Y:S05]  /*44e0*/  BSYNC.RECONVERGENT B2 ;  /* 0x0000000000027941 */ /* 0x000fea0003800200 */
.L_x_1920:
        /* <DEDUP_REMOVED lines=27> */
.L_x_1914:
[----:B------:R-:W-:Y:S05]  /*46a0*/  BSYNC.RECONVERGENT B1 ;  /* 0x0000000000017941 */ /* 0x000fea0003800200 */
.L_x_1913:
        /* <DEDUP_REMOVED lines=21> */
.L_x_1926:
        /* <DEDUP_REMOVED lines=30> */
[----:B------:R0:W5:Y:S04]  /*49e0*/  LDG.E R36, desc[UR6][R18.64] ;  /* 0x0000000612247981 */ /* 0x000168000c1e1900 */
[----:B------:R0:W5:Y:S01]  /*49f0*/  LDG.E R38, desc[UR6][R4.64] ;  /* 0x0000000604267981 */ /* 0x000162000c1e1900 */
[----:B-1----:R-:W-:-:S04]  /*4a00*/  IMAD.WIDE R12, R51, 0x4, R26 ;  /* 0x00000004330c7825 */ /* 0x002fc800078e021a */
        /* <DEDUP_REMOVED lines=9> */
[----:B------:R0:W5:Y:S04]  /*4aa0*/  LDG.E R18, desc[UR6][R18.64] ;  /* 0x0000000612127981 */ /* 0x000168000c1e1900 */
[----:B------:R4:W5:Y:S01]  /*4ab0*/  LDG.E R39, desc[UR6][R4.64] ;  /* 0x0000000604277981 */ /* 0x000962000c1e1900 */
[----:B-1----:R-:W-:-:S04]  /*4ac0*/  IMAD.WIDE R12, R37, 0x4, R26 ;  /* 0x00000004250c7825 */ /* 0x002fc800078e021a */
[--C-:B------:R-:W-:Y:S02]  /*4ad0*/  IMAD.WIDE R14, R35, 0x4, R26.reuse ;  /* 0x00000004230e7825 */ /* 0x100fe400078e021a */
[----:B------:R-:W5:Y:S04]  /*4ae0*/  LDG.E R12, desc[UR6][R12.64] ;  /* 0x000000060c0c7981 */ /* 0x000f68000c1e1900 */
[----:B------:R-:W5:Y:S01]  /*4af0*/  LDG.E R14, desc[UR6][R14.64] ;  /* 0x000000060e0e7981 */ /* 0x000f62000c1e1900 */
[----:B------:R-:W-:-:S06]  /*4b00*/  IMAD.WIDE R16, R31, 0x4, R26 ;  /* 0x000000041f107825 */ /* 0x000fcc00078e021a */
[----:B------:R-:W5:Y:S01]  /*4b10*/  LDG.E R16, desc[UR6][R16.64] ;  /* 0x0000000610107981 */ /* 0x000f62000c1e1900 */
[----:B0-----:R-:W-:Y:S01]  /*4b20*/  VIADD R19, R10, 0x1 ;  /* 0x000000010a137836 */ /* 0x001fe20000000000 */
        /* <DEDUP_REMOVED lines=51> */
.L_x_1925:
[----:B------:R-:W-:Y:S05]  /*4e60*/  BSYNC.RECONVERGENT B2 ;  /* 0x0000000000027941 */ /* 0x000fea0003800200 */
.L_x_1924:
        /* <DEDUP_REMOVED lines=57> */
.L_x_1928:
[----:B------:R-:W-:Y:S05]  /*5200*/  BSYNC.RECONVERGENT B2 ;  /* 0x0000000000027941 */ /* 0x000fea0003800200 */
.L_x_1927:
        /* <DEDUP_REMOVED lines=33> */
.L_x_1930:
[----:B------:R-:W-:Y:S05]  /*5420*/  BSYNC.RECONVERGENT B2 ;  /* 0x0000000000027941 */ /* 0x000fea0003800200 */
.L_x_1929:
        /* <DEDUP_REMOVED lines=27> */
.L_x_1923:
[----:B------:R-:W-:Y:S05]  /*55e0*/  BSYNC.RECONVERGENT B1 ;  /* 0x0000000000017941 */ /* 0x000fea0003800200 */
.L_x_1922:
        /* <DEDUP_REMOVED lines=21> */
.L_x_1935:
        /* <DEDUP_REMOVED lines=43> */
[----:B------:R0:W4:Y:S01]  /*59f0*/  LDG.E R4, desc[UR6][R4.64] ;  /* 0x0000000604047981 */ /* 0x000122000c1e1900 */
[----:B-1----:R-:W-:-:S04]  /*5a00*/  IMAD.WIDE R14, R35, 0x4, R26 ;  /* 0x00000004230e7825 */ /* 0x002fc800078e021a */
[--C-:B------:R-:W-:Y:S02]  /*5a10*/  IMAD.WIDE R16, R33, 0x4, R26.reuse ;  /* 0x0000000421107825 */ /* 0x100fe400078e021a */
[----:B------:R-:W4:Y:S04]  /*5a20*/  LDG.E R14, desc[UR6][R14.64] ;  /* 0x000000060e0e7981 */ /* 0x000f28000c1e1900 */
[----:B------:R-:W4:Y:S01]  /*5a30*/  LDG.E R16, desc[UR6][R16.64] ;  /* 0x0000000610107981 */ /* 0x000f22000c1e1900 */
[----:B-----5:R-:W-:-:S06]  /*5a40*/  IMAD.WIDE R18, R31, 0x4, R26 ;  /* 0x000000041f127825 */ /* 0x020fcc00078e021a */
[----:B------:R-:W5:Y:S01]  /*5a50*/  LDG.E R18, desc[UR6][R18.64] ;  /* 0x0000000612127981 */ /* 0x000f62000c1e1900 */
[----:B------:R-:W-:Y:S02]  /*5a60*/  IADD3 R9, PT, PT, R9, 0x10, RZ ;  /* 0x0000001009097810 */ /* 0x000fe40007ffe0ff */
[----:B------:R-:W-:Y:S02]  /*5a70*/  IADD3 R6, PT, PT, R6, 0x10, RZ ;  /* 0x0000001006067810 */ /* 0x000fe40007ffe0ff */
[----:B--2---:R-:W-:Y:S01]  /*5a80*/  ISETP.NE.AND P1, PT, R13, -0x1, PT ;  /* 0xffffffff0d00780c */ /* 0x004fe20003f25270 */
[----:B------:R-:W-:Y:S01]  /*5a90*/  VIADD R13, R12, 0x1 ;  /* 0x000000010c0d7836 */ /* 0x000fe20000000000 */
[----:B---3--:R-:W-:-:S11]  /*5aa0*/  ISETP.NE.AND P2, PT, R32, -0x1, PT ;  /* 0xffffffff2000780c */ /* 0x008fd60003f45270 */
        /* <DEDUP_REMOVED lines=47> */
.L_x_1934:
[----:B------:R-:W-:Y:S05]  /*5da0*/  BSYNC.RECONVERGENT B2 ;  /* 0x0000000000027941 */ /* 0x000fea0003800200 */
.L_x_1933:
        /* <DEDUP_REMOVED lines=57> */
.L_x_1937:
[----:B------:R-:W-:Y:S05]  /*6140*/  BSYNC.RECONVERGENT B2 ;  /* 0x0000000000027941 */ /* 0x000fea0003800200 */
.L_x_1936:
        /* <DEDUP_REMOVED lines=33> */
.L_x_1939:
[----:B------:R-:W-:Y:S05]  /*6360*/  BSYNC.RECONVERGENT B2 ;  /* 0x0000000000027941 */ /* 0x000fea0003800200 */
.L_x_1938:
        /* <DEDUP_REMOVED lines=27> */
.L_x_1932:
[----:B------:R-:W-:Y:S05]  /*6520*/  BSYNC.RECONVERGENT B1 ;  /* 0x0000000000017941 */ /* 0x000fea0003800200 */
.L_x_1931:
        /* <DEDUP_REMOVED lines=21> */
.L_x_1944:
        /* <DEDUP_REMOVED lines=102> */
.L_x_1943:
[----:B------:R-:W-:Y:S05]  /*6ce0*/  BSYNC.RECONVERGENT B2 ;  /* 0x0000000000027941 */ /* 0x000fea0003800200 */
.L_x_1942:
        /* <DEDUP_REMOVED lines=57> */
.L_x_1946:
[----:B------:R-:W-:Y:S05]  /*7080*/  BSYNC.RECONVERGENT B2 ;  /* 0x0000000000027941 */ /* 0x000fea0003800200 */
.L_x_1945:
        /* <DEDUP_REMOVED lines=33> */
.L_x_1948:
[----:B------:R-:W-:Y:S05]  /*72a0*/  BSYNC.RECONVERGENT B2 ;  /* 0x0000000000027941 */ /* 0x000fea0003800200 */
.L_x_1947:
        /* <DEDUP_REMOVED lines=27> */
.L_x_1941:
[----:B------:R-:W-:Y:S05]  /*7460*/  BSYNC.RECONVERGENT B1 ;  /* 0x0000000000017941 */ /* 0x000fea0003800200 */
.L_x_1940:
        /* <DEDUP_REMOVED lines=21> */
.L_x_1953:
        /* <DEDUP_REMOVED lines=40> */
[----:B------:R0:W4:Y:S02]  /*7840*/  LDG.E R4, desc[UR6][R4.64] ;  /* 0x0000000604047981 */ /* 0x000124000c1e1900 */
[--C-:B-1----:R-:W-:Y:S02]  /*7850*/  IMAD.WIDE R18, R39, 0x4, R26.reuse ;  /* 0x0000000427127825 */ /* 0x102fe400078e021a */
[----:B------:R-:W4:Y:S04]  /*7860*/  LDG.E R16, desc[UR6][R16.64] ;  /* 0x0000000610107981 */ /* 0x000f28000c1e1900 */
        /* <DEDUP_REMOVED lines=59> */
.L_x_1952:
[----:B------:R-:W-:Y:S05]  /*7c20*/  BSYNC.RECONVERGENT B2 ;  /* 0x0000000000027941 */ /* 0x000fea0003800200 */
.L_x_1951:
        /* <DEDUP_REMOVED lines=57> */
.L_x_1955:
[----:B------:R-:W-:Y:S05]  /*7fc0*/  BSYNC.RECONVERGENT B2 ;  /* 0x0000000000027941 */ /* 0x000fea0003800200 */
.L_x_1954:
        /* <DEDUP_REMOVED lines=33> */
.L_x_1957:
[----:B------:R-:W-:Y:S05]  /*81e0*/  BSYNC.RECONVERGENT B2 ;  /* 0x0000000000027941 */ /* 0x000fea0003800200 */
.L_x_1956:
        /* <DEDUP_REMOVED lines=27> */
.L_x_1950:
[----:B------:R-:W-:Y:S05]  /*83a0*/  BSYNC.RECONVERGENT B1 ;  /* 0x0000000000017941 */ /* 0x000fea0003800200 */
.L_x_1949:
        /* <DEDUP_REMOVED lines=21> */
.L_x_1962:
        /* <DEDUP_REMOVED lines=102> */
.L_x_1961:
[----:B------:R-:W-:Y:S05]  /*8b60*/  BSYNC.RECONVERGENT B2 ;  /* 0x0000000000027941 */ /* 0x000fea0003800200 */
.L_x_1960:
        /* <DEDUP_REMOVED lines=57> */
.L_x_1964:
[----:B------:R-:W-:Y:S05]  /*8f00*/  BSYNC.RECONVERGENT B2 ;  /* 0x0000000000027941 */ /* 0x000fea0003800200 */
.L_x_1963:
        /* <DEDUP_REMOVED lines=33> */
.L_x_1966:
[----:B------:R-:W-:Y:S05]  /*9120*/  BSYNC.RECONVERGENT B2 ;  /* 0x0000000000027941 */ /* 0x000fea0003800200 */
.L_x_1965:
        /* <DEDUP_REMOVED lines=27> */
.L_x_1959:
[----:B------:R-:W-:Y:S05]  /*92e0*/  BSYNC.RECONVERGENT B1 ;  /* 0x0000000000017941 */ /* 0x000fea0003800200 */
.L_x_1958:
        /* <DEDUP_REMOVED lines=21> */
.L_x_1971:
        /* <DEDUP_REMOVED lines=50> */
[----:B------:R-:W-:Y:S02]  /*9760*/  IADD3 R5, PT, PT, R5, 0x10, RZ ;  /* 0x0000001005057810 */ /* 0x000fe40007ffe0ff */
[----:B------:R-:W-:Y:S02]  /*9770*/  IADD3 R4, PT, PT, R4, 0x10, RZ ;  /* 0x0000001004047810 */ /* 0x000fe40007ffe0ff */
[----:B--2---:R-:W-:Y:S01]  /*9780*/  ISETP.NE.AND P1, PT, R11, -0x1, PT ;  /* 0xffffffff0b00780c */ /* 0x004fe20003f25270 */
[----:B------:R-:W-:Y:S01]  /*9790*/  VIADD R11, R16, 0x1 ;  /* 0x00000001100b7836 */ /* 0x000fe20000000000 */
        /* <DEDUP_REMOVED lines=48> */
.L_x_1970:
[----:B------:R-:W-:Y:S05]  /*9aa0*/  BSYNC.RECONVERGENT B2 ;  /* 0x0000000000027941 */ /* 0x000fea0003800200 */
.L_x_1969:
        /* <DEDUP_REMOVED lines=57> */
.L_x_1973:
[----:B------:R-:W-:Y:S05]  /*9e40*/  BSYNC.RECONVERGENT B2 ;  /* 0x0000000000027941 */ /* 0x000fea0003800200 */
.L_x_1972:
        /* <DEDUP_REMOVED lines=33> */
.L_x_1975:
[----:B------:R-:W-:Y:S05]  /*a060*/  BSYNC.RECONVERGENT B2 ;  /* 0x0000000000027941 */ /* 0x000fea0003800200 */
.L_x_1974:
        /* <DEDUP_REMOVED lines=27> */
.L_x_1968:
[----:B------:R-:W-:Y:S05]  /*a220*/  BSYNC.RECONVERGENT B1 ;  /* 0x0000000000017941 */ /* 0x000fea0003800200 */
.L_x_1967:
        /* <DEDUP_REMOVED lines=21> */
.L_x_1980:
        /* <DEDUP_REMOVED lines=102> */
.L_x_1979:
[----:B------:R-:W-:Y:S05]  /*a9e0*/  BSYNC.RECONVERGENT B2 ;  /* 0x0000000000027941 */ /* 0x000fea0003800200 */
.L_x_1978:
        /* <DEDUP_REMOVED lines=57> */
.L_x_1982:
[----:B------:R-:W-:Y:S05]  /*ad80*/  BSYNC.RECONVERGENT B2 ;  /* 0x0000000000027941 */ /* 0x000fea0003800200 */
.L_x_1981:
        /* <DEDUP_REMOVED lines=33> */
.L_x_1984:
[----:B------:R-:W-:Y:S05]  /*afa0*/  BSYNC.RECONVERGENT B2 ;  /* 0x0000000000027941 */ /* 0x000fea0003800200 */
.L_x_1983:
        /* <DEDUP_REMOVED lines=27> */
.L_x_1977:
[----:B------:R-:W-:Y:S05]  /*b160*/  BSYNC.RECONVERGENT B1 ;  /* 0x0000000000017941 */ /* 0x000fea0003800200 */
.L_x_1976:
        /* <DEDUP_REMOVED lines=21> */
.L_x_1989:
        /* <DEDUP_REMOVED lines=50> */
[----:B------:R-:W-:Y:S01]  /*b5e0*/  VIADD R11, R18, 0x1 ;  /* 0x00000001120b7836 */ /* 0x000fe20000000000 */
        /* <DEDUP_REMOVED lines=51> */
.L_x_1988:
[----:B------:R-:W-:Y:S05]  /*b920*/  BSYNC.RECONVERGENT B2 ;  /* 0x0000000000027941 */ /* 0x000fea0003800200 */
.L_x_1987:
        /* <DEDUP_REMOVED lines=57> */
.L_x_1991:
[----:B------:R-:W-:Y:S05]  /*bcc0*/  BSYNC.RECONVERGENT B2 ;  /* 0x0000000000027941 */ /* 0x000fea0003800200 */
.L_x_1990:
        /* <DEDUP_REMOVED lines=33> */
.L_x_1993:
[----:B------:R-:W-:Y:S05]  /*bee0*/  BSYNC.RECONVERGENT B2 ;  /* 0x0000000000027941 */ /* 0x000fea0003800200 */
.L_x_1992:
        /* <DEDUP_REMOVED lines=27> */
.L_x_1986:
[----:B------:R-:W-:Y:S05]  /*c0a0*/  BSYNC.RECONVERGENT B1 ;  /* 0x0000000000017941 */ /* 0x000fea0003800200 */
.L_x_1985:
        /* <DEDUP_REMOVED lines=21> */
.L_x_1998:
        /* <DEDUP_REMOVED lines=102> */
.L_x_1997:
[----:B------:R-:W-:Y:S05]  /*c860*/  BSYNC.RECONVERGENT B2 ;  /* 0x0000000000027941 */ /* 0x000fea0003800200 */
.L_x_1996:
        /* <DEDUP_REMOVED lines=57> */
.L_x_2000:
[----:B------:R-:W-:Y:S05]  /*cc00*/  BSYNC.RECONVERGENT B2 ;  /* 0x0000000000027941 */ /* 0x000fea0003800200 */
.L_x_1999:
        /* <DEDUP_REMOVED lines=33> */
.L_x_2002:
[----:B------:R-:W-:Y:S05]  /*ce20*/  BSYNC.RECONVERGENT B2 ;  /* 0x0000000000027941 */ /* 0x000fea0003800200 */
.L_x_2001:
        /* <DEDUP_REMOVED lines=27> */
.L_x_1995:
[----:B------:R-:W-:Y:S05]  /*cfe0*/  BSYNC.RECONVERGENT B1 ;  /* 0x0000000000017941 */ /* 0x000fea0003800200 */
.L_x_1994:
        /* <DEDUP_REMOVED lines=21> */
.L_x_2007:
        /* <DEDUP_REMOVED lines=42> */
[----:B------:R-:W5:Y:S04]  /*d3e0*/  LDG.E R30, desc[UR6][R30.64] ;  /* 0x000000061e1e7981 */ /* 0x000f68000c1e1900 */
[----:B------:R-:W5:Y:S01]  /*d3f0*/  LDG.E R32, desc[UR6][R32.64] ;  /* 0x0000000620207981 */ /* 0x000f62000c1e1900 */
[----:B-1----:R-:W-:-:S04]  /*d400*/  IMAD.WIDE R34, R49, 0x4, R26 ;  /* 0x0000000431227825 */ /* 0x002fc800078e021a */
[--C-:B------:R-:W-:Y:S02]  /*d410*/  IMAD.WIDE R36, R47, 0x4, R26.reuse ;  /* 0x000000042f247825 */ /* 0x100fe400078e021a */
        /* <DEDUP_REMOVED lines=50> */
[----:B------:R-:W-:Y:S01]  /*d740*/  @P1 IMAD.MOV R20, RZ, RZ, R4 ;  /* 0x000000ffff141224 */ /* 0x000fe200078e0204 */
[----:B------:R-:W-:Y:S02]  /*d750*/  ISETP.NE.AND P1, PT, R6, R21, PT ;  /* 0x000000150600720c */ /* 0x000fe40003f25270 */
[----:B------:R-:W-:Y:S01]  /*d760*/  ISETP.NE.AND P2, PT, R38, -0x1, PT ;  /* 0xffffffff2600780c */ /* 0x000fe20003f45270 */
[----:B------:R-:W-:-:S12]  /*d770*/  VIADD R4, R20, 0x1 ;  /* 0x0000000114047836 */ /* 0x000fd80000000000 */
[----:B------:R-:W-:Y:S01]  /*d780*/  @P2 IMAD.MOV R4, RZ, RZ, R20 ;  /* 0x000000ffff042224 */ /* 0x000fe200078e0214 */
[----:B------:R-:W-:Y:S06]  /*d790*/  @P1 BRA `(.L_x_2007) ;  /* 0xfffffff800681947 */ /* 0x000fec000383ffff */
.L_x_2006:
[----:B------:R-:W-:Y:S05]  /*d7a0*/  BSYNC.RECONVERGENT B2 ;  /* 0x0000000000027941 */ /* 0x000fea0003800200 */
.L_x_2005:
        /* <DEDUP_REMOVED lines=57> */
.L_x_2009:
[----:B------:R-:W-:Y:S05]  /*db40*/  BSYNC.RECONVERGENT B2 ;  /* 0x0000000000027941 */ /* 0x000fea0003800200 */
.L_x_2008:
        /* <DEDUP_REMOVED lines=33> */
.L_x_2011:
[----:B------:R-:W-:Y:S05]  /*dd60*/  BSYNC.RECONVERGENT B2 ;  /* 0x0000000000027941 */ /* 0x000fea0003800200 */
.L_x_2010:
        /* <DEDUP_REMOVED lines=27> */
.L_x_2004:
[----:B------:R-:W-:Y:S05]  /*df20*/  BSYNC.RECONVERGENT B1 ;  /* 0x0000000000017941 */ /* 0x000fea0003800200 */
.L_x_2003:
        /* <DEDUP_REMOVED lines=21> */
.L_x_2016:
        /* <DEDUP_REMOVED lines=40> */
[----:B------:R-:W5:Y:S02]  /*e300*/  LDG.E R38, desc[UR6][R38.64] ;  /* 0x0000000626267981 */ /* 0x000f64000c1e1900 */
[--C-:B0-----:R-:W-:Y:S02]  /*e310*/  IMAD.WIDE R30, R53, 0x4, R26.reuse ;  /* 0x00000004351e7825 */ /* 0x101fe400078e021a */
        /* <DEDUP_REMOVED lines=55> */
[----:B------:R-:W-:Y:S02]  /*e690*/  ISETP.NE.AND P1, PT, R6, R21, PT ;  /* 0x000000150600720c */ /* 0x000fe40003f25270 */
[----:B------:R-:W-:Y:S01]  /*e6a0*/  ISETP.NE.AND P2, PT, R36, -0x1, PT ;  /* 0xffffffff2400780c */ /* 0x000fe20003f45270 */
[----:B------:R-:W-:-:S12]  /*e6b0*/  VIADD R9, R24, 0x1 ;  /* 0x0000000118097836 */ /* 0x000fd80000000000 */
[----:B------:R-:W-:Y:S01]  /*e6c0*/  @P2 IMAD.MOV R9, RZ, RZ, R24 ;  /* 0x000000ffff092224 */ /* 0x000fe200078e0218 */
[----:B------:R-:W-:Y:S06]  /*e6d0*/  @P1 BRA `(.L_x_2016) ;  /* 0xfffffff800681947 */ /* 0x000fec000383ffff */
.L_x_2015:
[----:B------:R-:W-:Y:S05]  /*e6e0*/  BSYNC.RECONVERGENT B2 ;  /* 0x0000000000027941 */ /* 0x000fea0003800200 */
.L_x_2014:
        /* <DEDUP_REMOVED lines=57> */
.L_x_2018:
[----:B------:R-:W-:Y:S05]  /*ea80*/  BSYNC.RECONVERGENT B2 ;  /* 0x0000000000027941 */ /* 0x000fea0003800200 */
.L_x_2017:
        /* <DEDUP_REMOVED lines=33> */
.L_x_2020:
[----:B------:R-:W-:Y:S05]  /*eca0*/  BSYNC.RECONVERGENT B2 ;  /* 0x0000000000027941 */ /* 0x000fea0003800200 */
.L_x_2019:
        /* <DEDUP_REMOVED lines=27> */
.L_x_2013:
[----:B------:R-:W-:Y:S05]  /*ee60*/  BSYNC.RECONVERGENT B1 ;  /* 0x0000000000017941 */ /* 0x000fea0003800200 */
.L_x_2012:
        /* <DEDUP_REMOVED lines=21> */
.L_x_2025:
        /* <DEDUP_REMOVED lines=42> */
[----:B------:R-:W5:Y:S04]  /*f260*/  LDG.E R38, desc[UR6][R38.64] ;  /* 0x0000000626267981 */ /* 0x000f68000c1e1900 */
[----:B------:R-:W5:Y:S01]  /*f270*/  LDG.E R40, desc[UR6][R40.64] ;  /* 0x0000000628287981 */ /* 0x000f62000c1e1900 */
[----:B0-----:R-:W-:-:S04]  /*f280*/  IMAD.WIDE R30, R53, 0x4, R26 ;  /* 0x00000004351e7825 */ /* 0x001fc800078e021a */
[--C-:B------:R-:W-:Y:S02]  /*f290*/  IMAD.WIDE R32, R51, 0x4, R26.reuse ;  /* 0x0000000433207825 */ /* 0x100fe400078e021a */
[----:B------:R-:W5:Y:S04]  /*f2a0*/  LDG.E R30, desc[UR6][R30.64] ;  /* 0x000000061e1e7981 */ /* 0x000f68000c1e1900 */
[----:B------:R-:W5:Y:S01]  /*f2b0*/  LDG.E R32, desc[UR6][R32.64] ;  /* 0x0000000620207981 */ /* 0x000f62000c1e1900 */
[----:B-1----:R-:W-:-:S06]  /*f2c0*/  IMAD.WIDE R34, R49, 0x4, R26 ;  /* 0x0000000431227825 */ /* 0x002fcc00078e021a */
        /* <DEDUP_REMOVED lines=22> */
[----:B------:R-:W-:Y:S01]  /*f430*/  VIADD R25, R6, 0x1 ;  /* 0x0000000106197836 */ /* 0x000fe20000000000 */
[----:B------:R-:W-:Y:S02]  /*f440*/  ISETP.NE.AND P2, PT, R48, -0x1, PT ;  /* 0xffffffff3000780c */ /* 0x000fe40003f45270 */
[----:B------:R-:W-:Y:S01]  /*f450*/  @P1 IMAD.MOV R25, RZ, RZ, R6 ;  /* 0x000000ffff191224 */ /* 0x000fe200078e0206 */
[----:B------:R-:W-:-:S04]  /*f460*/  ISETP.NE.AND P1, PT, R50, -0x1, PT ;  /* 0xffffffff3200780c */ /* 0x000fc80003f25270 */
[----:B------:R-:W-:-:S06]  /*f470*/  IADD3 R6, PT, PT, R25, 0x1, RZ ;  /* 0x0000000119067810 */ /* 0x000fcc0007ffe0ff */
        /* <DEDUP_REMOVED lines=26> */
.L_x_2024:
[----:B------:R-:W-:Y:S05]  /*f620*/  BSYNC.RECONVERGENT B2 ;  /* 0x0000000000027941 */ /* 0x000fea0003800200 */
.L_x_2023:
        /* <DEDUP_REMOVED lines=57> */
.L_x_2027:
[----:B------:R-:W-:Y:S05]  /*f9c0*/  BSYNC.RECONVERGENT B2 ;  /* 0x0000000000027941 */ /* 0x000fea0003800200 */
.L_x_2026:
        /* <DEDUP_REMOVED lines=33> */
.L_x_2029:
[----:B------:R-:W-:Y:S05]  /*fbe0*/  BSYNC.RECONVERGENT B2 ;  /* 0x0000000000027941 */ /* 0x000fea0003800200 */
.L_x_2028:
        /* <DEDUP_REMOVED lines=27> */
.L_x_2022:
[----:B------:R-:W-:Y:S05]  /*fda0*/  BSYNC.RECONVERGENT B1 ;  /* 0x0000000000017941 */ /* 0x000fea0003800200 */
.L_x_2021:
        /* <DEDUP_REMOVED lines=21> */
.L_x_2034:
        /* <DEDUP_REMOVED lines=42> */
[----:B------:R-:W5:Y:S04]  /*101a0*/  LDG.E R36, desc[UR6][R36.64] ;  /* 0x0000000624247981 */ /* 0x000f68000c1e1900 */
[----:B------:R-:W5:Y:S01]  /*101b0*/  LDG.E R38, desc[UR6][R38.64] ;  /* 0x0000000626267981 */ /* 0x000f62000c1e1900 */
[----:B------:R-:W-:-:S04]  /*101c0*/  IMAD.WIDE R40, R41, 0x4, R26 ;  /* 0x0000000429287825 */ /* 0x000fc800078e021a */
[--C-:B0-----:R-:W-:Y:S02]  /*101d0*/  IMAD.WIDE R30, R53, 0x4, R26.reuse ;  /* 0x00000004351e7825 */ /* 0x101fe400078e021a */
[----:B------:R-:W5:Y:S04]  /*101e0*/  LDG.E R40, desc[UR6][R40.64] ;  /* 0x0000000628287981 */ /* 0x000f68000c1e1900 */
[----:B------:R0:W5:Y:S01]  /*101f0*/  LDG.E R30, desc[UR6][R30.64] ;  /* 0x000000061e1e7981 */ /* 0x000162000c1e1900 */
[----:B-1----:R-:W-:-:S06]  /*10200*/  IMAD.WIDE R32, R51, 0x4, R26 ;  /* 0x0000000433207825 */ /* 0x002fcc00078e021a */
        /* <DEDUP_REMOVED lines=53> */
.L_x_2033:
[----:B------:R-:W-:Y:S05]  /*10560*/  BSYNC.RECONVERGENT B2 ;  /* 0x0000000000027941 */ /* 0x000fea0003800200 */
.L_x_2032:
        /* <DEDUP_REMOVED lines=57> */
.L_x_2036:
[----:B------:R-:W-:Y:S05]  /*10900*/  BSYNC.RECONVERGENT B2 ;  /* 0x0000000000027941 */ /* 0x000fea0003800200 */
.L_x_2035:
        /* <DEDUP_REMOVED lines=33> */
.L_x_2038:
[----:B------:R-:W-:Y:S05]  /*10b20*/  BSYNC.RECONVERGENT B2 ;  /* 0x0000000000027941 */ /* 0x000fea0003800200 */
.L_x_2037:
        /* <DEDUP_REMOVED lines=27> */
.L_x_2031:
[----:B------:R-:W-:Y:S05]  /*10ce0*/  BSYNC.RECONVERGENT B1 ;  /* 0x0000000000017941 */ /* 0x000fea0003800200 */
.L_x_2030:
        /* <DEDUP_REMOVED lines=21> */
.L_x_2043:
        /* <DEDUP_REMOVED lines=44> */
[----:B0-----:R-:W-:-:S04]  /*11100*/  IMAD.WIDE R28, R53, 0x4, R26 ;  /* 0x00000004351c7825 */ /* 0x001fc800078e021a */
[--C-:B------:R-:W-:Y:S02]  /*11110*/  IMAD.WIDE R30, R51, 0x4, R26.reuse ;  /* 0x00000004331e7825 */ /* 0x100fe400078e021a */
[----:B------:R0:W5:Y:S04]  /*11120*/  LDG.E R28, desc[UR6][R28.64] ;  /* 0x000000061c1c7981 */ /* 0x000168000c1e1900 */
[----:B------:R-:W5:Y:S01]  /*11130*/  LDG.E R30, desc[UR6][R30.64] ;  /* 0x000000061e1e7981 */ /* 0x000f62000c1e1900 */
        /* <DEDUP_REMOVED lines=54> */
.L_x_2042:
[----:B------:R-:W-:Y:S05]  /*114a0*/  BSYNC.RECONVERGENT B2 ;  /* 0x0000000000027941 */ /* 0x000fea0003800200 */
.L_x_2041:
        /* <DEDUP_REMOVED lines=57> */
.L_x_2045:
[----:B------:R-:W-:Y:S05]  /*11840*/  BSYNC.RECONVERGENT B2 ;  /* 0x0000000000027941 */ /* 0x000fea0003800200 */
.L_x_2044:
        /* <DEDUP_REMOVED lines=33> */
.L_x_2047:
[----:B------:R-:W-:Y:S05]  /*11a60*/  BSYNC.RECONVERGENT B2 ;  /* 0x0000000000027941 */ /* 0x000fea0003800200 */
.L_x_2046:
        /* <DEDUP_REMOVED lines=27> */
.L_x_2040:
[----:B------:R-:W-:Y:S05]  /*11c20*/  BSYNC.RECONVERGENT B1 ;  /* 0x0000000000017941 */ /* 0x000fea0003800200 */
.L_x_2039:
[----:B------:R-:W-:-:S04]  /*11c30*/  IADD3 R3, PT, PT, R10, R8, R3 ;  /* 0x000000080a037210 */ /* 0x000fc80007ffe003 */
[----:B------:R-:W-:-:S04]  /*11c40*/  IADD3 R3, PT, PT, R13, R12, R3 ;  /* 0x0000000c0d037210 */ /* 0x000fc80007ffe003 */
[----:B------:R-:W-:-:S04]  /*11c50*/  IADD3 R3, PT, PT, R15, R14, R3 ;  /* 0x0000000e0f037210 */ /* 0x000fc80007ffe003 */
[----:B------:R-:W-:-:S04]  /*11c60*/  IADD3 R3, PT, PT, R17, R16, R3 ;  /* 0x0000001011037210 */ /* 0x000fc80007ffe003 */
[----:B------:R-:W-:Y:S01]  /*11c70*/  IADD3 R18, PT, PT, R19, R18, R3 ;  /* 0x0000001213127210 */ /* 0x000fe20007ffe003 */
[----:B------:R-:W-:-:S03]  /*11c80*/  VIADD R3, R7, 0xfffff000 ;  /* 0xfffff00007037836 */ /* 0x000fc60000000000 */
[----:B------:R-:W-:Y:S01]  /*11c90*/  IADD3 R18, PT, PT, R9, R4, R18 ;  /* 0x0000000409127210 */ /* 0x000fe20007ffe012 */
[----:B------:R-:W-:Y:S01]  /*11ca0*/  IMAD.MOV.U32 R4, RZ, RZ, 0x1000 ;  /* 0x00001000ff047424 */ /* 0x000fe200078e00ff */
[----:B------:R-:W-:Y:S02]  /*11cb0*/  ISETP.GE.U32.AND P0, PT, R3, 0x1000, PT ;  /* 0x000010000300780c */ /* 0x000fe40003f06070 */
[----:B------:R-:W-:-:S04]  /*11cc0*/  IADD3 R18, PT, PT, R11, R6, R18 ;  /* 0x000000060b127210 */ /* 0x000fc80007ffe012 */
[----:B------:R-:W-:-:S07]  /*11cd0*/  IADD3 R5, PT, PT, R18, R5, RZ ;  /* 0x0000000512057210 */ /* 0x000fce0007ffe0ff */
[----:B------:R-:W-:Y:S05]  /*11ce0*/  @!P0 BRA `(.L_x_2048) ;  /* 0x000000f800548947 */ /* 0x000fea0003800000 */
[----:B------:R-:W-:-:S07]  /*11cf0*/  IMAD.MOV.U32 R4, RZ, RZ, 0x1000 ;  /* 0x00001000ff047424 */ /* 0x000fce00078e00ff */
.L_x_2194:
[----:B------:R-:W-:Y:S01]  /*11d00*/  IMAD.WIDE R24, R4, 0x4, R22 ;  /* 0x0000000404187825 */ /* 0x000fe200078e0216 */
[----:B------:R-:W0:Y:S04]  /*11d10*/  LDC.64 R26, c[0x0][0x3a0] ;  /* 0x0000e800ff1a7b82 */ /* 0x000e280000000a00 */
[----:B------:R-:W2:Y:S01]  /*11d20*/  LDG.E R6, desc[UR6][R24.64] ;  /* 0x0000000618067981 */ /* 0x000ea2000c1e1900 */
[----:B------:R-:W-:Y:S01]  /*11d30*/  IMAD.IADD R7, R2, 0x1, R4 ;  /* 0x0000000102077824 */ /* 0x000fe200078e0204 */
[----:B------:R-:W-:Y:S03]  /*11d40*/  BSSY.RECONVERGENT B1, `(.L_x_2049) ;  /* 0x00000f7000017945 */ /* 0x000fe60003800200 */
[----:B0-----:R-:W-:Y:S01]  /*11d50*/  IMAD.WIDE R26, R7, 0x4, R26 ;  /* 0x00000004071a7825 */ /* 0x001fe200078e021a */
[----:B--2---:R-:W-:-:S03]  /*11d60*/  ISETP.NE.AND P0, PT, R6, -0x1, PT ;  /* 0xffffffff0600780c */ /* 0x004fc60003f05270 */
[----:B------:R-:W-:-:S10]  /*11d70*/  HFMA2 R6, -RZ, RZ, 0, 0 ;  /* 0x00000000ff067431 */ /* 0x000fd400000001ff */
        /* <DEDUP_REMOVED lines=17> */
.L_x_2053:
        /* <DEDUP_REMOVED lines=45> */
[----:B------:R0:W2:Y:S02]  /*12160*/  LDG.E R10, desc[UR6][R10.64] ;  /* 0x000000060a0a7981 */ /* 0x0000a4000c1e1900 */
        /* <DEDUP_REMOVED lines=57> */
.L_x_2052:
[----:B------:R-:W-:Y:S05]  /*12500*/  BSYNC.RECONVERGENT B2 ;  /* 0x0000000000027941 */ /* 0x000fea0003800200 */
.L_x_2051:
        /* <DEDUP_REMOVED lines=58> */
.L_x_2055:
[----:B------:R-:W-:Y:S05]  /*128b0*/  BSYNC.RECONVERGENT B2 ;  /* 0x0000000000027941 */ /* 0x000fea0003800200 */
.L_x_2054:
        /* <DEDUP_REMOVED lines=34> */
.L_x_2057:
[----:B------:R-:W-:Y:S05]  /*12ae0*/  BSYNC.RECONVERGENT B2 ;  /* 0x0000000000027941 */ /* 0x000fea0003800200 */
.L_x_2056:
        /* <DEDUP_REMOVED lines=28> */
.L_x_2050:
[----:B------:R-:W-:Y:S05]  /*12cb0*/  BSYNC.RECONVERGENT B1 ;  /* 0x0000000000017941 */ /* 0x000fea0003800200 */
.L_x_2049:
        /* <DEDUP_REMOVED lines=21> */
.L_x_2062:
        /* <DEDUP_REMOVED lines=103> */
.L_x_2061:
[----:B------:R-:W-:Y:S05]  /*13480*/  BSYNC.RECONVERGENT B2 ;  /* 0x0000000000027941 */ /* 0x000fea0003800200 */
.L_x_2060:
        /* <DEDUP_REMOVED lines=58> */
.L_x_2064:
[----:B------:R-:W-:Y:S05]  /*13830*/  BSYNC.RECONVERGENT B2 ;  /* 0x0000000000027941 */ /* 0x000fea0003800200 */
.L_x_2063:
        /* <DEDUP_REMOVED lines=34> */
.L_x_2066:
[----:B------:R-:W-:Y:S05]  /*13a60*/  BSYNC.RECONVERGENT B2 ;  /* 0x0000000000027941 */ /* 0x000fea0003800200 */
.L_x_2065:
        /* <DEDUP_REMOVED lines=28> */
.L_x_2059:
[----:B------:R-:W-:Y:S05]  /*13c30*/  BSYNC.RECONVERGENT B1 ;  /* 0x0000000000017941 */ /* 0x000fea0003800200 */
.L_x_2058:
        /* <DEDUP_REMOVED lines=18> */
[----:B------:R-:W-:Y:S01]  /*13d60*/  HFMA2 R30, -RZ, RZ, 0, 0 ;  /* 0x00000000ff1e7431 */ /* 0x000fe200000001ff */
[----:B------:R-:W-:Y:S01]  /*13d70*/  LOP3.LUT R33, R31, 0xfffffff0, RZ, 0xc0, !PT ;  /* 0xfffffff01f217812 */ /* 0x000fe200078ec0ff */
[----:B------:R-:W-:-:S07]  /*13d80*/  IMAD.MOV.U32 R8, RZ, RZ, RZ ;  /* 0x000000ffff087224 */ /* 0x000fce00078e00ff */
.L_x_2071:
        /* <DEDUP_REMOVED lines=51> */
[----:B0-----:R-:W-:Y:S01]  /*140c0*/  VIADD R13, R8, 0x1 ;  /* 0x00000001080d7836 */ /* 0x001fe20000000000 */
[----:B------:R-:W-:Y:S01]  /*140d0*/  IADD3 R30, PT, PT, R30, 0x10, RZ ;  /* 0x000000101e1e7810 */ /* 0x000fe20007ffe0ff */
[----:B------:R-:W-:Y:S01]  /*140e0*/  VIADD R9, R9, 0x10 ;  /* 0x0000001009097836 */ /* 0x000fe20000000000 */
[----:B------:R-:W-:Y:S02]  /*140f0*/  ISETP.NE.AND P1, PT, R32, -0x1, PT ;  /* 0xffffffff2000780c */ /* 0x000fe40003f25270 */
        /* <DEDUP_REMOVED lines=48> */
.L_x_2070:
[----:B------:R-:W-:Y:S05]  /*14400*/  BSYNC.RECONVERGENT B2 ;  /* 0x0000000000027941 */ /* 0x000fea0003800200 */
.L_x_2069:
        /* <DEDUP_REMOVED lines=33> */
[----:B------:R-:W-:Y:S02]  /*14620*/  IADD3 R9, PT, PT, R9, 0x8, RZ ;  /* 0x0000000809097810 */ /* 0x000fe40007ffe0ff */
[----:B--2---:R-:W-:Y:S02]  /*14630*/  ISETP.NE.AND P1, PT, R30, -0x1, PT ;  /* 0xffffffff1e00780c */ /* 0x004fe40003f25270 */
[----:B---3--:R-:W-:Y:S01]  /*14640*/  ISETP.NE.AND P2, PT, R16, -0x1, PT ;  /* 0xffffffff1000780c */ /* 0x008fe20003f45270 */
[----:B------:R-:W-:-:S10]  /*14650*/  VIADD R16, R8, 0x1 ;  /* 0x0000000108107836 */ /* 0x000fd40000000000 */
        /* <DEDUP_REMOVED lines=21> */
.L_x_2073:
[----:B------:R-:W-:Y:S05]  /*147b0*/  BSYNC.RECONVERGENT B2 ;  /* 0x0000000000027941 */ /* 0x000fea0003800200 */
.L_x_2072:
        /* <DEDUP_REMOVED lines=34> */
.L_x_2075:
[----:B------:R-:W-:Y:S05]  /*149e0*/  BSYNC.RECONVERGENT B2 ;  /* 0x0000000000027941 */ /* 0x000fea0003800200 */
.L_x_2074:
        /* <DEDUP_REMOVED lines=28> */
.L_x_2068:
[----:B------:R-:W-:Y:S05]  /*14bb0*/  BSYNC.RECONVERGENT B1 ;  /* 0x0000000000017941 */ /* 0x000fea0003800200 */
.L_x_2067:
        /* <DEDUP_REMOVED lines=21> */
.L_x_2080:
        /* <DEDUP_REMOVED lines=52> */
[----:B------:R-:W-:Y:S01]  /*15050*/  VIADD R31, R31, 0x10 ;  /* 0x000000101f1f7836 */ /* 0x000fe20000000000 */
[----:B------:R-:W-:Y:S02]  /*15060*/  IADD3 R30, PT, PT, R30, 0x10, RZ ;  /* 0x000000101e1e7810 */ /* 0x000fe40007ffe0ff */
[----:B------:R-:W-:Y:S02]  /*15070*/  ISETP.NE.AND P1, PT, R33, -0x1, PT ;  /* 0xffffffff2100780c */ /* 0x000fe40003f25270 */
[----:B---3--:R-:W-:-:S11]  /*15080*/  ISETP.NE.AND P2, PT, R36, -0x1, PT ;  /* 0xffffffff2400780c */ /* 0x008fd60003f45270 */
        /* <DEDUP_REMOVED lines=47> */
.L_x_2079:
[----:B------:R-:W-:Y:S05]  /*15380*/  BSYNC.RECONVERGENT B2 ;  /* 0x0000000000027941 */ /* 0x000fea0003800200 */
.L_x_2078:
        /* <DEDUP_REMOVED lines=35> */
[----:B---3--:R-:W-:Y:S02]  /*155c0*/  ISETP.NE.AND P2, PT, R16, -0x1, PT ;  /* 0xffffffff1000780c */ /* 0x008fe40003f45270 */
[----:B------:R-:W-:-:S09]  /*155d0*/  IADD3 R16, PT, PT, R9, 0x1, RZ ;  /* 0x0000000109107810 */ /* 0x000fd20007ffe0ff */
        /* <DEDUP_REMOVED lines=21> */
.L_x_2082:
[----:B------:R-:W-:Y:S05]  /*15730*/  BSYNC.RECONVERGENT B2 ;  /* 0x0000000000027941 */ /* 0x000fea0003800200 */
.L_x_2081:
        /* <DEDUP_REMOVED lines=34> */
.L_x_2084:
[----:B------:R-:W-:Y:S05]  /*15960*/  BSYNC.RECONVERGENT B2 ;  /* 0x0000000000027941 */ /* 0x000fea0003800200 */
.L_x_2083:
        /* <DEDUP_REMOVED lines=28> */
.L_x_2077:
[----:B------:R-:W-:Y:S05]  /*15b30*/  BSYNC.RECONVERGENT B1 ;  /* 0x0000000000017941 */ /* 0x000fea0003800200 */
.L_x_2076:
        /* <DEDUP_REMOVED lines=21> */
.L_x_2089:
        /* <DEDUP_REMOVED lines=103> */
.L_x_2088:
[----:B------:R-:W-:Y:S05]  /*16300*/  BSYNC.RECONVERGENT B2 ;  /* 0x0000000000027941 */ /* 0x000fea0003800200 */
.L_x_2087:
        /* <DEDUP_REMOVED lines=58> */
.L_x_2091:
[----:B------:R-:W-:Y:S05]  /*166b0*/  BSYNC.RECONVERGENT B2 ;  /* 0x0000000000027941 */ /* 0x000fea0003800200 */
.L_x_2090:
        /* <DEDUP_REMOVED lines=34> */
.L_x_2093:
[----:B------:R-:W-:Y:S05]  /*168e0*/  BSYNC.RECONVERGENT B2 ;  /* 0x0000000000027941 */ /* 0x000fea0003800200 */
.L_x_2092:
        /* <DEDUP_REMOVED lines=28> */
.L_x_2086:
[----:B------:R-:W-:Y:S05]  /*16ab0*/  BSYNC.RECONVERGENT B1 ;  /* 0x0000000000017941 */ /* 0x000fea0003800200 */
.L_x_2085:
        /* <DEDUP_REMOVED lines=21> */
.L_x_2098:
        /* <DEDUP_REMOVED lines=103> */
.L_x_2097:
[----:B------:R-:W-:Y:S05]  /*17280*/  BSYNC.RECONVERGENT B2 ;  /* 0x0000000000027941 */ /* 0x000fea0003800200 */
.L_x_2096:
        /* <DEDUP_REMOVED lines=58> */
.L_x_2100:
[----:B------:R-:W-:Y:S05]  /*17630*/  BSYNC.RECONVERGENT B2 ;  /* 0x0000000000027941 */ /* 0x000fea0003800200 */
.L_x_2099:
        /* <DEDUP_REMOVED lines=34> */
.L_x_2102:
[----:B------:R-:W-:Y:S05]  /*17860*/  BSYNC.RECONVERGENT B2 ;  /* 0x0000000000027941 */ /* 0x000fea0003800200 */
.L_x_2101:
        /* <DEDUP_REMOVED lines=28> */
.L_x_2095:
[----:B------:R-:W-:Y:S05]  /*17a30*/  BSYNC.RECONVERGENT B1 ;  /* 0x0000000000017941 */ /* 0x000fea0003800200 */
.L_x_2094:
        /* <DEDUP_REMOVED lines=21> */
.L_x_2107:
        /* <DEDUP_REMOVED lines=103> */
.L_x_2106:
[----:B------:R-:W-:Y:S05]  /*18200*/  BSYNC.RECONVERGENT B2 ;  /* 0x0000000000027941 */ /* 0x000fea0003800200 */
.L_x_2105:
        /* <DEDUP_REMOVED lines=58> */
.L_x_2109:
[----:B------:R-:W-:Y:S05]  /*185b0*/  BSYNC.RECONVERGENT B2 ;  /* 0x0000000000027941 */ /* 0x000fea0003800200 */
.L_x_2108:
        /* <DEDUP_REMOVED lines=34> */
.L_x_2111:
[----:B------:R-:W-:Y:S05]  /*187e0*/  BSYNC.RECONVERGENT B2 ;  /* 0x0000000000027941 */ /* 0x000fea0003800200 */
.L_x_2110:
        /* <DEDUP_REMOVED lines=28> */
.L_x_2104:
[----:B------:R-:W-:Y:S05]  /*189b0*/  BSYNC.RECONVERGENT B1 ;  /* 0x0000000000017941 */ /* 0x000fea0003800200 */
.L_x_2103:
        /* <DEDUP_REMOVED lines=21> */
.L_x_2116:
        /* <DEDUP_REMOVED lines=103> */
.L_x_2115:
[----:B------:R-:W-:Y:S05]  /*19180*/  BSYNC.RECONVERGENT B2 ;  /* 0x0000000000027941 */ /* 0x000fea0003800200 */
.L_x_2114:
        /* <DEDUP_REMOVED lines=58> */
.L_x_2118:
[----:B------:R-:W-:Y:S05]  /*19530*/  BSYNC.RECONVERGENT B2 ;  /* 0x0000000000027941 */ /* 0x000fea0003800200 */
.L_x_2117:
        /* <DEDUP_REMOVED lines=34> */
.L_x_2120:
[----:B------:R-:W-:Y:S05]  /*19760*/  BSYNC.RECONVERGENT B2 ;  /* 0x0000000000027941 */ /* 0x000fea0003800200 */
.L_x_2119:
        /* <DEDUP_REMOVED lines=28> */
.L_x_2113:
[----:B------:R-:W-:Y:S05]  /*19930*/  BSYNC.RECONVERGENT B1 ;  /* 0x0000000000017941 */ /* 0x000fea0003800200 */
.L_x_2112:
        /* <DEDUP_REMOVED lines=21> */
.L_x_2125:
        /* <DEDUP_REMOVED lines=65> */
[----:B------:R-:W-:-:S05]  /*19ea0*/  @P2 IADD3 R14, PT, PT, R20, RZ, RZ ;  /* 0x000000ff140e2210 */ /* 0x000fca0007ffe0ff */
[----:B------:R-:W-:Y:S01]  /*19eb0*/  VIADD R20, R14, 0x1 ;  /* 0x000000010e147836 */ /* 0x000fe20000000000 */
[----:B------:R-:W-:-:S03]  /*19ec0*/  ISETP.NE.AND P2, PT, R46, -0x1, PT ;  /* 0xffffffff2e00780c */ /* 0x000fc60003f45270 */
[----:B------:R-:W-:Y:S02]  /*19ed0*/  @P1 IADD3 R20, PT, PT, R14, RZ, RZ ;  /* 0x000000ff0e141210 */ /* 0x000fe40007ffe0ff */
[----:B------:R-:W-:-:S03]  /*19ee0*/  ISETP.NE.AND P1, PT, R48, -0x1, PT ;  /* 0xffffffff3000780c */ /* 0x000fc60003f25270 */
[----:B------:R-:W-:-:S05]  /*19ef0*/  VIADD R14, R20, 0x1 ;  /* 0x00000001140e7836 */ /* 0x000fca0000000000 */
        /* <DEDUP_REMOVED lines=26> */
[----:B------:R-:W-:Y:S01]  /*1a0a0*/  @P1 IMAD.MOV R20, RZ, RZ, R14 ;  /* 0x000000ffff141224 */ /* 0x000fe200078e020e */
[----:B------:R-:W-:Y:S02]  /*1a0b0*/  ISETP.NE.AND P1, PT, R16, R19, PT ;  /* 0x000000131000720c */ /* 0x000fe40003f25270 */
[----:B------:R-:W-:Y:S02]  /*1a0c0*/  ISETP.NE.AND P2, PT, R28, -0x1, PT ;  /* 0xffffffff1c00780c */ /* 0x000fe40003f45270 */
[----:B------:R-:W-:-:S11]  /*1a0d0*/  IADD3 R14, PT, PT, R20, 0x1, RZ ;  /* 0x00000001140e7810 */ /* 0x000fd60007ffe0ff */
[----:B------:R-:W-:Y:S01]  /*1a0e0*/  @P2 IADD3 R14, PT, PT, R20, RZ, RZ ;  /* 0x000000ff140e2210 */ /* 0x000fe20007ffe0ff */
[----:B------:R-:W-:Y:S06]  /*1a0f0*/  @P1 BRA `(.L_x_2125) ;  /* 0xfffffff800641947 */ /* 0x000fec000383ffff */
.L_x_2124:
[----:B------:R-:W-:Y:S05]  /*1a100*/  BSYNC.RECONVERGENT B2 ;  /* 0x0000000000027941 */ /* 0x000fea0003800200 */
.L_x_2123:
        /* <DEDUP_REMOVED lines=58> */
.L_x_2127:
[----:B------:R-:W-:Y:S05]  /*1a4b0*/  BSYNC.RECONVERGENT B2 ;  /* 0x0000000000027941 */ /* 0x000fea0003800200 */
.L_x_2126:
        /* <DEDUP_REMOVED lines=34> */
.L_x_2129:
[----:B------:R-:W-:Y:S05]  /*1a6e0*/  BSYNC.RECONVERGENT B2 ;  /* 0x0000000000027941 */ /* 0x000fea0003800200 */
.L_x_2128:
        /* <DEDUP_REMOVED lines=28> */
.L_x_2122:
[----:B------:R-:W-:Y:S05]  /*1a8b0*/  BSYNC.RECONVERGENT B1 ;  /* 0x0000000000017941 */ /* 0x000fea0003800200 */
.L_x_2121:
        /* <DEDUP_REMOVED lines=21> */
.L_x_2134:
        /* <DEDUP_REMOVED lines=103> */
.L_x_2133:
[----:B------:R-:W-:Y:S05]  /*1b080*/  BSYNC.RECONVERGENT B2 ;  /* 0x0000000000027941 */ /* 0x000fea0003800200 */
.L_x_2132:
        /* <DEDUP_REMOVED lines=58> */
.L_x_2136:
[----:B------:R-:W-:Y:S05]  /*1b430*/  BSYNC.RECONVERGENT B2 ;  /* 0x0000000000027941 */ /* 0x000fea0003800200 */
.L_x_2135:
        /* <DEDUP_REMOVED lines=34> */
.L_x_2138:
[----:B------:R-:W-:Y:S05]  /*1b660*/  BSYNC.RECONVERGENT B2 ;  /* 0x0000000000027941 */ /* 0x000fea0003800200 */
.L_x_2137:
        /* <DEDUP_REMOVED lines=28> */
.L_x_2131:
[----:B------:R-:W-:Y:S05]  /*1b830*/  BSYNC.RECONVERGENT B1 ;  /* 0x0000000000017941 */ /* 0x000fea0003800200 */
.L_x_2130:
        /* <DEDUP_REMOVED lines=21> */
.L_x_2143:
        /* <DEDUP_REMOVED lines=51> */
[----:B-1----:R-:W-:Y:S01]  /*1bcc0*/  VIADD R35, R16, 0x1 ;  /* 0x0000000110237836 */ /* 0x002fe20000000000 */
        /* <DEDUP_REMOVED lines=9> */
[----:B0-----:R-:W-:-:S04]  /*1bd60*/  VIADD R31, R16, 0x1 ;  /* 0x00000001101f7836 */ /* 0x001fc80000000000 */
        /* <DEDUP_REMOVED lines=35> */
[----:B------:R-:W-:Y:S02]  /*1bfa0*/  VIADD R28, R16, 0x1 ;  /* 0x00000001101c7836 */ /* 0x000fe40000000000 */
[----:B------:R-:W-:Y:S01]  /*1bfb0*/  @P1 IMAD.MOV R28, RZ, RZ, R16 ;  /* 0x000000ffff1c1224 */ /* 0x000fe200078e0210 */
[----:B------:R-:W-:-:S04]  /*1bfc0*/  ISETP.NE.AND P1, PT, R18, R21, PT ;  /* 0x000000151200720c */ /* 0x000fc80003f25270 */
[----:B------:R-:W-:-:S03]  /*1bfd0*/  IADD3 R16, PT, PT, R28, 0x1, RZ ;  /* 0x000000011c107810 */ /* 0x000fc60007ffe0ff */
[----:B------:R-:W-:-:S06]  /*1bfe0*/  @P2 IADD3 R16, PT, PT, R28, RZ, RZ ;  /* 0x000000ff1c102210 */ /* 0x000fcc0007ffe0ff */
[----:B------:R-:W-:Y:S05]  /*1bff0*/  @P1 BRA `(.L_x_2143) ;  /* 0xfffffff800641947 */ /* 0x000fea000383ffff */
.L_x_2142:
[----:B------:R-:W-:Y:S05]  /*1c000*/  BSYNC.RECONVERGENT B2 ;  /* 0x0000000000027941 */ /* 0x000fea0003800200 */
.L_x_2141:
        /* <DEDUP_REMOVED lines=58> */
.L_x_2145:
[----:B------:R-:W-:Y:S05]  /*1c3b0*/  BSYNC.RECONVERGENT B2 ;  /* 0x0000000000027941 */ /* 0x000fea0003800200 */
.L_x_2144:
        /* <DEDUP_REMOVED lines=34> */
.L_x_2147:
[----:B------:R-:W-:Y:S05]  /*1c5e0*/  BSYNC.RECONVERGENT B2 ;  /* 0x0000000000027941 */ /* 0x000fea0003800200 */
.L_x_2146:
        /* <DEDUP_REMOVED lines=28> */
.L_x_2140:
[----:B------:R-:W-:Y:S05]  /*1c7b0*/  BSYNC.RECONVERGENT B1 ;  /* 0x0000000000017941 */ /* 0x000fea0003800200 */
.L_x_2139:
        /* <DEDUP_REMOVED lines=21> */
.L_x_2152:
        /* <DEDUP_REMOVED lines=103> */
.L_x_2151:
[----:B------:R-:W-:Y:S05]  /*1cf80*/  BSYNC.RECONVERGENT B2 ;  /* 0x0000000000027941 */ /* 0x000fea0003800200 */
.L_x_2150:
        /* <DEDUP_REMOVED lines=58> */
.L_x_2154:
[----:B------:R-:W-:Y:S05]  /*1d330*/  BSYNC.RECONVERGENT B2 ;  /* 0x0000000000027941 */ /* 0x000fea0003800200 */
.L_x_2153:
        /* <DEDUP_REMOVED lines=34> */
.L_x_2156:
[----:B------:R-:W-:Y:S05]  /*1d560*/  BSYNC.RECONVERGENT B2 ;  /* 0x0000000000027941 */ /* 0x000fea0003800200 */
.L_x_2155:
        /* <DEDUP_REMOVED lines=28> */
.L_x_2149:
[----:B------:R-:W-:Y:S05]  /*1d730*/  BSYNC.RECONVERGENT B1 ;  /* 0x0000000000017941 */ /* 0x000fea0003800200 */
.L_x_2148:
        /* <DEDUP_REMOVED lines=21> */
.L_x_2161:
        /* <DEDUP_REMOVED lines=103> */
.L_x_2160:
[----:B------:R-:W-:Y:S05]  /*1df00*/  BSYNC.RECONVERGENT B2 ;  /* 0x0000000000027941 */ /* 0x000fea0003800200 */
.L_x_2159:
        /* <DEDUP_REMOVED lines=58> */
.L_x_2163:
[----:B------:R-:W-:Y:S05]  /*1e2b0*/  BSYNC.RECONVERGENT B2 ;  /* 0x0000000000027941 */ /* 0x000fea0003800200 */
.L_x_2162:
        /* <DEDUP_REMOVED lines=34> */
.L_x_2165:
[----:B------:R-:W-:Y:S05]  /*1e4e0*/  BSYNC.RECONVERGENT B2 ;  /* 0x0000000000027941 */ /* 0x000fea0003800200 */
.L_x_2164:
        /* <DEDUP_REMOVED lines=28> */
.L_x_2158:
[----:B------:R-:W-:Y:S05]  /*1e6b0*/  BSYNC.RECONVERGENT B1 ;  /* 0x0000000000017941 */ /* 0x000fea0003800200 */
.L_x_2157:
        /* <DEDUP_REMOVED lines=21> */
.L_x_2170:
        /* <DEDUP_REMOVED lines=51> */
[----:B0-----:R-:W-:Y:S01]  /*1eb40*/  IADD3 R31, PT, PT, R19, 0x1, RZ ;  /* 0x00000001131f7810 */ /* 0x001fe20007ffe0ff */
[----:B------:R-:W-:Y:S01]  /*1eb50*/  VIADD R21, R21, 0x10 ;  /* 0x0000001015157836 */ /* 0x000fe20000000000 */
[----:B------:R-:W-:Y:S02]  /*1eb60*/  IADD3 R20, PT, PT, R20, 0x10, RZ ;  /* 0x0000001014147810 */ /* 0x000fe40007ffe0ff */
[----:B--2---:R-:W-:Y:S02]  /*1eb70*/  ISETP.NE.AND P1, PT, R44, -0x1, PT ;  /* 0xffffffff2c00780c */ /* 0x004fe40003f25270 */
[----:B---3--:R-:W-:-:S11]  /*1eb80*/  ISETP.NE.AND P2, PT, R45, -0x1, PT ;  /* 0xffffffff2d00780c */ /* 0x008fd60003f45270 */
[----:B------:R-:W-:-:S05]  /*1eb90*/  @P1 IMAD.MOV R31, RZ, RZ, R19 ;  /* 0x000000ffff1f1224 */ /* 0x000fca00078e0213 */
[----:B------:R-:W-:Y:S01]  /*1eba0*/  IADD3 R19, PT, PT, R31, 0x1, RZ ;  /* 0x000000011f137810 */ /* 0x000fe20007ffe0ff */
[----:B------:R-:W-:Y:S01]  /*1ebb0*/  @P2 IMAD.MOV R19, RZ, RZ, R31 ;  /* 0x000000ffff132224 */ /* 0x000fe200078e021f */
[----:B----4-:R-:W-:-:S04]  /*1ebc0*/  ISETP.NE.AND P1, PT, R46, -0x1, PT ;  /* 0xffffffff2e00780c */ /* 0x010fc80003f25270 */
[----:B------:R-:W-:Y:S02]  /*1ebd0*/  IADD3 R31, PT, PT, R19, 0x1, RZ ;  /* 0x00000001131f7810 */ /* 0x000fe40007ffe0ff */
[----:B-----5:R-:W-:-:S07]  /*1ebe0*/  ISETP.NE.AND P2, PT, R47, -0x1, PT ;  /* 0xffffffff2f00780c */ /* 0x020fce0003f45270 */
[----:B------:R-:W-:-:S05]  /*1ebf0*/  @P1 IMAD.MOV R31, RZ, RZ, R19 ;  /* 0x000000ffff1f1224 */ /* 0x000fca00078e0213 */
[----:B------:R-:W-:Y:S01]  /*1ec00*/  IADD3 R19, PT, PT, R31, 0x1, RZ ;  /* 0x000000011f137810 */ /* 0x000fe20007ffe0ff */
[----:B------:R-:W-:Y:S01]  /*1ec10*/  @P2 IMAD.MOV R19, RZ, RZ, R31 ;  /* 0x000000ffff132224 */ /* 0x000fe200078e021f */
[----:B------:R-:W-:-:S04]  /*1ec20*/  ISETP.NE.AND P1, PT, R48, -0x1, PT ;  /* 0xffffffff3000780c */ /* 0x000fc80003f25270 */
        /* <DEDUP_REMOVED lines=37> */
.L_x_2169:
[----:B------:R-:W-:Y:S05]  /*1ee80*/  BSYNC.RECONVERGENT B2 ;  /* 0x0000000000027941 */ /* 0x000fea0003800200 */
.L_x_2168:
        /* <DEDUP_REMOVED lines=58> */
.L_x_2172:
[----:B------:R-:W-:Y:S05]  /*1f230*/  BSYNC.RECONVERGENT B2 ;  /* 0x0000000000027941 */ /* 0x000fea0003800200 */
.L_x_2171:
        /* <DEDUP_REMOVED lines=34> */
.L_x_2174:
[----:B------:R-:W-:Y:S05]  /*1f460*/  BSYNC.RECONVERGENT B2 ;  /* 0x0000000000027941 */ /* 0x000fea0003800200 */
.L_x_2173:
        /* <DEDUP_REMOVED lines=28> */
.L_x_2167:
[----:B------:R-:W-:Y:S05]  /*1f630*/  BSYNC.RECONVERGENT B1 ;  /* 0x0000000000017941 */ /* 0x000fea0003800200 */
.L_x_2166:
        /* <DEDUP_REMOVED lines=21> */
.L_x_2179:
        /* <DEDUP_REMOVED lines=51> */
[----:B------:R-:W-:Y:S01]  /*1fac0*/  IADD3 R21, PT, PT, R21, 0x10, RZ ;  /* 0x0000001015157810 */ /* 0x000fe20007ffe0ff */
[----:B------:R-:W-:Y:S01]  /*1fad0*/  VIADD R20, R20, 0x10 ;  /* 0x0000001014147836 */ /* 0x000fe20000000000 */
[----:B--2---:R-:W-:Y:S01]  /*1fae0*/  ISETP.NE.AND P1, PT, R42, -0x1, PT ;  /* 0xffffffff2a00780c */ /* 0x004fe20003f25270 */
[----:B------:R-:W-:Y:S01]  /*1faf0*/  VIADD R42, R41, 0x1 ;  /* 0x00000001292a7836 */ /* 0x000fe20000000000 */
[----:B---3--:R-:W-:-:S11]  /*1fb00*/  ISETP.NE.AND P2, PT, R44, -0x1, PT ;  /* 0xffffffff2c00780c */ /* 0x008fd60003f45270 */
[----:B------:R-:W-:Y:S02]  /*1fb10*/  @P1 IADD3 R42, PT, PT, R41, RZ, RZ ;  /* 0x000000ff292a1210 */ /* 0x000fe40007ffe0ff */
[----:B----4-:R-:W-:-:S03]  /*1fb20*/  ISETP.NE.AND P1, PT, R45, -0x1, PT ;  /* 0xffffffff2d00780c */ /* 0x010fc60003f25270 */
[C---:B0-----:R-:W-:Y:S01]  /*1fb30*/  VIADD R32, R42.reuse, 0x1 ;  /* 0x000000012a207836 */ /* 0x041fe20000000000 */
[----:B------:R-:W-:Y:S02]  /*1fb40*/  @P2 IADD3 R32, PT, PT, R42, RZ, RZ ;  /* 0x000000ff2a202210 */ /* 0x000fe40007ffe0ff */
[----:B-----5:R-:W-:-:S03]  /*1fb50*/  ISETP.NE.AND P2, PT, R46, -0x1, PT ;  /* 0xffffffff2e00780c */ /* 0x020fc60003f45270 */
[----:B------:R-:W-:-:S04]  /*1fb60*/  VIADD R33, R32, 0x1 ;  /* 0x0000000120217836 */ /* 0x000fc80000000000 */
        /* <DEDUP_REMOVED lines=41> */
.L_x_2178:
[----:B------:R-:W-:Y:S05]  /*1fe00*/  BSYNC.RECONVERGENT B2 ;  /* 0x0000000000027941 */ /* 0x000fea0003800200 */
.L_x_2177:
        /* <DEDUP_REMOVED lines=27> */
[----:B------:R0:W5:Y:S02]  /*1ffc0*/  LDG.E R35, desc[UR6][R34.64] ;  /* 0x0000000622237981 */ /* 0x000164000c1e1900 */
[--C-:B-1----:R-:W-:Y:S02]  /*1ffd0*/  IMAD.WIDE R30, R21, 0x4, R28.reuse ;  /* 0x00000004151e7825 */ /* 0x102fe400078e021c */
[----:B------:R-:W5:Y:S02]  /*1ffe0*/  LDG.E R32, desc[UR6][R32.64] ;  /* 0x0000000620207981 */ /* 0x000f64000c1e1900 */
[----:B------:R-:W-:-:S02]  /*1fff0*/  IMAD.WIDE R28, R39, 0x4, R28 ;  /* 0x00000004271c7825 */ /* 0x000fc400078e021c */
        /* <DEDUP_REMOVED lines=27> */
.L_x_2181:
[----:B------:R-:W-:Y:S05]  /*201b0*/  BSYNC.RECONVERGENT B2 ;  /* 0x0000000000027941 */ /* 0x000fea0003800200 */
.L_x_2180:
        /* <DEDUP_REMOVED lines=34> */
.L_x_2183:
[----:B------:R-:W-:Y:S05]  /*203e0*/  BSYNC.RECONVERGENT B2 ;  /* 0x0000000000027941 */ /* 0x000fea0003800200 */
.L_x_2182:
        /* <DEDUP_REMOVED lines=28> */
.L_x_2176:
[----:B------:R-:W-:Y:S05]  /*205b0*/  BSYNC.RECONVERGENT B1 ;  /* 0x0000000000017941 */ /* 0x000fea0003800200 */
.L_x_2175:
        /* <DEDUP_REMOVED lines=21> */
.L_x_2188:
        /* <DEDUP_REMOVED lines=21> */
[----:B----4-:R-:W-:-:S06]  /*20860*/  IMAD.WIDE R46, R47, 0x4, R26 ;  /* 0x000000042f2e7825 */ /* 0x010fcc00078e021a */
[----:B------:R-:W4:Y:S01]  /*20870*/  LDG.E R46, desc[UR6][R46.64] ;  /* 0x000000062e2e7981 */ /* 0x000f22000c1e1900 */
[----:B---3--:R-:W-:-:S05]  /*20880*/  IMAD.WIDE R28, R38, 0x4, R26 ;  /* 0x00000004261c7825 */ /* 0x008fca00078e021a */
[----:B------:R0:W3:Y:S01]  /*20890*/  LDG.E R44, desc[UR6][R28.64] ;  /* 0x000000061c2c7981 */ /* 0x0000e2000c1e1900 */
[----:B-----5:R-:W-:-:S06]  /*208a0*/  IMAD.WIDE R48, R49, 0x4, R26 ;  /* 0x0000000431307825 */ /* 0x020fcc00078e021a */
[----:B------:R-:W5:Y:S01]  /*208b0*/  LDG.E R48, desc[UR6][R48.64] ;  /* 0x0000000630307981 */ /* 0x000f62000c1e1900 */
[----:B0-----:R-:W-:-:S05]  /*208c0*/  IMAD.WIDE R28, R36, 0x4, R26 ;  /* 0x00000004241c7825 */ /* 0x001fca00078e021a */
        /* <DEDUP_REMOVED lines=75> */
.L_x_2187:
[----:B------:R-:W-:Y:S05]  /*20d80*/  BSYNC.RECONVERGENT B2 ;  /* 0x0000000000027941 */ /* 0x000fea0003800200 */
.L_x_2186:
        /* <DEDUP_REMOVED lines=58> */
.L_x_2190:
[----:B------:R-:W-:Y:S05]  /*21130*/  BSYNC.RECONVERGENT B2 ;  /* 0x0000000000027941 */ /* 0x000fea0003800200 */
.L_x_2189:
        /* <DEDUP_REMOVED lines=34> */
.L_x_2192:
[----:B------:R-:W-:Y:S05]  /*21360*/  BSYNC.RECONVERGENT B2 ;  /* 0x0000000000027941 */ /* 0x000fea0003800200 */
.L_x_2191:
        /* <DEDUP_REMOVED lines=28> */
.L_x_2185:
[----:B------:R-:W-:Y:S05]  /*21530*/  BSYNC.RECONVERGENT B1 ;  /* 0x0000000000017941 */ /* 0x000fea0003800200 */
.L_x_2184:
[----:B------:R-:W0:Y:S01]  /*21540*/  LDCU UR4, c[0x0][0x390] ;  /* 0x00007200ff0477ac */ /* 0x000e220008000800 */
[----:B------:R-:W-:-:S04]  /*21550*/  IADD3 R5, PT, PT, R7, R6, R5 ;  /* 0x0000000607057210 */ /* 0x000fc80007ffe005 */
[----:B------:R-:W-:-:S04]  /*21560*/  IADD3 R5, PT, PT, R9, R8, R5 ;  /* 0x0000000809057210 */ /* 0x000fc80007ffe005 */
[----:B------:R-:W-:-:S04]  /*21570*/  IADD3 R5, PT, PT, R11, R10, R5 ;  /* 0x0000000a0b057210 */ /* 0x000fc80007ffe005 */
[----:B------:R-:W-:-:S04]  /*21580*/  IADD3 R5, PT, PT, R13, R12, R5 ;  /* 0x0000000c0d057210 */ /* 0x000fc80007ffe005 */
[----:B------:R-:W-:Y:S01]  /*21590*/  IADD3 R5, PT, PT, R15, R14, R5 ;  /* 0x0000000e0f057210 */ /* 0x000fe20007ffe005 */
[----:B0-----:R-:W-:-:S03]  /*215a0*/  IMAD.U32 R7, RZ, RZ, UR4 ;  /* 0x00000004ff077e24 */ /* 0x001fc6000f8e00ff */
[----:B------:R-:W-:Y:S02]  /*215b0*/  IADD3 R5, PT, PT, R17, R16, R5 ;  /* 0x0000001011057210 */ /* 0x000fe40007ffe005 */
[----:B------:R-:W-:Y:S02]  /*215c0*/  IADD3 R6, PT, PT, -R4, R7, RZ ;  /* 0x0000000704067210 */ /* 0x000fe40007ffe1ff */
[----:B------:R-:W-:Y:S02]  /*215d0*/  IADD3 R5, PT, PT, R19, R18, R5 ;  /* 0x0000001213057210 */ /* 0x000fe40007ffe005 */
[----:B------:R-:W-:Y:S02]  /*215e0*/  ISETP.GE.U32.AND P0, PT, R6, 0x1000, PT ;  /* 0x000010000600780c */ /* 0x000fe40003f06070 */
[----:B------:R-:W-:-:S11]  /*215f0*/  IADD3 R5, PT, PT, R20, R41, R5 ;  /* 0x0000002914057210 */ /* 0x000fd60007ffe005 */
[----:B------:R-:W-:Y:S05]  /*21600*/  @!P0 BRA `(.L_x_2193) ;  /* 0x0000001000288947 */ /* 0x000fea0003800000 */
[----:B------:R-:W-:-:S05]  /*21610*/  VIADD R4, R4, 0x1000 ;  /* 0x0000100004047836 */ /* 0x000fca0000000000 */
[----:B------:R-:W-:-:S13]  /*21620*/  ISETP.GT.U32.AND P0, PT, R4, R3, PT ;  /* 0x000000030400720c */ /* 0x000fda0003f04070 */
[----:B------:R-:W-:Y:S05]  /*21630*/  @!P0 BRA `(.L_x_2194) ;  /* 0xffffff0400b08947 */ /* 0x000fea000383ffff */
.L_x_2048:
[----:B------:R-:W-:-:S13]  /*21640*/  ISETP.GE.U32.AND P0, PT, R4, R7, PT ;  /* 0x000000070400720c */ /* 0x000fda0003f06070 */
        /* <DEDUP_REMOVED lines=8> */
.L_x_2205:
        /* <DEDUP_REMOVED lines=28> */
.L_x_2200:
        /* <DEDUP_REMOVED lines=102> */
.L_x_2199:
[----:B------:R-:W-:Y:S05]  /*21ef0*/  BSYNC.RECONVERGENT B3 ;  /* 0x0000000000037941 */ /* 0x000fea0003800200 */
.L_x_2198:
        /* <DEDUP_REMOVED lines=57> */
.L_x_2202:
[----:B------:R-:W-:Y:S05]  /*22290*/  BSYNC.RECONVERGENT B3 ;  /* 0x0000000000037941 */ /* 0x000fea0003800200 */
.L_x_2201:
        /* <DEDUP_REMOVED lines=33> */
.L_x_2204:
[----:B------:R-:W-:Y:S05]  /*224b0*/  BSYNC.RECONVERGENT B3 ;  /* 0x0000000000037941 */ /* 0x000fea0003800200 */
.L_x_2203:
        /* <DEDUP_REMOVED lines=27> */
.L_x_2197:
[----:B------:R-:W-:Y:S05]  /*22670*/  BSYNC.RECONVERGENT B1 ;  /* 0x0000000000017941 */ /* 0x000fea0003800200 */
.L_x_2196:
[----:B------:R-:W-:Y:S01]  /*22680*/  IADD3 R5, PT, PT, R16, R5, RZ ;  /* 0x0000000510057210 */ /* 0x000fe20007ffe0ff */
[----:B------:R-:W-:Y:S06]  /*22690*/  @!P0 BRA `(.L_x_2205) ;  /* 0xfffffff0000c8947 */ /* 0x000fec000383ffff */
.L_x_2195:
[----:B------:R-:W-:Y:S05]  /*226a0*/  BSYNC.RECONVERGENT B2 ;  /* 0x0000000000027941 */ /* 0x000fea0003800200 */
.L_x_2193:
        /* <DEDUP_REMOVED lines=27> */
[----:B------:R-:W-:Y:S02]  /*22860*/  ISETP.NE.AND P0, PT, R0, RZ, PT ;  /* 0x000000ff0000720c */ /* 0x000fe40003f05270 */
        /* <DEDUP_REMOVED lines=14> */
.L_x_1903:
[----:B------:R-:W-:Y:S05]  /*22950*/  BSYNC.RECONVERGENT B0 ;  /* 0x0000000000007941 */ /* 0x000fea0003800200 */
.L_x_1876:
[----:B------:R-:W-:Y:S05]  /*22960*/  @P0 EXIT ;  /* 0x000000000000094d */ /* 0x000fea0003800000 */
[----:B--2---:R-:W2:Y:S01]  /*22970*/  LDC.64 R2, c[0x0][0x388] ;  /* 0x0000e200ff027b82 */ /* 0x004ea20000000a00 */
[----:B------:R-:W0:Y:S02]  /*22980*/  LDCU UR4, c[0x0][0x398] ;  /* 0x00007300ff0477ac */ /* 0x000e240008000800 */
[----:B01----:R-:W-:-:S05]  /*22990*/  IADD3 R5, PT, PT, R5, UR4, RZ ;  /* 0x0000000405057c10 */ /* 0x003fca000fffe0ff */
[----:B--2---:R-:W-:Y:S01]  /*229a0*/  STG.E desc[UR6][R2.64], R5 ;  /* 0x0000000502007986 */ /* 0x004fe2000c101906 */
[----:B------:R-:W-:Y:S05]  /*229b0*/  EXIT ;  /* 0x000000000000794d */ /* 0x000fea0003800000 */
.L_x_2206:
        /* <DEDUP_REMOVED lines=12> */
.L_x_2741:


//--------------------- .text._ZN3cub18CUB_300001_SM_10006detail6reduce28DeviceReduceSingleTileKernelINS2_10policy_hubIlyN4cuda3std3__44plusIlEEE10Policy1000EPlSC_iS9_llNS7_10__identityEEEvT0_T1_T2_T3_T4_T6_ --------------------------
	.section	.text._ZN3cub18CUB_300001_SM_10006detail6reduce28DeviceReduceSingleTileKernelINS2_10policy_hubIlyN4cuda3std3__44plusIlEEE10Policy1000EPlSC_iS9_llNS7_10__identityEEEvT0_T1_T2_T3_T4_T6_,"ax",@progbits
	.align	128
        .global         _ZN3cub18CUB_300001_SM_10006detail6reduce28DeviceReduceSingleTileKernelINS2_10policy_hubIlyN4cuda3std3__44plusIlEEE10Policy1000EPlSC_iS9_llNS7_10__identityEEEvT0_T1_T2_T3_T4_T6_
        .type           _ZN3cub18CUB_300001_SM_10006detail6reduce28DeviceReduceSingleTileKernelINS2_10policy_hubIlyN4cuda3std3__44plusIlEEE10Policy1000EPlSC_iS9_llNS7_10__identityEEEvT0_T1_T2_T3_T4_T6_,@function
        .size           _ZN3cub18CUB_300001_SM_10006detail6reduce28DeviceReduceSingleTileKernelINS2_10policy_hubIlyN4cuda3std3__44plusIlEEE10Policy1000EPlSC_iS9_llNS7_10__identityEEEvT0_T1_T2_T3_T4_T6_,(.L_x_2742 - _ZN3cub18CUB_300001_SM_10006detail6reduce28DeviceReduceSingleTileKernelINS2_10policy_hubIlyN4cuda3std3__44plusIlEEE10Policy1000EPlSC_iS9_llNS7_10__identityEEEvT0_T1_T2_T3_T4_T6_)
        .other          _ZN3cub18CUB_300001_SM_10006detail6reduce28DeviceReduceSingleTileKernelINS2_10policy_hubIlyN4cuda3std3__44plusIlEEE10Policy1000EPlSC_iS9_llNS7_10__identityEEEvT0_T1_T2_T3_T4_T6_,@"STO_CUDA_ENTRY STV_DEFAULT"
_ZN3cub18CUB_300001_SM_10006detail6reduce28DeviceReduceSingleTileKernelINS2_10policy_hubIlyN4cuda3std3__44plusIlEEE10Policy1000EPlSC_iS9_llNS7_10__identityEEEvT0_T1_T2_T3_T4_T6_:
.text._ZN3cub18CUB_300001_SM_10006detail6reduce28DeviceReduceSingleTileKernelINS2_10policy_hubIlyN4cuda3std3__44plusIlEEE10Policy1000EPlSC_iS9_llNS7_10__identityEEEvT0_T1_T2_T3_T4_T6_:
        /* <DEDUP_REMOVED lines=13> */
.L_x_2207:
[----:B------:R-:W-:Y:S01]  /*00d0*/  ISETP.GT.AND P0, PT, R4, 0xdff, PT ;  /* 0x00000dff0400780c */ /* 0x000fe20003f04270 */
[----:B------:R-:W-:-:S12]  /*00e0*/  BSSY.RECONVERGENT B0, `(.L_x_2208) ;  /* 0x0000256000007945 */ /* 0x000fd80003800200 */
[----:B------:R-:W-:Y:S05]  /*00f0*/  @P0 BRA `(.L_x_2209) ;  /* 0x00000014004c0947 */ /* 0x000fea0003800000 */
[----:B------:R-:W0:Y:S01]  /*0100*/  S2R R5, SR_TID.X ;  /* 0x0000000000057919 */ /* 0x000e220000002100 */
[----:B------:R-:W-:Y:S01]  /*0110*/  BSSY.RECONVERGENT B1, `(.L_x_2210) ;  /* 0x0000009000017945 */ /* 0x000fe20003800200 */
[----:B------:R-:W-:Y:S02]  /*0120*/  CS2R R2, SRZ ;  /* 0x0000000000027805 */ /* 0x000fe4000001ff00 */
[----:B0-----:R-:W-:Y:S01]  /*0130*/  ISETP.GE.AND P0, PT, R5, R4, PT ;  /* 0x000000040500720c */ /* 0x001fe20003f06270 */
[----:B------:R-:W-:-:S12]  /*0140*/  IMAD.MOV.U32 R7, RZ, RZ, R5 ;  /* 0x000000ffff077224 */ /* 0x000fd800078e0005 */
[----:B------:R-:W-:Y:S05]  /*0150*/  @P0 BRA `(.L_x_2211) ;  /* 0x0000000000100947 */ /* 0x000fea0003800000 */
[----:B------:R-:W0:Y:S02]  /*0160*/  LDC.64 R2, c[0x0][0x380] ;  /* 0x0000e000ff027b82 */ /* 0x000e240000000a00 */
[----:B0-----:R-:W-:-:S06]  /*0170*/  IMAD.WIDE.U32 R2, R5, 0x8, R2 ;  /* 0x0000000805027825 */ /* 0x001fcc00078e0002 */
[----:B------:R-:W5:Y:S01]  /*0180*/  LDG.E.64.CONSTANT R2, desc[UR6][R2.64] ;  /* 0x0000000602027981 */ /* 0x000f62000c1e9b00 */
[----:B------:R-:W-:-:S07]  /*0190*/  VIADD R7, R5, 0x200 ;  /* 0x0000020005077836 */ /* 0x000fce0000000000 */
.L_x_2211:
[----:B------:R-:W-:Y:S05]  /*01a0*/  BSYNC.RECONVERGENT B1 ;  /* 0x0000000000017941 */ /* 0x000fea0003800200 */
.L_x_2210:
[----:B------:R-:W-:Y:S01]  /*01b0*/  ISETP.GE.AND P0, PT, R7, R4, PT ;  /* 0x000000040700720c */ /* 0x000fe20003f06270 */
[----:B------:R-:W-:-:S12]  /*01c0*/  BSSY.RECONVERGENT B1, `(.L_x_2212) ;  /* 0x0000077000017945 */ /* 0x000fd80003800200 */
[----:B------:R-:W-:Y:S05]  /*01d0*/  @P0 BRA `(.L_x_2213) ;  /* 0x0000000400d40947 */ /* 0x000fea0003800000 */
[----:B------:R-:W-:Y:S01]  /*01e0*/  LOP3.LUT R9, RZ, R7, RZ, 0x33, !PT ;  /* 0x00000007ff097212 */ /* 0x000fe200078e33ff */
        /* <DEDUP_REMOVED lines=11> */
[----:B------:R-:W-:Y:S02]  /*02a0*/  IMAD.MOV.U32 R6, RZ, RZ, R8 ;  /* 0x000000ffff067224 */ /* 0x000fe400078e0008 */
[----:B------:R-:W-:-:S07]  /*02b0*/  IMAD.MOV.U32 R11, RZ, RZ, R9 ;  /* 0x000000ffff0b7224 */ /* 0x000fce00078e0009 */
.L_x_2216:
[----:B------:R-:W-:Y:S02]  /*02c0*/  IMAD.MOV.U32 R8, RZ, RZ, R6 ;  /* 0x000000ffff087224 */ /* 0x000fe400078e0006 */
[----:B------:R-:W-:-:S06]  /*02d0*/  IMAD.MOV.U32 R9, RZ, RZ, R11 ;  /* 0x000000ffff097224 */ /* 0x000fcc00078e000b */
[----:B------:R-:W2:Y:S01]  /*02e0*/  LDG.E.64.CONSTANT R8, desc[UR6][R8.64] ;  /* 0x0000000608087981 */ /* 0x000ea2000c1e9b00 */
[----:B------:R-:W-:Y:S01]  /*02f0*/  VIADD R0, R0, 0x1 ;  /* 0x0000000100007836 */ /* 0x000fe20000000000 */
[----:B------:R-:W-:Y:S01]  /*0300*/  IADD3 R6, P3, PT, R6, 0x1000, RZ ;  /* 0x0000100006067810 */ /* 0x000fe20007f7e0ff */
[----:B------:R-:W-:-:S03]  /*0310*/  VIADD R7, R7, 0x200 ;  /* 0x0000020007077836 */ /* 0x000fc60000000000 */
[----:B------:R-:W-:Y:S01]  /*0320*/  ISETP.NE.AND P0, PT, R0, RZ, PT ;  /* 0x000000ff0000720c */ /* 0x000fe20003f05270 */
[----:B------:R-:W-:Y:S01]  /*0330*/  IMAD.X R11, RZ, RZ, R11, P3 ;  /* 0x000000ffff0b7224 */ /* 0x000fe200018e060b */
[----:B--2--5:R-:W-:-:S05]  /*0340*/  IADD3 R2, P2, PT, R8, R2, RZ ;  /* 0x0000000208027210 */ /* 0x024fca0007f5e0ff */
[----:B------:R-:W-:-:S06]  /*0350*/  IMAD.X R3, R9, 0x1, R3, P2 ;  /* 0x0000000109037824 */ /* 0x000fcc00010e0603 */
[----:B------:R-:W-:Y:S05]  /*0360*/  @P0 BRA `(.L_x_2216) ;  /* 0xfffffffc00d40947 */ /* 0x000fea000383ffff */
.L_x_2215:
[----:B------:R-:W-:Y:S05]  /*0370*/  BSYNC.RECONVERGENT B2 ;  /* 0x0000000000027941 */ /* 0x000fea0003800200 */
.L_x_2214:
        /* <DEDUP_REMOVED lines=8> */
.L_x_2219:
[----:B------:R-:W0:Y:S01]  /*0400*/  LDC.64 R44, c[0x0][0x380] ;  /* 0x0000e000ff2c7b82 */ /* 0x000e220000000a00 */
[C---:B------:R-:W-:Y:S02]  /*0410*/  VIADD R41, R7.reuse, 0x800 ;  /* 0x0000080007297836 */ /* 0x040fe40000000000 */
[C---:B------:R-:W-:Y:S02]  /*0420*/  VIADD R43, R7.reuse, 0x1000 ;  /* 0x00001000072b7836 */ /* 0x040fe40000000000 */
[----:B0-----:R-:W-:-:S05]  /*0430*/  IMAD.WIDE R28, R7, 0x8, R44 ;  /* 0x00000008071c7825 */ /* 0x001fca00078e022c */
[----:B------:R-:W2:Y:S01]  /*0440*/  LDG.E.64.CONSTANT R8, desc[UR6][R28.64] ;  /* 0x000000061c087981 */ /* 0x000ea2000c1e9b00 */
[----:B------:R-:W-:-:S03]  /*0450*/  IMAD.WIDE R40, R41, 0x8, R44 ;  /* 0x0000000829287825 */ /* 0x000fc600078e022c */
[----:B------:R-:W2:Y:S04]  /*0460*/  LDG.E.64.CONSTANT R10, desc[UR6][R28.64+0x1000] ;  /* 0x001000061c0a7981 */ /* 0x000ea8000c1e9b00 */
[----:B------:R-:W3:Y:S04]  /*0470*/  LDG.E.64.CONSTANT R12, desc[UR6][R28.64+0x2000] ;  /* 0x002000061c0c7981 */ /* 0x000ee8000c1e9b00 */
[----:B------:R-:W3:Y:S01]  /*0480*/  LDG.E.64.CONSTANT R14, desc[UR6][R28.64+0x3000] ;  /* 0x003000061c0e7981 */ /* 0x000ee2000c1e9b00 */
[----:B------:R-:W-:-:S03]  /*0490*/  IMAD.WIDE R42, R43, 0x8, R44 ;  /* 0x000000082b2a7825 */ /* 0x000fc600078e022c */
[----:B------:R-:W4:Y:S04]  /*04a0*/  LDG.E.64.CONSTANT R16, desc[UR6][R40.64] ;  /* 0x0000000628107981 */ /* 0x000f28000c1e9b00 */
[----:B------:R-:W4:Y:S04]  /*04b0*/  LDG.E.64.CONSTANT R18, desc[UR6][R40.64+0x1000] ;  /* 0x0010000628127981 */ /* 0x000f28000c1e9b00 */
[----:B------:R-:W4:Y:S04]  /*04c0*/  LDG.E.64.CONSTANT R20, desc[UR6][R40.64+0x2000] ;  /* 0x0020000628147981 */ /* 0x000f28000c1e9b00 */
[----:B------:R2:W4:Y:S01]  /*04d0*/  LDG.E.64.CONSTANT R26, desc[UR6][R40.64+0x3000] ;  /* 0x00300006281a7981 */ /* 0x000522000c1e9b00 */
[----:B------:R-:W-:-:S03]  /*04e0*/  VIADD R31, R7, 0x1800 ;  /* 0x00001800071f7836 */ /* 0x000fc60000000000 */
[----:B------:R-:W4:Y:S04]  /*04f0*/  LDG.E.64.CONSTANT R24, desc[UR6][R42.64] ;  /* 0x000000062a187981 */ /* 0x000f28000c1e9b00 */
[----:B------:R-:W4:Y:S01]  /*0500*/  LDG.E.64.CONSTANT R22, desc[UR6][R42.64+0x1000] ;  /* 0x001000062a167981 */ /* 0x000f22000c1e9b00 */
[----:B------:R-:W-:-:S03]  /*0510*/  IMAD.WIDE R44, R31, 0x8, R44 ;  /* 0x000000081f2c7825 */ /* 0x000fc600078e022c */
[----:B------:R-:W4:Y:S04]  /*0520*/  LDG.E.64.CONSTANT R28, desc[UR6][R42.64+0x2000] ;  /* 0x002000062a1c7981 */ /* 0x000f28000c1e9b00 */
[----:B------:R-:W4:Y:S04]  /*0530*/  LDG.E.64.CONSTANT R36, desc[UR6][R42.64+0x3000] ;  /* 0x003000062a247981 */ /* 0x000f28000c1e9b00 */
[----:B------:R-:W4:Y:S04]  /*0540*/  LDG.E.64.CONSTANT R34, desc[UR6][R44.64] ;  /* 0x000000062c227981 */ /* 0x000f28000c1e9b00 */
[----:B------:R-:W4:Y:S04]  /*0550*/  LDG.E.64.CONSTANT R32, desc[UR6][R44.64+0x1000] ;  /* 0x001000062c207981 */ /* 0x000f28000c1e9b00 */
[----:B------:R-:W4:Y:S04]  /*0560*/  LDG.E.64.CONSTANT R30, desc[UR6][R44.64+0x2000] ;  /* 0x002000062c1e7981 */ /* 0x000f28000c1e9b00 */
[----:B------:R-:W4:Y:S01]  /*0570*/  LDG.E.64.CONSTANT R38, desc[UR6][R44.64+0x3000] ;  /* 0x003000062c267981 */ /* 0x000f22000c1e9b00 */
[----:B------:R-:W-:Y:S01]  /*0580*/  VIADD R7, R7, 0x2000 ;  /* 0x0000200007077836 */ /* 0x000fe20000000000 */
[----:B--2--5:R-:W-:-:S04]  /*0590*/  IADD3 R41, P1, P2, R10, R8, R2 ;  /* 0x000000080a297210 */ /* 0x024fc80007a3e002 */
[----:B------:R-:W-:Y:S02]  /*05a0*/  IADD3.X R9, PT, PT, R11, R9, R3, P1, P2 ;  /* 0x000000090b097210 */ /* 0x000fe40000fe4403 */
[----:B---3--:R-:W-:-:S04]  /*05b0*/  IADD3 R41, P3, P4, R14, R12, R41 ;  /* 0x0000000c0e297210 */ /* 0x008fc80007c7e029 */
[----:B------:R-:W-:Y:S02]  /*05c0*/  IADD3.X R13, PT, PT, R15, R13, R9, P3, P4 ;  /* 0x0000000d0f0d7210 */ /* 0x000fe40001fe8409 */
[----:B----4-:R-:W-:-:S04]  /*05d0*/  IADD3 R3, P1, P2, R18, R16, R41 ;  /* 0x0000001012037210 */ /* 0x010fc80007a3e029 */
[----:B------:R-:W-:Y:S02]  /*05e0*/  IADD3.X R17, PT, PT, R19, R17, R13, P1, P2 ;  /* 0x0000001113117210 */ /* 0x000fe40000fe440d */
[----:B------:R-:W-:-:S04]  /*05f0*/  IADD3 R3, P3, P4, R26, R20, R3 ;  /* 0x000000141a037210 */ /* 0x000fc80007c7e003 */
[----:B------:R-:W-:Y:S02]  /*0600*/  IADD3.X R21, PT, PT, R27, R21, R17, P3, P4 ;  /* 0x000000151b157210 */ /* 0x000fe40001fe8411 */
[----:B------:R-:W-:-:S04]  /*0610*/  IADD3 R3, P1, P2, R22, R24, R3 ;  /* 0x0000001816037210 */ /* 0x000fc80007a3e003 */
[----:B------:R-:W-:Y:S02]  /*0620*/  IADD3.X R23, PT, PT, R23, R25, R21, P1, P2 ;  /* 0x0000001917177210 */ /* 0x000fe40000fe4415 */
[----:B------:R-:W-:-:S04]  /*0630*/  IADD3 R3, P3, P4, R36, R28, R3 ;  /* 0x0000001c24037210 */ /* 0x000fc80007c7e003 */
[----:B------:R-:W-:Y:S02]  /*0640*/  IADD3.X R29, PT, PT, R37, R29, R23, P3, P4 ;  /* 0x0000001d251d7210 */ /* 0x000fe40001fe8417 */
[----:B------:R-:W-:Y:S02]  /*0650*/  ISETP.GE.AND P3, PT, R7, R0, PT ;  /* 0x000000000700720c */ /* 0x000fe40003f66270 */
[----:B------:R-:W-:-:S04]  /*0660*/  IADD3 R3, P2, P1, R32, R34, R3 ;  /* 0x0000002220037210 */ /* 0x000fc8000795e003 */
[----:B------:R-:W-:Y:S02]  /*0670*/  IADD3 R2, P4, P5, R38, R30, R3 ;  /* 0x0000001e26027210 */ /* 0x000fe40007d9e003 */
[----:B------:R-:W-:-:S04]  /*0680*/  IADD3.X R3, PT, PT, R33, R35, R29, P2, P1 ;  /* 0x0000002321037210 */ /* 0x000fc800017e241d */
[----:B------:R-:W-:Y:S01]  /*0690*/  IADD3.X R3, PT, PT, R39, R31, R3, P4, P5 ;  /* 0x0000001f27037210 */ /* 0x000fe200027ea403 */
[----:B------:R-:W-:Y:S06]  /*06a0*/  @!P3 BRA `(.L_x_2219) ;  /* 0xfffffffc0054b947 */ /* 0x000fec000383ffff */
.L_x_2218:
[----:B------:R-:W-:Y:S05]  /*06b0*/  BSYNC.RECONVERGENT B2 ;  /* 0x0000000000027941 */ /* 0x000fea0003800200 */
.L_x_2217:
[----:B------:R-:W-:Y:S01]  /*06c0*/  IMAD.IADD R0, R4, 0x1, -R7 ;  /* 0x0000000104007824 */ /* 0x000fe200078e0a07 */
[----:B------:R-:W-:Y:S04]  /*06d0*/  BSSY.RECONVERGENT B2, `(.L_x_2220) ;  /* 0x0000019000027945 */ /* 0x000fe80003800200 */
[----:B------:R-:W-:-:S13]  /*06e0*/  ISETP.GT.AND P1, PT, R0, 0x800, PT ;  /* 0x000008000000780c */ /* 0x000fda0003f24270 */
[----:B------:R-:W-:Y:S05]  /*06f0*/  @!P1 BRA `(.L_x_2221) ;  /* 0x0000000000589947 */ /* 0x000fea0003800000 */
[----:B------:R-:W0:Y:S01]  /*0700*/  LDC.64 R18, c[0x0][0x380] ;  /* 0x0000e000ff127b82 */ /* 0x000e220000000a00 */
[C---:B------:R-:W-:Y:S02]  /*0710*/  VIADD R15, R7.reuse, 0x800 ;  /* 0x00000800070f7836 */ /* 0x040fe40000000000 */
[----:B0-----:R-:W-:-:S05]  /*0720*/  IMAD.WIDE R8, R7, 0x8, R18 ;  /* 0x0000000807087825 */ /* 0x001fca00078e0212 */
[----:B------:R-:W2:Y:S01]  /*0730*/  LDG.E.64.CONSTANT R10, desc[UR6][R8.64] ;  /* 0x00000006080a7981 */ /* 0x000ea2000c1e9b00 */
[----:B------:R-:W-:-:S03]  /*0740*/  IMAD.WIDE R18, R15, 0x8, R18 ;  /* 0x000000080f127825 */ /* 0x000fc600078e0212 */
[----:B------:R-:W2:Y:S04]  /*0750*/  LDG.E.64.CONSTANT R12, desc[UR6][R8.64+0x1000] ;  /* 0x00100006080c7981 */ /* 0x000ea8000c1e9b00 */
[----:B------:R-:W3:Y:S04]  /*0760*/  LDG.E.64.CONSTANT R14, desc[UR6][R8.64+0x2000] ;  /* 0x00200006080e7981 */ /* 0x000ee8000c1e9b00 */
[----:B------:R-:W3:Y:S04]  /*0770*/  LDG.E.64.CONSTANT R16, desc[UR6][R8.64+0x3000] ;  /* 0x0030000608107981 */ /* 0x000ee8000c1e9b00 */
[----:B------:R-:W4:Y:S04]  /*0780*/  LDG.E.64.CONSTANT R20, desc[UR6][R18.64] ;  /* 0x0000000612147981 */ /* 0x000f28000c1e9b00 */
[----:B------:R-:W4:Y:S04]  /*0790*/  LDG.E.64.CONSTANT R22, desc[UR6][R18.64+0x1000] ;  /* 0x0010000612167981 */ /* 0x000f28000c1e9b00 */
[----:B------:R-:W4:Y:S04]  /*07a0*/  LDG.E.64.CONSTANT R24, desc[UR6][R18.64+0x2000] ;  /* 0x0020000612187981 */ /* 0x000f28000c1e9b00 */
[----:B------:R-:W4:Y:S01]  /*07b0*/  LDG.E.64.CONSTANT R26, desc[UR6][R18.64+0x3000] ;  /* 0x00300006121a7981 */ /* 0x000f22000c1e9b00 */
[----:B------:R-:W-:Y:S01]  /*07c0*/  VIADD R7, R7, 0x1000 ;  /* 0x0000100007077836 */ /* 0x000fe20000000000 */
[----:B--2--5:R-:W-:-:S04]  /*07d0*/  IADD3 R29, P0, P1, R12, R10, R2 ;  /* 0x0000000a0c1d7210 */ /* 0x024fc8000791e002 */
[----:B------:R-:W-:Y:S02]  /*07e0*/  IADD3.X R11, PT, PT, R13, R11, R3, P0, P1 ;  /* 0x0000000b0d0b7210 */ /* 0x000fe400007e2403 */
[----:B------:R-:W-:Y:S02]  /*07f0*/  PLOP3.LUT P0, PT, PT, PT, PT, 0x8, 0x80 ;  /* 0x000000000080781c */ /* 0x000fe40003f0e170 */
[----:B---3--:R-:W-:-:S04]  /*0800*/  IADD3 R29, P2, P3, R16, R14, R29 ;  /* 0x0000000e101d7210 */ /* 0x008fc80007b5e01d */
[----:B------:R-:W-:Y:S02]  /*0810*/  IADD3.X R15, PT, PT, R17, R15, R11, P2, P3 ;  /* 0x0000000f110f7210 */ /* 0x000fe400017e640b */
[----:B----4-:R-:W-:-:S04]  /*0820*/  IADD3 R3, P1, P4, R22, R20, R29 ;  /* 0x0000001416037210 */ /* 0x010fc80007c3e01d */
[----:B------:R-:W-:Y:S02]  /*0830*/  IADD3 R2, P2, P3, R26, R24, R3 ;  /* 0x000000181a027210 */ /* 0x000fe40007b5e003 */
[----:B------:R-:W-:-:S04]  /*0840*/  IADD3.X R3, PT, PT, R23, R21, R15, P1, P4 ;  /* 0x0000001517037210 */ /* 0x000fc80000fe840f */
[----:B------:R-:W-:-:S07]  /*0850*/  IADD3.X R3, PT, PT, R27, R25, R3, P2, P3 ;  /* 0x000000191b037210 */ /* 0x000fce00017e6403 */
.L_x_2221:
[----:B------:R-:W-:Y:S05]  /*0860*/  BSYNC.RECONVERGENT B2 ;  /* 0x0000000000027941 */ /* 0x000fea0003800200 */
.L_x_2220:
[----:B------:R-:W-:-:S13]  /*0870*/  ISETP.LT.OR P0, PT, R7, R4, P0 ;  /* 0x000000040700720c */ /* 0x000fda0000701670 */
[----:B------:R-:W-:Y:S05]  /*0880*/  @!P0 BRA `(.L_x_2213) ;  /* 0x0000000000288947 */ /* 0x000fea0003800000 */
[----:B------:R-:W0:Y:S02]  /*0890*/  LDC.64 R8, c[0x0][0x380] ;  /* 0x0000e000ff087b82 */ /* 0x000e240000000a00 */
[----:B0-----:R-:W-:-:S05]  /*08a0*/  IMAD.WIDE R6, R7, 0x8, R8 ;  /* 0x0000000807067825 */ /* 0x001fca00078e0208 */
[----:B------:R-:W2:Y:S04]  /*08b0*/  LDG.E.64.CONSTANT R8, desc[UR6][R6.64] ;  /* 0x0000000606087981 */ /* 0x000ea8000c1e9b00 */
[----:B------:R-:W2:Y:S04]  /*08c0*/  LDG.E.64.CONSTANT R10, desc[UR6][R6.64+0x1000] ;  /* 0x00100006060a7981 */ /* 0x000ea8000c1e9b00 */
[----:B------:R-:W3:Y:S04]  /*08d0*/  LDG.E.64.CONSTANT R12, desc[UR6][R6.64+0x2000] ;  /* 0x00200006060c7981 */ /* 0x000ee8000c1e9b00 */
[----:B------:R-:W3:Y:S01]  /*08e0*/  LDG.E.64.CONSTANT R14, desc[UR6][R6.64+0x3000] ;  /* 0x00300006060e7981 */ /* 0x000ee2000c1e9b00 */
[----:B--2--5:R-:W-:-:S04]  /*08f0*/  IADD3 R17, P0, P1, R10, R8, R2 ;  /* 0x000000080a117210 */ /* 0x024fc8000791e002 */
[----:B------:R-:W-:Y:S02]  /*0900*/  IADD3.X R3, PT, PT, R11, R9, R3, P0, P1 ;  /* 0x000000090b037210 */ /* 0x000fe400007e2403 */
[----:B---3--:R-:W-:-:S04]  /*0910*/  IADD3 R2, P2, P3, R14, R12, R17 ;  /* 0x0000000c0e027210 */ /* 0x008fc80007b5e011 */
[----:B------:R-:W-:-:S09]  /*0920*/  IADD3.X R3, PT, PT, R15, R13, R3, P2, P3 ;  /* 0x0000000d0f037210 */ /* 0x000fd200017e6403 */
.L_x_2213:
[----:B------:R-:W-:Y:S05]  /*0930*/  BSYNC.RECONVERGENT B1 ;  /* 0x0000000000017941 */ /* 0x000fea0003800200 */
.L_x_2212:
[----:B------:R-:W-:-:S13]  /*0940*/  ISETP.GE.AND P0, PT, R4, 0x200, PT ;  /* 0x000002000400780c */ /* 0x000fda0003f06270 */
[----:B------:R-:W-:Y:S05]  /*0950*/  @!P0 BRA `(.L_x_2222) ;  /* 0x00000004002c8947 */ /* 0x000fea0003800000 */
[----:B------:R-:W0:Y:S01]  /*0960*/  S2R R8, SR_LANEID ;  /* 0x0000000000087919 */ /* 0x000e220000000000 */
[----:B-----5:R-:W1:Y:S04]  /*0970*/  SHFL.DOWN PT, R0, R2, 0x1, 0x1f ;  /* 0x08201f0002007f89 */ /* 0x020e6800000e0000 */
        /* <DEDUP_REMOVED lines=50> */
[----:B------:R-:W1:Y:S04]  /*0ca0*/  LDS.128 R24, [UR4+0x30] ;  /* 0x00003004ff187984 */ /* 0x000e680008000c00 */
[----:B------:R-:W3:Y:S04]  /*0cb0*/  LDS.128 R20, [UR4+0x40] ;  /* 0x00004004ff147984 */ /* 0x000ee80008000c00 */
[----:B------:R-:W4:Y:S04]  /*0cc0*/  LDS.128 R16, [UR4+0x50] ;  /* 0x00005004ff107984 */ /* 0x000f280008000c00 */
[----:B------:R-:W5:Y:S04]  /*0cd0*/  LDS.128 R12, [UR4+0x60] ;  /* 0x00006004ff0c7984 */ /* 0x000f680008000c00 */
[----:B------:R-:W5:Y:S04]  /*0ce0*/  LDS.128 R8, [UR4+0x70] ;  /* 0x00007004ff087984 */ /* 0x000f680008000c00 */
[----:B--2---:R-:W2:Y:S01]  /*0cf0*/  LDS.128 R4, [UR4+0x80] ;  /* 0x00008004ff047984 */ /* 0x004ea20008000c00 */
[----:B0-----:R-:W-:-:S04]  /*0d00*/  IADD3 R35, P1, P2, R28, R32, R2 ;  /* 0x000000201c237210 */ /* 0x001fc80007a3e002 */
[----:B-1----:R-:W-:Y:S02]  /*0d10*/  IADD3 R35, P3, P4, R24, R35, R30 ;  /* 0x0000002318237210 */ /* 0x002fe40007c7e01e */
[----:B------:R-:W-:Y:S02]  /*0d20*/  IADD3.X R29, PT, PT, R29, R33, R3, P1, P2 ;  /* 0x000000211d1d7210 */ /* 0x000fe40000fe4403 */
[----:B---3--:R-:W-:Y:S02]  /*0d30*/  IADD3 R3, P1, P2, R20, R35, R26 ;  /* 0x0000002314037210 */ /* 0x008fe40007a3e01a */
[----:B------:R-:W-:Y:S02]  /*0d40*/  IADD3.X R25, PT, PT, R25, R29, R31, P3, P4 ;  /* 0x0000001d19197210 */ /* 0x000fe40001fe841f */
[----:B----4-:R-:W-:Y:S02]  /*0d50*/  IADD3 R3, P3, P4, R16, R3, R22 ;  /* 0x0000000310037210 */ /* 0x010fe40007c7e016 */
[----:B------:R-:W-:-:S02]  /*0d60*/  IADD3.X R21, PT, PT, R21, R25, R27, P1, P2 ;  /* 0x0000001915157210 */ /* 0x000fc40000fe441b */
[----:B-----5:R-:W-:Y:S02]  /*0d70*/  IADD3 R3, P1, P2, R12, R3, R18 ;  /* 0x000000030c037210 */ /* 0x020fe40007a3e012 */
[----:B------:R-:W-:Y:S02]  /*0d80*/  IADD3.X R17, PT, PT, R17, R21, R23, P3, P4 ;  /* 0x0000001511117210 */ /* 0x000fe40001fe8417 */
[----:B------:R-:W-:Y:S02]  /*0d90*/  IADD3 R3, P3, P4, R8, R3, R14 ;  /* 0x0000000308037210 */ /* 0x000fe40007c7e00e */
[----:B------:R-:W-:Y:S02]  /*0da0*/  IADD3.X R13, PT, PT, R13, R17, R19, P1, P2 ;  /* 0x000000110d0d7210 */ /* 0x000fe40000fe4413 */
[----:B--2---:R-:W-:Y:S02]  /*0db0*/  IADD3 R3, P1, P2, R4, R3, R10 ;  /* 0x0000000304037210 */ /* 0x004fe40007a3e00a */
[----:B------:R-:W-:-:S02]  /*0dc0*/  IADD3.X R9, PT, PT, R9, R13, R15, P3, P4 ;  /* 0x0000000d09097210 */ /* 0x000fc40001fe840f */
[----:B------:R-:W-:Y:S02]  /*0dd0*/  IADD3 R2, P3, PT, R3, R6, RZ ;  /* 0x0000000603027210 */ /* 0x000fe40007f7e0ff */
[----:B------:R-:W-:-:S05]  /*0de0*/  IADD3.X R3, PT, PT, R5, R9, R11, P1, P2 ;  /* 0x0000000905037210 */ /* 0x000fca0000fe440b */
[----:B------:R-:W-:Y:S01]  /*0df0*/  IMAD.X R3, R3, 0x1, R7, P3 ;  /* 0x0000000103037824 */ /* 0x000fe200018e0607 */
[----:B------:R-:W-:Y:S06]  /*0e00*/  BRA `(.L_x_2223) ;  /* 0x00000018000c7947 */ /* 0x000fec0003800000 */
.L_x_2222:
[----:B------:R-:W-:Y:S01]  /*0e10*/  LOP3.LUT R0, R5, 0x3e0, RZ, 0xc0, !PT ;  /* 0x000003e005007812 */ /* 0x000fe200078ec0ff */
[----:B------:R-:W0:Y:S03]  /*0e20*/  S2R R12, SR_LANEID ;  /* 0x00000000000c7919 */ /* 0x000e260000000000 */
[----:B------:R-:W-:Y:S01]  /*0e30*/  LOP3.LUT R9, RZ, R0, RZ, 0x33, !PT ;  /* 0x00000000ff097212 */ /* 0x000fe200078e33ff */
[----:B------:R-:W-:-:S04]  /*0e40*/  VIADD R7, R0, 0x20 ;  /* 0x0000002000077836 */ /* 0x000fc80000000000 */
[----:B------:R-:W-:Y:S01]  /*0e50*/  IMAD.IADD R9, R9, 0x1, R4 ;  /* 0x0000000109097824 */ /* 0x000fe200078e0204 */
[----:B------:R-:W-:-:S04]  /*0e60*/  ISETP.GT.AND P0, PT, R7, R4, PT ;  /* 0x000000040700720c */ /* 0x000fc80003f04270 */
[----:B------:R-:W-:-:S05]  /*0e70*/  SEL R9, R9, 0x1f, P0 ;  /* 0x0000001f09097807 */ /* 0x000fca0000000000 */
[----:B-----5:R-:W1:Y:S04]  /*0e80*/  SHFL.DOWN PT, R0, R2, 0x1, R9 ;  /* 0x0820000002007989 */ /* 0x020e6800000e0009 */
        /* <DEDUP_REMOVED lines=12> */
[----:B------:R-:W-:Y:S02]  /*0f50*/  IADD3 R8, P1, PT, R0, R7, RZ ;  /* 0x0000000700087210 */ /* 0x000fe40007f3e0ff */
[----:B-1----:R-:W-:-:S03]  /*0f60*/  SEL R6, R6, RZ, !P0 ;  /* 0x000000ff06067207 */ /* 0x002fc60004000000 */
[----:B------:R-:W0:Y:S02]  /*0f70*/  SHFL.DOWN PT, R0, R8, 0x4, R9 ;  /* 0x0880000008007989 */ /* 0x000e2400000e0009 */
[----:B------:R-:W-:Y:S02]  /*0f80*/  IMAD.X R10, R6, 0x1, R11, P1 ;  /* 0x00000001060a7824 */ /* 0x000fe400008e060b */
[----:B------:R-:W-:Y:S01]  /*0f90*/  VIADD R6, R12, 0x4 ;  /* 0x000000040c067836 */ /* 0x000fe20000000000 */
[----:B------:R-:W1:Y:S02]  /*0fa0*/  @!P2 S2R R11, SR_CgaCtaId ;  /* 0x00000000000ba919 */ /* 0x000e640000008800 */
[----:B------:R-:W2:Y:S02]  /*0fb0*/  SHFL.DOWN PT, R2, R10, 0x4, R9 ;  /* 0x088000000a027989 */ /* 0x000ea400000e0009 */
[----:B------:R-:W-:Y:S01]  /*0fc0*/  ISETP.GT.AND P0, PT, R6, R9, PT ;  /* 0x000000090600720c */ /* 0x000fe20003f04270 */
[----:B------:R-:W-:-:S03]  /*0fd0*/  VIADD R6, R12, 0x8 ;  /* 0x000000080c067836 */ /* 0x000fc60000000000 */
        /* <DEDUP_REMOVED lines=11> */
[----:B------:R-:W-:Y:S01]  /*1090*/  IMAD.X R8, R2, 0x1, R7, P1 ;  /* 0x0000000102087824 */ /* 0x000fe200008e0607 */
[----:B------:R-:W-:Y:S01]  /*10a0*/  @!P2 SHF.R.U32.HI R7, RZ, 0x2, R5 ;  /* 0x00000002ff07a819 */ /* 0x000fe20000011605 */
[----:B------:R-:W-:-:S03]  /*10b0*/  VIADD R2, R12, 0x10 ;  /* 0x000000100c027836 */ /* 0x000fc60000000000 */
[----:B------:R-:W2:Y:S01]  /*10c0*/  SHFL.DOWN PT, R3, R8, 0x10, R9 ;  /* 0x0a00000008037989 */ /* 0x000ea200000e0009 */
[----:B------:R-:W-:Y:S02]  /*10d0*/  @!P2 LOP3.LUT R7, R7, 0xf8, RZ, 0xc0, !PT ;  /* 0x000000f80707a812 */ /* 0x000fe400078ec0ff */
[----:B------:R-:W-:Y:S02]  /*10e0*/  ISETP.GT.AND P0, PT, R2, R9, PT ;  /* 0x000000090200720c */ /* 0x000fe40003f04270 */
[----:B------:R-:W-:-:S04]  /*10f0*/  @!P2 MOV R2, 0x400 ;  /* 0x000004000002a802 */ /* 0x000fc80000000f00 */
[----:B-1----:R-:W-:-:S05]  /*1100*/  @!P2 LEA R10, R11, R2, 0x18 ;  /* 0x000000020b0aa211 */ /* 0x002fca00078ec0ff */
[----:B------:R-:W-:Y:S01]  /*1110*/  @!P2 IMAD.IADD R7, R7, 0x1, R10 ;  /* 0x000000010707a824 */ /* 0x000fe200078e020a */
[----:B0-----:R-:W-:-:S04]  /*1120*/  SEL R0, R0, RZ, !P0 ;  /* 0x000000ff00007207 */ /* 0x001fc80004000000 */
[----:B------:R-:W-:Y:S02]  /*1130*/  IADD3 R2, P1, PT, R0, R6, RZ ;  /* 0x0000000600027210 */ /* 0x000fe40007f3e0ff */
[----:B--2---:R-:W-:Y:S02]  /*1140*/  SEL R3, R3, RZ, !P0 ;  /* 0x000000ff03037207 */ /* 0x004fe40004000000 */
        /* <DEDUP_REMOVED lines=12> */
[----:B------:R-:W0:Y:S04]  /*1210*/  LDS.128 R8, [UR4+0x20] ;  /* 0x00002004ff087984 */ /* 0x000e280008000c00 */
[----:B-1----:R-:W1:Y:S04]  /*1220*/  LDS.64 R6, [UR4+0x18] ;  /* 0x00001804ff067984 */ /* 0x002e680008000a00 */
[----:B------:R-:W2:Y:S04]  /*1230*/  LDS.128 R12, [UR4+0x30] ;  /* 0x00003004ff0c7984 */ /* 0x000ea80008000c00 */
[----:B------:R-:W3:Y:S04]  /*1240*/  LDS.128 R16, [UR4+0x40] ;  /* 0x00004004ff107984 */ /* 0x000ee80008000c00 */
[----:B------:R-:W4:Y:S04]  /*1250*/  LDS.128 R20, [UR4+0x50] ;  /* 0x00005004ff147984 */ /* 0x000f280008000c00 */
[----:B------:R-:W5:Y:S04]  /*1260*/  LDS.128 R24, [UR4+0x60] ;  /* 0x00006004ff187984 */ /* 0x000f680008000c00 */
[----:B------:R-:W5:Y:S04]  /*1270*/  LDS.128 R32, [UR4+0x70] ;  /* 0x00007004ff207984 */ /* 0x000f680008000c00 */
[----:B------:R-:W5:Y:S01]  /*1280*/  LDS.128 R28, [UR4+0x80] ;  /* 0x00008004ff1c7984 */ /* 0x000f620008000c00 */
[----:B0-----:R-:W-:-:S02]  /*1290*/  SEL R5, R8, RZ, P2 ;  /* 0x000000ff08057207 */ /* 0x001fc40001000000 */
[----:B------:R-:W-:Y:S02]  /*12a0*/  SEL R8, R9, RZ, P2 ;  /* 0x000000ff09087207 */ /* 0x000fe40001000000 */
[----:B-1----:R-:W-:Y:S02]  /*12b0*/  SEL R0, R6, RZ, P1 ;  /* 0x000000ff06007207 */ /* 0x002fe40000800000 */
[----:B------:R-:W-:Y:S02]  /*12c0*/  SEL R7, R7, RZ, P1 ;  /* 0x000000ff07077207 */ /* 0x000fe40000800000 */
[C---:B------:R-:W-:Y:S02]  /*12d0*/  ISETP.GT.AND P1, PT, R4.reuse, 0x60, PT ;  /* 0x000000600400780c */ /* 0x040fe40003f24270 */
[----:B------:R-:W-:Y:S02]  /*12e0*/  ISETP.GT.AND P2, PT, R4, 0x80, PT ;  /* 0x000000800400780c */ /* 0x000fe40003f44270 */
[----:B------:R-:W-:-:S02]  /*12f0*/  IADD3 R0, P3, P4, R5, R0, R2 ;  /* 0x0000000005007210 */ /* 0x000fc40007c7e002 */
[----:B------:R-:W-:Y:S02]  /*1300*/  SEL R5, R10, RZ, P1 ;  /* 0x000000ff0a057207 */ /* 0x000fe40000800000 */
[----:B------:R-:W-:Y:S02]  /*1310*/  SEL R11, R11, RZ, P1 ;  /* 0x000000ff0b0b7207 */ /* 0x000fe40000800000 */
[----:B--2---:R-:W-:Y:S02]  /*1320*/  SEL R2, R12, RZ, P2 ;  /* 0x000000ff0c027207 */ /* 0x004fe40001000000 */
[----:B------:R-:W-:Y:S02]  /*1330*/  SEL R6, R13, RZ, P2 ;  /* 0x000000ff0d067207 */ /* 0x000fe40001000000 */
[C---:B------:R-:W-:Y:S02]  /*1340*/  ISETP.GT.AND P1, PT, R4.reuse, 0xa0, PT ;  /* 0x000000a00400780c */ /* 0x040fe40003f24270 */
[----:B------:R-:W-:-:S02]  /*1350*/  ISETP.GT.AND P2, PT, R4, 0xc0, PT ;  /* 0x000000c00400780c */ /* 0x000fc40003f44270 */
[----:B------:R-:W-:Y:S02]  /*1360*/  IADD3.X R7, PT, PT, R8, R7, R3, P3, P4 ;  /* 0x0000000708077210 */ /* 0x000fe40001fe8403 */
[----:B------:R-:W-:Y:S02]  /*1370*/  IADD3 R2, P3, P4, R2, R0, R5 ;  /* 0x0000000002027210 */ /* 0x000fe40007c7e005 */
[----:B------:R-:W-:Y:S02]  /*1380*/  SEL R3, R14, RZ, P1 ;  /* 0x000000ff0e037207 */ /* 0x000fe40000800000 */
[----:B---3--:R-:W-:Y:S02]  /*1390*/  SEL R0, R16, RZ, P2 ;  /* 0x000000ff10007207 */ /* 0x008fe40001000000 */
[----:B------:R-:W-:Y:S02]  /*13a0*/  SEL R14, R15, RZ, P1 ;  /* 0x000000ff0f0e7207 */ /* 0x000fe40000800000 */
[----:B------:R-:W-:-:S02]  /*13b0*/  ISETP.GT.AND P1, PT, R4, 0xe0, PT ;  /* 0x000000e00400780c */ /* 0x000fc40003f24270 */
[----:B------:R-:W-:Y:S02]  /*13c0*/  IADD3.X R6, PT, PT, R6, R7, R11, P3, P4 ;  /* 0x0000000706067210 */ /* 0x000fe40001fe840b */
[----:B------:R-:W-:Y:S02]  /*13d0*/  SEL R5, R17, RZ, P2 ;  /* 0x000000ff11057207 */ /* 0x000fe40001000000 */
[----:B------:R-:W-:Y:S02]  /*13e0*/  IADD3 R0, P3, P4, R0, R2, R3 ;  /* 0x0000000200007210 */ /* 0x000fe40007c7e003 */
[----:B------:R-:W-:Y:S02]  /*13f0*/  ISETP.GT.AND P2, PT, R4, 0x100, PT ;  /* 0x000001000400780c */ /* 0x000fe40003f44270 */
[----:B------:R-:W-:Y:S02]  /*1400*/  SEL R3, R18, RZ, P1 ;  /* 0x000000ff12037207 */ /* 0x000fe40000800000 */
[----:B------:R-:W-:-:S02]  /*1410*/  SEL R19, R19, RZ, P1 ;  /* 0x000000ff13137207 */ /* 0x000fc40000800000 */
[----:B------:R-:W-:Y:S02]  /*1420*/  ISETP.GT.AND P1, PT, R4, 0x120, PT ;  /* 0x000001200400780c */ /* 0x000fe40003f24270 */
[----:B------:R-:W-:Y:S02]  /*1430*/  IADD3.X R5, PT, PT, R5, R6, R14, P3, P4 ;  /* 0x0000000605057210 */ /* 0x000fe40001fe840e */
[----:B----4-:R-:W-:Y:S02]  /*1440*/  SEL R2, R20, RZ, P2 ;  /* 0x000000ff14027207 */ /* 0x010fe40001000000 */
[----:B------:R-:W-:Y:S02]  /*1450*/  SEL R6, R21, RZ, P2 ;  /* 0x000000ff15067207 */ /* 0x000fe40001000000 */
[----:B------:R-:W-:Y:S02]  /*1460*/  ISETP.GT.AND P2, PT, R4, 0x140, PT ;  /* 0x000001400400780c */ /* 0x000fe40003f44270 */
[----:B------:R-:W-:-:S02]  /*1470*/  SEL R7, R22, RZ, P1 ;  /* 0x000000ff16077207 */ /* 0x000fc40000800000 */
[----:B------:R-:W-:Y:S02]  /*1480*/  SEL R22, R23, RZ, P1 ;  /* 0x000000ff17167207 */ /* 0x000fe40000800000 */
[----:B------:R-:W-:Y:S02]  /*1490*/  IADD3 R2, P3, P4, R2, R0, R3 ;  /* 0x0000000002027210 */ /* 0x000fe40007c7e003 */
[----:B------:R-:W-:Y:S02]  /*14a0*/  ISETP.GT.AND P1, PT, R4, 0x160, PT ;  /* 0x000001600400780c */ /* 0x000fe40003f24270 */
[----:B-----5:R-:W-:Y:S02]  /*14b0*/  SEL R0, R24, RZ, P2 ;  /* 0x000000ff18007207 */ /* 0x020fe40001000000 */
[----:B------:R-:W-:Y:S02]  /*14c0*/  IADD3.X R6, PT, PT, R6, R5, R19, P3, P4 ;  /* 0x0000000506067210 */ /* 0x000fe40001fe8413 */
[----:B------:R-:W-:-:S02]  /*14d0*/  SEL R3, R26, RZ, P1 ;  /* 0x000000ff1a037207 */ /* 0x000fc40000800000 */
[----:B------:R-:W-:Y:S02]  /*14e0*/  SEL R27, R27, RZ, P1 ;  /* 0x000000ff1b1b7207 */ /* 0x000fe40000800000 */
[----:B------:R-:W-:Y:S02]  /*14f0*/  SEL R5, R25, RZ, P2 ;  /* 0x000000ff19057207 */ /* 0x000fe40001000000 */
[----:B------:R-:W-:Y:S02]  /*1500*/  IADD3 R0, P1, P3, R0, R2, R7 ;  /* 0x0000000200007210 */ /* 0x000fe40007b3e007 */
[----:B------:R-:W-:Y:S02]  /*1510*/  SEL R2, R32, RZ, P5 ;  /* 0x000000ff20027207 */ /* 0x000fe40002800000 */
[----:B------:R-:W-:Y:S02]  /*1520*/  ISETP.GT.AND P2, PT, R4, 0x1c0, PT ;  /* 0x000001c00400780c */ /* 0x000fe40003f44270 */
[----:B------:R-:W-:-:S02]  /*1530*/  IADD3.X R5, PT, PT, R5, R6, R22, P1, P3 ;  /* 0x0000000605057210 */ /* 0x000fc40000fe6416 */
[----:B------:R-:W-:Y:S02]  /*1540*/  IADD3 R2, P3, P4, R2, R0, R3 ;  /* 0x0000000002027210 */ /* 0x000fe40007c7e003 */
[----:B------:R-:W-:Y:S02]  /*1550*/  SEL R0, R34, RZ, P6 ;  /* 0x000000ff22007207 */ /* 0x000fe40003000000 */
[----:B------:R-:W-:Y:S02]  /*1560*/  SEL R3, R28, RZ, P2 ;  /* 0x000000ff1c037207 */ /* 0x000fe40001000000 */
[----:B------:R-:W-:Y:S02]  /*1570*/  ISETP.GT.AND P1, PT, R4, 0x1e0, PT ;  /* 0x000001e00400780c */ /* 0x000fe40003f24270 */
        /* <DEDUP_REMOVED lines=11> */
.L_x_2209:
[----:B------:R-:W0:Y:S01]  /*1630*/  S2R R39, SR_TID.X ;  /* 0x0000000000277919 */ /* 0x000e220000002100 */
[----:B------:R-:W1:Y:S02]  /*1640*/  LDCU.64 UR4, c[0x0][0x380] ;  /* 0x00007000ff0477ac */ /* 0x000e640008000a00 */
[----:B-1----:R-:W-:Y:S02]  /*1650*/  IMAD.U32 R2, RZ, RZ, UR4 ;  /* 0x00000004ff027e24 */ /* 0x002fe4000f8e00ff */
[----:B------:R-:W-:Y:S02]  /*1660*/  IMAD.U32 R3, RZ, RZ, UR5 ;  /* 0x00000005ff037e24 */ /* 0x000fe4000f8e00ff */
[----:B0-----:R-:W-:-:S05]  /*1670*/  IMAD.WIDE.U32 R18, R39, 0x8, R2 ;  /* 0x0000000827127825 */ /* 0x001fca00078e0002 */
[----:B------:R-:W2:Y:S04]  /*1680*/  LDG.E.64.CONSTANT R20, desc[UR6][R18.64] ;  /* 0x0000000612147981 */ /* 0x000ea8000c1e9b00 */
[----:B------:R-:W2:Y:S04]  /*1690*/  LDG.E.64.CONSTANT R6, desc[UR6][R18.64+0x1000] ;  /* 0x0010000612067981 */ /* 0x000ea8000c1e9b00 */
[----:B------:R-:W2:Y:S04]  /*16a0*/  LDG.E.64.CONSTANT R8, desc[UR6][R18.64+0x2000] ;  /* 0x0020000612087981 */ /* 0x000ea8000c1e9b00 */
[----:B------:R-:W3:Y:S04]  /*16b0*/  LDG.E.64.CONSTANT R10, desc[UR6][R18.64+0x3000] ;  /* 0x00300006120a7981 */ /* 0x000ee8000c1e9b00 */
[----:B------:R-:W3:Y:S04]  /*16c0*/  LDG.E.64.CONSTANT R12, desc[UR6][R18.64+0x4000] ;  /* 0x00400006120c7981 */ /* 0x000ee8000c1e9b00 */
[----:B------:R-:W4:Y:S04]  /*16d0*/  LDG.E.64.CONSTANT R14, desc[UR6][R18.64+0x5000] ;  /* 0x00500006120e7981 */ /* 0x000f28000c1e9b00 */
[----:B------:R-:W4:Y:S01]  /*16e0*/  LDG.E.64.CONSTANT R16, desc[UR6][R18.64+0x6000] ;  /* 0x0060000612107981 */ /* 0x000f22000c1e9b00 */
[----:B------:R-:W-:Y:S01]  /*16f0*/  UMOV UR4, 0xe00 ;  /* 0x00000e0000047882 */ /* 0x000fe20000000000 */
[----:B--2---:R-:W-:-:S04]  /*1700*/  IADD3 R43, P0, P1, R8, R6, R20 ;  /* 0x00000006082b7210 */ /* 0x004fc8000791e014 */
[----:B------:R-:W-:Y:S02]  /*1710*/  IADD3.X R7, PT, PT, R9, R7, R21, P0, P1 ;  /* 0x0000000709077210 */ /* 0x000fe400007e2415 */
[----:B------:R-:W-:Y:S02]  /*1720*/  ISETP.GE.U32.AND P0, PT, R4, 0x1c00, PT ;  /* 0x00001c000400780c */ /* 0x000fe40003f06070 */
[----:B---3--:R-:W-:-:S04]  /*1730*/  IADD3 R43, P2, P3, R12, R10, R43 ;  /* 0x0000000a0c2b7210 */ /* 0x008fc80007b5e02b */
[----:B------:R-:W-:Y:S02]  /*1740*/  IADD3.X R11, PT, PT, R13, R11, R7, P2, P3 ;  /* 0x0000000b0d0b7210 */ /* 0x000fe400017e6407 */
[----:B----4-:R-:W-:-:S04]  /*1750*/  IADD3 R43, P1, P4, R16, R14, R43 ;  /* 0x0000000e102b7210 */ /* 0x010fc80007c3e02b */
[----:B------:R-:W-:Y:S01]  /*1760*/  IADD3.X R41, PT, PT, R17, R15, R11, P1, P4 ;  /* 0x0000000f11297210 */ /* 0x000fe20000fe840b */
[----:B------:R-:W-:Y:S08]  /*1770*/  @!P0 BRA `(.L_x_2224) ;  /* 0x0000000000708947 */ /* 0x000ff00003800000 */
[----:B------:R-:W0:Y:S01]  /*1780*/  LDC R20, c[0x0][0x390] ;  /* 0x0000e400ff147b82 */ /* 0x000e220000000800 */
[----:B------:R-:W-:Y:S01]  /*1790*/  VIADD R21, R4, 0xfffff200 ;  /* 0xfffff20004157836 */ /* 0x000fe20000000000 */
[----:B------:R-:W-:-:S06]  /*17a0*/  UMOV UR4, 0xe00 ;  /* 0x00000e0000047882 */ /* 0x000fcc0000000000 */
[----:B------:R-:W1:Y:S02]  /*17b0*/  LDC.64 R2, c[0x0][0x380] ;  /* 0x0000e000ff027b82 */ /* 0x000e640000000a00 */
.L_x_2226:
[----:B------:R-:W-:-:S04]  /*17c0*/  VIADD R7, R39, UR4 ;  /* 0x0000000427077c36 */ /* 0x000fc80008000000 */
[----:B-1----:R-:W-:-:S05]  /*17d0*/  IMAD.WIDE.U32 R6, R7, 0x8, R2 ;  /* 0x0000000807067825 */ /* 0x002fca00078e0002 */
[----:B------:R-:W2:Y:S04]  /*17e0*/  LDG.E.64.CONSTANT R4, desc[UR6][R6.64] ;  /* 0x0000000606047981 */ /* 0x000ea8000c1e9b00 */
[----:B------:R-:W2:Y:S04]  /*17f0*/  LDG.E.64.CONSTANT R8, desc[UR6][R6.64+0x1000] ;  /* 0x0010000606087981 */ /* 0x000ea8000c1e9b00 */
[----:B------:R-:W3:Y:S04]  /*1800*/  LDG.E.64.CONSTANT R10, desc[UR6][R6.64+0x2000] ;  /* 0x00200006060a7981 */ /* 0x000ee8000c1e9b00 */
[----:B------:R-:W3:Y:S04]  /*1810*/  LDG.E.64.CONSTANT R12, desc[UR6][R6.64+0x3000] ;  /* 0x00300006060c7981 */ /* 0x000ee8000c1e9b00 */
[----:B------:R-:W4:Y:S04]  /*1820*/  LDG.E.64.CONSTANT R14, desc[UR6][R6.64+0x4000] ;  /* 0x00400006060e7981 */ /* 0x000f28000c1e9b00 */
[----:B------:R-:W4:Y:S04]  /*1830*/  LDG.E.64.CONSTANT R16, desc[UR6][R6.64+0x5000] ;  /* 0x0050000606107981 */ /* 0x000f28000c1e9b00 */
[----:B------:R-:W5:Y:S01]  /*1840*/  LDG.E.64.CONSTANT R18, desc[UR6][R6.64+0x6000] ;  /* 0x0060000606127981 */ /* 0x000f62000c1e9b00 */
[----:B--2---:R-:W-:Y:S01]  /*1850*/  IADD3 R43, P0, P1, R8, R4, R43 ;  /* 0x00000004082b7210 */ /* 0x004fe2000791e02b */
[----:B0-----:R-:W-:-:S03]  /*1860*/  IMAD.MOV.U32 R4, RZ, RZ, R20 ;  /* 0x000000ffff047224 */ /* 0x001fc600078e0014 */
[----:B------:R-:W-:Y:S01]  /*1870*/  IADD3.X R5, PT, PT, R9, R5, R41, P0, P1 ;  /* 0x0000000509057210 */ /* 0x000fe200007e2429 */
[----:B------:R-:W-:Y:S01]  /*1880*/  VIADD R0, R4, -UR4 ;  /* 0x8000000404007c36 */ /* 0x000fe20008000000 */
[----:B---3--:R-:W-:-:S04]  /*1890*/  IADD3 R43, P2, P3, R12, R10, R43 ;  /* 0x0000000a0c2b7210 */ /* 0x008fc80007b5e02b */
[----:B------:R-:W-:Y:S02]  /*18a0*/  ISETP.GE.AND P0, PT, R0, 0xe00, PT ;  /* 0x00000e000000780c */ /* 0x000fe40003f06270 */
[----:B------:R-:W-:Y:S02]  /*18b0*/  IADD3.X R11, PT, PT, R13, R11, R5, P2, P3 ;  /* 0x0000000b0d0b7210 */ /* 0x000fe400017e6405 */
[----:B----4-:R-:W-:-:S04]  /*18c0*/  IADD3 R43, P1, P4, R16, R14, R43 ;  /* 0x0000000e102b7210 */ /* 0x010fc80007c3e02b */
[----:B-----5:R-:W-:Y:S02]  /*18d0*/  IADD3 R43, P2, PT, R18, R43, RZ ;  /* 0x0000002b122b7210 */ /* 0x020fe40007f5e0ff */
[----:B------:R-:W-:-:S05]  /*18e0*/  IADD3.X R15, PT, PT, R17, R15, R11, P1, P4 ;  /* 0x0000000f110f7210 */ /* 0x000fca0000fe840b */
[----:B------:R-:W-:Y:S01]  /*18f0*/  IMAD.X R41, R19, 0x1, R15, P2 ;  /* 0x0000000113297824 */ /* 0x000fe200010e060f */
[----:B------:R-:W-:Y:S06]  /*1900*/  @!P0 BRA `(.L_x_2225) ;  /* 0x0000000800248947 */ /* 0x000fec0003800000 */
[----:B------:R-:W-:-:S06]  /*1910*/  UIADD3 UR4, UPT, UPT, UR4, 0xe00, URZ ;  /* 0x00000e0004047890 */ /* 0x000fcc000fffe0ff */
[----:B------:R-:W-:-:S13]  /*1920*/  ISETP.LT.AND P0, PT, R21, UR4, PT ;  /* 0x0000000415007c0c */ /* 0x000fda000bf01270 */
[----:B------:R-:W-:Y:S05]  /*1930*/  @!P0 BRA `(.L_x_2226) ;  /* 0xfffffffc00a08947 */ /* 0x000fea000383ffff */
.L_x_2224:
[----:B------:R-:W-:-:S13]  /*1940*/  ISETP.LE.AND P0, PT, R4, UR4, PT ;  /* 0x0000000404007c0c */ /* 0x000fda000bf03270 */
[----:B------:R-:W-:Y:S05]  /*1950*/  @P0 BRA `(.L_x_2225) ;  /* 0x0000000800100947 */ /* 0x000fea0003800000 */
[----:B------:R-:W-:Y:S01]  /*1960*/  VIADD R0, R4, -UR4 ;  /* 0x8000000404007c36 */ /* 0x000fe20008000000 */
[----:B------:R-:W-:Y:S04]  /*1970*/  BSSY.RECONVERGENT B1, `(.L_x_2225) ;  /* 0x0000082000017945 */ /* 0x000fe80003800200 */
[----:B------:R-:W-:-:S13]  /*1980*/  ISETP.GE.AND P0, PT, R39, R0, PT ;  /* 0x000000002700720c */ /* 0x000fda0003f06270 */
[----:B------:R-:W-:Y:S05]  /*1990*/  @P0 BRA `(.L_x_2227) ;  /* 0x0000000400fc0947 */ /* 0x000fea0003800000 */
[----:B------:R-:W-:Y:S01]  /*19a0*/  LOP3.LUT R5, RZ, R39, RZ, 0x33, !PT ;  /* 0x00000027ff057212 */ /* 0x000fe200078e33ff */
[----:B------:R-:W-:Y:S01]  /*19b0*/  BSSY.RECONVERGENT B2, `(.L_x_2228) ;  /* 0x0000015000027945 */ /* 0x000fe20003800200 */
[----:B------:R-:W-:Y:S02]  /*19c0*/  IMAD.MOV.U32 R45, RZ, RZ, R39 ;  /* 0x000000ffff2d7224 */ /* 0x000fe400078e0027 */
[----:B------:R-:W-:-:S04]  /*19d0*/  IADD3 R4, PT, PT, R4, -UR4, R5 ;  /* 0x8000000404047c10 */ /* 0x000fc8000fffe005 */
[C---:B------:R-:W-:Y:S02]  /*19e0*/  LOP3.LUT R5, R4.reuse, 0x600, RZ, 0xc0, !PT ;  /* 0x0000060004057812 */ /* 0x040fe400078ec0ff */
[----:B------:R-:W-:Y:S02]  /*19f0*/  ISETP.GE.U32.AND P1, PT, R4, 0x600, PT ;  /* 0x000006000400780c */ /* 0x000fe40003f26070 */
[----:B------:R-:W-:-:S13]  /*1a00*/  ISETP.NE.AND P0, PT, R5, 0x600, PT ;  /* 0x000006000500780c */ /* 0x000fda0003f05270 */
[----:B------:R-:W-:Y:S05]  /*1a10*/  @!P0 BRA `(.L_x_2229) ;  /* 0x0000000000388947 */ /* 0x000fea0003800000 */
[----:B------:R-:W-:Y:S01]  /*1a20*/  LEA.HI R4, R4, 0x1, RZ, 0x17 ;  /* 0x0000000104047811 */ /* 0x000fe200078fb8ff */
[----:B------:R-:W-:Y:S02]  /*1a30*/  VIADD R7, R39, UR4 ;  /* 0x0000000427077c36 */ /* 0x000fe40008000000 */
[----:B------:R-:W-:Y:S01]  /*1a40*/  IMAD.MOV.U32 R45, RZ, RZ, R39 ;  /* 0x000000ffff2d7224 */ /* 0x000fe200078e0027 */
[----:B------:R-:W-:-:S05]  /*1a50*/  LOP3.LUT R4, R4, 0x3, RZ, 0xc0, !PT ;  /* 0x0000000304047812 */ /* 0x000fca00078ec0ff */
[----:B------:R-:W-:-:S07]  /*1a60*/  IMAD.MOV R6, RZ, RZ, -R4 ;  /* 0x000000ffff067224 */ /* 0x000fce00078e0a04 */
.L_x_2230:
[----:B------:R-:W-:-:S06]  /*1a70*/  IMAD.WIDE.U32 R4, R7, 0x8, R2 ;  /* 0x0000000807047825 */ /* 0x000fcc00078e0002 */
[----:B------:R-:W2:Y:S01]  /*1a80*/  LDG.E.64.CONSTANT R4, desc[UR6][R4.64] ;  /* 0x0000000604047981 */ /* 0x000ea2000c1e9b00 */
[----:B------:R-:W-:Y:S02]  /*1a90*/  VIADD R6, R6, 0x1 ;  /* 0x0000000106067836 */ /* 0x000fe40000000000 */
[----:B------:R-:W-:Y:S02]  /*1aa0*/  VIADD R45, R45, 0x200 ;  /* 0x000002002d2d7836 */ /* 0x000fe40000000000 */
[----:B------:R-:W-:Y:S01]  /*1ab0*/  VIADD R7, R7, 0x200 ;  /* 0x0000020007077836 */ /* 0x000fe20000000000 */
[----:B------:R-:W-:Y:S02]  /*1ac0*/  ISETP.NE.AND P0, PT, R6, RZ, PT ;  /* 0x000000ff0600720c */ /* 0x000fe40003f05270 */
[----:B--2---:R-:W-:-:S05]  /*1ad0*/  IADD3 R43, P2, PT, R4, R43, RZ ;  /* 0x0000002b042b7210 */ /* 0x004fca0007f5e0ff */
[----:B------:R-:W-:-:S06]  /*1ae0*/  IMAD.X R41, R5, 0x1, R41, P2 ;  /* 0x0000000105297824 */ /* 0x000fcc00010e0629 */
[----:B------:R-:W-:Y:S05]  /*1af0*/  @P0 BRA `(.L_x_2230) ;  /* 0xfffffffc00dc0947 */ /* 0x000fea000383ffff */
.L_x_2229:
[----:B------:R-:W-:Y:S05]  /*1b00*/  BSYNC.RECONVERGENT B2 ;  /* 0x0000000000027941 */ /* 0x000fea0003800200 */
.L_x_2228:
[----:B------:R-:W-:Y:S05]  /*1b10*/  @!P1 BRA `(.L_x_2227) ;  /* 0x00000004009c9947 */ /* 0x000fea0003800000 */
[----:B------:R-:W0:Y:S01]  /*1b20*/  LDCU.64 UR8, c[0x0][0x380] ;  /* 0x00007000ff0877ac */ /* 0x000e220008000a00 */
[----:B------:R-:W-:Y:S01]  /*1b30*/  IMAD.IADD R7, R0, 0x1, -R45 ;  /* 0x0000000100077824 */ /* 0x000fe200078e0a2d */
[C---:B------:R-:W-:Y:S01]  /*1b40*/  IADD3 R4, P0, PT, R45.reuse, UR4, RZ ;  /* 0x000000042d047c10 */ /* 0x040fe2000ff1e0ff */
[----:B------:R-:W-:Y:S01]  /*1b50*/  BSSY.RECONVERGENT B2, `(.L_x_2231) ;  /* 0x0000039000027945 */ /* 0x000fe20003800200 */
[----:B------:R-:W-:Y:S02]  /*1b60*/  VIADD R38, R45, UR4 ;  /* 0x000000042d267c36 */ /* 0x000fe40008000000 */
        /* <DEDUP_REMOVED lines=10> */
.L_x_2233:
[C-C-:B------:R-:W-:Y:S01]  /*1c10*/  IMAD.WIDE.U32 R8, R38.reuse, 0x8, R2.reuse ;  /* 0x0000000826087825 */ /* 0x140fe200078e0002 */
[----:B------:R-:W2:Y:S03]  /*1c20*/  LDG.E.64.CONSTANT R4, desc[UR6][R6.64+-0x1000] ;  /* 0xfff0000606047981 */ /* 0x000ea6000c1e9b00 */
[----:B------:R-:W-:Y:S01]  /*1c30*/  VIADD R25, R38, 0x800 ;  /* 0x0000080026197836 */ /* 0x000fe20000000000 */
[----:B------:R-:W3:Y:S04]  /*1c40*/  LDG.E.64.CONSTANT R10, desc[UR6][R6.64] ;  /* 0x00000006060a7981 */ /* 0x000ee8000c1e9b00 */
[----:B------:R-:W2:Y:S01]  /*1c50*/  LDG.E.64.CONSTANT R8, desc[UR6][R8.64] ;  /* 0x0000000608087981 */ /* 0x000ea2000c1e9b00 */
[----:B------:R-:W-:-:S03]  /*1c60*/  IMAD.WIDE.U32 R24, R25, 0x8, R2 ;  /* 0x0000000819187825 */ /* 0x000fc600078e0002 */
[----:B------:R-:W3:Y:S01]  /*1c70*/  LDG.E.64.CONSTANT R26, desc[UR6][R6.64+0x1000] ;  /* 0x00100006061a7981 */ /* 0x000ee2000c1e9b00 */
[----:B------:R-:W-:-:S03]  /*1c80*/  VIADD R17, R38, 0x1000 ;  /* 0x0000100026117836 */ /* 0x000fc60000000000 */
[----:B------:R-:W4:Y:S01]  /*1c90*/  LDG.E.64.CONSTANT R22, desc[UR6][R6.64+0x3000] ;  /* 0x0030000606167981 */ /* 0x000f22000c1e9b00 */
[----:B------:R-:W-:-:S03]  /*1ca0*/  IMAD.WIDE.U32 R16, R17, 0x8, R2 ;  /* 0x0000000811107825 */ /* 0x000fc600078e0002 */
[----:B------:R-:W4:Y:S04]  /*1cb0*/  LDG.E.64.CONSTANT R24, desc[UR6][R24.64] ;  /* 0x0000000618187981 */ /* 0x000f28000c1e9b00 */
[----:B------:R-:W5:Y:S04]  /*1cc0*/  LDG.E.64.CONSTANT R20, desc[UR6][R6.64+0x4000] ;  /* 0x0040000606147981 */ /* 0x000f68000c1e9b00 */
[----:B------:R-:W5:Y:S04]  /*1cd0*/  LDG.E.64.CONSTANT R18, desc[UR6][R6.64+0x5000] ;  /* 0x0050000606127981 */ /* 0x000f68000c1e9b00 */
[----:B------:R-:W5:Y:S04]  /*1ce0*/  LDG.E.64.CONSTANT R14, desc[UR6][R6.64+0x7000] ;  /* 0x00700006060e7981 */ /* 0x000f68000c1e9b00 */
[----:B------:R-:W5:Y:S01]  /*1cf0*/  LDG.E.64.CONSTANT R16, desc[UR6][R16.64] ;  /* 0x0000000610107981 */ /* 0x000f62000c1e9b00 */
[----:B------:R-:W-:-:S03]  /*1d00*/  VIADD R33, R38, 0x1800 ;  /* 0x0000180026217836 */ /* 0x000fc60000000000 */
[----:B------:R-:W5:Y:S04]  /*1d10*/  LDG.E.64.CONSTANT R12, desc[UR6][R6.64+0x8000] ;  /* 0x00800006060c7981 */ /* 0x000f68000c1e9b00 */
[----:B------:R-:W5:Y:S01]  /*1d20*/  LDG.E.64.CONSTANT R28, desc[UR6][R6.64+0x9000] ;  /* 0x00900006061c7981 */ /* 0x000f62000c1e9b00 */
[----:B------:R-:W-:-:S03]  /*1d30*/  IMAD.WIDE.U32 R32, R33, 0x8, R2 ;  /* 0x0000000821207825 */ /* 0x000fc600078e0002 */
[----:B------:R-:W5:Y:S04]  /*1d40*/  LDG.E.64.CONSTANT R30, desc[UR6][R6.64+0xb000] ;  /* 0x00b00006061e7981 */ /* 0x000f68000c1e9b00 */
[----:B------:R-:W5:Y:S04]  /*1d50*/  LDG.E.64.CONSTANT R32, desc[UR6][R32.64] ;  /* 0x0000000620207981 */ /* 0x000f68000c1e9b00 */
[----:B------:R-:W5:Y:S04]  /*1d60*/  LDG.E.64.CONSTANT R34, desc[UR6][R6.64+0xc000] ;  /* 0x00c0000606227981 */ /* 0x000f68000c1e9b00 */
[----:B------:R0:W5:Y:S01]  /*1d70*/  LDG.E.64.CONSTANT R36, desc[UR6][R6.64+0xd000] ;  /* 0x00d0000606247981 */ /* 0x000162000c1e9b00 */
[----:B------:R-:W-:-:S02]  /*1d80*/  VIADD R45, R45, 0x2000 ;  /* 0x000020002d2d7836 */ /* 0x000fc40000000000 */
[----:B------:R-:W-:Y:S01]  /*1d90*/  VIADD R38, R38, 0x2000 ;  /* 0x0000200026267836 */ /* 0x000fe20000000000 */
[----:B0-----:R-:W-:-:S05]  /*1da0*/  IADD3 R6, P6, PT, R6, 0x10000, RZ ;  /* 0x0001000006067810 */ /* 0x001fca0007fde0ff */
[----:B------:R-:W-:Y:S01]  /*1db0*/  IMAD.X R7, RZ, RZ, R7, P6 ;  /* 0x000000ffff077224 */ /* 0x000fe200030e0607 */
[----:B--2---:R-:W-:-:S04]  /*1dc0*/  IADD3 R43, P1, P2, R4, R8, R43 ;  /* 0x00000008042b7210 */ /* 0x004fc80007a3e02b */
[----:B---3--:R-:W-:Y:S02]  /*1dd0*/  IADD3 R43, P3, P4, R26, R10, R43 ;  /* 0x0000000a1a2b7210 */ /* 0x008fe40007c7e02b */
[----:B------:R-:W-:-:S04]  /*1de0*/  IADD3.X R5, PT, PT, R5, R9, R41, P1, P2 ;  /* 0x0000000905057210 */ /* 0x000fc80000fe4429 */
[----:B------:R-:W-:Y:S02]  /*1df0*/  IADD3.X R11, PT, PT, R27, R11, R5, P3, P4 ;  /* 0x0000000b1b0b7210 */ /* 0x000fe40001fe8405 */
[----:B----4-:R-:W-:-:S04]  /*1e00*/  IADD3 R43, P1, P2, R22, R24, R43 ;  /* 0x00000018162b7210 */ /* 0x010fc80007a3e02b */
[----:B------:R-:W-:Y:S02]  /*1e10*/  IADD3.X R23, PT, PT, R23, R25, R11, P1, P2 ;  /* 0x0000001917177210 */ /* 0x000fe40000fe440b */
[----:B-----5:R-:W-:-:S04]  /*1e20*/  IADD3 R43, P3, P4, R18, R20, R43 ;  /* 0x00000014122b7210 */ /* 0x020fc80007c7e02b */
[----:B------:R-:W-:Y:S02]  /*1e30*/  IADD3.X R19, PT, PT, R19, R21, R23, P3, P4 ;  /* 0x0000001513137210 */ /* 0x000fe40001fe8417 */
[----:B------:R-:W-:-:S04]  /*1e40*/  IADD3 R43, P1, P2, R14, R16, R43 ;  /* 0x000000100e2b7210 */ /* 0x000fc80007a3e02b */
[----:B------:R-:W-:Y:S02]  /*1e50*/  IADD3.X R15, PT, PT, R15, R17, R19, P1, P2 ;  /* 0x000000110f0f7210 */ /* 0x000fe40000fe4413 */
[----:B------:R-:W-:-:S04]  /*1e60*/  IADD3 R43, P3, P4, R28, R12, R43 ;  /* 0x0000000c1c2b7210 */ /* 0x000fc80007c7e02b */
[----:B------:R-:W-:Y:S02]  /*1e70*/  IADD3.X R13, PT, PT, R29, R13, R15, P3, P4 ;  /* 0x0000000d1d0d7210 */ /* 0x000fe40001fe840f */
[----:B------:R-:W-:Y:S02]  /*1e80*/  ISETP.GE.AND P3, PT, R45, R40, PT ;  /* 0x000000282d00720c */ /* 0x000fe40003f66270 */
[----:B------:R-:W-:-:S04]  /*1e90*/  IADD3 R43, P2, P1, R30, R32, R43 ;  /* 0x000000201e2b7210 */ /* 0x000fc8000795e02b */
[----:B------:R-:W-:Y:S02]  /*1ea0*/  IADD3.X R31, PT, PT, R31, R33, R13, P2, P1 ;  /* 0x000000211f1f7210 */ /* 0x000fe400017e240d */
[----:B------:R-:W-:-:S04]  /*1eb0*/  IADD3 R43, P4, P5, R36, R34, R43 ;  /* 0x00000022242b7210 */ /* 0x000fc80007d9e02b */
[----:B------:R-:W-:Y:S01]  /*1ec0*/  IADD3.X R41, PT, PT, R37, R35, R31, P4, P5 ;  /* 0x0000002325297210 */ /* 0x000fe200027ea41f */
[----:B------:R-:W-:Y:S08]  /*1ed0*/  @!P3 BRA `(.L_x_2233) ;  /* 0xfffffffc004cb947 */ /* 0x000ff0000383ffff */
.L_x_2232:
[----:B------:R-:W-:Y:S05]  /*1ee0*/  BSYNC.RECONVERGENT B2 ;  /* 0x0000000000027941 */ /* 0x000fea0003800200 */
.L_x_2231:
[----:B------:R-:W-:Y:S01]  /*1ef0*/  IMAD.IADD R4, R0, 0x1, -R45 ;  /* 0x0000000100047824 */ /* 0x000fe200078e0a2d */
[----:B------:R-:W-:Y:S04]  /*1f00*/  BSSY.RECONVERGENT B2, `(.L_x_2234) ;  /* 0x000001d000027945 */ /* 0x000fe80003800200 */
[----:B------:R-:W-:-:S13]  /*1f10*/  ISETP.GT.AND P1, PT, R4, 0x800, PT ;  /* 0x000008000400780c */ /* 0x000fda0003f24270 */
[----:B------:R-:W-:Y:S05]  /*1f20*/  @!P1 BRA `(.L_x_2235) ;  /* 0x0000000000689947 */ /* 0x000fea0003800000 */
[C-C-:B------:R-:W-:Y:S01]  /*1f30*/  IMAD.WIDE.U32 R10, R38.reuse, 0x8, R2.reuse ;  /* 0x00000008260a7825 */ /* 0x140fe200078e0002 */
[----:B------:R-:W2:Y:S03]  /*1f40*/  LDG.E.64.CONSTANT R12, desc[UR6][R6.64+-0x1000] ;  /* 0xfff00006060c7981 */ /* 0x000ea6000c1e9b00 */
[----:B------:R-:W-:Y:S01]  /*1f50*/  VIADD R19, R38, 0x800 ;  /* 0x0000080026137836 */ /* 0x000fe20000000000 */
[----:B------:R-:W3:Y:S04]  /*1f60*/  LDG.E.64.CONSTANT R14, desc[UR6][R6.64] ;  /* 0x00000006060e7981 */ /* 0x000ee8000c1e9b00 */
[----:B------:R-:W2:Y:S01]  /*1f70*/  LDG.E.64.CONSTANT R10, desc[UR6][R10.64] ;  /* 0x000000060a0a7981 */ /* 0x000ea2000c1e9b00 */
[----:B------:R-:W-:-:S03]  /*1f80*/  IMAD.WIDE.U32 R18, R19, 0x8, R2 ;  /* 0x0000000813127825 */ /* 0x000fc600078e0002 */
[----:B------:R-:W3:Y:S04]  /*1f90*/  LDG.E.64.CONSTANT R16, desc[UR6][R6.64+0x1000] ;  /* 0x0010000606107981 */ /* 0x000ee8000c1e9b00 */
[----:B------:R-:W4:Y:S04]  /*1fa0*/  LDG.E.64.CONSTANT R20, desc[UR6][R6.64+0x3000] ;  /* 0x0030000606147981 */ /* 0x000f28000c1e9b00 */
[----:B------:R-:W4:Y:S04]  /*1fb0*/  LDG.E.64.CONSTANT R18, desc[UR6][R18.64] ;  /* 0x0000000612127981 */ /* 0x000f28000c1e9b00 */
[----:B------:R-:W5:Y:S04]  /*1fc0*/  LDG.E.64.CONSTANT R4, desc[UR6][R6.64+0x4000] ;  /* 0x0040000606047981 */ /* 0x000f68000c1e9b00 */
[----:B------:R-:W5:Y:S01]  /*1fd0*/  LDG.E.64.CONSTANT R8, desc[UR6][R6.64+0x5000] ;  /* 0x0050000606087981 */ /* 0x000f62000c1e9b00 */
[----:B------:R-:W-:-:S02]  /*1fe0*/  VIADD R45, R45, 0x1000 ;  /* 0x000010002d2d7836 */ /* 0x000fc40000000000 */
[----:B------:R-:W-:Y:S01]  /*1ff0*/  VIADD R38, R38, 0x1000 ;  /* 0x0000100026267836 */ /* 0x000fe20000000000 */
[----:B--2---:R-:W-:-:S04]  /*2000*/  IADD3 R43, P0, P1, R12, R10, R43 ;  /* 0x0000000a0c2b7210 */ /* 0x004fc8000791e02b */
[----:B------:R-:W-:Y:S02]  /*2010*/  IADD3.X R13, PT, PT, R13, R11, R41, P0, P1 ;  /* 0x0000000b0d0d7210 */ /* 0x000fe400007e2429 */
[----:B---3--:R-:W-:Y:S02]  /*2020*/  IADD3 R43, P0, P1, R16, R14, R43 ;  /* 0x0000000e102b7210 */ /* 0x008fe4000791e02b */
[----:B------:R-:W-:Y:S02]  /*2030*/  IADD3 R10, P3, PT, R6, 0x8000, RZ ;  /* 0x00008000060a7810 */ /* 0x000fe40007f7e0ff */
[----:B------:R-:W-:Y:S02]  /*2040*/  IADD3.X R15, PT, PT, R17, R15, R13, P0, P1 ;  /* 0x0000000f110f7210 */ /* 0x000fe400007e240d */
[----:B----4-:R-:W-:Y:S01]  /*2050*/  IADD3 R43, P0, P1, R20, R18, R43 ;  /* 0x00000012142b7210 */ /* 0x010fe2000791e02b */
[----:B------:R-:W-:-:S03]  /*2060*/  IMAD.X R11, RZ, RZ, R7, P3 ;  /* 0x000000ffff0b7224 */ /* 0x000fc600018e0607 */
[----:B------:R-:W-:Y:S02]  /*2070*/  IADD3.X R21, PT, PT, R21, R19, R15, P0, P1 ;  /* 0x0000001315157210 */ /* 0x000fe400007e240f */
[----:B-----5:R-:W-:Y:S01]  /*2080*/  IADD3 R43, P1, P2, R8, R4, R43 ;  /* 0x00000004082b7210 */ /* 0x020fe20007a3e02b */
[----:B------:R-:W-:Y:S01]  /*2090*/  IMAD.MOV.U32 R6, RZ, RZ, R10 ;  /* 0x000000ffff067224 */ /* 0x000fe200078e000a */
[----:B------:R-:W-:Y:S01]  /*20a0*/  PLOP3.LUT P0, PT, PT, PT, PT, 0x8, 0x80 ;  /* 0x000000000080781c */ /* 0x000fe20003f0e170 */
[----:B------:R-:W-:Y:S01]  /*20b0*/  IMAD.MOV.U32 R7, RZ, RZ, R11 ;  /* 0x000000ffff077224 */ /* 0x000fe200078e000b */
[----:B------:R-:W-:-:S11]  /*20c0*/  IADD3.X R41, PT, PT, R9, R5, R21, P1, P2 ;  /* 0x0000000509297210 */ /* 0x000fd60000fe4415 */
.L_x_2235:
[----:B------:R-:W-:Y:S05]  /*20d0*/  BSYNC.RECONVERGENT B2 ;  /* 0x0000000000027941 */ /* 0x000fea0003800200 */
.L_x_2234:
[----:B------:R-:W-:-:S13]  /*20e0*/  ISETP.LT.OR P0, PT, R45, R0, P0 ;  /* 0x000000002d00720c */ /* 0x000fda0000701670 */
[----:B------:R-:W-:Y:S05]  /*20f0*/  @!P0 BRA `(.L_x_2227) ;  /* 0x0000000000248947 */ /* 0x000fea0003800000 */
[----:B------:R-:W-:Y:S01]  /*2100*/  IMAD.WIDE.U32 R2, R38, 0x8, R2 ;  /* 0x0000000826027825 */ /* 0x000fe200078e0002 */
[----:B------:R-:W2:Y:S04]  /*2110*/  LDG.E.64.CONSTANT R4, desc[UR6][R6.64+-0x1000] ;  /* 0xfff0000606047981 */ /* 0x000ea8000c1e9b00 */
[----:B------:R-:W3:Y:S04]  /*2120*/  LDG.E.64.CONSTANT R8, desc[UR6][R6.64] ;  /* 0x0000000606087981 */ /* 0x000ee8000c1e9b00 */
[----:B------:R-:W2:Y:S04]  /*2130*/  LDG.E.64.CONSTANT R2, desc[UR6][R2.64] ;  /* 0x0000000602027981 */ /* 0x000ea8000c1e9b00 */
[----:B------:R-:W3:Y:S01]  /*2140*/  LDG.E.64.CONSTANT R10, desc[UR6][R6.64+0x1000] ;  /* 0x00100006060a7981 */ /* 0x000ee2000c1e9b00 */
[----:B--2---:R-:W-:-:S04]  /*2150*/  IADD3 R43, P0, P1, R4, R2, R43 ;  /* 0x00000002042b7210 */ /* 0x004fc8000791e02b */
[----:B---3--:R-:W-:Y:S02]  /*2160*/  IADD3 R43, P2, P3, R10, R8, R43 ;  /* 0x000000080a2b7210 */ /* 0x008fe40007b5e02b */
[----:B------:R-:W-:-:S04]  /*2170*/  IADD3.X R41, PT, PT, R5, R3, R41, P0, P1 ;  /* 0x0000000305297210 */ /* 0x000fc800007e2429 */
[----:B------:R-:W-:-:S07]  /*2180*/  IADD3.X R41, PT, PT, R11, R9, R41, P2, P3 ;  /* 0x000000090b297210 */ /* 0x000fce00017e6429 */
.L_x_2227:
[----:B------:R-:W-:Y:S05]  /*2190*/  BSYNC.RECONVERGENT B1 ;  /* 0x0000000000017941 */ /* 0x000fea0003800200 */
.L_x_2225:
        /* <DEDUP_REMOVED lines=29> */
[----:B-1----:R-:W-:-:S03]  /*2370*/  SEL R2, R2, RZ, !P1 ;  /* 0x000000ff02027207 */ /* 0x002fc60004800000 */
[----:B------:R-:W0:Y:S01]  /*2380*/  SHFL.DOWN PT, R0, R5, 0x10, 0x1f ;  /* 0x0a001f0005007f89 */ /* 0x000e2200000e0000 */
[----:B------:R-:W-:Y:S02]  /*2390*/  ISETP.GT.AND P1, PT, R6, 0xf, PT ;  /* 0x0000000f0600780c */ /* 0x000fe40003f24270 */
[----:B------:R-:W-:Y:S01]  /*23a0*/  @!P2 SHF.R.U32.HI R6, RZ, 0x2, R39 ;  /* 0x00000002ff06a819 */ /* 0x000fe20000011627 */
[----:B------:R-:W-:Y:S01]  /*23b0*/  IMAD.X R4, R2, 0x1, R9, P0 ;  /* 0x0000000102047824 */ /* 0x000fe200000e0609 */
[----:B------:R-:W-:Y:S02]  /*23c0*/  @!P2 MOV R2, 0x400 ;  /* 0x000004000002a802 */ /* 0x000fe40000000f00 */
[----:B------:R-:W-:Y:S02]  /*23d0*/  @!P2 LOP3.LUT R6, R6, 0xf8, RZ, 0xc0, !PT ;  /* 0x000000f80606a812 */ /* 0x000fe400078ec0ff */
[----:B------:R-:W1:Y:S01]  /*23e0*/  SHFL.DOWN PT, R3, R4, 0x10, 0x1f ;  /* 0x0a001f0004037f89 */ /* 0x000e6200000e0000 */
[----:B--2---:R-:W-:-:S05]  /*23f0*/  @!P2 LEA R11, R11, R2, 0x18 ;  /* 0x000000020b0ba211 */ /* 0x004fca00078ec0ff */
        /* <DEDUP_REMOVED lines=14> */
[----:B------:R-:W2:Y:S04]  /*24e0*/  LDS.128 R24, [UR4+0x30] ;  /* 0x00003004ff187984 */ /* 0x000ea80008000c00 */
[----:B------:R-:W3:Y:S04]  /*24f0*/  LDS.128 R20, [UR4+0x40] ;  /* 0x00004004ff147984 */ /* 0x000ee80008000c00 */
[----:B------:R-:W4:Y:S04]  /*2500*/  LDS.128 R16, [UR4+0x50] ;  /* 0x00005004ff107984 */ /* 0x000f280008000c00 */
[----:B------:R-:W5:Y:S04]  /*2510*/  LDS.128 R12, [UR4+0x60] ;  /* 0x00006004ff0c7984 */ /* 0x000f680008000c00 */
[----:B0-----:R-:W0:Y:S04]  /*2520*/  LDS.128 R8, [UR4+0x70] ;  /* 0x00007004ff087984 */ /* 0x001e280008000c00 */
[----:B------:R-:W0:Y:S01]  /*2530*/  LDS.128 R4, [UR4+0x80] ;  /* 0x00008004ff047984 */ /* 0x000e220008000c00 */
[----:B-1----:R-:W-:-:S04]  /*2540*/  IADD3 R35, P1, P2, R28, R32, R2 ;  /* 0x000000201c237210 */ /* 0x002fc80007a3e002 */
[----:B--2---:R-:W-:Y:S02]  /*2550*/  IADD3 R35, P3, P4, R24, R35, R30 ;  /* 0x0000002318237210 */ /* 0x004fe40007c7e01e */
[----:B------:R-:W-:Y:S02]  /*2560*/  IADD3.X R29, PT, PT, R29, R33, R3, P1, P2 ;  /* 0x000000211d1d7210 */ /* 0x000fe40000fe4403 */
[----:B---3--:R-:W-:Y:S02]  /*2570*/  IADD3 R3, P1, P2, R20, R35, R26 ;  /* 0x0000002314037210 */ /* 0x008fe40007a3e01a */
[----:B------:R-:W-:Y:S02]  /*2580*/  IADD3.X R25, PT, PT, R25, R29, R31, P3, P4 ;  /* 0x0000001d19197210 */ /* 0x000fe40001fe841f */
[----:B----4-:R-:W-:Y:S02]  /*2590*/  IADD3 R3, P3, P4, R16, R3, R22 ;  /* 0x0000000310037210 */ /* 0x010fe40007c7e016 */
[----:B------:R-:W-:-:S02]  /*25a0*/  IADD3.X R21, PT, PT, R21, R25, R27, P1, P2 ;  /* 0x0000001915157210 */ /* 0x000fc40000fe441b */
[----:B-----5:R-:W-:Y:S02]  /*25b0*/  IADD3 R3, P1, P2, R12, R3, R18 ;  /* 0x000000030c037210 */ /* 0x020fe40007a3e012 */
[----:B------:R-:W-:Y:S02]  /*25c0*/  IADD3.X R17, PT, PT, R17, R21, R23, P3, P4 ;  /* 0x0000001511117210 */ /* 0x000fe40001fe8417 */
[----:B0-----:R-:W-:Y:S02]  /*25d0*/  IADD3 R3, P3, P4, R8, R3, R14 ;  /* 0x0000000308037210 */ /* 0x001fe40007c7e00e */
[----:B------:R-:W-:Y:S02]  /*25e0*/  IADD3.X R13, PT, PT, R13, R17, R19, P1, P2 ;  /* 0x000000110d0d7210 */ /* 0x000fe40000fe4413 */
[----:B------:R-:W-:Y:S02]  /*25f0*/  IADD3 R3, P1, P2, R4, R3, R10 ;  /* 0x0000000304037210 */ /* 0x000fe40007a3e00a */
[----:B------:R-:W-:-:S02]  /*2600*/  IADD3.X R9, PT, PT, R9, R13, R15, P3, P4 ;  /* 0x0000000d09097210 */ /* 0x000fc40001fe840f */
[----:B------:R-:W-:Y:S02]  /*2610*/  IADD3 R2, P3, PT, R3, R6, RZ ;  /* 0x0000000603027210 */ /* 0x000fe40007f7e0ff */
[----:B------:R-:W-:-:S05]  /*2620*/  IADD3.X R3, PT, PT, R5, R9, R11, P1, P2 ;  /* 0x0000000905037210 */ /* 0x000fca0000fe440b */
[----:B------:R-:W-:-:S07]  /*2630*/  IMAD.X R3, R3, 0x1, R7, P3 ;  /* 0x0000000103037824 */ /* 0x000fce00018e0607 */
.L_x_2223:
[----:B------:R-:W-:Y:S05]  /*2640*/  BSYNC.RECONVERGENT B0 ;  /* 0x0000000000007941 */ /* 0x000fea0003800200 */
.L_x_2208:
[----:B------:R-:W-:Y:S05]  /*2650*/  @P0 EXIT ;  /* 0x000000000000094d */ /* 0x000fea0003800000 */
[----:B------:R-:W0:Y:S01]  /*2660*/  LDCU.64 UR4, c[0x0][0x398] ;  /* 0x00007300ff0477ac */ /* 0x000e220008000a00 */
[----:B------:R-:W3:Y:S01]  /*2670*/  LDC.64 R4, c[0x0][0x388] ;  /* 0x0000e200ff047b82 */ /* 0x000ee20000000a00 */
[----:B012---:R-:W-:-:S04]  /*2680*/  IADD3 R2, P0, PT, R2, UR4, RZ ;  /* 0x0000000402027c10 */ /* 0x007fc8000ff1e0ff */
[----:B------:R-:W-:-:S05]  /*2690*/  IADD3.X R3, PT, PT, R3, UR5, RZ, P0, !PT ;  /* 0x0000000503037c10 */ /* 0x000fca00087fe4ff */
[----:B---3--:R-:W-:Y:S01]  /*26a0*/  STG.E.64 desc[UR6][R4.64], R2 ;  /* 0x0000000204007986 */ /* 0x008fe2000c101b06 */
[----:B------:R-:W-:Y:S05]  /*26b0*/  EXIT ;  /* 0x000000000000794d */ /* 0x000fea0003800000 */
.L_x_2236:
        /* <DEDUP_REMOVED lines=12> */
.L_x_2742:


//--------------------- .text._ZN3cub18CUB_300001_SM_10006detail6reduce18DeviceReduceKernelINS2_10policy_hubIlyN4cuda3std3__44plusIlEEE10Policy1000EN6thrust24THRUST_300001_SM_1000_NS18transform_iteratorI9is_activeNSD_10device_ptrIiEEllEEyS9_lNS7_10__identityEEEvT0_PT3_T1_NS0_13GridEvenShareISN_EET2_T4_ --------------------------
	.section	.text._ZN3cub18CUB_300001_SM_10006detail6reduce18DeviceReduceKernelINS2_10policy_hubIlyN4cuda3std3__44plusIlEEE10Policy1000EN6thrust24THRUST_300001_SM_1000_NS18transform_iteratorI9is_activeNSD_10device_ptrIiEEllEEyS9_lNS7_10__identityEEEvT0_PT3_T1_NS0_13GridEvenShareISN_EET2_T4_,"ax",@progbits
	.align	128
        .global         _ZN3cub18CUB_300001_SM_10006detail6reduce18DeviceReduceKernelINS2_10policy_hubIlyN4cuda3std3__44plusIlEEE10Policy1000EN6thrust24THRUST_300001_SM_1000_NS18transform_iteratorI9is_activeNSD_10device_ptrIiEEllEEyS9_lNS7_10__identityEEEvT0_PT3_T1_NS0_13GridEvenShareISN_EET2_T4_
        .type           _ZN3cub18CUB_300001_SM_10006detail6reduce18DeviceReduceKernelINS2_10policy_hubIlyN4cuda3std3__44plusIlEEE10Policy1000EN6thrust24THRUST_300001_SM_1000_NS18transform_iteratorI9is_activeNSD_10device_ptrIiEEllEEyS9_lNS7_10__identityEEEvT0_PT3_T1_NS0_13GridEvenShareISN_EET2_T4_,@function
        .size           _ZN3cub18CUB_300001_SM_10006detail6reduce18DeviceReduceKernelINS2_10policy_hubIlyN4cuda3std3__44plusIlEEE10Policy1000EN6thrust24THRUST_300001_SM_1000_NS18transform_iteratorI9is_activeNSD_10device_ptrIiEEllEEyS9_lNS7_10__identityEEEvT0_PT3_T1_NS0_13GridEvenShareISN_EET2_T4_,(.L_x_2743 - _ZN3cub18CUB_300001_SM_10006detail6reduce18DeviceReduceKernelINS2_10policy_hubIlyN4cuda3std3__44plusIlEEE10Policy1000EN6thrust24THRUST_300001_SM_1000_NS18transform_iteratorI9is_activeNSD_10device_ptrIiEEllEEyS9_lNS7_10__identityEEEvT0_PT3_T1_NS0_13GridEvenShareISN_EET2_T4_)
        .other          _ZN3cub18CUB_300001_SM_10006detail6reduce18DeviceReduceKernelINS2_10policy_hubIlyN4cuda3std3__44plusIlEEE10Policy1000EN6thrust24THRUST_300001_SM_1000_NS18transform_iteratorI9is_activeNSD_10device_ptrIiEEllEEyS9_lNS7_10__identityEEEvT0_PT3_T1_NS0_13GridEvenShareISN_EET2_T4_,@"STO_CUDA_ENTRY STV_DEFAULT"
_ZN3cub18CUB_300001_SM_10006detail6reduce18DeviceReduceKernelINS2_10policy_hubIlyN4cuda3std3__44plusIlEEE10Policy1000EN6thrust24THRUST_300001_SM_1000_NS18transform_iteratorI9is_activeNSD_10device_ptrIiEEllEEyS9_lNS7_10__identityEEEvT0_PT3_T1_NS0_13GridEvenShareISN_EET2_T4_:
.text._ZN3cub18CUB_300001_SM_10006detail6reduce18DeviceReduceKernelINS2_10policy_hubIlyN4cuda3std3__44plusIlEEE10Policy1000EN6thrust24THRUST_300001_SM_1000_NS18transform_iteratorI9is_activeNSD_10device_ptrIiEEllEEyS9_lNS7_10__identityEEEvT0_PT3_T1_NS0_13GridEvenShareISN_EET2_T4_:
        /* <DEDUP_REMOVED lines=31> */
[----:B--2---:R-:W-:-:S04]  /*01f0*/  ISETP.NE.AND P0, PT, R10, -0x1, PT ;  /* 0xffffffff0a00780c */ /* 0x004fc80003f05270 */
[----:B------:R-:W-:-:S09]  /*0200*/  SEL R6, RZ, 0x1, P0 ;  /* 0x00000001ff067807 */ /* 0x000fd20000000000 */
.L_x_2240:
[----:B------:R-:W-:Y:S05]  /*0210*/  BSYNC.RECONVERGENT B1 ;  /* 0x0000000000017941 */ /* 0x000fea0003800200 */
.L_x_2239:
        /* <DEDUP_REMOVED lines=19> */
.L_x_2245:
        /* <DEDUP_REMOVED lines=13> */
[----:B--2---:R-:W-:-:S03]  /*0420*/  ISETP.NE.AND P1, PT, R12, -0x1, PT ;  /* 0xffffffff0c00780c */ /* 0x004fc60003f25270 */
[----:B------:R-:W2:Y:S01]  /*0430*/  LDG.E R12, desc[UR8][R2.64+0x2800] ;  /* 0x00280008020c7981 */ /* 0x000ea2000c1e1900 */
[----:B---3--:R-:W-:Y:S02]  /*0440*/  ISETP.NE.AND P2, PT, R11, -0x1, PT ;  /* 0xffffffff0b00780c */ /* 0x008fe40003f45270 */
[----:B------:R-:W-:Y:S02]  /*0450*/  SEL R11, RZ, 0x1, P1 ;  /* 0x00000001ff0b7807 */ /* 0x000fe40000800000 */
[----:B------:R-:W-:-:S04]  /*0460*/  SEL R25, RZ, 0x1, P2 ;  /* 0x00000001ff197807 */ /* 0x000fc80001000000 */
[----:B------:R-:W-:Y:S02]  /*0470*/  IADD3 R25, P5, P6, R25, R6, R11 ;  /* 0x0000000619197210 */ /* 0x000fe40007ebe00b */
[----:B------:R-:W3:Y:S04]  /*0480*/  LDG.E R6, desc[UR8][R2.64+0x3800] ;  /* 0x0038000802067981 */ /* 0x000ee8000c1e1900 */
[----:B------:R-:W3:Y:S01]  /*0490*/  LDG.E R11, desc[UR8][R2.64+0x3000] ;  /* 0x00300008020b7981 */ /* 0x000ee2000c1e1900 */
[----:B----4-:R-:W-:Y:S02]  /*04a0*/  ISETP.NE.AND P1, PT, R21, -0x1, PT ;  /* 0xffffffff1500780c */ /* 0x010fe40003f25270 */
[----:B-----5:R-:W-:Y:S02]  /*04b0*/  ISETP.NE.AND P2, PT, R22, -0x1, PT ;  /* 0xffffffff1600780c */ /* 0x020fe40003f45270 */
[----:B------:R-:W-:-:S02]  /*04c0*/  SEL R21, RZ, 0x1, P1 ;  /* 0x00000001ff157807 */ /* 0x000fc40000800000 */
[----:B------:R-:W-:Y:S02]  /*04d0*/  SEL R22, RZ, 0x1, P2 ;  /* 0x00000001ff167807 */ /* 0x000fe40001000000 */
[----:B------:R-:W-:Y:S02]  /*04e0*/  ISETP.NE.AND P3, PT, R23, -0x1, PT ;  /* 0xffffffff1700780c */ /* 0x000fe40003f65270 */
[----:B------:R-:W-:Y:S02]  /*04f0*/  ISETP.NE.AND P4, PT, R20, -0x1, PT ;  /* 0xffffffff1400780c */ /* 0x000fe40003f85270 */
[----:B------:R-:W-:Y:S02]  /*0500*/  IADD3 R22, P2, P1, R22, R25, R21 ;  /* 0x0000001916167210 */ /* 0x000fe4000795e015 */
[----:B------:R-:W-:Y:S02]  /*0510*/  SEL R21, RZ, 0x1, P3 ;  /* 0x00000001ff157807 */ /* 0x000fe40001800000 */
[----:B------:R-:W-:-:S02]  /*0520*/  SEL R20, RZ, 0x1, P4 ;  /* 0x00000001ff147807 */ /* 0x000fc40002000000 */
[----:B------:R-:W-:Y:S02]  /*0530*/  ISETP.NE.AND P3, PT, R19, -0x1, PT ;  /* 0xffffffff1300780c */ /* 0x000fe40003f65270 */
[----:B------:R-:W-:Y:S02]  /*0540*/  ISETP.NE.AND P4, PT, R18, -0x1, PT ;  /* 0xffffffff1200780c */ /* 0x000fe40003f85270 */
[----:B------:R-:W-:Y:S02]  /*0550*/  IADD3.X R23, PT, PT, RZ, R5, RZ, P5, P6 ;  /* 0x00000005ff177210 */ /* 0x000fe40002fec4ff */
        /* <DEDUP_REMOVED lines=14> */
[----:B------:R-:W-:-:S02]  /*0640*/  ISETP.NE.AND P3, PT, R13, -0x1, PT ;  /* 0xffffffff0d00780c */ /* 0x000fc40003f65270 */
[----:B------:R-:W-:Y:S01]  /*0650*/  SEL R14, RZ, 0x1, P4 ;  /* 0x00000001ff0e7807 */ /* 0x000fe20002000000 */
[----:B------:R-:W-:Y:S01]  /*0660*/  VIADD R10, R10, 0x10 ;  /* 0x000000100a0a7836 */ /* 0x000fe20000000000 */
[----:B------:R-:W-:Y:S02]  /*0670*/  IADD3.X R16, PT, PT, RZ, R18, RZ, P2, P1 ;  /* 0x00000012ff107210 */ /* 0x000fe400017e24ff */
[----:B------:R-:W-:Y:S02]  /*0680*/  IADD3 R13, P2, P1, R5, R15, R14 ;  /* 0x0000000f050d7210 */ /* 0x000fe4000795e00e */
[----:B------:R-:W-:Y:S01]  /*0690*/  IADD3.X R14, PT, PT, RZ, R16, RZ, P5, P6 ;  /* 0x00000010ff0e7210 */ /* 0x000fe20002fec4ff */
[----:B------:R-:W-:Y:S01]  /*06a0*/  VIADD R8, R8, 0x2000 ;  /* 0x0000200008087836 */ /* 0x000fe20000000000 */
[----:B--2---:R-:W-:Y:S02]  /*06b0*/  ISETP.NE.AND P4, PT, R12, -0x1, PT ;  /* 0xffffffff0c00780c */ /* 0x004fe40003f85270 */
[----:B------:R-:W-:-:S02]  /*06c0*/  SEL R12, RZ, 0x1, P3 ;  /* 0x00000001ff0c7807 */ /* 0x000fc40001800000 */
[----:B------:R-:W-:Y:S02]  /*06d0*/  SEL R5, RZ, 0x1, P4 ;  /* 0x00000001ff057807 */ /* 0x000fe40002000000 */
[----:B---3--:R-:W-:-:S04]  /*06e0*/  ISETP.NE.AND P3, PT, R6, -0x1, PT ;  /* 0xffffffff0600780c */ /* 0x008fc80003f65270 */
[----:B------:R-:W-:Y:S02]  /*06f0*/  SEL R6, RZ, 0x1, P3 ;  /* 0x00000001ff067807 */ /* 0x000fe40001800000 */
[----:B------:R-:W-:Y:S02]  /*0700*/  ISETP.NE.AND P3, PT, R10, RZ, PT ;  /* 0x000000ff0a00720c */ /* 0x000fe40003f65270 */
[----:B------:R-:W-:Y:S02]  /*0710*/  ISETP.NE.AND P4, PT, R11, -0x1, PT ;  /* 0xffffffff0b00780c */ /* 0x000fe40003f85270 */
[----:B------:R-:W-:Y:S02]  /*0720*/  IADD3 R11, P5, P6, R5, R13, R12 ;  /* 0x0000000d050b7210 */ /* 0x000fe40007ebe00c */
[----:B------:R-:W-:Y:S02]  /*0730*/  SEL R5, RZ, 0x1, P4 ;  /* 0x00000001ff057807 */ /* 0x000fe40002000000 */
[----:B------:R-:W-:-:S02]  /*0740*/  IADD3.X R12, PT, PT, RZ, R14, RZ, P2, P1 ;  /* 0x0000000eff0c7210 */ /* 0x000fc400017e24ff */
[----:B------:R-:W-:Y:S02]  /*0750*/  IADD3 R6, P1, P2, R6, R11, R5 ;  /* 0x0000000b06067210 */ /* 0x000fe40007a3e005 */
[----:B------:R-:W-:Y:S02]  /*0760*/  IADD3 R2, P4, PT, R2, 0x8000, RZ ;  /* 0x0000800002027810 */ /* 0x000fe40007f9e0ff */
[----:B------:R-:W-:-:S03]  /*0770*/  IADD3.X R5, PT, PT, RZ, R12, RZ, P5, P6 ;  /* 0x0000000cff057210 */ /* 0x000fc60002fec4ff */
[----:B------:R-:W-:Y:S01]  /*0780*/  IMAD.X R3, RZ, RZ, R3, P4 ;  /* 0x000000ffff037224 */ /* 0x000fe200020e0603 */
[----:B------:R-:W-:Y:S01]  /*0790*/  IADD3.X R5, PT, PT, RZ, R5, RZ, P1, P2 ;  /* 0x00000005ff057210 */ /* 0x000fe20000fe44ff */
[----:B------:R-:W-:Y:S06]  /*07a0*/  @P3 BRA `(.L_x_2245) ;  /* 0xfffffff800e83947 */ /* 0x000fec000383ffff */
.L_x_2244:
[----:B------:R-:W-:Y:S05]  /*07b0*/  BSYNC.RECONVERGENT B2 ;  /* 0x0000000000027941 */ /* 0x000fea0003800200 */
.L_x_2243:
        /* <DEDUP_REMOVED lines=20> */
[----:B--2---:R-:W-:-:S02]  /*0900*/  ISETP.NE.AND P1, PT, R18, -0x1, PT ;  /* 0xffffffff1200780c */ /* 0x004fc40003f25270 */
[----:B---3--:R-:W-:Y:S02]  /*0910*/  ISETP.NE.AND P2, PT, R10, -0x1, PT ;  /* 0xffffffff0a00780c */ /* 0x008fe40003f45270 */
[----:B------:R-:W-:Y:S02]  /*0920*/  SEL R10, RZ, 0x1, P1 ;  /* 0x00000001ff0a7807 */ /* 0x000fe40000800000 */
[----:B------:R-:W-:Y:S02]  /*0930*/  SEL R19, RZ, 0x1, P2 ;  /* 0x00000001ff137807 */ /* 0x000fe40001000000 */
[----:B----4-:R-:W-:Y:S02]  /*0940*/  ISETP.NE.AND P1, PT, R11, -0x1, PT ;  /* 0xffffffff0b00780c */ /* 0x010fe40003f25270 */
[----:B-----5:R-:W-:Y:S02]  /*0950*/  ISETP.NE.AND P2, PT, R12, -0x1, PT ;  /* 0xffffffff0c00780c */ /* 0x020fe40003f45270 */
[----:B------:R-:W-:-:S02]  /*0960*/  IADD3 R10, P5, P6, R19, R6, R10 ;  /* 0x00000006130a7210 */ /* 0x000fc40007ebe00a */
[----:B------:R-:W-:Y:S02]  /*0970*/  SEL R11, RZ, 0x1, P1 ;  /* 0x00000001ff0b7807 */ /* 0x000fe40000800000 */
[----:B------:R-:W-:Y:S02]  /*0980*/  SEL R6, RZ, 0x1, P2 ;  /* 0x00000001ff067807 */ /* 0x000fe40001000000 */
[----:B------:R-:W-:Y:S02]  /*0990*/  ISETP.NE.AND P3, PT, R13, -0x1, PT ;  /* 0xffffffff0d00780c */ /* 0x000fe40003f65270 */
[----:B------:R-:W-:Y:S02]  /*09a0*/  ISETP.NE.AND P4, PT, R14, -0x1, PT ;  /* 0xffffffff0e00780c */ /* 0x000fe40003f85270 */
[----:B------:R-:W-:Y:S02]  /*09b0*/  IADD3 R6, P1, P2, R6, R10, R11 ;  /* 0x0000000a06067210 */ /* 0x000fe40007a3e00b */
[----:B0-----:R-:W-:-:S02]  /*09c0*/  SEL R3, RZ, 0x1, P3 ;  /* 0x00000001ff037807 */ /* 0x001fc40001800000 */
[----:B------:R-:W-:Y:S02]  /*09d0*/  SEL R2, RZ, 0x1, P4 ;  /* 0x00000001ff027807 */ /* 0x000fe40002000000 */
[----:B------:R-:W-:Y:S02]  /*09e0*/  ISETP.NE.AND P4, PT, R15, -0x1, PT ;  /* 0xffffffff0f00780c */ /* 0x000fe40003f85270 */
[----:B------:R-:W-:Y:S02]  /*09f0*/  ISETP.NE.AND P3, PT, R16, -0x1, PT ;  /* 0xffffffff1000780c */ /* 0x000fe40003f65270 */
[----:B------:R-:W-:Y:S02]  /*0a00*/  IADD3.X R5, PT, PT, RZ, R5, RZ, P5, P6 ;  /* 0x00000005ff057210 */ /* 0x000fe40002fec4ff */
[----:B------:R-:W-:Y:S02]  /*0a10*/  IADD3 R2, P5, P6, R2, R6, R3 ;  /* 0x0000000602027210 */ /* 0x000fe40007ebe003 */
[----:B------:R-:W-:-:S02]  /*0a20*/  SEL R3, RZ, 0x1, P4 ;  /* 0x00000001ff037807 */ /* 0x000fc40002000000 */
[----:B------:R-:W-:Y:S02]  /*0a30*/  SEL R6, RZ, 0x1, P3 ;  /* 0x00000001ff067807 */ /* 0x000fe40001800000 */
[----:B------:R-:W-:Y:S02]  /*0a40*/  IADD3.X R5, PT, PT, RZ, R5, RZ, P1, P2 ;  /* 0x00000005ff057210 */ /* 0x000fe40000fe44ff */
[----:B------:R-:W-:Y:S02]  /*0a50*/  IADD3 R6, P1, P2, R6, R2, R3 ;  /* 0x0000000206067210 */ /* 0x000fe40007a3e003 */
[----:B------:R-:W-:-:S04]  /*0a60*/  IADD3.X R5, PT, PT, RZ, R5, RZ, P5, P6 ;  /* 0x00000005ff057210 */ /* 0x000fc80002fec4ff */
[----:B------:R-:W-:-:S07]  /*0a70*/  IADD3.X R5, PT, PT, RZ, R5, RZ, P1, P2 ;  /* 0x00000005ff057210 */ /* 0x000fce0000fe44ff */
.L_x_2247:
[----:B------:R-:W-:Y:S05]  /*0a80*/  BSYNC.RECONVERGENT B2 ;  /* 0x0000000000027941 */ /* 0x000fea0003800200 */
.L_x_2246:
        /* <DEDUP_REMOVED lines=16> */
[----:B--2---:R-:W-:-:S02]  /*0b90*/  ISETP.NE.AND P1, PT, R12, -0x1, PT ;  /* 0xffffffff0c00780c */ /* 0x004fc40003f25270 */
[----:B---3--:R-:W-:Y:S02]  /*0ba0*/  ISETP.NE.AND P2, PT, R9, -0x1, PT ;  /* 0xffffffff0900780c */ /* 0x008fe40003f45270 */
[----:B------:R-:W-:Y:S02]  /*0bb0*/  SEL R9, RZ, 0x1, P1 ;  /* 0x00000001ff097807 */ /* 0x000fe40000800000 */
[----:B----4-:R-:W-:Y:S02]  /*0bc0*/  ISETP.NE.AND P3, PT, R10, -0x1, PT ;  /* 0xffffffff0a00780c */ /* 0x010fe40003f65270 */
[----:B------:R-:W-:Y:S02]  /*0bd0*/  SEL R10, RZ, 0x1, P2 ;  /* 0x00000001ff0a7807 */ /* 0x000fe40001000000 */
[----:B-----5:R-:W-:Y:S02]  /*0be0*/  ISETP.NE.AND P4, PT, R11, -0x1, PT ;  /* 0xffffffff0b00780c */ /* 0x020fe40003f85270 */
[----:B------:R-:W-:-:S02]  /*0bf0*/  SEL R11, RZ, 0x1, P3 ;  /* 0x00000001ff0b7807 */ /* 0x000fc40001800000 */
[----:B------:R-:W-:Y:S02]  /*0c00*/  SEL R12, RZ, 0x1, P4 ;  /* 0x00000001ff0c7807 */ /* 0x000fe40002000000 */
[----:B------:R-:W-:-:S04]  /*0c10*/  IADD3 R6, P1, P2, R10, R6, R9 ;  /* 0x000000060a067210 */ /* 0x000fc80007a3e009 */
[----:B------:R-:W-:Y:S02]  /*0c20*/  IADD3 R6, P3, P4, R12, R6, R11 ;  /* 0x000000060c067210 */ /* 0x000fe40007c7e00b */
[----:B------:R-:W-:-:S04]  /*0c30*/  IADD3.X R5, PT, PT, RZ, R5, RZ, P1, P2 ;  /* 0x00000005ff057210 */ /* 0x000fc80000fe44ff */
[----:B------:R-:W-:-:S07]  /*0c40*/  IADD3.X R5, PT, PT, RZ, R5, RZ, P3, P4 ;  /* 0x00000005ff057210 */ /* 0x000fce0001fe84ff */
.L_x_2249:
[----:B------:R-:W-:Y:S05]  /*0c50*/  BSYNC.RECONVERGENT B2 ;  /* 0x0000000000027941 */ /* 0x000fea0003800200 */
.L_x_2248:
[----:B------:R-:W-:Y:S05]  /*0c60*/  @!P0 BRA `(.L_x_2242) ;  /* 0x0000000000348947 */ /* 0x000fea0003800000 */
[----:B------:R-:W0:Y:S01]  /*0c70*/  LDC.64 R2, c[0x0][0x380] ;  /* 0x0000e000ff027b82 */ /* 0x000e220000000a00 */
[----:B------:R-:W-:Y:S02]  /*0c80*/  IMAD.MOV R7, RZ, RZ, -R7 ;  /* 0x000000ffff077224 */ /* 0x000fe400078e0a07 */
[----:B0-----:R-:W-:-:S07]  /*0c90*/  IMAD.WIDE.U32 R2, R0, 0x3800, R2 ;  /* 0x0000380000027825 */ /* 0x001fce00078e0002 */
.L_x_2250:
[----:B------:R-:W-:-:S06]  /*0ca0*/  IMAD.WIDE R10, R8, 0x4, R2 ;  /* 0x00000004080a7825 */ /* 0x000fcc00078e0202 */
[----:B------:R-:W2:Y:S01]  /*0cb0*/  LDG.E R10, desc[UR8][R10.64] ;  /* 0x000000080a0a7981 */ /* 0x000ea2000c1e1900 */
[----:B------:R-:W-:Y:S02]  /*0cc0*/  VIADD R7, R7, 0x1 ;  /* 0x0000000107077836 */ /* 0x000fe40000000000 */
[----:B------:R-:W-:Y:S01]  /*0cd0*/  VIADD R8, R8, 0x200 ;  /* 0x0000020008087836 */ /* 0x000fe20000000000 */
[----:B--2---:R-:W-:-:S04]  /*0ce0*/  ISETP.NE.AND P0, PT, R10, -0x1, PT ;  /* 0xffffffff0a00780c */ /* 0x004fc80003f05270 */
[----:B------:R-:W-:Y:S02]  /*0cf0*/  SEL R9, RZ, 0x1, P0 ;  /* 0x00000001ff097807 */ /* 0x000fe40000000000 */
[----:B------:R-:W-:Y:S02]  /*0d00*/  ISETP.NE.AND P0, PT, R7, RZ, PT ;  /* 0x000000ff0700720c */ /* 0x000fe40003f05270 */
[----:B------:R-:W-:-:S05]  /*0d10*/  IADD3 R6, P1, PT, R6, R9, RZ ;  /* 0x0000000906067210 */ /* 0x000fca0007f3e0ff */
[----:B------:R-:W-:-:S06]  /*0d20*/  IMAD.X R5, RZ, RZ, R5, P1 ;  /* 0x000000ffff057224 */ /* 0x000fcc00008e0605 */
[----:B------:R-:W-:Y:S05]  /*0d30*/  @P0 BRA `(.L_x_2250) ;  /* 0xfffffffc00d80947 */ /* 0x000fea000383ffff */
.L_x_2242:
[----:B------:R-:W-:Y:S05]  /*0d40*/  BSYNC.RECONVERGENT B1 ;  /* 0x0000000000017941 */ /* 0x000fea0003800200 */
.L_x_2241:
        /* <DEDUP_REMOVED lines=77> */
.L_x_2251:
        /* <DEDUP_REMOVED lines=130> */
.L_x_2238:
        /* <DEDUP_REMOVED lines=11> */
[----:B--2---:R-:W-:-:S02]  /*1af0*/  ISETP.NE.AND P0, PT, R19, -0x1, PT ;  /* 0xffffffff1300780c */ /* 0x004fc40003f05270 */
[----:B---3--:R-:W-:Y:S02]  /*1b00*/  ISETP.NE.AND P1, PT, R6, -0x1, PT ;  /* 0xffffffff0600780c */ /* 0x008fe40003f25270 */
[----:B----4-:R-:W-:Y:S02]  /*1b10*/  ISETP.NE.AND P2, PT, R10, -0x1, PT ;  /* 0xffffffff0a00780c */ /* 0x010fe40003f45270 */
[----:B------:R-:W-:Y:S02]  /*1b20*/  SEL R10, RZ, 0x1, P0 ;  /* 0x00000001ff0a7807 */ /* 0x000fe40000000000 */
[----:B------:R-:W-:Y:S02]  /*1b30*/  SEL R19, RZ, 0x1, P1 ;  /* 0x00000001ff137807 */ /* 0x000fe40000800000 */
[----:B------:R-:W-:Y:S02]  /*1b40*/  SEL R6, RZ, 0x1, P2 ;  /* 0x00000001ff067807 */ /* 0x000fe40001000000 */
[----:B-----5:R-:W-:-:S02]  /*1b50*/  ISETP.NE.AND P0, PT, R13, -0x1, PT ;  /* 0xffffffff0d00780c */ /* 0x020fc40003f05270 */
[----:B------:R-:W-:Y:S02]  /*1b60*/  IADD3 R6, P1, P2, R6, R19, R10 ;  /* 0x0000001306067210 */ /* 0x000fe40007a3e00a */
[----:B------:R-:W-:Y:S02]  /*1b70*/  SEL R10, RZ, 0x1, P0 ;  /* 0x00000001ff0a7807 */ /* 0x000fe40000000000 */
[----:B------:R-:W-:Y:S02]  /*1b80*/  ISETP.GE.U32.AND P0, PT, R18, R11, PT ;  /* 0x0000000b1200720c */ /* 0x000fe40003f06070 */
[----:B------:R-:W-:Y:S02]  /*1b90*/  ISETP.NE.AND P3, PT, R14, -0x1, PT ;  /* 0xffffffff0e00780c */ /* 0x000fe40003f65270 */
[----:B------:R-:W-:Y:S02]  /*1ba0*/  ISETP.GE.U32.AND.EX P0, PT, R7, R8, PT, P0 ;  /* 0x000000080700720c */ /* 0x000fe40003f06100 */
[----:B0-----:R-:W-:-:S02]  /*1bb0*/  SEL R5, RZ, 0x1, P3 ;  /* 0x00000001ff057807 */ /* 0x001fc40001800000 */
[----:B------:R-:W-:Y:S02]  /*1bc0*/  ISETP.NE.AND P5, PT, R15, -0x1, PT ;  /* 0xffffffff0f00780c */ /* 0x000fe40003fa5270 */
[----:B------:R-:W-:Y:S02]  /*1bd0*/  ISETP.NE.AND P6, PT, R17, -0x1, PT ;  /* 0xffffffff1100780c */ /* 0x000fe40003fc5270 */
[----:B------:R-:W-:Y:S02]  /*1be0*/  IADD3 R6, P3, P4, R5, R6, R10 ;  /* 0x0000000605067210 */ /* 0x000fe40007c7e00a */
[----:B------:R-:W-:Y:S02]  /*1bf0*/  SEL R4, RZ, 0x1, P5 ;  /* 0x00000001ff047807 */ /* 0x000fe40002800000 */
[----:B------:R-:W-:Y:S02]  /*1c00*/  SEL R5, RZ, 0x1, P6 ;  /* 0x00000001ff057807 */ /* 0x000fe40003000000 */
        /* <DEDUP_REMOVED lines=29> */
.L_x_2255:
        /* <DEDUP_REMOVED lines=12> */
[----:B---3--:R-:W-:-:S02]  /*1ea0*/  ISETP.NE.AND P0, PT, R24, -0x1, PT ;  /* 0xffffffff1800780c */ /* 0x008fc40003f05270 */
[----:B----4-:R-:W-:Y:S01]  /*1eb0*/  ISETP.NE.AND P2, PT, R20, -0x1, PT ;  /* 0xffffffff1400780c */ /* 0x010fe20003f45270 */
[----:B0-----:R-:W-:Y:S01]  /*1ec0*/  IMAD R20, R16, 0xe00, RZ ;  /* 0x00000e0010147824 */ /* 0x001fe200078e02ff */
[----:B------:R-:W-:Y:S02]  /*1ed0*/  SEL R24, RZ, 0x1, P0 ;  /* 0x00000001ff187807 */ /* 0x000fe40000000000 */
[----:B-----5:R-:W-:Y:S02]  /*1ee0*/  ISETP.NE.AND P1, PT, R23, -0x1, PT ;  /* 0xffffffff1700780c */ /* 0x020fe40003f25270 */
[----:B------:R-:W-:Y:S02]  /*1ef0*/  SEL R25, RZ, 0x1, P2 ;  /* 0x00000001ff197807 */ /* 0x000fe40001000000 */
[----:B--2---:R-:W-:Y:S02]  /*1f00*/  ISETP.NE.AND P6, PT, R22, -0x1, PT ;  /* 0xffffffff1600780c */ /* 0x004fe40003fc5270 */
[----:B------:R-:W-:-:S02]  /*1f10*/  IADD3 R6, P3, P4, R25, R6, R24 ;  /* 0x0000000619067210 */ /* 0x000fc40007c7e018 */
[----:B------:R-:W-:Y:S02]  /*1f20*/  ISETP.NE.AND P2, PT, R21, -0x1, PT ;  /* 0xffffffff1500780c */ /* 0x000fe40003f45270 */
[----:B-1----:R-:W-:Y:S02]  /*1f30*/  SEL R4, RZ, 0x1, P1 ;  /* 0x00000001ff047807 */ /* 0x002fe40000800000 */
[----:B------:R-:W-:Y:S02]  /*1f40*/  SEL R5, RZ, 0x1, P6 ;  /* 0x00000001ff057807 */ /* 0x000fe40003000000 */
[----:B------:R-:W-:Y:S02]  /*1f50*/  IADD3 R23, P5, PT, -R7, R2, RZ ;  /* 0x0000000207177210 */ /* 0x000fe40007fbe1ff */
[----:B------:R-:W-:Y:S02]  /*1f60*/  ISETP.NE.AND P6, PT, R19, -0x1, PT ;  /* 0xffffffff1300780c */ /* 0x000fe40003fc5270 */
[----:B------:R-:W-:-:S02]  /*1f70*/  SEL R19, RZ, 0x1, P2 ;  /* 0x00000001ff137807 */ /* 0x000fc40001000000 */
[----:B------:R-:W-:Y:S01]  /*1f80*/  IADD3 R6, P1, P2, R5, R6, R4 ;  /* 0x0000000605067210 */ /* 0x000fe20007a3e004 */
[----:B------:R-:W-:Y:S01]  /*1f90*/  IMAD.X R4, R3, 0x1, ~R8, P5 ;  /* 0x0000000103047824 */ /* 0x000fe200028e0e08 */
[----:B------:R-:W-:Y:S02]  /*1fa0*/  SEL R5, RZ, 0x1, P6 ;  /* 0x00000001ff057807 */ /* 0x000fe40003000000 */
[----:B------:R-:W-:Y:S02]  /*1fb0*/  ISETP.NE.AND P6, PT, R17, -0x1, PT ;  /* 0xffffffff1100780c */ /* 0x000fe40003fc5270 */
[----:B------:R-:W-:Y:S02]  /*1fc0*/  ISETP.GE.U32.AND P0, PT, R23, R20, PT ;  /* 0x000000141700720c */ /* 0x000fe40003f06070 */
[----:B------:R-:W-:Y:S02]  /*1fd0*/  SHF.R.S32.HI R17, RZ, 0x1f, R20 ;  /* 0x0000001fff117819 */ /* 0x000fe40000011414 */
[----:B------:R-:W-:-:S02]  /*1fe0*/  IADD3.X R10, PT, PT, RZ, R10, RZ, P3, P4 ;  /* 0x0000000aff0a7210 */ /* 0x000fc40001fe84ff */
[----:B------:R-:W-:Y:S02]  /*1ff0*/  ISETP.GE.U32.AND.EX P0, PT, R4, R17, PT, P0 ;  /* 0x000000110400720c */ /* 0x000fe40003f06100 */
[----:B------:R-:W-:Y:S02]  /*2000*/  IADD3 R6, P4, P3, R5, R6, R19 ;  /* 0x0000000605067210 */ /* 0x000fe40007b9e013 */
[----:B------:R-:W-:Y:S02]  /*2010*/  SEL R5, RZ, 0x1, P6 ;  /* 0x00000001ff057807 */ /* 0x000fe40003000000 */
        /* <DEDUP_REMOVED lines=19> */
.L_x_2254:
        /* <DEDUP_REMOVED lines=24> */
.L_x_2259:
        /* <DEDUP_REMOVED lines=13> */
[----:B--2---:R-:W-:-:S02]  /*23a0*/  ISETP.NE.AND P1, PT, R16, -0x1, PT ;  /* 0xffffffff1000780c */ /* 0x004fc40003f25270 */
[----:B---3--:R-:W-:Y:S02]  /*23b0*/  ISETP.NE.AND P2, PT, R13, -0x1, PT ;  /* 0xffffffff0d00780c */ /* 0x008fe40003f45270 */
[----:B------:R-:W-:Y:S02]  /*23c0*/  SEL R16, RZ, 0x1, P1 ;  /* 0x00000001ff107807 */ /* 0x000fe40000800000 */
[----:B------:R-:W-:Y:S02]  /*23d0*/  SEL R13, RZ, 0x1, P2 ;  /* 0x00000001ff0d7807 */ /* 0x000fe40001000000 */
[----:B----4-:R-:W-:Y:S02]  /*23e0*/  ISETP.NE.AND P1, PT, R14, -0x1, PT ;  /* 0xffffffff0e00780c */ /* 0x010fe40003f25270 */
[----:B------:R-:W-:Y:S01]  /*23f0*/  IADD3 R6, P6, P5, R13, R6, R16 ;  /* 0x000000060d067210 */ /* 0x000fe20007dde010 */
[----:B------:R-:W2:Y:S01]  /*2400*/  LDG.E R14, desc[UR8][R2.64+0x2800] ;  /* 0x00280008020e7981 */ /* 0x000ea2000c1e1900 */
[----:B-----5:R-:W-:-:S03]  /*2410*/  ISETP.NE.AND P2, PT, R15, -0x1, PT ;  /* 0xffffffff0f00780c */ /* 0x020fc60003f45270 */
[----:B------:R-:W3:Y:S01]  /*2420*/  LDG.E R16, desc[UR8][R2.64+0x1800] ;  /* 0x0018000802107981 */ /* 0x000ee2000c1e1900 */
[----:B------:R-:W-:Y:S02]  /*2430*/  SEL R13, RZ, 0x1, P1 ;  /* 0x00000001ff0d7807 */ /* 0x000fe40000800000 */
[----:B------:R-:W-:Y:S01]  /*2440*/  SEL R26, RZ, 0x1, P2 ;  /* 0x00000001ff1a7807 */ /* 0x000fe20001000000 */
[----:B------:R-:W4:Y:S03]  /*2450*/  LDG.E R15, desc[UR8][R2.64+0x2000] ;  /* 0x00200008020f7981 */ /* 0x000f26000c1e1900 */
[----:B------:R-:W-:Y:S02]  /*2460*/  IADD3 R26, P2, P1, R26, R6, R13 ;  /* 0x000000061a1a7210 */ /* 0x000fe4000795e00d */
[----:B------:R-:W5:Y:S04]  /*2470*/  LDG.E R6, desc[UR8][R2.64+0x3800] ;  /* 0x0038000802067981 */ /* 0x000f68000c1e1900 */
[----:B------:R-:W5:Y:S01]  /*2480*/  LDG.E R13, desc[UR8][R2.64+0x3000] ;  /* 0x00300008020d7981 */ /* 0x000f62000c1e1900 */
[----:B------:R-:W-:-:S02]  /*2490*/  ISETP.NE.AND P3, PT, R22, -0x1, PT ;  /* 0xffffffff1600780c */ /* 0x000fc40003f65270 */
[----:B------:R-:W-:Y:S02]  /*24a0*/  ISETP.NE.AND P4, PT, R23, -0x1, PT ;  /* 0xffffffff1700780c */ /* 0x000fe40003f85270 */
[----:B------:R-:W-:Y:S02]  /*24b0*/  SEL R22, RZ, 0x1, P3 ;  /* 0x00000001ff167807 */ /* 0x000fe40001800000 */
[----:B------:R-:W-:Y:S02]  /*24c0*/  ISETP.NE.AND P3, PT, R21, -0x1, PT ;  /* 0xffffffff1500780c */ /* 0x000fe40003f65270 */
[----:B------:R-:W-:Y:S02]  /*24d0*/  SEL R21, RZ, 0x1, P4 ;  /* 0x00000001ff157807 */ /* 0x000fe40002000000 */
[----:B------:R-:W-:Y:S02]  /*24e0*/  ISETP.NE.AND P4, PT, R20, -0x1, PT ;  /* 0xffffffff1400780c */ /* 0x000fe40003f85270 */
[----:B------:R-:W-:-:S02]  /*24f0*/  IADD3.X R23, PT, PT, RZ, R10, RZ, P6, P5 ;  /* 0x0000000aff177210 */ /* 0x000fc400037ea4ff */
[----:B------:R-:W-:Y:S02]  /*2500*/  IADD3 R20, P5, P6, R21, R26, R22 ;  /* 0x0000001a15147210 */ /* 0x000fe40007ebe016 */
[----:B------:R-:W-:Y:S02]  /*2510*/  SEL R21, RZ, 0x1, P3 ;  /* 0x00000001ff157807 */ /* 0x000fe40001800000 */
[----:B------:R-:W-:Y:S02]  /*2520*/  SEL R10, RZ, 0x1, P4 ;  /* 0x00000001ff0a7807 */ /* 0x000fe40002000000 */
[----:B------:R-:W-:Y:S02]  /*2530*/  ISETP.NE.AND P3, PT, R18, -0x1, PT ;  /* 0xffffffff1200780c */ /* 0x000fe40003f65270 */
[----:B------:R-:W-:Y:S02]  /*2540*/  ISETP.NE.AND P4, PT, R19, -0x1, PT ;  /* 0xffffffff1300780c */ /* 0x000fe40003f85270 */
[----:B------:R-:W-:-:S02]  /*2550*/  IADD3.X R22, PT, PT, RZ, R23, RZ, P2, P1 ;  /* 0x00000017ff167210 */ /* 0x000fc400017e24ff */
[----:B------:R-:W-:Y:S02]  /*2560*/  IADD3 R18, P2, P1, R10, R20, R21 ;  /* 0x000000140a127210 */ /* 0x000fe4000795e015 */
[----:B------:R-:W-:Y:S02]  /*2570*/  SEL R19, RZ, 0x1, P3 ;  /* 0x00000001ff137807 */ /* 0x000fe40001800000 */
[----:B------:R-:W-:Y:S02]  /*2580*/  SEL R10, RZ, 0x1, P4 ;  /* 0x00000001ff0a7807 */ /* 0x000fe40002000000 */
[----:B------:R-:W-:Y:S02]  /*2590*/  IADD3.X R20, PT, PT, RZ, R22, RZ, P5, P6 ;  /* 0x00000016ff147210 */ /* 0x000fe40002fec4ff */
[----:B------:R-:W-:Y:S01]  /*25a0*/  ISETP.NE.AND P4, PT, R17, -0x1, PT ;  /* 0xffffffff1100780c */ /* 0x000fe20003f85270 */
[----:B------:R-:W-:-:S03]  /*25b0*/  VIADD R5, R5, 0x10 ;  /* 0x0000001005057836 */ /* 0x000fc60000000000 */
[----:B------:R-:W-:Y:S01]  /*25c0*/  SEL R17, RZ, 0x1, P4 ;  /* 0x00000001ff117807 */ /* 0x000fe20002000000 */
[----:B------:R-:W-:Y:S01]  /*25d0*/  VIADD R4, R4, 0x2000 ;  /* 0x0000200004047836 */ /* 0x000fe20000000000 */
[----:B---3--:R-:W-:Y:S02]  /*25e0*/  ISETP.NE.AND P3, PT, R16, -0x1, PT ;  /* 0xffffffff1000780c */ /* 0x008fe40003f65270 */
[----:B------:R-:W-:Y:S02]  /*25f0*/  IADD3 R16, P5, P6, R10, R18, R19 ;  /* 0x000000120a107210 */ /* 0x000fe40007ebe013 */
[----:B------:R-:W-:Y:S02]  /*2600*/  SEL R10, RZ, 0x1, P3 ;  /* 0x00000001ff0a7807 */ /* 0x000fe40001800000 */
[----:B----4-:R-:W-:Y:S02]  /*2610*/  ISETP.NE.AND P3, PT, R15, -0x1, PT ;  /* 0xffffffff0f00780c */ /* 0x010fe40003f65270 */
[----:B--2---:R-:W-:-:S02]  /*2620*/  ISETP.NE.AND P4, PT, R14, -0x1, PT ;  /* 0xffffffff0e00780c */ /* 0x004fc40003f85270 */
[----:B------:R-:W-:Y:S02]  /*2630*/  SEL R15, RZ, 0x1, P3 ;  /* 0x00000001ff0f7807 */ /* 0x000fe40001800000 */
[----:B-----5:R-:W-:Y:S02]  /*2640*/  ISETP.NE.AND P3, PT, R6, -0x1, PT ;  /* 0xffffffff0600780c */ /* 0x020fe40003f65270 */
[----:B------:R-:W-:Y:S02]  /*2650*/  IADD3.X R18, PT, PT, RZ, R20, RZ, P2, P1 ;  /* 0x00000014ff127210 */ /* 0x000fe400017e24ff */
[----:B------:R-:W-:Y:S02]  /*2660*/  IADD3 R14, P2, P1, R10, R16, R17 ;  /* 0x000000100a0e7210 */ /* 0x000fe4000795e011 */
[----:B------:R-:W-:Y:S02]  /*2670*/  SEL R6, RZ, 0x1, P3 ;  /* 0x00000001ff067807 */ /* 0x000fe40001800000 */
[----:B------:R-:W-:-:S02]  /*2680*/  SEL R10, RZ, 0x1, P4 ;  /* 0x00000001ff0a7807 */ /* 0x000fc40002000000 */
[----:B------:R-:W-:Y:S02]  /*2690*/  ISETP.NE.AND P3, PT, R5, RZ, PT ;  /* 0x000000ff0500720c */ /* 0x000fe40003f65270 */
[----:B------:R-:W-:Y:S02]  /*26a0*/  ISETP.NE.AND P4, PT, R13, -0x1, PT ;  /* 0xffffffff0d00780c */ /* 0x000fe40003f85270 */
[----:B------:R-:W-:Y:S02]  /*26b0*/  IADD3.X R16, PT, PT, RZ, R18, RZ, P5, P6 ;  /* 0x00000012ff107210 */ /* 0x000fe40002fec4ff */
        /* <DEDUP_REMOVED lines=9> */
.L_x_2258:
[----:B------:R-:W-:Y:S05]  /*2750*/  BSYNC.RECONVERGENT B2 ;  /* 0x0000000000027941 */ /* 0x000fea0003800200 */
.L_x_2257:
        /* <DEDUP_REMOVED lines=43> */
.L_x_2261:
[----:B------:R-:W-:Y:S05]  /*2a10*/  BSYNC.RECONVERGENT B2 ;  /* 0x0000000000027941 */ /* 0x000fea0003800200 */
.L_x_2260:
        /* <DEDUP_REMOVED lines=26> */
.L_x_2263:
[----:B------:R-:W-:Y:S05]  /*2bc0*/  BSYNC.RECONVERGENT B2 ;  /* 0x0000000000027941 */ /* 0x000fea0003800200 */
.L_x_2262:
        /* <DEDUP_REMOVED lines=9> */
.L_x_2264:
[----:B------:R-:W-:Y:S02]  /*2c60*/  IMAD.MOV.U32 R2, RZ, RZ, R7 ;  /* 0x000000ffff027224 */ /* 0x000fe400078e0007 */
[----:B------:R-:W-:-:S05]  /*2c70*/  IMAD.MOV.U32 R3, RZ, RZ, R8 ;  /* 0x000000ffff037224 */ /* 0x000fca00078e0008 */
[----:B------:R-:W2:Y:S01]  /*2c80*/  LDG.E R2, desc[UR8][R2.64] ;  /* 0x0000000802027981 */ /* 0x000ea2000c1e1900 */
[----:B------:R-:W-:Y:S01]  /*2c90*/  VIADD R4, R4, 0x1 ;  /* 0x0000000104047836 */ /* 0x000fe20000000000 */
[----:B------:R-:W-:-:S05]  /*2ca0*/  IADD3 R7, P2, PT, R7, 0x800, RZ ;  /* 0x0000080007077810 */ /* 0x000fca0007f5e0ff */
[----:B------:R-:W-:Y:S01]  /*2cb0*/  IMAD.X R8, RZ, RZ, R8, P2 ;  /* 0x000000ffff087224 */ /* 0x000fe200010e0608 */
[----:B--2---:R-:W-:-:S04]  /*2cc0*/  ISETP.NE.AND P0, PT, R2, -0x1, PT ;  /* 0xffffffff0200780c */ /* 0x004fc80003f05270 */
[----:B------:R-:W-:Y:S02]  /*2cd0*/  SEL R5, RZ, 0x1, P0 ;  /* 0x00000001ff057807 */ /* 0x000fe40000000000 */
[----:B------:R-:W-:Y:S02]  /*2ce0*/  ISETP.NE.AND P0, PT, R4, RZ, PT ;  /* 0x000000ff0400720c */ /* 0x000fe40003f05270 */
[----:B------:R-:W-:-:S05]  /*2cf0*/  IADD3 R6, P1, PT, R6, R5, RZ ;  /* 0x0000000506067210 */ /* 0x000fca0007f3e0ff */
[----:B------:R-:W-:-:S06]  /*2d00*/  IMAD.X R10, RZ, RZ, R10, P1 ;  /* 0x000000ffff0a7224 */ /* 0x000fcc00008e060a */
[----:B------:R-:W-:Y:S05]  /*2d10*/  @P0 BRA `(.L_x_2264) ;  /* 0xfffffffc00d00947 */ /* 0x000fea000383ffff */
.L_x_2256:
[----:B------:R-:W-:Y:S05]  /*2d20*/  BSYNC.RECONVERGENT B1 ;  /* 0x0000000000017941 */ /* 0x000fea0003800200 */
.L_x_2253:
        /* <DEDUP_REMOVED lines=75> */
.L_x_2252:
[----:B------:R-:W-:Y:S05]  /*31e0*/  BSYNC.RECONVERGENT B0 ;  /* 0x0000000000007941 */ /* 0x000fea0003800200 */
.L_x_2237:
[----:B------:R-:W-:Y:S05]  /*31f0*/  @P0 EXIT ;  /* 0x000000000000094d */ /* 0x000fea0003800000 */
[----:B--2---:R-:W2:Y:S02]  /*3200*/  LDC.64 R4, c[0x0][0x390] ;  /* 0x0000e400ff047b82 */ /* 0x004ea40000000a00 */
[----:B--2---:R-:W-:-:S05]  /*3210*/  IMAD.WIDE.U32 R4, R0, 0x8, R4 ;  /* 0x0000000800047825 */ /* 0x004fca00078e0004 */
[----:B------:R-:W-:Y:S01]  /*3220*/  STG.E.64 desc[UR8][R4.64], R2 ;  /* 0x0000000204007986 */ /* 0x000fe2000c101b08 */
[----:B------:R-:W-:Y:S05]  /*3230*/  EXIT ;  /* 0x000000000000794d */ /* 0x000fea0003800000 */
.L_x_2265:
        /* <DEDUP_REMOVED lines=12> */
.L_x_2743:


//--------------------- .text._ZN3cub18CUB_300001_SM_10006detail6reduce28DeviceReduceSingleTileKernelINS2_10policy_hubIlyN4cuda3std3__44plusIlEEE10Policy1000EN6thrust24THRUST_300001_SM_1000_NS18transform_iteratorI9is_activeNSD_10device_ptrIiEEllEEPlyS9_llNS7_10__identityEEEvT0_T1_T2_T3_T4_T6_ --------------------------
	.section	.text._ZN3cub18CUB_300001_SM_10006detail6reduce28DeviceReduceSingleTileKernelINS2_10policy_hubIlyN4cuda3std3__44plusIlEEE10Policy1000EN6thrust24THRUST_300001_SM_1000_NS18transform_iteratorI9is_activeNSD_10device_ptrIiEEllEEPlyS9_llNS7_10__identityEEEvT0_T1_T2_T3_T4_T6_,"ax",@progbits
	.align	128
        .global         _ZN3cub18CUB_300001_SM_10006detail6reduce28DeviceReduceSingleTileKernelINS2_10policy_hubIlyN4cuda3std3__44plusIlEEE10Policy1000EN6thrust24THRUST_300001_SM_1000_NS18transform_iteratorI9is_activeNSD_10device_ptrIiEEllEEPlyS9_llNS7_10__identityEEEvT0_T1_T2_T3_T4_T6_
        .type           _ZN3cub18CUB_300001_SM_10006detail6reduce28DeviceReduceSingleTileKernelINS2_10policy_hubIlyN4cuda3std3__44plusIlEEE10Policy1000EN6thrust24THRUST_300001_SM_1000_NS18transform_iteratorI9is_activeNSD_10device_ptrIiEEllEEPlyS9_llNS7_10__identityEEEvT0_T1_T2_T3_T4_T6_,@function
        .size           _ZN3cub18CUB_300001_SM_10006detail6reduce28DeviceReduceSingleTileKernelINS2_10policy_hubIlyN4cuda3std3__44plusIlEEE10Policy1000EN6thrust24THRUST_300001_SM_1000_NS18transform_iteratorI9is_activeNSD_10device_ptrIiEEllEEPlyS9_llNS7_10__identityEEEvT0_T1_T2_T3_T4_T6_,(.L_x_2744 - _ZN3cub18CUB_300001_SM_10006detail6reduce28DeviceReduceSingleTileKernelINS2_10policy_hubIlyN4cuda3std3__44plusIlEEE10Policy1000EN6thrust24THRUST_300001_SM_1000_NS18transform_iteratorI9is_activeNSD_10device_ptrIiEEllEEPlyS9_llNS7_10__identityEEEvT0_T1_T2_T3_T4_T6_)
        .other          _ZN3cub18CUB_300001_SM_10006detail6reduce28DeviceReduceSingleTileKernelINS2_10policy_hubIlyN4cuda3std3__44plusIlEEE10Policy1000EN6thrust24THRUST_300001_SM_1000_NS18transform_iteratorI9is_activeNSD_10device_ptrIiEEllEEPlyS9_llNS7_10__identityEEEvT0_T1_T2_T3_T4_T6_,@"STO_CUDA_ENTRY STV_DEFAULT"
_ZN3cub18CUB_300001_SM_10006detail6reduce28DeviceReduceSingleTileKernelINS2_10policy_hubIlyN4cuda3std3__44plusIlEEE10Policy1000EN6thrust24THRUST_300001_SM_1000_NS18transform_iteratorI9is_activeNSD_10device_ptrIiEEllEEPlyS9_llNS7_10__identityEEEvT0_T1_T2_T3_T4_T6_:
.text._ZN3cub18CUB_300001_SM_10006detail6reduce28DeviceReduceSingleTileKernelINS2_10policy_hubIlyN4cuda3std3__44plusIlEEE10Policy1000EN6thrust24THRUST_300001_SM_1000_NS18transform_iteratorI9is_activeNSD_10device_ptrIiEEllEEPlyS9_llNS7_10__identityEEEvT0_T1_T2_T3_T4_T6_:
        /* <DEDUP_REMOVED lines=15> */
.L_x_2266:
        /* <DEDUP_REMOVED lines=15> */
[----:B--2---:R-:W-:-:S04]  /*01e0*/  ISETP.NE.AND P0, PT, R8, -0x1, PT ;  /* 0xffffffff0800780c */ /* 0x004fc80003f05270 */
[----:B------:R-:W-:-:S09]  /*01f0*/  SEL R2, RZ, 0x1, P0 ;  /* 0x00000001ff027807 */ /* 0x000fd20000000000 */
.L_x_2270:
[----:B------:R-:W-:Y:S05]  /*0200*/  BSYNC.RECONVERGENT B1 ;  /* 0x0000000000017941 */ /* 0x000fea0003800200 */
.L_x_2269:
        /* <DEDUP_REMOVED lines=17> */
.L_x_2275:
        /* <DEDUP_REMOVED lines=18> */
[----:B--2---:R-:W-:Y:S02]  /*0440*/  ISETP.NE.AND P1, PT, R27, -0x1, PT ;  /* 0xffffffff1b00780c */ /* 0x004fe40003f25270 */
[----:B---3--:R-:W-:Y:S02]  /*0450*/  ISETP.NE.AND P2, PT, R19, -0x1, PT ;  /* 0xffffffff1300780c */ /* 0x008fe40003f45270 */
[----:B------:R-:W-:Y:S02]  /*0460*/  SEL R27, RZ, 0x1, P1 ;  /* 0x00000001ff1b7807 */ /* 0x000fe40000800000 */
[----:B------:R-:W-:Y:S02]  /*0470*/  SEL R19, RZ, 0x1, P2 ;  /* 0x00000001ff137807 */ /* 0x000fe40001000000 */
[----:B----4-:R-:W-:Y:S02]  /*0480*/  ISETP.NE.AND P1, PT, R20, -0x1, PT ;  /* 0xffffffff1400780c */ /* 0x010fe40003f25270 */
[----:B-----5:R-:W-:-:S02]  /*0490*/  ISETP.NE.AND P2, PT, R21, -0x1, PT ;  /* 0xffffffff1500780c */ /* 0x020fc40003f45270 */
[----:B------:R-:W-:Y:S02]  /*04a0*/  IADD3 R2, P5, P6, R19, R2, R27 ;  /* 0x0000000213027210 */ /* 0x000fe40007ebe01b */
[----:B------:R-:W-:Y:S02]  /*04b0*/  SEL R19, RZ, 0x1, P1 ;  /* 0x00000001ff137807 */ /* 0x000fe40000800000 */
[----:B------:R-:W-:Y:S02]  /*04c0*/  SEL R20, RZ, 0x1, P2 ;  /* 0x00000001ff147807 */ /* 0x000fe40001000000 */
[----:B------:R-:W-:Y:S02]  /*04d0*/  ISETP.NE.AND P3, PT, R22, -0x1, PT ;  /* 0xffffffff1600780c */ /* 0x000fe40003f65270 */
[----:B------:R-:W-:Y:S02]  /*04e0*/  ISETP.NE.AND P4, PT, R23, -0x1, PT ;  /* 0xffffffff1700780c */ /* 0x000fe40003f85270 */
[----:B------:R-:W-:-:S02]  /*04f0*/  IADD3 R20, P2, P1, R20, R2, R19 ;  /* 0x0000000214147210 */ /* 0x000fc4000795e013 */
[----:B------:R-:W-:Y:S02]  /*0500*/  SEL R2, RZ, 0x1, P3 ;  /* 0x00000001ff027807 */ /* 0x000fe40001800000 */
[----:B------:R-:W-:Y:S02]  /*0510*/  SEL R19, RZ, 0x1, P4 ;  /* 0x00000001ff137807 */ /* 0x000fe40002000000 */
[----:B------:R-:W-:Y:S02]  /*0520*/  ISETP.NE.AND P3, PT, R24, -0x1, PT ;  /* 0xffffffff1800780c */ /* 0x000fe40003f65270 */
[----:B------:R-:W-:Y:S02]  /*0530*/  ISETP.NE.AND P4, PT, R25, -0x1, PT ;  /* 0xffffffff1900780c */ /* 0x000fe40003f85270 */
[----:B------:R-:W-:Y:S02]  /*0540*/  IADD3.X R21, PT, PT, RZ, R3, RZ, P5, P6 ;  /* 0x00000003ff157210 */ /* 0x000fe40002fec4ff */
        /* <DEDUP_REMOVED lines=26> */
[----:B------:R-:W-:Y:S02]  /*06f0*/  ISETP.NE.AND P3, PT, R6, RZ, PT ;  /* 0x000000ff0600720c */ /* 0x000fe40003f65270 */
[----:B------:R-:W-:Y:S02]  /*0700*/  SEL R3, RZ, 0x1, P4 ;  /* 0x00000001ff037807 */ /* 0x000fe40002000000 */
[----:B------:R-:W-:Y:S02]  /*0710*/  IADD3.X R11, PT, PT, RZ, R11, RZ, P2, P1 ;  /* 0x0000000bff0b7210 */ /* 0x000fe400017e24ff */
[----:B------:R-:W-:Y:S02]  /*0720*/  IADD3 R2, P1, P2, R2, R10, R3 ;  /* 0x0000000a02027210 */ /* 0x000fe40007a3e003 */
[----:B------:R-:W-:-:S02]  /*0730*/  IADD3 R8, P4, PT, R8, 0x8000, RZ ;  /* 0x0000800008087810 */ /* 0x000fc40007f9e0ff */
[----:B------:R-:W-:-:S03]  /*0740*/  IADD3.X R3, PT, PT, RZ, R11, RZ, P5, P6 ;  /* 0x0000000bff037210 */ /* 0x000fc60002fec4ff */
[----:B------:R-:W-:Y:S01]  /*0750*/  IMAD.X R9, RZ, RZ, R9, P4 ;  /* 0x000000ffff097224 */ /* 0x000fe200020e0609 */
[----:B------:R-:W-:Y:S01]  /*0760*/  IADD3.X R3, PT, PT, RZ, R3, RZ, P1, P2 ;  /* 0x00000003ff037210 */ /* 0x000fe20000fe44ff */
[----:B------:R-:W-:Y:S06]  /*0770*/  @P3 BRA `(.L_x_2275) ;  /* 0xfffffff800e83947 */ /* 0x000fec000383ffff */
.L_x_2274:
[----:B------:R-:W-:Y:S05]  /*0780*/  BSYNC.RECONVERGENT B2 ;  /* 0x0000000000027941 */ /* 0x000fea0003800200 */
.L_x_2273:
        /* <DEDUP_REMOVED lines=41> */
.L_x_2277:
[----:B------:R-:W-:Y:S05]  /*0a20*/  BSYNC.RECONVERGENT B2 ;  /* 0x0000000000027941 */ /* 0x000fea0003800200 */
.L_x_2276:
        /* <DEDUP_REMOVED lines=13> */
[----:B--2---:R-:W-:-:S02]  /*0b00*/  ISETP.NE.AND P1, PT, R12, -0x1, PT ;  /* 0xffffffff0c00780c */ /* 0x004fc40003f25270 */
[----:B---3--:R-:W-:Y:S02]  /*0b10*/  ISETP.NE.AND P2, PT, R6, -0x1, PT ;  /* 0xffffffff0600780c */ /* 0x008fe40003f45270 */
[----:B----4-:R-:W-:Y:S02]  /*0b20*/  ISETP.NE.AND P4, PT, R11, -0x1, PT ;  /* 0xffffffff0b00780c */ /* 0x010fe40003f85270 */
[----:B------:R-:W-:Y:S02]  /*0b30*/  SEL R11, RZ, 0x1, P1 ;  /* 0x00000001ff0b7807 */ /* 0x000fe40000800000 */
[----:B-----5:R-:W-:Y:S02]  /*0b40*/  ISETP.NE.AND P3, PT, R10, -0x1, PT ;  /* 0xffffffff0a00780c */ /* 0x020fe40003f65270 */
[----:B------:R-:W-:Y:S02]  /*0b50*/  SEL R6, RZ, 0x1, P2 ;  /* 0x00000001ff067807 */ /* 0x000fe40001000000 */
[----:B------:R-:W-:-:S02]  /*0b60*/  SEL R13, RZ, 0x1, P3 ;  /* 0x00000001ff0d7807 */ /* 0x000fc40001800000 */
[----:B------:R-:W-:Y:S02]  /*0b70*/  SEL R10, RZ, 0x1, P4 ;  /* 0x00000001ff0a7807 */ /* 0x000fe40002000000 */
[----:B------:R-:W-:-:S04]  /*0b80*/  IADD3 R2, P1, P2, R6, R2, R11 ;  /* 0x0000000206027210 */ /* 0x000fc80007a3e00b */
[----:B------:R-:W-:Y:S02]  /*0b90*/  IADD3 R2, P3, P4, R10, R2, R13 ;  /* 0x000000020a027210 */ /* 0x000fe40007c7e00d */
[----:B------:R-:W-:-:S04]  /*0ba0*/  IADD3.X R3, PT, PT, RZ, R3, RZ, P1, P2 ;  /* 0x00000003ff037210 */ /* 0x000fc80000fe44ff */
[----:B------:R-:W-:-:S07]  /*0bb0*/  IADD3.X R3, PT, PT, RZ, R3, RZ, P3, P4 ;  /* 0x00000003ff037210 */ /* 0x000fce0001fe84ff */
.L_x_2279:
[----:B------:R-:W-:Y:S05]  /*0bc0*/  BSYNC.RECONVERGENT B2 ;  /* 0x0000000000027941 */ /* 0x000fea0003800200 */
.L_x_2278:
[----:B------:R-:W-:Y:S05]  /*0bd0*/  @!P0 BRA `(.L_x_2272) ;  /* 0x0000000000308947 */ /* 0x000fea0003800000 */
[----:B------:R-:W0:Y:S01]  /*0be0*/  LDC.64 R10, c[0x0][0x380] ;  /* 0x0000e000ff0a7b82 */ /* 0x000e220000000a00 */
[----:B------:R-:W-:-:S07]  /*0bf0*/  IMAD.MOV R4, RZ, RZ, -R4 ;  /* 0x000000ffff047224 */ /* 0x000fce00078e0a04 */
.L_x_2280:
[----:B0-----:R-:W-:-:S06]  /*0c00*/  IMAD.WIDE R8, R7, 0x4, R10 ;  /* 0x0000000407087825 */ /* 0x001fcc00078e020a */
        /* <DEDUP_REMOVED lines=9> */
.L_x_2272:
[----:B------:R-:W-:Y:S05]  /*0ca0*/  BSYNC.RECONVERGENT B1 ;  /* 0x0000000000017941 */ /* 0x000fea0003800200 */
.L_x_2271:
        /* <DEDUP_REMOVED lines=78> */
.L_x_2281:
        /* <DEDUP_REMOVED lines=145> */
.L_x_2268:
        /* <DEDUP_REMOVED lines=10> */
[----:B--2---:R-:W-:-:S04]  /*1b40*/  ISETP.NE.AND P0, PT, R11, -0x1, PT ;  /* 0xffffffff0b00780c */ /* 0x004fc80003f05270 */
[----:B------:R-:W-:Y:S02]  /*1b50*/  SEL R11, RZ, 0x1, P0 ;  /* 0x00000001ff0b7807 */ /* 0x000fe40000000000 */
[----:B---3--:R-:W-:Y:S02]  /*1b60*/  ISETP.NE.AND P1, PT, R5, -0x1, PT ;  /* 0xffffffff0500780c */ /* 0x008fe40003f25270 */
[----:B----4-:R-:W-:Y:S02]  /*1b70*/  ISETP.NE.AND P0, PT, R7, -0x1, PT ;  /* 0xffffffff0700780c */ /* 0x010fe40003f05270 */
[----:B------:R-:W-:Y:S02]  /*1b80*/  SEL R5, RZ, 0x1, P1 ;  /* 0x00000001ff057807 */ /* 0x000fe40000800000 */
[----:B------:R-:W-:Y:S02]  /*1b90*/  SEL R7, RZ, 0x1, P0 ;  /* 0x00000001ff077807 */ /* 0x000fe40000000000 */
[----:B-----5:R-:W-:-:S02]  /*1ba0*/  ISETP.NE.AND P1, PT, R8, -0x1, PT ;  /* 0xffffffff0800780c */ /* 0x020fc40003f25270 */
[----:B------:R-:W-:Y:S02]  /*1bb0*/  ISETP.NE.AND P0, PT, R9, -0x1, PT ;  /* 0xffffffff0900780c */ /* 0x000fe40003f05270 */
[----:B------:R-:W-:Y:S02]  /*1bc0*/  IADD3 R8, P5, PT, R16, -0xe00, RZ ;  /* 0xfffff20010087810 */ /* 0x000fe40007fbe0ff */
[----:B------:R-:W-:Y:S02]  /*1bd0*/  ISETP.NE.AND P2, PT, R6, -0x1, PT ;  /* 0xffffffff0600780c */ /* 0x000fe40003f45270 */
[----:B------:R-:W-:Y:S02]  /*1be0*/  SEL R9, RZ, 0x1, P0 ;  /* 0x00000001ff097807 */ /* 0x000fe40000000000 */
[----:B------:R-:W-:Y:S02]  /*1bf0*/  ISETP.NE.AND P6, PT, R10, -0x1, PT ;  /* 0xffffffff0a00780c */ /* 0x000fe40003fc5270 */
[----:B------:R-:W-:-:S02]  /*1c00*/  ISETP.GE.U32.AND P0, PT, R8, 0xe00, PT ;  /* 0x00000e000800780c */ /* 0x000fc40003f06070 */
[----:B------:R-:W-:Y:S02]  /*1c10*/  IADD3.X R10, PT, PT, R0, -0x1, RZ, P5, !PT ;  /* 0xffffffff000a7810 */ /* 0x000fe40002ffe4ff */
[----:B------:R-:W-:Y:S02]  /*1c20*/  SEL R6, RZ, 0x1, P2 ;  /* 0x00000001ff067807 */ /* 0x000fe40001000000 */
[----:B------:R-:W-:Y:S02]  /*1c30*/  ISETP.GE.U32.AND.EX P0, PT, R10, RZ, PT, P0 ;  /* 0x000000ff0a00720c */ /* 0x000fe40003f06100 */
[----:B------:R-:W-:Y:S02]  /*1c40*/  IADD3 R6, P3, P4, R6, R5, R11 ;  /* 0x0000000506067210 */ /* 0x000fe40007c7e00b */
[----:B------:R-:W-:-:S04]  /*1c50*/  SEL R5, RZ, 0x1, P1 ;  /* 0x00000001ff057807 */ /* 0x000fc80000800000 */
[----:B------:R-:W-:Y:S02]  /*1c60*/  IADD3 R6, P1, P2, R5, R6, R7 ;  /* 0x0000000605067210 */ /* 0x000fe40007a3e007 */
[----:B------:R-:W-:Y:S02]  /*1c70*/  SEL R7, RZ, 0x1, P6 ;  /* 0x00000001ff077807 */ /* 0x000fe40003000000 */
        /* <DEDUP_REMOVED lines=10> */
.L_x_2285:
        /* <DEDUP_REMOVED lines=11> */
[----:B------:R-:W-:Y:S02]  /*1dd0*/  SEL R0, RZ, 0x1, P0 ;  /* 0x00000001ff007807 */ /* 0x000fe40000000000 */
[----:B------:R-:W-:Y:S02]  /*1de0*/  SEL R21, RZ, 0x1, P1 ;  /* 0x00000001ff157807 */ /* 0x000fe40000800000 */
[----:B----4-:R-:W-:Y:S02]  /*1df0*/  ISETP.NE.AND P0, PT, R11, -0x1, PT ;  /* 0xffffffff0b00780c */ /* 0x010fe40003f05270 */
[----:B-----5:R-:W-:Y:S02]  /*1e00*/  ISETP.NE.AND P5, PT, R14, -0x1, PT ;  /* 0xffffffff0e00780c */ /* 0x020fe40003fa5270 */
[----:B------:R-:W-:-:S02]  /*1e10*/  IADD3 R6, P2, P1, R21, R6, R0 ;  /* 0x0000000615067210 */ /* 0x000fc4000795e000 */
[----:B------:R-:W-:Y:S02]  /*1e20*/  ISETP.NE.AND P4, PT, R15, -0x1, PT ;  /* 0xffffffff0f00780c */ /* 0x000fe40003f85270 */
[----:B-1----:R-:W-:Y:S02]  /*1e30*/  SEL R13, RZ, 0x1, P0 ;  /* 0x00000001ff0d7807 */ /* 0x002fe40000000000 */
[----:B------:R-:W-:Y:S02]  /*1e40*/  SEL R11, RZ, 0x1, P5 ;  /* 0x00000001ff0b7807 */ /* 0x000fe40002800000 */
[----:B0-----:R-:W-:Y:S02]  /*1e50*/  IADD3 R0, P3, PT, -R7, R16, RZ ;  /* 0x0000001007007210 */ /* 0x001fe40007f7e1ff */
[----:B------:R-:W-:Y:S02]  /*1e60*/  ISETP.NE.AND P6, PT, R18, -0x1, PT ;  /* 0xffffffff1200780c */ /* 0x000fe40003fc5270 */
[----:B------:R-:W-:-:S02]  /*1e70*/  SEL R12, RZ, 0x1, P4 ;  /* 0x00000001ff0c7807 */ /* 0x000fc40002000000 */
[----:B------:R-:W-:Y:S02]  /*1e80*/  IADD3 R6, P4, P5, R11, R6, R13 ;  /* 0x000000060b067210 */ /* 0x000fe40007d9e00d */
[----:B------:R-:W-:Y:S01]  /*1e90*/  ISETP.GE.U32.AND P0, PT, R0, 0xe00, PT ;  /* 0x00000e000000780c */ /* 0x000fe20003f06070 */
[----:B------:R-:W-:Y:S01]  /*1ea0*/  IMAD.MOV.U32 R0, RZ, RZ, R17 ;  /* 0x000000ffff007224 */ /* 0x000fe200078e0011 */
[----:B------:R-:W-:Y:S02]  /*1eb0*/  SEL R11, RZ, 0x1, P6 ;  /* 0x00000001ff0b7807 */ /* 0x000fe40003000000 */
[----:B------:R-:W-:Y:S02]  /*1ec0*/  IADD3.X R5, PT, PT, RZ, R5, RZ, P2, P1 ;  /* 0x00000005ff057210 */ /* 0x000fe400017e24ff */
[----:B------:R-:W-:Y:S01]  /*1ed0*/  IADD3 R6, P1, P2, R11, R6, R12 ;  /* 0x000000060b067210 */ /* 0x000fe20007a3e00c */
[----:B------:R-:W-:Y:S01]  /*1ee0*/  IMAD.X R12, R0, 0x1, ~R9, P3 ;  /* 0x00000001000c7824 */ /* 0x000fe200018e0e09 */
[----:B------:R-:W-:-:S02]  /*1ef0*/  ISETP.NE.AND P6, PT, R19, -0x1, PT ;  /* 0xffffffff1300780c */ /* 0x000fc40003fc5270 */
[----:B------:R-:W-:Y:S02]  /*1f00*/  IADD3.X R5, PT, PT, RZ, R5, RZ, P4, P5 ;  /* 0x00000005ff057210 */ /* 0x000fe400027ea4ff */
[----:B------:R-:W-:Y:S02]  /*1f10*/  ISETP.GE.U32.AND.EX P0, PT, R12, RZ, PT, P0 ;  /* 0x000000ff0c00720c */ /* 0x000fe40003f06100 */
[----:B------:R-:W-:Y:S02]  /*1f20*/  SEL R11, RZ, 0x1, P6 ;  /* 0x00000001ff0b7807 */ /* 0x000fe40003000000 */
        /* <DEDUP_REMOVED lines=9> */
.L_x_2283:
        /* <DEDUP_REMOVED lines=25> */
.L_x_2289:
        /* <DEDUP_REMOVED lines=70> */
.L_x_2288:
[----:B------:R-:W-:Y:S05]  /*25b0*/  BSYNC.RECONVERGENT B2 ;  /* 0x0000000000027941 */ /* 0x000fea0003800200 */
.L_x_2287:
        /* <DEDUP_REMOVED lines=44> */
.L_x_2291:
[----:B------:R-:W-:Y:S05]  /*2880*/  BSYNC.RECONVERGENT B2 ;  /* 0x0000000000027941 */ /* 0x000fea0003800200 */
.L_x_2290:
        /* <DEDUP_REMOVED lines=28> */
.L_x_2293:
[----:B------:R-:W-:Y:S05]  /*2a50*/  BSYNC.RECONVERGENT B2 ;  /* 0x0000000000027941 */ /* 0x000fea0003800200 */
.L_x_2292:
[----:B------:R-:W-:Y:S05]  /*2a60*/  @!P0 BRA `(.L_x_2286) ;  /* 0x0000000000408947 */ /* 0x000fea0003800000 */
[----:B------:R-:W0:Y:S01]  /*2a70*/  LDCU.64 UR4, c[0x0][0x380] ;  /* 0x00007000ff0477ac */ /* 0x000e220008000a00 */
[----:B------:R-:W-:Y:S01]  /*2a80*/  IADD3 R3, P0, PT, R0, R7, RZ ;  /* 0x0000000700037210 */ /* 0x000fe20007f1e0ff */
[----:B------:R-:W-:-:S04]  /*2a90*/  IMAD.MOV R0, RZ, RZ, -R10 ;  /* 0x000000ffff007224 */ /* 0x000fc800078e0a0a */
[----:B------:R-:W-:Y:S01]  /*2aa0*/  IMAD.X R8, RZ, RZ, R9, P0 ;  /* 0x000000ffff087224 */ /* 0x000fe200000e0609 */
[----:B0-----:R-:W-:-:S04]  /*2ab0*/  LEA R2, P1, R3, UR4, 0x2 ;  /* 0x0000000403027c11 */ /* 0x001fc8000f8210ff */
[----:B------:R-:W-:-:S09]  /*2ac0*/  LEA.HI.X R3, R3, UR5, R8, 0x2, P1 ;  /* 0x0000000503037c11 */ /* 0x000fd200088f1408 */
.L_x_2294:
[----:B------:R0:W2:Y:S01]  /*2ad0*/  LDG.E R7, desc[UR6][R2.64] ;  /* 0x0000000602077981 */ /* 0x0000a2000c1e1900 */
[----:B------:R-:W-:Y:S01]  /*2ae0*/  VIADD R0, R0, 0x1 ;  /* 0x0000000100007836 */ /* 0x000fe20000000000 */
[----:B0-----:R-:W-:-:S05]  /*2af0*/  IADD3 R2, P2, PT, R2, 0x800, RZ ;  /* 0x0000080002027810 */ /* 0x001fca0007f5e0ff */
[----:B------:R-:W-:Y:S01]  /*2b00*/  IMAD.X R3, RZ, RZ, R3, P2 ;  /* 0x000000ffff037224 */ /* 0x000fe200010e0603 */
[----:B--2---:R-:W-:-:S04]  /*2b10*/  ISETP.NE.AND P0, PT, R7, -0x1, PT ;  /* 0xffffffff0700780c */ /* 0x004fc80003f05270 */
[----:B------:R-:W-:Y:S02]  /*2b20*/  SEL R7, RZ, 0x1, P0 ;  /* 0x00000001ff077807 */ /* 0x000fe40000000000 */
[----:B------:R-:W-:Y:S02]  /*2b30*/  ISETP.NE.AND P0, PT, R0, RZ, PT ;  /* 0x000000ff0000720c */ /* 0x000fe40003f05270 */
[----:B------:R-:W-:-:S05]  /*2b40*/  IADD3 R6, P1, PT, R6, R7, RZ ;  /* 0x0000000706067210 */ /* 0x000fca0007f3e0ff */
[----:B------:R-:W-:-:S06]  /*2b50*/  IMAD.X R5, RZ, RZ, R5, P1 ;  /* 0x000000ffff057224 */ /* 0x000fcc00008e0605 */
[----:B------:R-:W-:Y:S05]  /*2b60*/  @P0 BRA `(.L_x_2294) ;  /* 0xfffffffc00d80947 */ /* 0x000fea000383ffff */
.L_x_2286:
[----:B------:R-:W-:Y:S05]  /*2b70*/  BSYNC.RECONVERGENT B1 ;  /* 0x0000000000017941 */ /* 0x000fea0003800200 */
.L_x_2284:
        /* <DEDUP_REMOVED lines=74> */
.L_x_2282:
[----:B------:R-:W-:Y:S05]  /*3020*/  BSYNC.RECONVERGENT B0 ;  /* 0x0000000000007941 */ /* 0x000fea0003800200 */
.L_x_2267:
[----:B------:R-:W-:Y:S05]  /*3030*/  @P5 EXIT ;  /* 0x000000000000594d */ /* 0x000fea0003800000 */
[----:B------:R-:W0:Y:S01]  /*3040*/  LDCU.64 UR4, c[0x0][0x3a8] ;  /* 0x00007500ff0477ac */ /* 0x000e220008000a00 */
[----:B------:R-:W3:Y:S01]  /*3050*/  LDC.64 R4, c[0x0][0x390] ;  /* 0x0000e400ff047b82 */ /* 0x000ee20000000a00 */
[----:B012---:R-:W-:-:S04]  /*3060*/  IADD3 R2, P0, PT, R2, UR4, RZ ;  /* 0x0000000402027c10 */ /* 0x007fc8000ff1e0ff */
[----:B------:R-:W-:-:S05]  /*3070*/  IADD3.X R3, PT, PT, R3, UR5, RZ, P0, !PT ;  /* 0x0000000503037c10 */ /* 0x000fca00087fe4ff */
[----:B---3--:R-:W-:Y:S01]  /*3080*/  STG.E.64 desc[UR6][R4.64], R2 ;  /* 0x0000000204007986 */ /* 0x008fe2000c101b06 */
[----:B------:R-:W-:Y:S05]  /*3090*/  EXIT ;  /* 0x000000000000794d */ /* 0x000fea0003800000 */
.L_x_2295:
        /* <DEDUP_REMOVED lines=14> */
.L_x_2744:


//--------------------- .text._ZN3cub18CUB_300001_SM_10006detail6reduce28DeviceReduceSingleTileKernelINS2_10policy_hubIljN4cuda3std3__44plusIlEEE10Policy1000EPlSC_iS9_llNS7_10__identityEEEvT0_T1_T2_T3_T4_T6_ --------------------------
	.section	.text._ZN3cub18CUB_300001_SM_10006detail6reduce28DeviceReduceSingleTileKernelINS2_10policy_hubIljN4cuda3std3__44plusIlEEE10Policy1000EPlSC_iS9_llNS7_10__identityEEEvT0_T1_T2_T3_T4_T6_,"ax",@progbits
	.align	128
        .global         _ZN3cub18CUB_300001_SM_10006detail6reduce28DeviceReduceSingleTileKernelINS2_10policy_hubIljN4cuda3std3__44plusIlEEE10Policy1000EPlSC_iS9_llNS7_10__identityEEEvT0_T1_T2_T3_T4_T6_
        .type           _ZN3cub18CUB_300001_SM_10006detail6reduce28DeviceReduceSingleTileKernelINS2_10policy_hubIljN4cuda3std3__44plusIlEEE10Policy1000EPlSC_iS9_llNS7_10__identityEEEvT0_T1_T2_T3_T4_T6_,@function
        .size           _ZN3cub18CUB_300001_SM_10006detail6reduce28DeviceReduceSingleTileKernelINS2_10policy_hubIljN4cuda3std3__44plusIlEEE10Policy1000EPlSC_iS9_llNS7_10__identityEEEvT0_T1_T2_T3_T4_T6_,(.L_x_2745 - _ZN3cub18CUB_300001_SM_10006detail6reduce28DeviceReduceSingleTileKernelINS2_10policy_hubIljN4cuda3std3__44plusIlEEE10Policy1000EPlSC_iS9_llNS7_10__identityEEEvT0_T1_T2_T3_T4_T6_)
        .other          _ZN3cub18CUB_300001_SM_10006detail6reduce28DeviceReduceSingleTileKernelINS2_10policy_hubIljN4cuda3std3__44plusIlEEE10Policy1000EPlSC_iS9_llNS7_10__identityEEEvT0_T1_T2_T3_T4_T6_,@"STO_CUDA_ENTRY STV_DEFAULT"
_ZN3cub18CUB_300001_SM_10006detail6reduce28DeviceReduceSingleTileKernelINS2_10policy_hubIljN4cuda3std3__44plusIlEEE10Policy1000EPlSC_iS9_llNS7_10__identityEEEvT0_T1_T2_T3_T4_T6_:
.text._ZN3cub18CUB_300001_SM_10006detail6reduce28DeviceReduceSingleTileKernelINS2_10policy_hubIljN4cuda3std3__44plusIlEEE10Policy1000EPlSC_iS9_llNS7_10__identityEEEvT0_T1_T2_T3_T4_T6_:
        /* <DEDUP_REMOVED lines=13> */
.L_x_2296:
        /* <DEDUP_REMOVED lines=13> */
.L_x_2300:
[----:B------:R-:W-:Y:S05]  /*01a0*/  BSYNC.RECONVERGENT B1 ;  /* 0x0000000000017941 */ /* 0x000fea0003800200 */
.L_x_2299:
        /* <DEDUP_REMOVED lines=17> */
.L_x_2305:
        /* <DEDUP_REMOVED lines=11> */
.L_x_2304:
[----:B------:R-:W-:Y:S05]  /*0370*/  BSYNC.RECONVERGENT B2 ;  /* 0x0000000000027941 */ /* 0x000fea0003800200 */
.L_x_2303:
        /* <DEDUP_REMOVED lines=8> */
.L_x_2308:
        /* <DEDUP_REMOVED lines=43> */
.L_x_2307:
[----:B------:R-:W-:Y:S05]  /*06b0*/  BSYNC.RECONVERGENT B2 ;  /* 0x0000000000027941 */ /* 0x000fea0003800200 */
.L_x_2306:
        /* <DEDUP_REMOVED lines=26> */
.L_x_2310:
[----:B------:R-:W-:Y:S05]  /*0860*/  BSYNC.RECONVERGENT B2 ;  /* 0x0000000000027941 */ /* 0x000fea0003800200 */
.L_x_2309:
        /* <DEDUP_REMOVED lines=12> */
.L_x_2302:
[----:B------:R-:W-:Y:S05]  /*0930*/  BSYNC.RECONVERGENT B1 ;  /* 0x0000000000017941 */ /* 0x000fea0003800200 */
.L_x_2301:
        /* <DEDUP_REMOVED lines=77> */
.L_x_2311:
        /* <DEDUP_REMOVED lines=130> */
.L_x_2298:
        /* <DEDUP_REMOVED lines=25> */
.L_x_2315:
        /* <DEDUP_REMOVED lines=24> */
.L_x_2313:
        /* <DEDUP_REMOVED lines=19> */
.L_x_2319:
        /* <DEDUP_REMOVED lines=9> */
.L_x_2318:
[----:B------:R-:W-:Y:S05]  /*1b00*/  BSYNC.RECONVERGENT B2 ;  /* 0x0000000000027941 */ /* 0x000fea0003800200 */
.L_x_2317:
        /* <DEDUP_REMOVED lines=16> */
.L_x_2322:
        /* <DEDUP_REMOVED lines=45> */
.L_x_2321:
[----:B------:R-:W-:Y:S05]  /*1ee0*/  BSYNC.RECONVERGENT B2 ;  /* 0x0000000000027941 */ /* 0x000fea0003800200 */
.L_x_2320:
        /* <DEDUP_REMOVED lines=30> */
.L_x_2324:
[----:B------:R-:W-:Y:S05]  /*20d0*/  BSYNC.RECONVERGENT B2 ;  /* 0x0000000000027941 */ /* 0x000fea0003800200 */
.L_x_2323:
        /* <DEDUP_REMOVED lines=11> */
.L_x_2316:
[----:B------:R-:W-:Y:S05]  /*2190*/  BSYNC.RECONVERGENT B1 ;  /* 0x0000000000017941 */ /* 0x000fea0003800200 */
.L_x_2314:
        /* <DEDUP_REMOVED lines=74> */
.L_x_2312:
[----:B------:R-:W-:Y:S05]  /*2640*/  BSYNC.RECONVERGENT B0 ;  /* 0x0000000000007941 */ /* 0x000fea0003800200 */
.L_x_2297:
[----:B------:R-:W-:Y:S05]  /*2650*/  @P0 EXIT ;  /* 0x000000000000094d */ /* 0x000fea0003800000 */
[----:B------:R-:W0:Y:S01]  /*2660*/  LDCU.64 UR4, c[0x0][0x398] ;  /* 0x00007300ff0477ac */ /* 0x000e220008000a00 */
[----:B------:R-:W3:Y:S01]  /*2670*/  LDC.64 R4, c[0x0][0x388] ;  /* 0x0000e200ff047b82 */ /* 0x000ee20000000a00 */
[----:B012---:R-:W-:-:S04]  /*2680*/  IADD3 R2, P0, PT, R2, UR4, RZ ;  /* 0x0000000402027c10 */ /* 0x007fc8000ff1e0ff */
[----:B------:R-:W-:-:S05]  /*2690*/  IADD3.X R3, PT, PT, R3, UR5, RZ, P0, !PT ;  /* 0x0000000503037c10 */ /* 0x000fca00087fe4ff */
[----:B---3--:R-:W-:Y:S01]  /*26a0*/  STG.E.64 desc[UR6][R4.64], R2 ;  /* 0x0000000204007986 */ /* 0x008fe2000c101b06 */
[----:B------:R-:W-:Y:S05]  /*26b0*/  EXIT ;  /* 0x000000000000794d */ /* 0x000fea0003800000 */
.L_x_2325:
        /* <DEDUP_REMOVED lines=12> */
.L_x_2745:


//--------------------- .text._ZN3cub18CUB_300001_SM_10006detail6reduce18DeviceReduceKernelINS2_10policy_hubIljN4cuda3std3__44plusIlEEE10Policy1000EN6thrust24THRUST_300001_SM_1000_NS18transform_iteratorI9is_activeNSD_10device_ptrIiEEllEEjS9_lNS7_10__identityEEEvT0_PT3_T1_NS0_13GridEvenShareISN_EET2_T4_ --------------------------
	.section	.text._ZN3cub18CUB_300001_SM_10006detail6reduce18DeviceReduceKernelINS2_10policy_hubIljN4cuda3std3__44plusIlEEE10Policy1000EN6thrust24THRUST_300001_SM_1000_NS18transform_iteratorI9is_activeNSD_10device_ptrIiEEllEEjS9_lNS7_10__identityEEEvT0_PT3_T1_NS0_13GridEvenShareISN_EET2_T4_,"ax",@progbits
	.align	128
        .global         _ZN3cub18CUB_300001_SM_10006detail6reduce18DeviceReduceKernelINS2_10policy_hubIljN4cuda3std3__44plusIlEEE10Policy1000EN6thrust24THRUST_300001_SM_1000_NS18transform_iteratorI9is_activeNSD_10device_ptrIiEEllEEjS9_lNS7_10__identityEEEvT0_PT3_T1_NS0_13GridEvenShareISN_EET2_T4_
        .type           _ZN3cub18CUB_300001_SM_10006detail6reduce18DeviceReduceKernelINS2_10policy_hubIljN4cuda3std3__44plusIlEEE10Policy1000EN6thrust24THRUST_300001_SM_1000_NS18transform_iteratorI9is_activeNSD_10device_ptrIiEEllEEjS9_lNS7_10__identityEEEvT0_PT3_T1_NS0_13GridEvenShareISN_EET2_T4_,@function
        .size           _ZN3cub18CUB_300001_SM_10006detail6reduce18DeviceReduceKernelINS2_10policy_hubIljN4cuda3std3__44plusIlEEE10Policy1000EN6thrust24THRUST_300001_SM_1000_NS18transform_iteratorI9is_activeNSD_10device_ptrIiEEllEEjS9_lNS7_10__identityEEEvT0_PT3_T1_NS0_13GridEvenShareISN_EET2_T4_,(.L_x_2746 - _ZN3cub18CUB_300001_SM_10006detail6reduce18DeviceReduceKernelINS2_10policy_hubIljN4cuda3std3__44plusIlEEE10Policy1000EN6thrust24THRUST_300001_SM_1000_NS18transform_iteratorI9is_activeNSD_10device_ptrIiEEllEEjS9_lNS7_10__identityEEEvT0_PT3_T1_NS0_13GridEvenShareISN_EET2_T4_)
        .other          _ZN3cub18CUB_300001_SM_10006detail6reduce18DeviceReduceKernelINS2_10policy_hubIljN4cuda3std3__44plusIlEEE10Policy1000EN6thrust24THRUST_300001_SM_1000_NS18transform_iteratorI9is_activeNSD_10device_ptrIiEEllEEjS9_lNS7_10__identityEEEvT0_PT3_T1_NS0_13GridEvenShareISN_EET2_T4_,@"STO_CUDA_ENTRY STV_DEFAULT"
_ZN3cub18CUB_300001_SM_10006detail6reduce18DeviceReduceKernelINS2_10policy_hubIljN4cuda3std3__44plusIlEEE10Policy1000EN6thrust24THRUST_300001_SM_1000_NS18transform_iteratorI9is_activeNSD_10device_ptrIiEEllEEjS9_lNS7_10__identityEEEvT0_PT3_T1_NS0_13GridEvenShareISN_EET2_T4_:
.text._ZN3cub18CUB_300001_SM_10006detail6reduce18DeviceReduceKernelINS2_10policy_hubIljN4cuda3std3__44plusIlEEE10Policy1000EN6thrust24THRUST_300001_SM_1000_NS18transform_iteratorI9is_activeNSD_10device_ptrIiEEllEEjS9_lNS7_10__identityEEEvT0_PT3_T1_NS0_13GridEvenShareISN_EET2_T4_:
        /* <DEDUP_REMOVED lines=22> */
[----:B--2---:R-:W-:-:S04]  /*0160*/  ISETP.NE.AND P0, PT, R2, -0x1, PT ;  /* 0xffffffff0200780c */ /* 0x004fc80003f05270 */
[----:B------:R-:W-:-:S09]  /*0170*/  SEL R22, RZ, 0x1, P0 ;  /* 0x00000001ff167807 */ /* 0x000fd20000000000 */
.L_x_2329:
[----:B------:R-:W-:Y:S05]  /*0180*/  BSYNC.RECONVERGENT B1 ;  /* 0x0000000000017941 */ /* 0x000fea0003800200 */
.L_x_2328:
        /* <DEDUP_REMOVED lines=17> */
.L_x_2335:
        /* <DEDUP_REMOVED lines=33> */
[----:B--2---:R-:W-:Y:S01]  /*04b0*/  ISETP.NE.AND P0, PT, R3, -0x1, PT ;  /* 0xffffffff0300780c */ /* 0x004fe20003f05270 */
[----:B------:R-:W-:Y:S01]  /*04c0*/  VIADD R3, R7, 0x1000 ;  /* 0x0000100007037836 */ /* 0x000fe20000000000 */
[----:B---3--:R-:W-:Y:S02]  /*04d0*/  ISETP.NE.AND P1, PT, R17, -0x1, PT ;  /* 0xffffffff1100780c */ /* 0x008fe40003f25270 */
[----:B------:R-:W-:Y:S02]  /*04e0*/  SEL R29, RZ, 0x1, P0 ;  /* 0x00000001ff1d7807 */ /* 0x000fe40000000000 */
[----:B------:R-:W-:Y:S01]  /*04f0*/  SEL R17, RZ, 0x1, P1 ;  /* 0x00000001ff117807 */ /* 0x000fe20000800000 */
[----:B------:R-:W-:-:S03]  /*0500*/  IMAD.WIDE.U32 R14, R3, 0x4, R12 ;  /* 0x00000004030e7825 */ /* 0x000fc600078e000c */
[----:B------:R-:W-:Y:S01]  /*0510*/  IADD3 R22, P3, P2, R17, R22, R29 ;  /* 0x0000001611167210 */ /* 0x000fe20007a7e01d */
[----:B------:R-:W-:Y:S01]  /*0520*/  VIADD R17, R7, 0x1600 ;  /* 0x0000160007117836 */ /* 0x000fe20000000000 */
[----:B------:R0:W2:Y:S01]  /*0530*/  LDG.E R3, desc[UR6][R14.64] ;  /* 0x000000060e037981 */ /* 0x0000a2000c1e1900 */
[----:B----4-:R-:W-:Y:S02]  /*0540*/  ISETP.NE.AND P1, PT, R16, -0x1, PT ;  /* 0xffffffff1000780c */ /* 0x010fe40003f25270 */
        /* <DEDUP_REMOVED lines=10> */
[----:B------:R-:W-:Y:S02]  /*05f0*/  ISETP.NE.AND P4, PT, R10, -0x1, PT ;  /* 0xffffffff0a00780c */ /* 0x000fe40003f85270 */
[----:B------:R-:W-:Y:S02]  /*0600*/  ISETP.NE.AND P0, PT, R9, -0x1, PT ;  /* 0xffffffff0900780c */ /* 0x000fe40003f05270 */
[----:B------:R-:W-:Y:S02]  /*0610*/  SEL R10, RZ, 0x1, P1 ;  /* 0x00000001ff0a7807 */ /* 0x000fe40000800000 */
[----:B------:R-:W-:Y:S02]  /*0620*/  SEL R9, RZ, 0x1, P4 ;  /* 0x00000001ff097807 */ /* 0x000fe40002000000 */
[----:B-----5:R-:W-:Y:S02]  /*0630*/  ISETP.NE.AND P5, PT, R23, -0x1, PT ;  /* 0xffffffff1700780c */ /* 0x020fe40003fa5270 */
[----:B0-----:R-:W-:-:S02]  /*0640*/  IADD3 R15, P4, P6, R9, R22, R10 ;  /* 0x00000016090f7210 */ /* 0x001fc40007e9e00a */
[----:B------:R-:W-:Y:S02]  /*0650*/  ISETP.NE.AND P1, PT, R24, -0x1, PT ;  /* 0xffffffff1800780c */ /* 0x000fe40003f25270 */
[----:B------:R-:W-:Y:S02]  /*0660*/  SEL R22, RZ, 0x1, P0 ;  /* 0x00000001ff167807 */ /* 0x000fe40000000000 */
[----:B------:R-:W-:Y:S02]  /*0670*/  SEL R9, RZ, 0x1, P5 ;  /* 0x00000001ff097807 */ /* 0x000fe40002800000 */
[----:B------:R-:W-:Y:S02]  /*0680*/  ISETP.NE.AND P5, PT, R26, -0x1, PT ;  /* 0xffffffff1a00780c */ /* 0x000fe40003fa5270 */
[----:B------:R-:W-:Y:S02]  /*0690*/  SEL R10, RZ, 0x1, P1 ;  /* 0x00000001ff0a7807 */ /* 0x000fe40000800000 */
[----:B------:R-:W-:-:S02]  /*06a0*/  IADD3.X R25, PT, PT, RZ, R25, RZ, P3, P2 ;  /* 0x00000019ff197210 */ /* 0x000fc40001fe44ff */
[----:B------:R-:W-:Y:S02]  /*06b0*/  IADD3 R9, P1, P0, R9, R15, R22 ;  /* 0x0000000f09097210 */ /* 0x000fe4000783e016 */
[----:B------:R-:W-:Y:S02]  /*06c0*/  SEL R15, RZ, 0x1, P5 ;  /* 0x00000001ff0f7807 */ /* 0x000fe40002800000 */
[----:B------:R-:W-:Y:S02]  /*06d0*/  IADD3.X R25, PT, PT, RZ, R25, RZ, P4, P6 ;  /* 0x00000019ff197210 */ /* 0x000fe400027ec4ff */
[----:B------:R-:W-:Y:S02]  /*06e0*/  ISETP.NE.AND P6, PT, R11, -0x1, PT ;  /* 0xffffffff0b00780c */ /* 0x000fe40003fc5270 */
[----:B------:R-:W-:Y:S02]  /*06f0*/  IADD3 R15, P3, P2, R15, R9, R10 ;  /* 0x000000090f0f7210 */ /* 0x000fe40007a7e00a */
[----:B------:R-:W-:-:S02]  /*0700*/  ISETP.NE.AND P4, PT, R27, -0x1, PT ;  /* 0xffffffff1b00780c */ /* 0x000fc40003f85270 */
[----:B------:R-:W-:Y:S02]  /*0710*/  SEL R9, RZ, 0x1, P6 ;  /* 0x00000001ff097807 */ /* 0x000fe40003000000 */
[----:B------:R-:W-:Y:S01]  /*0720*/  IADD3.X R25, PT, PT, RZ, R25, RZ, P1, P0 ;  /* 0x00000019ff197210 */ /* 0x000fe20000fe04ff */
[----:B------:R-:W-:-:S03]  /*0730*/  VIADD R2, R2, 0x10 ;  /* 0x0000001002027836 */ /* 0x000fc60000000000 */
[----:B------:R-:W-:Y:S02]  /*0740*/  IADD3.X R25, PT, PT, RZ, R25, RZ, P3, P2 ;  /* 0x00000019ff197210 */ /* 0x000fe40001fe44ff */
[----:B------:R-:W-:-:S04]  /*0750*/  ISETP.NE.AND P2, PT, R20, -0x1, PT ;  /* 0xffffffff1400780c */ /* 0x000fc80003f45270 */
[----:B------:R-:W-:Y:S01]  /*0760*/  SEL R22, RZ, 0x1, P2 ;  /* 0x00000001ff167807 */ /* 0x000fe20001000000 */
[----:B------:R-:W-:Y:S02]  /*0770*/  VIADD R8, R8, 0x2000 ;  /* 0x0000200008087836 */ /* 0x000fe40000000000 */
[----:B------:R-:W-:Y:S01]  /*0780*/  VIADD R7, R7, 0x2000 ;  /* 0x0000200007077836 */ /* 0x000fe20000000000 */
[----:B--2---:R-:W-:-:S04]  /*0790*/  ISETP.NE.AND P5, PT, R3, -0x1, PT ;  /* 0xffffffff0300780c */ /* 0x004fc80003fa5270 */
[----:B------:R-:W-:Y:S02]  /*07a0*/  SEL R10, RZ, 0x1, P5 ;  /* 0x00000001ff0a7807 */ /* 0x000fe40002800000 */
[----:B---3--:R-:W-:-:S04]  /*07b0*/  ISETP.NE.AND P5, PT, R29, -0x1, PT ;  /* 0xffffffff1d00780c */ /* 0x008fc80003fa5270 */
[----:B------:R-:W-:Y:S02]  /*07c0*/  SEL R3, RZ, 0x1, P5 ;  /* 0x00000001ff037807 */ /* 0x000fe40002800000 */
[----:B----4-:R-:W-:Y:S02]  /*07d0*/  ISETP.NE.AND P6, PT, R14, -0x1, PT ;  /* 0xffffffff0e00780c */ /* 0x010fe40003fc5270 */
[----:B------:R-:W-:Y:S02]  /*07e0*/  SEL R14, RZ, 0x1, P4 ;  /* 0x00000001ff0e7807 */ /* 0x000fe40002000000 */
[----:B------:R-:W-:Y:S02]  /*07f0*/  IADD3 R9, P4, P5, R9, R15, R10 ;  /* 0x0000000f09097210 */ /* 0x000fe40007d9e00a */
[----:B------:R-:W-:Y:S02]  /*0800*/  ISETP.NE.AND P0, PT, R16, -0x1, PT ;  /* 0xffffffff1000780c */ /* 0x000fe40003f05270 */
[----:B------:R-:W-:-:S02]  /*0810*/  SEL R10, RZ, 0x1, P6 ;  /* 0x00000001ff0a7807 */ /* 0x000fc40003000000 */
[----:B------:R-:W-:Y:S02]  /*0820*/  IADD3 R3, P1, P6, R3, R9, R14 ;  /* 0x0000000903037210 */ /* 0x000fe40007e3e00e */
[----:B------:R-:W-:Y:S02]  /*0830*/  SEL R9, RZ, 0x1, P0 ;  /* 0x00000001ff097807 */ /* 0x000fe40000000000 */
[----:B------:R-:W-:Y:S02]  /*0840*/  ISETP.NE.AND P0, PT, R18, -0x1, PT ;  /* 0xffffffff1200780c */ /* 0x000fe40003f05270 */
[----:B------:R-:W-:Y:S02]  /*0850*/  IADD3.X R25, PT, PT, RZ, R25, RZ, P4, P5 ;  /* 0x00000019ff197210 */ /* 0x000fe400027ea4ff */
[----:B------:R-:W-:Y:S02]  /*0860*/  IADD3 R9, P3, P4, R9, R3, R10 ;  /* 0x0000000309097210 */ /* 0x000fe40007c7e00a */
[----:B------:R-:W-:-:S02]  /*0870*/  SEL R3, RZ, 0x1, P0 ;  /* 0x00000001ff037807 */ /* 0x000fc40000000000 */
[----:B------:R-:W-:Y:S02]  /*0880*/  ISETP.NE.AND P0, PT, R2, RZ, PT ;  /* 0x000000ff0200720c */ /* 0x000fe40003f05270 */
[----:B------:R-:W-:Y:S02]  /*0890*/  IADD3.X R25, PT, PT, RZ, R25, RZ, P1, P6 ;  /* 0x00000019ff197210 */ /* 0x000fe40000fec4ff */
[----:B------:R-:W-:Y:S02]  /*08a0*/  IADD3 R22, P1, P2, R22, R9, R3 ;  /* 0x0000000916167210 */ /* 0x000fe40007a3e003 */
[----:B------:R-:W-:-:S04]  /*08b0*/  IADD3.X R25, PT, PT, RZ, R25, RZ, P3, P4 ;  /* 0x00000019ff197210 */ /* 0x000fc80001fe84ff */
[----:B------:R-:W-:-:S03]  /*08c0*/  IADD3.X R25, PT, PT, RZ, R25, RZ, P1, P2 ;  /* 0x00000019ff197210 */ /* 0x000fc60000fe44ff */
[----:B------:R-:W-:Y:S05]  /*08d0*/  @P0 BRA `(.L_x_2335) ;  /* 0xfffffff800700947 */ /* 0x000fea000383ffff */
[----:B------:R-:W-:Y:S05]  /*08e0*/  BSYNC.RECONVERGENT B3 ;  /* 0x0000000000037941 */ /* 0x000fea0003800200 */
.L_x_2334:
[----:B------:R-:W-:-:S07]  /*08f0*/  VIADD R7, R8, 0xfffff000 ;  /* 0xfffff00008077836 */ /* 0x000fce0000000000 */
.L_x_2333:
[----:B------:R-:W-:Y:S05]  /*0900*/  BSYNC.RECONVERGENT B2 ;  /* 0x0000000000027941 */ /* 0x000fea0003800200 */
.L_x_2332:
        /* <DEDUP_REMOVED lines=33> */
[----:B--2---:R-:W-:Y:S02]  /*0b20*/  ISETP.NE.AND P1, PT, R6, -0x1, PT ;  /* 0xffffffff0600780c */ /* 0x004fe40003f25270 */
[----:B---3--:R-:W-:Y:S02]  /*0b30*/  ISETP.NE.AND P2, PT, R16, -0x1, PT ;  /* 0xffffffff1000780c */ /* 0x008fe40003f45270 */
[----:B------:R-:W-:-:S02]  /*0b40*/  SEL R6, RZ, 0x1, P1 ;  /* 0x00000001ff067807 */ /* 0x000fc40000800000 */
[----:B-1----:R-:W-:Y:S02]  /*0b50*/  SEL R9, RZ, 0x1, P2 ;  /* 0x00000001ff097807 */ /* 0x002fe40001000000 */
[----:B----4-:R-:W-:Y:S02]  /*0b60*/  ISETP.NE.AND P1, PT, R26, -0x1, PT ;  /* 0xffffffff1a00780c */ /* 0x010fe40003f25270 */
[----:B-----5:R-:W-:Y:S02]  /*0b70*/  ISETP.NE.AND P2, PT, R8, -0x1, PT ;  /* 0xffffffff0800780c */ /* 0x020fe40003f45270 */
[----:B------:R-:W-:Y:S02]  /*0b80*/  IADD3 R22, P5, P6, R9, R22, R6 ;  /* 0x0000001609167210 */ /* 0x000fe40007ebe006 */
[----:B------:R-:W-:Y:S02]  /*0b90*/  SEL R9, RZ, 0x1, P1 ;  /* 0x00000001ff097807 */ /* 0x000fe40000800000 */
[----:B------:R-:W-:-:S02]  /*0ba0*/  SEL R8, RZ, 0x1, P2 ;  /* 0x00000001ff087807 */ /* 0x000fc40001000000 */
[----:B------:R-:W-:Y:S02]  /*0bb0*/  ISETP.NE.AND P3, PT, R10, -0x1, PT ;  /* 0xffffffff0a00780c */ /* 0x000fe40003f65270 */
[----:B------:R-:W-:Y:S02]  /*0bc0*/  ISETP.NE.AND P4, PT, R12, -0x1, PT ;  /* 0xffffffff0c00780c */ /* 0x000fe40003f85270 */
[----:B------:R-:W-:Y:S02]  /*0bd0*/  IADD3 R8, P1, P2, R8, R22, R9 ;  /* 0x0000001608087210 */ /* 0x000fe40007a3e009 */
[----:B------:R-:W-:Y:S02]  /*0be0*/  SEL R6, RZ, 0x1, P3 ;  /* 0x00000001ff067807 */ /* 0x000fe40001800000 */
[----:B0-----:R-:W-:Y:S02]  /*0bf0*/  SEL R3, RZ, 0x1, P4 ;  /* 0x00000001ff037807 */ /* 0x001fe40002000000 */
[----:B------:R-:W-:-:S02]  /*0c00*/  ISETP.NE.AND P4, PT, R14, -0x1, PT ;  /* 0xffffffff0e00780c */ /* 0x000fc40003f85270 */
[----:B------:R-:W-:Y:S02]  /*0c10*/  ISETP.NE.AND P3, PT, R2, -0x1, PT ;  /* 0xffffffff0200780c */ /* 0x000fe40003f65270 */
[----:B------:R-:W-:Y:S02]  /*0c20*/  IADD3.X R25, PT, PT, RZ, R25, RZ, P5, P6 ;  /* 0x00000019ff197210 */ /* 0x000fe40002fec4ff */
[----:B------:R-:W-:Y:S02]  /*0c30*/  IADD3 R2, P5, P6, R3, R8, R6 ;  /* 0x0000000803027210 */ /* 0x000fe40007ebe006 */
[----:B------:R-:W-:Y:S02]  /*0c40*/  SEL R3, RZ, 0x1, P4 ;  /* 0x00000001ff037807 */ /* 0x000fe40002000000 */
[----:B------:R-:W-:Y:S02]  /*0c50*/  SEL R22, RZ, 0x1, P3 ;  /* 0x00000001ff167807 */ /* 0x000fe40001800000 */
[----:B------:R-:W-:-:S02]  /*0c60*/  IADD3.X R25, PT, PT, RZ, R25, RZ, P1, P2 ;  /* 0x00000019ff197210 */ /* 0x000fc40000fe44ff */
[----:B------:R-:W-:Y:S02]  /*0c70*/  IADD3 R22, P1, P2, R22, R2, R3 ;  /* 0x0000000216167210 */ /* 0x000fe40007a3e003 */
[----:B------:R-:W-:-:S04]  /*0c80*/  IADD3.X R25, PT, PT, RZ, R25, RZ, P5, P6 ;  /* 0x00000019ff197210 */ /* 0x000fc80002fec4ff */
[----:B------:R-:W-:-:S07]  /*0c90*/  IADD3.X R25, PT, PT, RZ, R25, RZ, P1, P2 ;  /* 0x00000019ff197210 */ /* 0x000fce0000fe44ff */
.L_x_2337:
[----:B------:R-:W-:Y:S05]  /*0ca0*/  BSYNC.RECONVERGENT B2 ;  /* 0x0000000000027941 */ /* 0x000fea0003800200 */
.L_x_2336:
        /* <DEDUP_REMOVED lines=32> */
.L_x_2339:
[----:B------:R-:W-:Y:S05]  /*0eb0*/  BSYNC.RECONVERGENT B2 ;  /* 0x0000000000027941 */ /* 0x000fea0003800200 */
.L_x_2338:
[----:B------:R-:W-:Y:S05]  /*0ec0*/  @!P0 BRA `(.L_x_2331) ;  /* 0x0000000000348947 */ /* 0x000fea0003800000 */
[----:B------:R-:W0:Y:S01]  /*0ed0*/  LDC.64 R8, c[0x0][0x380] ;  /* 0x0000e000ff087b82 */ /* 0x000e220000000a00 */
[----:B------:R-:W-:Y:S02]  /*0ee0*/  IMAD R7, R0, 0xe00, R7 ;  /* 0x00000e0000077824 */ /* 0x000fe400078e0207 */
[----:B------:R-:W-:-:S07]  /*0ef0*/  IMAD.MOV R4, RZ, RZ, -R4 ;  /* 0x000000ffff047224 */ /* 0x000fce00078e0a04 */
.L_x_2340:
[----:B0-----:R-:W-:-:S06]  /*0f00*/  IMAD.WIDE.U32 R2, R7, 0x4, R8 ;  /* 0x0000000407027825 */ /* 0x001fcc00078e0008 */
        /* <DEDUP_REMOVED lines=9> */
.L_x_2331:
[----:B------:R-:W-:Y:S05]  /*0fa0*/  BSYNC.RECONVERGENT B1 ;  /* 0x0000000000017941 */ /* 0x000fea0003800200 */
.L_x_2330:
        /* <DEDUP_REMOVED lines=77> */
.L_x_2341:
        /* <DEDUP_REMOVED lines=130> */
.L_x_2327:
        /* <DEDUP_REMOVED lines=11> */
[----:B--2---:R-:W-:-:S02]  /*1d50*/  ISETP.NE.AND P0, PT, R14, -0x1, PT ;  /* 0xffffffff0e00780c */ /* 0x004fc40003f05270 */
[----:B---3--:R-:W-:Y:S02]  /*1d60*/  ISETP.NE.AND P1, PT, R3, -0x1, PT ;  /* 0xffffffff0300780c */ /* 0x008fe40003f25270 */
[----:B------:R-:W-:Y:S02]  /*1d70*/  SEL R14, RZ, 0x1, P0 ;  /* 0x00000001ff0e7807 */ /* 0x000fe40000000000 */
[----:B----4-:R-:W-:Y:S02]  /*1d80*/  ISETP.NE.AND P2, PT, R4, -0x1, PT ;  /* 0xffffffff0400780c */ /* 0x010fe40003f45270 */
[----:B------:R-:W-:Y:S02]  /*1d90*/  SEL R4, RZ, 0x1, P1 ;  /* 0x00000001ff047807 */ /* 0x000fe40000800000 */
[----:B------:R-:W-:Y:S02]  /*1da0*/  SEL R3, RZ, 0x1, P2 ;  /* 0x00000001ff037807 */ /* 0x000fe40001000000 */
[----:B-----5:R-:W-:-:S02]  /*1db0*/  ISETP.NE.AND P2, PT, R10, -0x1, PT ;  /* 0xffffffff0a00780c */ /* 0x020fc40003f45270 */
[----:B------:R-:W-:Y:S02]  /*1dc0*/  IADD3 R3, P1, P0, R3, R4, R14 ;  /* 0x0000000403037210 */ /* 0x000fe4000783e00e */
[----:B------:R-:W-:Y:S02]  /*1dd0*/  ISETP.NE.AND P3, PT, R11, -0x1, PT ;  /* 0xffffffff0b00780c */ /* 0x000fe40003f65270 */
[----:B------:R-:W-:Y:S02]  /*1de0*/  IADD3.X R26, PT, PT, RZ, RZ, RZ, P1, P0 ;  /* 0x000000ffff1a7210 */ /* 0x000fe40000fe04ff */
[----:B------:R-:W-:Y:S02]  /*1df0*/  ISETP.GE.U32.AND P0, PT, R28, R2, PT ;  /* 0x000000021c00720c */ /* 0x000fe40003f06070 */
[----:B------:R-:W-:Y:S02]  /*1e00*/  ISETP.NE.AND P4, PT, R12, -0x1, PT ;  /* 0xffffffff0c00780c */ /* 0x000fe40003f85270 */
[----:B------:R-:W-:-:S02]  /*1e10*/  ISETP.NE.AND P5, PT, R13, -0x1, PT ;  /* 0xffffffff0d00780c */ /* 0x000fc40003fa5270 */
[----:B------:R-:W-:Y:S02]  /*1e20*/  SEL R9, RZ, 0x1, P2 ;  /* 0x00000001ff097807 */ /* 0x000fe40001000000 */
[----:B------:R-:W-:Y:S02]  /*1e30*/  SEL R10, RZ, 0x1, P3 ;  /* 0x00000001ff0a7807 */ /* 0x000fe40001800000 */
[----:B------:R-:W-:Y:S02]  /*1e40*/  SEL R8, RZ, 0x1, P4 ;  /* 0x00000001ff087807 */ /* 0x000fe40002000000 */
[----:B------:R-:W-:Y:S02]  /*1e50*/  SEL R4, RZ, 0x1, P5 ;  /* 0x00000001ff047807 */ /* 0x000fe40002800000 */
        /* <DEDUP_REMOVED lines=19> */
.L_x_2345:
        /* <DEDUP_REMOVED lines=22> */
[----:B-1----:R-:W-:Y:S01]  /*20f0*/  IADD3 R12, P2, P3, R6, R3, R15 ;  /* 0x00000003060c7210 */ /* 0x002fe20007b5e00f */
[----:B0-----:R-:W-:Y:S01]  /*2100*/  IMAD.MOV.U32 R6, RZ, RZ, R8 ;  /* 0x000000ffff067224 */ /* 0x001fe200078e0008 */
[----:B------:R-:W-:-:S02]  /*2110*/  SEL R13, RZ, 0x1, P4 ;  /* 0x00000001ff0d7807 */ /* 0x000fc40002000000 */
[----:B------:R-:W-:Y:S02]  /*2120*/  SEL R3, RZ, 0x1, P5 ;  /* 0x00000001ff037807 */ /* 0x000fe40002800000 */
[----:B------:R-:W-:Y:S02]  /*2130*/  IADD3.X R26, PT, PT, RZ, R26, RZ, P0, P1 ;  /* 0x0000001aff1a7210 */ /* 0x000fe400007e24ff */
[----:B------:R-:W-:Y:S01]  /*2140*/  IADD3 R12, P5, P4, R3, R12, R13 ;  /* 0x0000000c030c7210 */ /* 0x000fe20007cbe00d */
[----:B------:R-:W-:Y:S01]  /*2150*/  IMAD.IADD R3, R6, 0x1, -R9 ;  /* 0x0000000106037824 */ /* 0x000fe200078e0a09 */
[----:B------:R-:W-:Y:S02]  /*2160*/  ISETP.NE.AND P6, PT, R19, -0x1, PT ;  /* 0xffffffff1300780c */ /* 0x000fe40003fc5270 */
[----:B------:R-:W-:Y:S02]  /*2170*/  IADD3.X R26, PT, PT, RZ, R26, RZ, P2, P3 ;  /* 0x0000001aff1a7210 */ /* 0x000fe400017e64ff */
[----:B------:R-:W-:-:S02]  /*2180*/  ISETP.GE.U32.AND P0, PT, R3, R2, PT ;  /* 0x000000020300720c */ /* 0x000fc40003f06070 */
[----:B------:R-:W-:Y:S02]  /*2190*/  SEL R13, RZ, 0x1, P6 ;  /* 0x00000001ff0d7807 */ /* 0x000fe40003000000 */
        /* <DEDUP_REMOVED lines=11> */
.L_x_2344:
        /* <DEDUP_REMOVED lines=22> */
.L_x_2350:
        /* <DEDUP_REMOVED lines=22> */
[----:B--2---:R-:W-:Y:S02]  /*2510*/  ISETP.NE.AND P1, PT, R18, -0x1, PT ;  /* 0xffffffff1200780c */ /* 0x004fe40003f25270 */
[----:B------:R0:W2:Y:S01]  /*2520*/  LDG.E R18, desc[UR6][R20.64] ;  /* 0x0000000614127981 */ /* 0x0000a2000c1e1900 */
[----:B---3--:R-:W-:Y:S02]  /*2530*/  ISETP.NE.AND P0, PT, R27, -0x1, PT ;  /* 0xffffffff1b00780c */ /* 0x008fe40003f05270 */
[----:B------:R-:W-:Y:S02]  /*2540*/  SEL R28, RZ, 0x1, P1 ;  /* 0x00000001ff1c7807 */ /* 0x000fe40000800000 */
[----:B-----5:R-:W-:Y:S02]  /*2550*/  SEL R25, RZ, 0x1, P0 ;  /* 0x00000001ff197807 */ /* 0x020fe40000000000 */
[----:B----4-:R-:W-:-:S02]  /*2560*/  ISETP.NE.AND P0, PT, R14, -0x1, PT ;  /* 0xffffffff0e00780c */ /* 0x010fc40003f05270 */
[----:B------:R-:W-:Y:S02]  /*2570*/  ISETP.NE.AND P1, PT, R24, -0x1, PT ;  /* 0xffffffff1800780c */ /* 0x000fe40003f25270 */
[----:B-1----:R-:W-:Y:S02]  /*2580*/  IADD3 R17, P3, P2, R28, R3, R25 ;  /* 0x000000031c117210 */ /* 0x002fe40007a7e019 */
[----:B------:R-:W-:Y:S02]  /*2590*/  SEL R22, RZ, 0x1, P0 ;  /* 0x00000001ff167807 */ /* 0x000fe40000000000 */
[----:B------:R-:W-:Y:S01]  /*25a0*/  SEL R25, RZ, 0x1, P1 ;  /* 0x00000001ff197807 */ /* 0x000fe20000800000 */
        /* <DEDUP_REMOVED lines=13> */
[----:B------:R-:W-:Y:S01]  /*2680*/  ISETP.NE.AND P5, PT, R16, -0x1, PT ;  /* 0xffffffff1000780c */ /* 0x000fe20003fa5270 */
        /* <DEDUP_REMOVED lines=12> */
[----:B------:R-:W-:Y:S02]  /*2750*/  ISETP.NE.AND P0, PT, R19, -0x1, PT ;  /* 0xffffffff1300780c */ /* 0x000fe40003f05270 */
[----:B------:R-:W-:Y:S02]  /*2760*/  SEL R19, RZ, 0x1, P5 ;  /* 0x00000001ff137807 */ /* 0x000fe40002800000 */
[----:B------:R-:W-:Y:S02]  /*2770*/  IADD3.X R26, PT, PT, RZ, R26, RZ, P3, P2 ;  /* 0x0000001aff1a7210 */ /* 0x000fe40001fe44ff */
[----:B0-----:R-:W-:Y:S02]  /*2780*/  SEL R15, RZ, 0x1, P0 ;  /* 0x00000001ff0f7807 */ /* 0x001fe40000000000 */
[----:B------:R-:W-:Y:S01]  /*2790*/  IADD3.X R26, PT, PT, RZ, R26, RZ, P4, P6 ;  /* 0x0000001aff1a7210 */ /* 0x000fe200027ec4ff */
[----:B------:R-:W-:-:S02]  /*27a0*/  VIADD R2, R2, 0x10 ;  /* 0x0000001002027836 */ /* 0x000fc40000000000 */
[----:B------:R-:W-:Y:S02]  /*27b0*/  VIADD R6, R6, 0x2000 ;  /* 0x0000200006067836 */ /* 0x000fe40000000000 */
[----:B------:R-:W-:Y:S01]  /*27c0*/  VIADD R11, R11, 0x2000 ;  /* 0x000020000b0b7836 */ /* 0x000fe20000000000 */
[----:B--2---:R-:W-:-:S04]  /*27d0*/  ISETP.NE.AND P1, PT, R18, -0x1, PT ;  /* 0xffffffff1200780c */ /* 0x004fc80003f25270 */
[----:B------:R-:W-:Y:S02]  /*27e0*/  SEL R18, RZ, 0x1, P1 ;  /* 0x00000001ff127807 */ /* 0x000fe40000800000 */
[----:B------:R-:W-:-:S04]  /*27f0*/  IADD3 R25, P1, P0, R15, R25, R19 ;  /* 0x000000190f197210 */ /* 0x000fc8000783e013 */
[----:B------:R-:W-:Y:S02]  /*2800*/  IADD3.X R26, PT, PT, RZ, R26, RZ, P1, P0 ;  /* 0x0000001aff1a7210 */ /* 0x000fe40000fe04ff */
[----:B---3--:R-:W-:-:S04]  /*2810*/  ISETP.NE.AND P5, PT, R27, -0x1, PT ;  /* 0xffffffff1b00780c */ /* 0x008fc80003fa5270 */
[----:B-1----:R-:W-:Y:S02]  /*2820*/  SEL R17, RZ, 0x1, P5 ;  /* 0x00000001ff117807 */ /* 0x002fe40002800000 */
[----:B----4-:R-:W-:Y:S02]  /*2830*/  ISETP.NE.AND P5, PT, R3, -0x1, PT ;  /* 0xffffffff0300780c */ /* 0x010fe40003fa5270 */
[----:B-----5:R-:W-:Y:S02]  /*2840*/  ISETP.NE.AND P6, PT, R24, -0x1, PT ;  /* 0xffffffff1800780c */ /* 0x020fe40003fc5270 */
[----:B------:R-:W-:Y:S02]  /*2850*/  SEL R24, RZ, 0x1, P5 ;  /* 0x00000001ff187807 */ /* 0x000fe40002800000 */
[----:B------:R-:W-:Y:S02]  /*2860*/  ISETP.NE.AND P4, PT, R28, -0x1, PT ;  /* 0xffffffff1c00780c */ /* 0x000fe40003f85270 */
[----:B------:R-:W-:-:S02]  /*2870*/  IADD3 R17, P3, P2, R17, R25, R18 ;  /* 0x0000001911117210 */ /* 0x000fc40007a7e012 */
[----:B------:R-:W-:Y:S02]  /*2880*/  SEL R15, RZ, 0x1, P6 ;  /* 0x00000001ff0f7807 */ /* 0x000fe40003000000 */
[----:B------:R-:W-:Y:S02]  /*2890*/  SEL R18, RZ, 0x1, P4 ;  /* 0x00000001ff127807 */ /* 0x000fe40002000000 */
[----:B------:R-:W-:-:S04]  /*28a0*/  ISETP.NE.AND P5, PT, R29, -0x1, PT ;  /* 0xffffffff1d00780c */ /* 0x000fc80003fa5270 */
[----:B------:R-:W-:Y:S02]  /*28b0*/  SEL R3, RZ, 0x1, P5 ;  /* 0x00000001ff037807 */ /* 0x000fe40002800000 */
[----:B------:R-:W-:Y:S02]  /*28c0*/  IADD3 R15, P4, P5, R15, R17, R24 ;  /* 0x000000110f0f7210 */ /* 0x000fe40007d9e018 */
[----:B------:R-:W-:Y:S02]  /*28d0*/  IADD3.X R26, PT, PT, RZ, R26, RZ, P3, P2 ;  /* 0x0000001aff1a7210 */ /* 0x000fe40001fe44ff */
[----:B------:R-:W-:Y:S02]  /*28e0*/  ISETP.NE.AND P6, PT, R14, -0x1, PT ;  /* 0xffffffff0e00780c */ /* 0x000fe40003fc5270 */
        /* <DEDUP_REMOVED lines=9> */
[----:B------:R-:W-:Y:S02]  /*2980*/  ISETP.NE.AND P2, PT, R22, -0x1, PT ;  /* 0xffffffff1600780c */ /* 0x000fe40003f45270 */
[----:B------:R-:W-:Y:S02]  /*2990*/  IADD3.X R26, PT, PT, RZ, R26, RZ, P1, P6 ;  /* 0x0000001aff1a7210 */ /* 0x000fe40000fec4ff */
[----:B------:R-:W-:Y:S02]  /*29a0*/  SEL R3, RZ, 0x1, P2 ;  /* 0x00000001ff037807 */ /* 0x000fe40001000000 */
[----:B------:R-:W-:Y:S02]  /*29b0*/  IADD3.X R26, PT, PT, RZ, R26, RZ, P3, P4 ;  /* 0x0000001aff1a7210 */ /* 0x000fe40001fe84ff */
[----:B------:R-:W-:-:S04]  /*29c0*/  IADD3 R3, P1, P2, R3, R15, R14 ;  /* 0x0000000f03037210 */ /* 0x000fc80007a3e00e */
[----:B------:R-:W-:Y:S01]  /*29d0*/  IADD3.X R26, PT, PT, RZ, R26, RZ, P1, P2 ;  /* 0x0000001aff1a7210 */ /* 0x000fe20000fe44ff */
[----:B------:R-:W-:Y:S08]  /*29e0*/  @P0 BRA `(.L_x_2350) ;  /* 0xfffffff800700947 */ /* 0x000ff0000383ffff */
[----:B------:R-:W-:Y:S05]  /*29f0*/  BSYNC.RECONVERGENT B3 ;  /* 0x0000000000037941 */ /* 0x000fea0003800200 */
.L_x_2349:
[----:B------:R-:W-:-:S07]  /*2a00*/  VIADD R6, R6, 0xfffff000 ;  /* 0xfffff00006067836 */ /* 0x000fce0000000000 */
.L_x_2348:
[----:B-1----:R-:W-:Y:S05]  /*2a10*/  BSYNC.RECONVERGENT B2 ;  /* 0x0000000000027941 */ /* 0x002fea0003800200 */
.L_x_2347:
        /* <DEDUP_REMOVED lines=35> */
[----:B-1----:R-:W-:-:S02]  /*2c50*/  SEL R13, RZ, 0x1, P1 ;  /* 0x00000001ff0d7807 */ /* 0x002fc40000800000 */
[----:B------:R-:W-:Y:S02]  /*2c60*/  SEL R2, RZ, 0x1, P2 ;  /* 0x00000001ff027807 */ /* 0x000fe40001000000 */
[----:B----4-:R-:W-:Y:S02]  /*2c70*/  ISETP.NE.AND P1, PT, R12, -0x1, PT ;  /* 0xffffffff0c00780c */ /* 0x010fe40003f25270 */
[----:B-----5:R-:W-:Y:S02]  /*2c80*/  ISETP.NE.AND P2, PT, R14, -0x1, PT ;  /* 0xffffffff0e00780c */ /* 0x020fe40003f45270 */
[----:B------:R-:W-:Y:S02]  /*2c90*/  IADD3 R12, P5, P6, R2, R3, R13 ;  /* 0x00000003020c7210 */ /* 0x000fe40007ebe00d */
[----:B------:R-:W-:Y:S02]  /*2ca0*/  SEL R3, RZ, 0x1, P1 ;  /* 0x00000001ff037807 */ /* 0x000fe40000800000 */
[----:B------:R-:W-:-:S02]  /*2cb0*/  SEL R2, RZ, 0x1, P2 ;  /* 0x00000001ff027807 */ /* 0x000fc40001000000 */
[----:B------:R-:W-:Y:S02]  /*2cc0*/  ISETP.NE.AND P3, PT, R16, -0x1, PT ;  /* 0xffffffff1000780c */ /* 0x000fe40003f65270 */
[----:B------:R-:W-:Y:S02]  /*2cd0*/  ISETP.NE.AND P4, PT, R18, -0x1, PT ;  /* 0xffffffff1200780c */ /* 0x000fe40003f85270 */
[----:B0-----:R-:W-:Y:S02]  /*2ce0*/  IADD3 R11, P1, P2, R2, R12, R3 ;  /* 0x0000000c020b7210 */ /* 0x001fe40007a3e003 */
[----:B------:R-:W-:Y:S02]  /*2cf0*/  SEL R3, RZ, 0x1, P3 ;  /* 0x00000001ff037807 */ /* 0x000fe40001800000 */
[----:B------:R-:W-:Y:S02]  /*2d00*/  SEL R2, RZ, 0x1, P4 ;  /* 0x00000001ff027807 */ /* 0x000fe40002000000 */
        /* <DEDUP_REMOVED lines=10> */
.L_x_2352:
[----:B------:R-:W-:Y:S05]  /*2db0*/  BSYNC.RECONVERGENT B2 ;  /* 0x0000000000027941 */ /* 0x000fea0003800200 */
.L_x_2351:
        /* <DEDUP_REMOVED lines=31> */
.L_x_2354:
[----:B------:R-:W-:Y:S05]  /*2fb0*/  BSYNC.RECONVERGENT B2 ;  /* 0x0000000000027941 */ /* 0x000fea0003800200 */
.L_x_2353:
[----:B------:R-:W-:Y:S05]  /*2fc0*/  @!P0 BRA `(.L_x_2346) ;  /* 0x0000000000408947 */ /* 0x000fea0003800000 */
[----:B------:R-:W0:Y:S01]  /*2fd0*/  LDC.64 R8, c[0x0][0x380] ;  /* 0x0000e000ff087b82 */ /* 0x000e220000000a00 */
[----:B------:R-:W-:Y:S01]  /*2fe0*/  LOP3.LUT R2, R4, 0xffff, RZ, 0xc0, !PT ;  /* 0x0000ffff04027812 */ /* 0x000fe200078ec0ff */
[----:B------:R-:W-:-:S03]  /*2ff0*/  IMAD.IADD R11, R6, 0x1, R7 ;  /* 0x00000001060b7824 */ /* 0x000fc600078e0207 */
[----:B------:R-:W-:-:S04]  /*3000*/  LEA.HI R2, R2, 0x1, RZ, 0x17 ;  /* 0x0000000102027811 */ /* 0x000fc800078fb8ff */
[----:B------:R-:W-:-:S05]  /*3010*/  LOP3.LUT R2, R2, 0x3, RZ, 0xc0, !PT ;  /* 0x0000000302027812 */ /* 0x000fca00078ec0ff */
[----:B------:R-:W-:-:S07]  /*3020*/  IMAD.MOV R2, RZ, RZ, -R2 ;  /* 0x000000ffff027224 */ /* 0x000fce00078e0a02 */
.L_x_2355:
        /* <DEDUP_REMOVED lines=10> */
.L_x_2346:
[----:B-1----:R-:W-:Y:S05]  /*30d0*/  BSYNC.RECONVERGENT B1 ;  /* 0x0000000000017941 */ /* 0x002fea0003800200 */
.L_x_2343:
        /* <DEDUP_REMOVED lines=74> */
.L_x_2342:
[----:B------:R-:W-:Y:S05]  /*3580*/  BSYNC.RECONVERGENT B0 ;  /* 0x0000000000007941 */ /* 0x000fea0003800200 */
.L_x_2326:
[----:B------:R-:W-:Y:S05]  /*3590*/  @P0 EXIT ;  /* 0x000000000000094d */ /* 0x000fea0003800000 */
[----:B------:R-:W3:Y:S02]  /*35a0*/  LDC.64 R4, c[0x0][0x390] ;  /* 0x0000e400ff047b82 */ /* 0x000ee40000000a00 */
[----:B---3--:R-:W-:-:S05]  /*35b0*/  IMAD.WIDE.U32 R4, R0, 0x8, R4 ;  /* 0x0000000800047825 */ /* 0x008fca00078e0004 */
[----:B------:R-:W-:Y:S01]  /*35c0*/  STG.E.64 desc[UR6][R4.64], R2 ;  /* 0x0000000204007986 */ /* 0x000fe2000c101b06 */
[----:B------:R-:W-:Y:S05]  /*35d0*/  EXIT ;  /* 0x000000000000794d */ /* 0x000fea0003800000 */
.L_x_2356:
        /* <DEDUP_REMOVED lines=10> */
.L_x_2746:


//--------------------- .text._ZN3cub18CUB_300001_SM_10006detail6reduce28DeviceReduceSingleTileKernelINS2_10policy_hubIljN4cuda3std3__44plusIlEEE10Policy1000EN6thrust24THRUST_300001_SM_1000_NS18transform_iteratorI9is_activeNSD_10device_ptrIiEEllEEPljS9_llNS7_10__identityEEEvT0_T1_T2_T3_T4_T6_ --------------------------
	.section	.text._ZN3cub18CUB_300001_SM_10006detail6reduce28DeviceReduceSingleTileKernelINS2_10policy_hubIljN4cuda3std3__44plusIlEEE10Policy1000EN6thrust24THRUST_300001_SM_1000_NS18transform_iteratorI9is_activeNSD_10device_ptrIiEEllEEPljS9_llNS7_10__identityEEEvT0_T1_T2_T3_T4_T6_,"ax",@progbits
	.align	128
        .global         _ZN3cub18CUB_300001_SM_10006detail6reduce28DeviceReduceSingleTileKernelINS2_10policy_hubIljN4cuda3std3__44plusIlEEE10Policy1000EN6thrust24THRUST_300001_SM_1000_NS18transform_iteratorI9is_activeNSD_10device_ptrIiEEllEEPljS9_llNS7_10__identityEEEvT0_T1_T2_T3_T4_T6_
        .type           _ZN3cub18CUB_300001_SM_10006detail6reduce28DeviceReduceSingleTileKernelINS2_10policy_hubIljN4cuda3std3__44plusIlEEE10Policy1000EN6thrust24THRUST_300001_SM_1000_NS18transform_iteratorI9is_activeNSD_10device_ptrIiEEllEEPljS9_llNS7_10__identityEEEvT0_T1_T2_T3_T4_T6_,@function
        .size           _ZN3cub18CUB_300001_SM_10006detail6reduce28DeviceReduceSingleTileKernelINS2_10policy_hubIljN4cuda3std3__44plusIlEEE10Policy1000EN6thrust24THRUST_300001_SM_1000_NS18transform_iteratorI9is_activeNSD_10device_ptrIiEEllEEPljS9_llNS7_10__identityEEEvT0_T1_T2_T3_T4_T6_,(.L_x_2747 - _ZN3cub18CUB_300001_SM_10006detail6reduce28DeviceReduceSingleTileKernelINS2_10policy_hubIljN4cuda3std3__44plusIlEEE10Policy1000EN6thrust24THRUST_300001_SM_1000_NS18transform_iteratorI9is_activeNSD_10device_ptrIiEEllEEPljS9_llNS7_10__identityEEEvT0_T1_T2_T3_T4_T6_)
        .other          _ZN3cub18CUB_300001_SM_10006detail6reduce28DeviceReduceSingleTileKernelINS2_10policy_hubIljN4cuda3std3__44plusIlEEE10Policy1000EN6thrust24THRUST_300001_SM_1000_NS18transform_iteratorI9is_activeNSD_10device_ptrIiEEllEEPljS9_llNS7_10__identityEEEvT0_T1_T2_T3_T4_T6_,@"STO_CUDA_ENTRY STV_DEFAULT"
_ZN3cub18CUB_300001_SM_10006detail6reduce28DeviceReduceSingleTileKernelINS2_10policy_hubIljN4cuda3std3__44plusIlEEE10Policy1000EN6thrust24THRUST_300001_SM_1000_NS18transform_iteratorI9is_activeNSD_10device_ptrIiEEllEEPljS9_llNS7_10__identityEEEvT0_T1_T2_T3_T4_T6_:
.text._ZN3cub18CUB_300001_SM_10006detail6reduce28DeviceReduceSingleTileKernelINS2_10policy_hubIljN4cuda3std3__44plusIlEEE10Policy1000EN6thrust24THRUST_300001_SM_1000_NS18transform_iteratorI9is_activeNSD_10device_ptrIiEEllEEPljS9_llNS7_10__identityEEEvT0_T1_T2_T3_T4_T6_:
        /* <DEDUP_REMOVED lines=13> */
.L_x_2357:
        /* <DEDUP_REMOVED lines=17> */
.L_x_2361:
[----:B------:R-:W-:Y:S05]  /*01e0*/  BSYNC.RECONVERGENT B1 ;  /* 0x0000000000017941 */ /* 0x000fea0003800200 */
.L_x_2360:
        /* <DEDUP_REMOVED lines=17> */
.L_x_2366:
        /* <DEDUP_REMOVED lines=70> */
.L_x_2365:
[----:B------:R-:W-:Y:S05]  /*0760*/  BSYNC.RECONVERGENT B2 ;  /* 0x0000000000027941 */ /* 0x000fea0003800200 */
.L_x_2364:
        /* <DEDUP_REMOVED lines=28> */
[----:B0-----:R-:W-:Y:S02]  /*0930*/  IADD3 R6, P1, P2, R0, R8, R9 ;  /* 0x0000000800067210 */ /* 0x001fe40007a3e009 */
[----:B------:R-:W-:-:S02]  /*0940*/  SEL R7, RZ, 0x1, P3 ;  /* 0x00000001ff077807 */ /* 0x000fc40001800000 */
        /* <DEDUP_REMOVED lines=11> */
.L_x_2368:
[----:B------:R-:W-:Y:S05]  /*0a00*/  BSYNC.RECONVERGENT B2 ;  /* 0x0000000000027941 */ /* 0x000fea0003800200 */
.L_x_2367:
        /* <DEDUP_REMOVED lines=25> */
.L_x_2370:
[----:B------:R-:W-:Y:S05]  /*0ba0*/  BSYNC.RECONVERGENT B2 ;  /* 0x0000000000027941 */ /* 0x000fea0003800200 */
.L_x_2369:
[----:B------:R-:W-:Y:S05]  /*0bb0*/  @!P0 BRA `(.L_x_2363) ;  /* 0x0000000000348947 */ /* 0x000fea0003800000 */
[----:B------:R-:W0:Y:S02]  /*0bc0*/  LDC.64 R6, c[0x0][0x380] ;  /* 0x0000e000ff067b82 */ /* 0x000e240000000a00 */
[----:B0-----:R-:W-:-:S04]  /*0bd0*/  IMAD.WIDE.U32 R6, R3, 0x4, R6 ;  /* 0x0000000403067825 */ /* 0x001fc800078e0006 */
[----:B------:R-:W-:-:S07]  /*0be0*/  IMAD.MOV R3, RZ, RZ, -R4 ;  /* 0x000000ffff037224 */ /* 0x000fce00078e0a04 */
.L_x_2371:
        /* <DEDUP_REMOVED lines=10> */
.L_x_2363:
[----:B------:R-:W-:Y:S05]  /*0c90*/  BSYNC.RECONVERGENT B1 ;  /* 0x0000000000017941 */ /* 0x000fea0003800200 */
.L_x_2362:
        /* <DEDUP_REMOVED lines=77> */
.L_x_2372:
        /* <DEDUP_REMOVED lines=130> */
.L_x_2359:
        /* <DEDUP_REMOVED lines=11> */
[----:B--2---:R-:W-:-:S02]  /*1a40*/  ISETP.NE.AND P0, PT, R10, -0x1, PT ;  /* 0xffffffff0a00780c */ /* 0x004fc40003f05270 */
[----:B---3--:R-:W-:Y:S02]  /*1a50*/  ISETP.NE.AND P1, PT, R4, -0x1, PT ;  /* 0xffffffff0400780c */ /* 0x008fe40003f25270 */
[----:B----4-:R-:W-:Y:S02]  /*1a60*/  ISETP.NE.AND P2, PT, R5, -0x1, PT ;  /* 0xffffffff0500780c */ /* 0x010fe40003f45270 */
[----:B------:R-:W-:Y:S02]  /*1a70*/  SEL R5, RZ, 0x1, P0 ;  /* 0x00000001ff057807 */ /* 0x000fe40000000000 */
[----:B------:R-:W-:Y:S02]  /*1a80*/  SEL R4, RZ, 0x1, P1 ;  /* 0x00000001ff047807 */ /* 0x000fe40000800000 */
[----:B------:R-:W-:Y:S02]  /*1a90*/  SEL R25, RZ, 0x1, P2 ;  /* 0x00000001ff197807 */ /* 0x000fe40001000000 */
[----:B-----5:R-:W-:Y:S01]  /*1aa0*/  ISETP.NE.AND P2, PT, R6, -0x1, PT ;  /* 0xffffffff0600780c */ /* 0x020fe20003f45270 */
[----:B------:R-:W-:Y:S01]  /*1ab0*/  VIADD R6, R32, 0xfffff200 ;  /* 0xfffff20020067836 */ /* 0x000fe20000000000 */
[----:B------:R-:W-:-:S02]  /*1ac0*/  IADD3 R25, P0, P1, R25, R4, R5 ;  /* 0x0000000419197210 */ /* 0x000fc4000791e005 */
[----:B------:R-:W-:Y:S02]  /*1ad0*/  ISETP.NE.AND P3, PT, R7, -0x1, PT ;  /* 0xffffffff0700780c */ /* 0x000fe40003f65270 */
[----:B------:R-:W-:Y:S02]  /*1ae0*/  IADD3.X R27, PT, PT, RZ, RZ, RZ, P0, P1 ;  /* 0x000000ffff1b7210 */ /* 0x000fe400007e24ff */
[----:B------:R-:W-:Y:S02]  /*1af0*/  ISETP.GE.U32.AND P0, PT, R6, 0xe00, PT ;  /* 0x00000e000600780c */ /* 0x000fe40003f06070 */
[----:B------:R-:W-:Y:S02]  /*1b00*/  SEL R5, RZ, 0x1, P2 ;  /* 0x00000001ff057807 */ /* 0x000fe40001000000 */
[----:B------:R-:W-:Y:S02]  /*1b10*/  SEL R4, RZ, 0x1, P3 ;  /* 0x00000001ff047807 */ /* 0x000fe40001800000 */
[----:B------:R-:W-:-:S02]  /*1b20*/  ISETP.NE.AND P4, PT, R8, -0x1, PT ;  /* 0xffffffff0800780c */ /* 0x000fc40003f85270 */
[----:B------:R-:W-:Y:S02]  /*1b30*/  ISETP.NE.AND P5, PT, R9, -0x1, PT ;  /* 0xffffffff0900780c */ /* 0x000fe40003fa5270 */
[----:B------:R-:W-:Y:S02]  /*1b40*/  IADD3 R25, P2, P3, R4, R25, R5 ;  /* 0x0000001904197210 */ /* 0x000fe40007b5e005 */
[----:B------:R-:W-:Y:S02]  /*1b50*/  SEL R5, RZ, 0x1, P4 ;  /* 0x00000001ff057807 */ /* 0x000fe40002000000 */
[----:B------:R-:W-:Y:S02]  /*1b60*/  SEL R4, RZ, 0x1, P5 ;  /* 0x00000001ff047807 */ /* 0x000fe40002800000 */
[----:B------:R-:W-:Y:S02]  /*1b70*/  IADD3.X R27, PT, PT, RZ, R27, RZ, P2, P3 ;  /* 0x0000001bff1b7210 */ /* 0x000fe400017e64ff */
[----:B------:R-:W-:-:S04]  /*1b80*/  IADD3 R25, P1, P4, R4, R25, R5 ;  /* 0x0000001904197210 */ /* 0x000fc80007c3e005 */
[----:B------:R-:W-:Y:S01]  /*1b90*/  IADD3.X R27, PT, PT, RZ, R27, RZ, P1, P4 ;  /* 0x0000001bff1b7210 */ /* 0x000fe20000fe84ff */
[----:B------:R-:W-:Y:S08]  /*1ba0*/  @!P0 BRA `(.L_x_2374) ;  /* 0x0000000000988947 */ /* 0x000ff00003800000 */
[----:B------:R-:W0:Y:S01]  /*1bb0*/  LDC R32, c[0x0][0x398] ;  /* 0x0000e600ff207b82 */ /* 0x000e220000000800 */
[----:B------:R-:W-:-:S07]  /*1bc0*/  IMAD.MOV.U32 R17, RZ, RZ, 0xe00 ;  /* 0x00000e00ff117424 */ /* 0x000fce00078e00ff */
.L_x_2376:
        /* <DEDUP_REMOVED lines=20> */
[----:B-1----:R-:W-:-:S02]  /*1d10*/  SEL R5, RZ, 0x1, P4 ;  /* 0x00000001ff057807 */ /* 0x002fc40002000000 */
[----:B------:R-:W-:Y:S02]  /*1d20*/  SEL R4, RZ, 0x1, P5 ;  /* 0x00000001ff047807 */ /* 0x000fe40002800000 */
[----:B------:R-:W-:Y:S02]  /*1d30*/  IADD3.X R27, PT, PT, RZ, R27, RZ, P0, P1 ;  /* 0x0000001bff1b7210 */ /* 0x000fe400007e24ff */
[----:B------:R-:W-:Y:S01]  /*1d40*/  IADD3 R25, P5, P4, R4, R25, R5 ;  /* 0x0000001904197210 */ /* 0x000fe20007cbe005 */
[----:B0-----:R-:W-:Y:S01]  /*1d50*/  IMAD.IADD R5, R32, 0x1, -R17 ;  /* 0x0000000120057824 */ /* 0x001fe200078e0a11 */
[----:B------:R-:W-:Y:S02]  /*1d60*/  ISETP.NE.AND P6, PT, R12, -0x1, PT ;  /* 0xffffffff0c00780c */ /* 0x000fe40003fc5270 */
[----:B------:R-:W-:Y:S02]  /*1d70*/  IADD3.X R27, PT, PT, RZ, R27, RZ, P2, P3 ;  /* 0x0000001bff1b7210 */ /* 0x000fe400017e64ff */
[----:B------:R-:W-:-:S02]  /*1d80*/  ISETP.GE.U32.AND P0, PT, R5, 0xe00, PT ;  /* 0x00000e000500780c */ /* 0x000fc40003f06070 */
[----:B------:R-:W-:Y:S02]  /*1d90*/  SEL R4, RZ, 0x1, P6 ;  /* 0x00000001ff047807 */ /* 0x000fe40003000000 */
[----:B------:R-:W-:Y:S02]  /*1da0*/  IADD3.X R27, PT, PT, RZ, R27, RZ, P5, P4 ;  /* 0x0000001bff1b7210 */ /* 0x000fe40002fe84ff */
[----:B------:R-:W-:-:S05]  /*1db0*/  IADD3 R25, P1, PT, R25, R4, RZ ;  /* 0x0000000419197210 */ /* 0x000fca0007f3e0ff */
[----:B------:R-:W-:Y:S02]  /*1dc0*/  IMAD.X R27, RZ, RZ, R27, P1 ;  /* 0x000000ffff1b7224 */ /* 0x000fe400008e061b */
[----:B------:R-:W-:Y:S06]  /*1dd0*/  @!P0 BRA `(.L_x_2375) ;  /* 0x0000000c009c8947 */ /* 0x000fec0003800000 */
[----:B------:R-:W-:-:S05]  /*1de0*/  VIADD R17, R17, 0xe00 ;  /* 0x00000e0011117836 */ /* 0x000fca0000000000 */
[----:B------:R-:W-:-:S13]  /*1df0*/  ISETP.GT.U32.AND P0, PT, R17, R6, PT ;  /* 0x000000061100720c */ /* 0x000fda0003f04070 */
[----:B------:R-:W-:Y:S05]  /*1e00*/  @!P0 BRA `(.L_x_2376) ;  /* 0xfffffffc00708947 */ /* 0x000fea000383ffff */
.L_x_2374:
        /* <DEDUP_REMOVED lines=19> */
.L_x_2381:
        /* <DEDUP_REMOVED lines=50> */
[----:B--2---:R-:W-:Y:S02]  /*2260*/  ISETP.NE.AND P0, PT, R24, -0x1, PT ;  /* 0xffffffff1800780c */ /* 0x004fe40003f05270 */
[----:B---3--:R-:W-:Y:S02]  /*2270*/  ISETP.NE.AND P1, PT, R23, -0x1, PT ;  /* 0xffffffff1700780c */ /* 0x008fe40003f25270 */
[----:B0-----:R-:W-:-:S02]  /*2280*/  SEL R5, RZ, 0x1, P0 ;  /* 0x00000001ff057807 */ /* 0x001fc40000000000 */
[----:B------:R-:W-:-:S04]  /*2290*/  SEL R24, RZ, 0x1, P1 ;  /* 0x00000001ff187807 */ /* 0x000fc80000800000 */
[----:B------:R-:W-:Y:S02]  /*22a0*/  IADD3 R25, P3, P2, R24, R25, R5 ;  /* 0x0000001918197210 */ /* 0x000fe40007a7e005 */
[----:B----4-:R-:W-:Y:S02]  /*22b0*/  ISETP.NE.AND P0, PT, R26, -0x1, PT ;  /* 0xffffffff1a00780c */ /* 0x010fe40003f05270 */
[----:B------:R-:W-:Y:S02]  /*22c0*/  ISETP.NE.AND P1, PT, R22, -0x1, PT ;  /* 0xffffffff1600780c */ /* 0x000fe40003f25270 */
[----:B------:R-:W-:Y:S02]  /*22d0*/  SEL R22, RZ, 0x1, P0 ;  /* 0x00000001ff167807 */ /* 0x000fe40000000000 */
[----:B------:R-:W-:Y:S02]  /*22e0*/  ISETP.NE.AND P5, PT, R28, -0x1, PT ;  /* 0xffffffff1c00780c */ /* 0x000fe40003fa5270 */
[----:B-1----:R-:W-:-:S02]  /*22f0*/  SEL R7, RZ, 0x1, P1 ;  /* 0x00000001ff077807 */ /* 0x002fc40000800000 */
[----:B------:R-:W-:Y:S02]  /*2300*/  SEL R5, RZ, 0x1, P5 ;  /* 0x00000001ff057807 */ /* 0x000fe40002800000 */
[----:B------:R-:W-:Y:S02]  /*2310*/  ISETP.NE.AND P5, PT, R33, -0x1, PT ;  /* 0xffffffff2100780c */ /* 0x000fe40003fa5270 */
[----:B------:R-:W-:Y:S02]  /*2320*/  IADD3 R7, P4, P6, R7, R25, R22 ;  /* 0x0000001907077210 */ /* 0x000fe40007e9e016 */
[----:B------:R-:W-:Y:S02]  /*2330*/  ISETP.NE.AND P1, PT, R18, -0x1, PT ;  /* 0xffffffff1200780c */ /* 0x000fe40003f25270 */
[----:B------:R-:W-:Y:S02]  /*2340*/  IADD3.X R27, PT, PT, RZ, R27, RZ, P3, P2 ;  /* 0x0000001bff1b7210 */ /* 0x000fe40001fe44ff */
[----:B------:R-:W-:-:S02]  /*2350*/  SEL R22, RZ, 0x1, P1 ;  /* 0x00000001ff167807 */ /* 0x000fc40000800000 */
[----:B------:R-:W-:Y:S02]  /*2360*/  SEL R9, RZ, 0x1, P5 ;  /* 0x00000001ff097807 */ /* 0x000fe40002800000 */
[----:B------:R-:W-:Y:S02]  /*2370*/  ISETP.NE.AND P0, PT, R29, -0x1, PT ;  /* 0xffffffff1d00780c */ /* 0x000fe40003f05270 */
[----:B------:R-:W-:Y:S02]  /*2380*/  ISETP.NE.AND P5, PT, R34, -0x1, PT ;  /* 0xffffffff2200780c */ /* 0x000fe40003fa5270 */
[----:B------:R-:W-:Y:S02]  /*2390*/  SEL R18, RZ, 0x1, P0 ;  /* 0x00000001ff127807 */ /* 0x000fe40000000000 */
[----:B------:R-:W-:Y:S02]  /*23a0*/  IADD3.X R27, PT, PT, RZ, R27, RZ, P4, P6 ;  /* 0x0000001bff1b7210 */ /* 0x000fe400027ec4ff */
[----:B------:R-:W-:-:S02]  /*23b0*/  IADD3 R5, P1, P0, R5, R7, R22 ;  /* 0x0000000705057210 */ /* 0x000fc4000783e016 */
[----:B-----5:R-:W-:Y:S02]  /*23c0*/  ISETP.NE.AND P6, PT, R4, -0x1, PT ;  /* 0xffffffff0400780c */ /* 0x020fe40003fc5270 */
[----:B------:R-:W-:Y:S02]  /*23d0*/  SEL R4, RZ, 0x1, P5 ;  /* 0x00000001ff047807 */ /* 0x000fe40002800000 */
[----:B------:R-:W-:Y:S02]  /*23e0*/  IADD3 R9, P3, P2, R9, R5, R18 ;  /* 0x0000000509097210 */ /* 0x000fe40007a7e012 */
[----:B------:R-:W-:Y:S02]  /*23f0*/  ISETP.NE.AND P4, PT, R6, -0x1, PT ;  /* 0xffffffff0600780c */ /* 0x000fe40003f85270 */
[----:B------:R-:W-:Y:S02]  /*2400*/  SEL R7, RZ, 0x1, P6 ;  /* 0x00000001ff077807 */ /* 0x000fe40003000000 */
[----:B------:R-:W-:-:S02]  /*2410*/  ISETP.NE.AND P5, PT, R8, -0x1, PT ;  /* 0xffffffff0800780c */ /* 0x000fc40003fa5270 */
[----:B------:R-:W-:Y:S02]  /*2420*/  SEL R5, RZ, 0x1, P4 ;  /* 0x00000001ff057807 */ /* 0x000fe40002000000 */
[----:B------:R-:W-:Y:S02]  /*2430*/  SEL R6, RZ, 0x1, P5 ;  /* 0x00000001ff067807 */ /* 0x000fe40002800000 */
[----:B------:R-:W-:Y:S02]  /*2440*/  ISETP.NE.AND P6, PT, R10, -0x1, PT ;  /* 0xffffffff0a00780c */ /* 0x000fe40003fc5270 */
[----:B------:R-:W-:Y:S02]  /*2450*/  IADD3 R7, P4, P5, R7, R9, R4 ;  /* 0x0000000907077210 */ /* 0x000fe40007d9e004 */
[----:B------:R-:W-:Y:S02]  /*2460*/  IADD3.X R27, PT, PT, RZ, R27, RZ, P1, P0 ;  /* 0x0000001bff1b7210 */ /* 0x000fe40000fe04ff */
[----:B------:R-:W-:-:S02]  /*2470*/  ISETP.NE.AND P0, PT, R30, -0x1, PT ;  /* 0xffffffff1e00780c */ /* 0x000fc40003f05270 */
[----:B------:R-:W-:Y:S02]  /*2480*/  SEL R4, RZ, 0x1, P6 ;  /* 0x00000001ff047807 */ /* 0x000fe40003000000 */
[----:B------:R-:W-:Y:S02]  /*2490*/  IADD3 R6, P1, P6, R6, R7, R5 ;  /* 0x0000000706067210 */ /* 0x000fe40007e3e005 */
[----:B------:R-:W-:Y:S02]  /*24a0*/  IADD3.X R27, PT, PT, RZ, R27, RZ, P3, P2 ;  /* 0x0000001bff1b7210 */ /* 0x000fe40001fe44ff */
[----:B------:R-:W-:Y:S02]  /*24b0*/  SEL R5, RZ, 0x1, P0 ;  /* 0x00000001ff057807 */ /* 0x000fe40000000000 */
[----:B------:R-:W-:Y:S02]  /*24c0*/  ISETP.NE.AND P0, PT, R12, -0x1, PT ;  /* 0xffffffff0c00780c */ /* 0x000fe40003f05270 */
[----:B------:R-:W-:-:S02]  /*24d0*/  IADD3.X R27, PT, PT, RZ, R27, RZ, P4, P5 ;  /* 0x0000001bff1b7210 */ /* 0x000fc400027ea4ff */
[----:B------:R-:W-:Y:S02]  /*24e0*/  IADD3 R5, P3, P4, R5, R6, R4 ;  /* 0x0000000605057210 */ /* 0x000fe40007c7e004 */
[----:B------:R-:W-:Y:S02]  /*24f0*/  SEL R4, RZ, 0x1, P0 ;  /* 0x00000001ff047807 */ /* 0x000fe40000000000 */
[----:B------:R-:W-:Y:S02]  /*2500*/  ISETP.NE.AND P0, PT, R16, RZ, PT ;  /* 0x000000ff1000720c */ /* 0x000fe40003f05270 */
[----:B------:R-:W-:Y:S02]  /*2510*/  ISETP.NE.AND P2, PT, R14, -0x1, PT ;  /* 0xffffffff0e00780c */ /* 0x000fe40003f45270 */
[----:B------:R-:W-:Y:S02]  /*2520*/  IADD3.X R27, PT, PT, RZ, R27, RZ, P1, P6 ;  /* 0x0000001bff1b7210 */ /* 0x000fe40000fec4ff */
[----:B------:R-:W-:-:S02]  /*2530*/  SEL R25, RZ, 0x1, P2 ;  /* 0x00000001ff197807 */ /* 0x000fc40001000000 */
[----:B------:R-:W-:Y:S02]  /*2540*/  IADD3.X R27, PT, PT, RZ, R27, RZ, P3, P4 ;  /* 0x0000001bff1b7210 */ /* 0x000fe40001fe84ff */
[----:B------:R-:W-:-:S04]  /*2550*/  IADD3 R25, P1, P2, R25, R5, R4 ;  /* 0x0000000519197210 */ /* 0x000fc80007a3e004 */
[----:B------:R-:W-:Y:S01]  /*2560*/  IADD3.X R27, PT, PT, RZ, R27, RZ, P1, P2 ;  /* 0x0000001bff1b7210 */ /* 0x000fe20000fe44ff */
[----:B------:R-:W-:Y:S08]  /*2570*/  @P0 BRA `(.L_x_2381) ;  /* 0xfffffff800700947 */ /* 0x000ff0000383ffff */
[----:B------:R-:W-:Y:S05]  /*2580*/  BSYNC.RECONVERGENT B3 ;  /* 0x0000000000037941 */ /* 0x000fea0003800200 */
.L_x_2380:
[----:B------:R-:W-:-:S07]  /*2590*/  VIADD R20, R20, 0xfffff000 ;  /* 0xfffff00014147836 */ /* 0x000fce0000000000 */
.L_x_2379:
[----:B------:R-:W-:Y:S05]  /*25a0*/  BSYNC.RECONVERGENT B2 ;  /* 0x0000000000027941 */ /* 0x000fea0003800200 */
.L_x_2378:
        /* <DEDUP_REMOVED lines=33> */
[----:B--2---:R-:W-:Y:S02]  /*27c0*/  ISETP.NE.AND P1, PT, R4, -0x1, PT ;  /* 0xffffffff0400780c */ /* 0x004fe40003f25270 */
[----:B---3--:R-:W-:-:S02]  /*27d0*/  ISETP.NE.AND P2, PT, R16, -0x1, PT ;  /* 0xffffffff1000780c */ /* 0x008fc40003f45270 */
[----:B------:R-:W-:Y:S02]  /*27e0*/  SEL R5, RZ, 0x1, P1 ;  /* 0x00000001ff057807 */ /* 0x000fe40000800000 */
[----:B------:R-:W-:Y:S02]  /*27f0*/  SEL R4, RZ, 0x1, P2 ;  /* 0x00000001ff047807 */ /* 0x000fe40001000000 */
[----:B----4-:R-:W-:Y:S02]  /*2800*/  ISETP.NE.AND P1, PT, R8, -0x1, PT ;  /* 0xffffffff0800780c */ /* 0x010fe40003f25270 */
[----:B-----5:R-:W-:Y:S02]  /*2810*/  ISETP.NE.AND P2, PT, R10, -0x1, PT ;  /* 0xffffffff0a00780c */ /* 0x020fe40003f45270 */
[----:B------:R-:W-:Y:S02]  /*2820*/  IADD3 R25, P5, P6, R4, R25, R5 ;  /* 0x0000001904197210 */ /* 0x000fe40007ebe005 */
[----:B------:R-:W-:-:S02]  /*2830*/  SEL R4, RZ, 0x1, P1 ;  /* 0x00000001ff047807 */ /* 0x000fc40000800000 */
[----:B------:R-:W-:Y:S02]  /*2840*/  SEL R5, RZ, 0x1, P2 ;  /* 0x00000001ff057807 */ /* 0x000fe40001000000 */
[----:B------:R-:W-:Y:S02]  /*2850*/  ISETP.NE.AND P3, PT, R12, -0x1, PT ;  /* 0xffffffff0c00780c */ /* 0x000fe40003f65270 */
[----:B------:R-:W-:Y:S02]  /*2860*/  ISETP.NE.AND P4, PT, R14, -0x1, PT ;  /* 0xffffffff0e00780c */ /* 0x000fe40003f85270 */
[----:B------:R-:W-:Y:S02]  /*2870*/  IADD3 R5, P1, P2, R5, R25, R4 ;  /* 0x0000001905057210 */ /* 0x000fe40007a3e004 */
[----:B------:R-:W-:Y:S02]  /*2880*/  SEL R4, RZ, 0x1, P3 ;  /* 0x00000001ff047807 */ /* 0x000fe40001800000 */
[----:B0-----:R-:W-:-:S02]  /*2890*/  SEL R3, RZ, 0x1, P4 ;  /* 0x00000001ff037807 */ /* 0x001fc40002000000 */
[----:B------:R-:W-:Y:S02]  /*28a0*/  ISETP.NE.AND P4, PT, R6, -0x1, PT ;  /* 0xffffffff0600780c */ /* 0x000fe40003f85270 */
[----:B------:R-:W-:Y:S02]  /*28b0*/  ISETP.NE.AND P3, PT, R2, -0x1, PT ;  /* 0xffffffff0200780c */ /* 0x000fe40003f65270 */
[----:B------:R-:W-:Y:S02]  /*28c0*/  IADD3.X R27, PT, PT, RZ, R27, RZ, P5, P6 ;  /* 0x0000001bff1b7210 */ /* 0x000fe40002fec4ff */
[----:B------:R-:W-:Y:S02]  /*28d0*/  IADD3 R3, P5, P6, R3, R5, R4 ;  /* 0x0000000503037210 */ /* 0x000fe40007ebe004 */
[----:B------:R-:W-:Y:S02]  /*28e0*/  SEL R2, RZ, 0x1, P4 ;  /* 0x00000001ff027807 */ /* 0x000fe40002000000 */
[----:B------:R-:W-:-:S02]  /*28f0*/  SEL R25, RZ, 0x1, P3 ;  /* 0x00000001ff197807 */ /* 0x000fc40001800000 */
[----:B------:R-:W-:Y:S02]  /*2900*/  IADD3.X R27, PT, PT, RZ, R27, RZ, P1, P2 ;  /* 0x0000001bff1b7210 */ /* 0x000fe40000fe44ff */
[----:B------:R-:W-:Y:S02]  /*2910*/  IADD3 R25, P1, P2, R25, R3, R2 ;  /* 0x0000000319197210 */ /* 0x000fe40007a3e002 */
[----:B------:R-:W-:-:S04]  /*2920*/  IADD3.X R27, PT, PT, RZ, R27, RZ, P5, P6 ;  /* 0x0000001bff1b7210 */ /* 0x000fc80002fec4ff */
[----:B------:R-:W-:-:S07]  /*2930*/  IADD3.X R27, PT, PT, RZ, R27, RZ, P1, P2 ;  /* 0x0000001bff1b7210 */ /* 0x000fce0000fe44ff */
.L_x_2383:
[----:B------:R-:W-:Y:S05]  /*2940*/  BSYNC.RECONVERGENT B2 ;  /* 0x0000000000027941 */ /* 0x000fea0003800200 */
.L_x_2382:
        /* <DEDUP_REMOVED lines=32> */
.L_x_2385:
[----:B------:R-:W-:Y:S05]  /*2b50*/  BSYNC.RECONVERGENT B2 ;  /* 0x0000000000027941 */ /* 0x000fea0003800200 */
.L_x_2384:
[----:B------:R-:W-:Y:S05]  /*2b60*/  @!P0 BRA `(.L_x_2377) ;  /* 0x0000000000348947 */ /* 0x000fea0003800000 */
[----:B------:R-:W0:Y:S01]  /*2b70*/  LDC.64 R4, c[0x0][0x380] ;  /* 0x0000e000ff047b82 */ /* 0x000e220000000a00 */
[----:B------:R-:W-:Y:S02]  /*2b80*/  IMAD.IADD R17, R20, 0x1, R17 ;  /* 0x0000000114117824 */ /* 0x000fe400078e0211 */
[----:B------:R-:W-:-:S07]  /*2b90*/  IMAD.MOV R6, RZ, RZ, -R19 ;  /* 0x000000ffff067224 */ /* 0x000fce00078e0a13 */
.L_x_2386:
        /* <DEDUP_REMOVED lines=10> */
.L_x_2377:
[----:B------:R-:W-:Y:S05]  /*2c40*/  BSYNC.RECONVERGENT B1 ;  /* 0x0000000000017941 */ /* 0x000fea0003800200 */
.L_x_2375:
        /* <DEDUP_REMOVED lines=74> */
.L_x_2373:
[----:B------:R-:W-:Y:S05]  /*30f0*/  BSYNC.RECONVERGENT B0 ;  /* 0x0000000000007941 */ /* 0x000fea0003800200 */
.L_x_2358:
[----:B------:R-:W-:Y:S05]  /*3100*/  @P0 EXIT ;  /* 0x000000000000094d */ /* 0x000fea0003800000 */
[----:B------:R-:W0:Y:S01]  /*3110*/  LDCU.64 UR4, c[0x0][0x3a0] ;  /* 0x00007400ff0477ac */ /* 0x000e220008000a00 */
[----:B------:R-:W3:Y:S01]  /*3120*/  LDC.64 R4, c[0x0][0x390] ;  /* 0x0000e400ff047b82 */ /* 0x000ee20000000a00 */
[----:B012---:R-:W-:-:S04]  /*3130*/  IADD3 R2, P0, PT, R2, UR4, RZ ;  /* 0x0000000402027c10 */ /* 0x007fc8000ff1e0ff */
[----:B------:R-:W-:-:S05]  /*3140*/  IADD3.X R3, PT, PT, R3, UR5, RZ, P0, !PT ;  /* 0x0000000503037c10 */ /* 0x000fca00087fe4ff */
[----:B---3--:R-:W-:Y:S01]  /*3150*/  STG.E.64 desc[UR6][R4.64], R2 ;  /* 0x0000000204007986 */ /* 0x008fe2000c101b06 */
[----:B------:R-:W-:Y:S05]  /*3160*/  EXIT ;  /* 0x000000000000794d */ /* 0x000fea0003800000 */
.L_x_2387:
        /* <DEDUP_REMOVED lines=9> */
.L_x_2747:


//--------------------- .text._ZN3cub18CUB_300001_SM_10006detail9transform16transform_kernelINS2_10policy_hubILb1EN4cuda3std3__45tupleIJN6thrust24THRUST_300001_SM_1000_NS10device_ptrIiEEEEEE10policy1000El14claimed_any_isSC_JPiEEEvT0_iT1_T2_DpNS2_10kernel_argIT3_EE --------------------------
	.section	.text._ZN3cub18CUB_300001_SM_10006detail9transform16transform_kernelINS2_10policy_hubILb1EN4cuda3std3__45tupleIJN6thrust24THRUST_300001_SM_1000_NS10device_ptrIiEEEEEE10policy1000El14claimed_any_isSC_JPiEEEvT0_iT1_T2_DpNS2_10kernel_argIT3_EE,"ax",@progbits
	.align	128
        .global         _ZN3cub18CUB_300001_SM_10006detail9transform16transform_kernelINS2_10policy_hubILb1EN4cuda3std3__45tupleIJN6thrust24THRUST_300001_SM_1000_NS10device_ptrIiEEEEEE10policy1000El14claimed_any_isSC_JPiEEEvT0_iT1_T2_DpNS2_10kernel_argIT3_EE
        .type           _ZN3cub18CUB_300001_SM_10006detail9transform16transform_kernelINS2_10policy_hubILb1EN4cuda3std3__45tupleIJN6thrust24THRUST_300001_SM_1000_NS10device_ptrIiEEEEEE10policy1000El14claimed_any_isSC_JPiEEEvT0_iT1_T2_DpNS2_10kernel_argIT3_EE,@function
        .size           _ZN3cub18CUB_300001_SM_10006detail9transform16transform_kernelINS2_10policy_hubILb1EN4cuda3std3__45tupleIJN6thrust24THRUST_300001_SM_1000_NS10device_ptrIiEEEEEE10policy1000El14claimed_any_isSC_JPiEEEvT0_iT1_T2_DpNS2_10kernel_argIT3_EE,(.L_x_2748 - _ZN3cub18CUB_300001_SM_10006detail9transform16transform_kernelINS2_10policy_hubILb1EN4cuda3std3__45tupleIJN6thrust24THRUST_300001_SM_1000_NS10device_ptrIiEEEEEE10policy1000El14claimed_any_isSC_JPiEEEvT0_iT1_T2_DpNS2_10kernel_argIT3_EE)
        .other          _ZN3cub18CUB_300001_SM_10006detail9transform16transform_kernelINS2_10policy_hubILb1EN4cuda3std3__45tupleIJN6thrust24THRUST_300001_SM_1000_NS10device_ptrIiEEEEEE10policy1000El14claimed_any_isSC_JPiEEEvT0_iT1_T2_DpNS2_10kernel_argIT3_EE,@"STO_CUDA_ENTRY STV_DEFAULT"
_ZN3cub18CUB_300001_SM_10006detail9transform16transform_kernelINS2_10policy_hubILb1EN4cuda3std3__45tupleIJN6thrust24THRUST_300001_SM_1000_NS10device_ptrIiEEEEEE10policy1000El14claimed_any_isSC_JPiEEEvT0_iT1_T2_DpNS2_10kernel_argIT3_EE:
.text._ZN3cub18CUB_300001_SM_10006detail9transform16transform_kernelINS2_10policy_hubILb1EN4cuda3std3__45tupleIJN6thrust24THRUST_300001_SM_1000_NS10device_ptrIiEEEEEE10policy1000El14claimed_any_isSC_JPiEEEvT0_iT1_T2_DpNS2_10kernel_argIT3_EE:
[----:B------:R-:W-:Y:S08]  /*0000*/  LDC R1, c[0x0][0x37c] ;  /* 0x0000df00ff017b82 */ /* 0x000ff00000000800 */
[----:B------:R-:W0:Y:S01]  /*0010*/  LDC R0, c[0x0][0x388] ;  /* 0x0000e200ff007b82 */ /* 0x000e220000000800 */
[----:B------:R-:W1:Y:S01]  /*0020*/  LDCU.64 UR6, c[0x0][0x380] ;  /* 0x00007000ff0677ac */ /* 0x000e620008000a00 */
[----:B------:R-:W2:Y:S01]  /*0030*/  S2R R2, SR_TID.X ;  /* 0x0000000000027919 */ /* 0x000ea20000002100 */
[----:B------:R-:W-:Y:S05]  /*0040*/  BSSY.RECONVERGENT B0, `(.L_x_2388) ;  /* 0x000001a000007945 */ /* 0x000fea0003800200 */
[----:B------:R-:W3:Y:S01]  /*0050*/  S2UR UR4, SR_CTAID.X ;  /* 0x00000000000479c3 */ /* 0x000ee20000002500 */
[----:B0-----:R-:W-:-:S05]  /*0060*/  IMAD.SHL.U32 R6, R0, 0x80, RZ ;  /* 0x0000008000067824 */ /* 0x001fca00078e00ff */
[----:B------:R-:W-:Y:S01]  /*0070*/  SHF.R.S32.HI R3, RZ, 0x1f, R6 ;  /* 0x0000001fff037819 */ /* 0x000fe20000011406 */
[----:B---3--:R-:W-:-:S04]  /*0080*/  IMAD.WIDE.U32 R4, R6, UR4, RZ ;  /* 0x0000000406047c25 */ /* 0x008fc8000f8e00ff */
[----:B------:R-:W-:Y:S01]  /*0090*/  IMAD R11, R3, UR4, RZ ;  /* 0x00000004030b7c24 */ /* 0x000fe2000f8e02ff */
[----:B-1----:R-:W-:Y:S01]  /*00a0*/  IADD3 R7, P1, PT, -R4, UR6, RZ ;  /* 0x0000000604077c10 */ /* 0x002fe2000ff3e1ff */
[----:B--2---:R-:W-:Y:S02]  /*00b0*/  IMAD.SHL.U32 R10, R2, 0x80, RZ ;  /* 0x00000080020a7824 */ /* 0x004fe400078e00ff */
[----:B------:R-:W-:Y:S01]  /*00c0*/  IMAD.IADD R11, R5, 0x1, R11 ;  /* 0x00000001050b7824 */ /* 0x000fe200078e020b */
[----:B------:R-:W-:-:S04]  /*00d0*/  ISETP.LT.U32.AND P0, PT, R7, R6, PT ;  /* 0x000000060700720c */ /* 0x000fc80003f01070 */
[----:B------:R-:W-:-:S04]  /*00e0*/  IADD3.X R8, PT, PT, ~R11, UR7, RZ, P1, !PT ;  /* 0x000000070b087c10 */ /* 0x000fc80008ffe5ff */
[----:B------:R-:W-:-:S04]  /*00f0*/  ISETP.LT.AND.EX P0, PT, R8, R3, PT, P0 ;  /* 0x000000030800720c */ /* 0x000fc80003f01300 */
[----:B------:R-:W-:-:S05]  /*0100*/  SEL R3, R7, R6, P0 ;  /* 0x0000000607037207 */ /* 0x000fca0000000000 */
[----:B------:R-:W-:-:S05]  /*0110*/  IMAD.SHL.U32 R7, R3, 0x4, RZ ;  /* 0x0000000403077824 */ /* 0x000fca00078e00ff */
[----:B------:R-:W-:-:S13]  /*0120*/  ISETP.GE.AND P0, PT, R10, R7, PT ;  /* 0x000000070a00720c */ /* 0x000fda0003f06270 */
[----:B------:R-:W-:Y:S05]  /*0130*/  @P0 BRA `(.L_x_2389) ;  /* 0x0000000000280947 */ /* 0x000fea0003800000 */
[----:B------:R-:W0:Y:S02]  /*0140*/  LDC.64 R8, c[0x0][0x3a8] ;  /* 0x0000ea00ff087b82 */ /* 0x000e240000000a00 */
[----:B0-----:R-:W-:-:S04]  /*0150*/  LEA R8, P0, R4, R8, 0x2 ;  /* 0x0000000804087211 */ /* 0x001fc800078010ff */
[----:B------:R-:W-:-:S03]  /*0160*/  LEA.HI.X R9, R4, R9, R11, 0x2, P0 ;  /* 0x0000000904097211 */ /* 0x000fc600000f140b */
[----:B------:R-:W-:-:S07]  /*0170*/  IMAD.WIDE.U32 R8, R2, 0x80, R8 ;  /* 0x0000008002087825 */ /* 0x000fce00078e0008 */
.L_x_2390:
[----:B------:R-:W-:Y:S01]  /*0180*/  VIADD R10, R10, 0x4000 ;  /* 0x000040000a0a7836 */ /* 0x000fe20000000000 */
[----:B------:R0:W-:Y:S04]  /*0190*/  CCTL.E.PF2 [R8] ;  /* 0x000000000800798f */ /* 0x0001e80000800100 */
[----:B------:R-:W-:Y:S02]  /*01a0*/  ISETP.GE.AND P0, PT, R10, R7, PT ;  /* 0x000000070a00720c */ /* 0x000fe40003f06270 */
[----:B0-----:R-:W-:-:S05]  /*01b0*/  IADD3 R8, P1, PT, R8, 0x4000, RZ ;  /* 0x0000400008087810 */ /* 0x001fca0007f3e0ff */
[----:B------:R-:W-:-:S06]  /*01c0*/  IMAD.X R9, RZ, RZ, R9, P1 ;  /* 0x000000ffff097224 */ /* 0x000fcc00008e0609 */
[----:B------:R-:W-:Y:S05]  /*01d0*/  @!P0 BRA `(.L_x_2390) ;  /* 0xfffffffc00e88947 */ /* 0x000fea000383ffff */
.L_x_2389:
[----:B------:R-:W-:Y:S05]  /*01e0*/  BSYNC.RECONVERGENT B0 ;  /* 0x0000000000007941 */ /* 0x000fea0003800200 */
.L_x_2388:
[----:B------:R-:W0:Y:S01]  /*01f0*/  LDCU.128 UR8, c[0x0][0x3a0] ;  /* 0x00007400ff0877ac */ /* 0x000e220008000c00 */
[----:B------:R-:W-:Y:S01]  /*0200*/  ISETP.NE.AND P0, PT, R6, R3, PT ;  /* 0x000000030600720c */ /* 0x000fe20003f05270 */
[C---:B------:R-:W-:Y:S01]  /*0210*/  IMAD.SHL.U32 R8, R4.reuse, 0x4, RZ ;  /* 0x0000000404087824 */ /* 0x040fe200078e00ff */
[----:B------:R-:W-:Y:S01]  /*0220*/  SHF.L.U64.HI R9, R4, 0x2, R11 ;  /* 0x0000000204097819 */ /* 0x000fe2000001020b */
[----:B------:R-:W1:Y:S03]  /*0230*/  LDCU.64 UR4, c[0x0][0x358] ;  /* 0x00006b00ff0477ac */ /* 0x000e660008000a00 */
[C---:B0-----:R-:W-:Y:S02]  /*0240*/  IADD3 R10, P1, PT, R8.reuse, UR10, RZ ;  /* 0x0000000a080a7c10 */ /* 0x041fe4000ff3e0ff */
[----:B------:R-:W-:Y:S02]  /*0250*/  IADD3 R12, P2, PT, R8, UR8, RZ ;  /* 0x00000008080c7c10 */ /* 0x000fe4000ff5e0ff */
[----:B------:R-:W-:-:S02]  /*0260*/  IADD3.X R11, PT, PT, R9, UR11, RZ, P1, !PT ;  /* 0x0000000b090b7c10 */ /* 0x000fc40008ffe4ff */
[----:B------:R-:W-:Y:S01]  /*0270*/  IADD3.X R13, PT, PT, R9, UR9, RZ, P2, !PT ;  /* 0x00000009090d7c10 */ /* 0x000fe200097fe4ff */
[----:B-1----:R-:W-:Y:S08]  /*0280*/  @!P0 BRA `(.L_x_2391) ;  /* 0x0000001000708947 */ /* 0x002ff00003800000 */
[----:B------:R-:W-:-:S13]  /*0290*/  ISETP.GE.AND P0, PT, R0, 0x1, PT ;  /* 0x000000010000780c */ /* 0x000fda0003f06270 */
[----:B------:R-:W-:Y:S05]  /*02a0*/  @!P0 EXIT ;  /* 0x000000000000894d */ /* 0x000fea0003800000 */
[C---:B------:R-:W-:Y:S01]  /*02b0*/  ISETP.GE.U32.AND P0, PT, R0.reuse, 0x8, PT ;  /* 0x000000080000780c */ /* 0x040fe20003f06070 */
[----:B------:R-:W-:Y:S01]  /*02c0*/  IMAD.MOV.U32 R7, RZ, RZ, RZ ;  /* 0x000000ffff077224 */ /* 0x000fe200078e00ff */
[----:B------:R-:W-:-:S11]  /*02d0*/  LOP3.LUT R16, R0, 0x7, RZ, 0xc0, !PT ;  /* 0x0000000700107812 */ /* 0x000fd600078ec0ff */
[----:B------:R-:W-:Y:S05]  /*02e0*/  @!P0 BRA `(.L_x_2392) ;  /* 0x0000000800c48947 */ /* 0x000fea0003800000 */
[----:B------:R-:W-:-:S13]  /*02f0*/  ISETP.GE.AND P2, PT, R2, R3, PT ;  /* 0x000000030200720c */ /* 0x000fda0003f46270 */
[----:B------:R-:W-:Y:S01]  /*0300*/  @!P2 IMAD.WIDE.U32 R6, R2, 0x4, R10 ;  /* 0x000000040206a825 */ /* 0x000fe200078e000a */
[----:B------:R-:W0:Y:S05]  /*0310*/  @!P2 LDC.64 R8, c[0x0][0x390] ;  /* 0x0000e400ff08ab82 */ /* 0x000e2a0000000a00 */
[----:B------:R-:W0:Y:S03]  /*0320*/  @!P2 LDG.E R7, desc[UR4][R6.64] ;  /* 0x000000040607a981 */ /* 0x000e26000c1e1900 */
[----:B------:R-:W1:Y:S01]  /*0330*/  @!P2 LDC R5, c[0x0][0x398] ;  /* 0x0000e600ff05ab82 */ /* 0x000e620000000800 */
[----:B0-----:R-:W-:-:S06]  /*0340*/  @!P2 IMAD.WIDE R8, R7, 0x4, R8 ;  /* 0x000000040708a825 */ /* 0x001fcc00078e0208 */
[----:B------:R0:W1:Y:S01]  /*0350*/  @!P2 LDG.E R8, desc[UR4][R8.64] ;  /* 0x000000040808a981 */ /* 0x000062000c1e1900 */
[C---:B------:R-:W-:Y:S02]  /*0360*/  VIADD R19, R2.reuse, 0x80 ;  /* 0x0000008002137836 */ /* 0x040fe40000000000 */
[----:B------:R-:W-:-:S03]  /*0370*/  @!P2 IMAD.WIDE.U32 R14, R2, 0x4, R12 ;  /* 0x00000004020ea825 */ /* 0x000fc600078e000c */
[----:B------:R-:W-:-:S13]  /*0380*/  ISETP.GE.AND P1, PT, R19, R3, PT ;  /* 0x000000031300720c */ /* 0x000fda0003f26270 */
[----:B------:R-:W2:Y:S08]  /*0390*/  @!P1 LDC.64 R6, c[0x0][0x390] ;  /* 0x0000e400ff069b82 */ /* 0x000eb00000000a00 */
[----:B0-----:R-:W0:Y:S01]  /*03a0*/  @!P1 LDC R9, c[0x0][0x398] ;  /* 0x0000e600ff099b82 */ /* 0x001e220000000800 */
[----:B-1----:R-:W-:Y:S01]  /*03b0*/  @!P2 ISETP.GE.AND P0, PT, R8, R5, PT ;  /* 0x000000050800a20c */ /* 0x002fe20003f06270 */
[----:B------:R-:W-:-:S03]  /*03c0*/  IMAD.WIDE R4, R19, 0x4, R10 ;  /* 0x0000000413047825 */ /* 0x000fc600078e020a */
[----:B------:R-:W-:-:S05]  /*03d0*/  @!P2 SEL R17, RZ, 0x1, !P0 ;  /* 0x00000001ff11a807 */ /* 0x000fca0004000000 */
[----:B------:R1:W-:Y:S04]  /*03e0*/  @!P2 STG.E desc[UR4][R14.64], R17 ;  /* 0x000000110e00a986 */ /* 0x0003e8000c101904 */
[----:B------:R-:W2:Y:S01]  /*03f0*/  @!P1 LDG.E R21, desc[UR4][R4.64] ;  /* 0x0000000404159981 */ /* 0x000ea2000c1e1900 */
[----:B------:R-:W-:Y:S02]  /*0400*/  VIADD R8, R2, 0x100 ;  /* 0x0000010002087836 */ /* 0x000fe40000000000 */
[----:B--2---:R-:W-:-:S06]  /*0410*/  @!P1 IMAD.WIDE R6, R21, 0x4, R6 ;  /* 0x0000000415069825 */ /* 0x004fcc00078e0206 */
[----:B------:R2:W0:Y:S01]  /*0420*/  @!P1 LDG.E R6, desc[UR4][R6.64] ;  /* 0x0000000406069981 */ /* 0x000422000c1e1900 */
[----:B------:R-:W-:-:S13]  /*0430*/  ISETP.GE.AND P0, PT, R8, R3, PT ;  /* 0x000000030800720c */ /* 0x000fda0003f06270 */
[----:B-1----:R-:W1:Y:S08]  /*0440*/  @!P0 LDC.64 R14, c[0x0][0x390] ;  /* 0x0000e400ff0e8b82 */ /* 0x002e700000000a00 */
[----:B--2---:R-:W2:Y:S01]  /*0450*/  @!P0 LDC R7, c[0x0][0x398] ;  /* 0x0000e600ff078b82 */ /* 0x004ea20000000800 */
[----:B0-----:R-:W-:Y:S01]  /*0460*/  @!P1 ISETP.GE.AND P2, PT, R6, R9, PT ;  /* 0x000000090600920c */ /* 0x001fe20003f46270 */
[----:B------:R-:W-:-:S03]  /*0470*/  IMAD.WIDE R8, R19, 0x4, R12 ;  /* 0x0000000413087825 */ /* 0x000fc600078e020c */
[----:B------:R-:W-:-:S05]  /*0480*/  @!P1 SEL R19, RZ, 0x1, !P2 ;  /* 0x00000001ff139807 */ /* 0x000fca0005000000 */
[----:B------:R0:W-:Y:S04]  /*0490*/  @!P1 STG.E desc[UR4][R8.64], R19 ;  /* 0x0000001308009986 */ /* 0x0001e8000c101904 */
[----:B------:R-:W1:Y:S01]  /*04a0*/  @!P0 LDG.E R17, desc[UR4][R4.64+0x200] ;  /* 0x0002000404118981 */ /* 0x000e62000c1e1900 */
[----:B------:R-:W-:Y:S02]  /*04b0*/  VIADD R6, R2, 0x180 ;  /* 0x0000018002067836 */ /* 0x000fe40000000000 */
[----:B-1----:R-:W-:-:S06]  /*04c0*/  @!P0 IMAD.WIDE R14, R17, 0x4, R14 ;  /* 0x00000004110e8825 */ /* 0x002fcc00078e020e */
[----:B------:R1:W2:Y:S01]  /*04d0*/  @!P0 LDG.E R14, desc[UR4][R14.64] ;  /* 0x000000040e0e8981 */ /* 0x0002a2000c1e1900 */
[----:B------:R-:W-:-:S13]  /*04e0*/  ISETP.GE.AND P1, PT, R6, R3, PT ;  /* 0x000000030600720c */ /* 0x000fda0003f26270 */
[----:B-1----:R-:W1:Y:S01]  /*04f0*/  @!P1 LDC R15, c[0x0][0x398] ;  /* 0x0000e600ff0f9b82 */ /* 0x002e620000000800 */
[----:B--2---:R-:W-:-:S07]  /*0500*/  @!P0 ISETP.GE.AND P2, PT, R14, R7, PT ;  /* 0x000000070e00820c */ /* 0x004fce0003f46270 */
[----:B------:R-:W2:Y:S01]  /*0510*/  @!P1 LDC.64 R6, c[0x0][0x390] ;  /* 0x0000e400ff069b82 */ /* 0x000ea20000000a00 */
[----:B------:R-:W-:-:S05]  /*0520*/  @!P0 SEL R17, RZ, 0x1, !P2 ;  /* 0x00000001ff118807 */ /* 0x000fca0005000000 */
[----:B------:R3:W-:Y:S04]  /*0530*/  @!P0 STG.E desc[UR4][R8.64+0x200], R17 ;  /* 0x0002001108008986 */ /* 0x0007e8000c101904 */
[----:B0-----:R-:W2:Y:S01]  /*0540*/  @!P1 LDG.E R19, desc[UR4][R4.64+0x400] ;  /* 0x0004000404139981 */ /* 0x001ea2000c1e1900 */
[----:B------:R-:W-:Y:S02]  /*0550*/  VIADD R14, R2, 0x200 ;  /* 0x00000200020e7836 */ /* 0x000fe40000000000 */
[----:B--2---:R-:W-:-:S06]  /*0560*/  @!P1 IMAD.WIDE R6, R19, 0x4, R6 ;  /* 0x0000000413069825 */ /* 0x004fcc00078e0206 */
[----:B------:R0:W1:Y:S01]  /*0570*/  @!P1 LDG.E R6, desc[UR4][R6.64] ;  /* 0x0000000406069981 */ /* 0x000062000c1e1900 */
[----:B------:R-:W-:-:S13]  /*0580*/  ISETP.GE.AND P0, PT, R14, R3, PT ;  /* 0x000000030e00720c */ /* 0x000fda0003f06270 */
[----:B0-----:R-:W0:Y:S01]  /*0590*/  @!P0 LDC R7, c[0x0][0x398] ;  /* 0x0000e600ff078b82 */ /* 0x001e220000000800 */
[----:B-1----:R-:W-:-:S07]  /*05a0*/  @!P1 ISETP.GE.AND P2, PT, R6, R15, PT ;  /* 0x0000000f0600920c */ /* 0x002fce0003f46270 */
[----:B------:R-:W1:Y:S01]  /*05b0*/  @!P0 LDC.64 R14, c[0x0][0x390] ;  /* 0x0000e400ff0e8b82 */ /* 0x000e620000000a00 */
[----:B------:R-:W-:-:S05]  /*05c0*/  @!P1 SEL R19, RZ, 0x1, !P2 ;  /* 0x00000001ff139807 */ /* 0x000fca0005000000 */
[----:B------:R2:W-:Y:S04]  /*05d0*/  @!P1 STG.E desc[UR4][R8.64+0x400], R19 ;  /* 0x0004001308009986 */ /* 0x0005e8000c101904 */
[----:B---3--:R-:W1:Y:S01]  /*05e0*/  @!P0 LDG.E R17, desc[UR4][R4.64+0x600] ;  /* 0x0006000404118981 */ /* 0x008e62000c1e1900 */
[----:B------:R-:W-:Y:S02]  /*05f0*/  VIADD R6, R2, 0x280 ;  /* 0x0000028002067836 */ /* 0x000fe40000000000 */
[----:B-1----:R-:W-:-:S06]  /*0600*/  @!P0 IMAD.WIDE R14, R17, 0x4, R14 ;  /* 0x00000004110e8825 */ /* 0x002fcc00078e020e */
[----:B------:R1:W0:Y:S01]  /*0610*/  @!P0 LDG.E R14, desc[UR4][R14.64] ;  /* 0x000000040e0e8981 */ /* 0x000222000c1e1900 */
[----:B------:R-:W-:-:S13]  /*0620*/  ISETP.GE.AND P1, PT, R6, R3, PT ;  /* 0x000000030600720c */ /* 0x000fda0003f26270 */
[----:B-1----:R-:W1:Y:S01]  /*0630*/  @!P1 LDC R15, c[0x0][0x398] ;  /* 0x0000e600ff0f9b82 */ /* 0x002e620000000800 */
[----:B0-----:R-:W-:-:S07]  /*0640*/  @!P0 ISETP.GE.AND P2, PT, R14, R7, PT ;  /* 0x000000070e00820c */ /* 0x001fce0003f46270 */
[----:B------:R-:W0:Y:S01]  /*0650*/  @!P1 LDC.64 R6, c[0x0][0x390] ;  /* 0x0000e400ff069b82 */ /* 0x000e220000000a00 */
[----:B------:R-:W-:-:S05]  /*0660*/  @!P0 SEL R17, RZ, 0x1, !P2 ;  /* 0x00000001ff118807 */ /* 0x000fca0005000000 */
[----:B------:R3:W-:Y:S04]  /*0670*/  @!P0 STG.E desc[UR4][R8.64+0x600], R17 ;  /* 0x0006001108008986 */ /* 0x0007e8000c101904 */
[----:B--2---:R-:W0:Y:S01]  /*0680*/  @!P1 LDG.E R19, desc[UR4][R4.64+0x800] ;  /* 0x0008000404139981 */ /* 0x004e22000c1e1900 */
[----:B------:R-:W-:Y:S02]  /*0690*/  VIADD R14, R2, 0x300 ;  /* 0x00000300020e7836 */ /* 0x000fe40000000000 */
[----:B0-----:R-:W-:-:S06]  /*06a0*/  @!P1 IMAD.WIDE R6, R19, 0x4, R6 ;  /* 0x0000000413069825 */ /* 0x001fcc00078e0206 */
        /* <DEDUP_REMOVED lines=10> */
[----:B------:R-:W0:Y:S01]  /*0750*/  @!P0 LDG.E R14, desc[UR4][R14.64] ;  /* 0x000000040e0e8981 */ /* 0x000e22000c1e1900 */
[----:B------:R-:W-:-:S13]  /*0760*/  ISETP.GE.AND P2, PT, R6, R3, PT ;  /* 0x000000030600720c */ /* 0x000fda0003f46270 */
[----:B--2---:R-:W1:Y:S01]  /*0770*/  @!P2 LDC.64 R18, c[0x0][0x390] ;  /* 0x0000e400ff12ab82 */ /* 0x004e620000000a00 */
[----:B0-----:R-:W-:-:S04]  /*0780*/  @!P0 ISETP.GE.AND P1, PT, R14, R7, PT ;  /* 0x000000070e00820c */ /* 0x001fc80003f26270 */
[----:B------:R-:W-:-:S05]  /*0790*/  @!P0 SEL R17, RZ, 0x1, !P1 ;  /* 0x00000001ff118807 */ /* 0x000fca0004800000 */
[----:B------:R0:W-:Y:S04]  /*07a0*/  @!P0 STG.E desc[UR4][R8.64+0xa00], R17 ;  /* 0x000a001108008986 */ /* 0x0001e8000c101904 */
[----:B------:R-:W1:Y:S02]  /*07b0*/  @!P2 LDG.E R7, desc[UR4][R4.64+0xc00] ;  /* 0x000c00040407a981 */ /* 0x000e64000c1e1900 */
[----:B-1----:R-:W-:Y:S02]  /*07c0*/  @!P2 IMAD.WIDE R18, R7, 0x4, R18 ;  /* 0x000000040712a825 */ /* 0x002fe400078e0212 */
[----:B------:R-:W1:Y:S04]  /*07d0*/  @!P2 LDC R7, c[0x0][0x398] ;  /* 0x0000e600ff07ab82 */ /* 0x000e680000000800 */
[----:B------:R-:W1:Y:S02]  /*07e0*/  @!P2 LDG.E R18, desc[UR4][R18.64] ;  /* 0x000000041212a981 */ /* 0x000e64000c1e1900 */
[----:B-1----:R-:W-:-:S02]  /*07f0*/  @!P2 ISETP.GE.AND P0, PT, R18, R7, PT ;  /* 0x000000071200a20c */ /* 0x002fc40003f06270 */
[----:B------:R-:W-:Y:S02]  /*0800*/  LOP3.LUT R7, R0, 0x7ffffff8, RZ, 0xc0, !PT ;  /* 0x7ffffff800077812 */ /* 0x000fe400078ec0ff */
[----:B------:R-:W-:Y:S02]  /*0810*/  @!P2 SEL R15, RZ, 0x1, !P0 ;  /* 0x00000001ff0fa807 */ /* 0x000fe40004000000 */
[----:B------:R-:W-:-:S03]  /*0820*/  ISETP.NE.AND P0, PT, R7, 0x8, PT ;  /* 0x000000080700780c */ /* 0x000fc60003f05270 */
[----:B------:R0:W-:Y:S10]  /*0830*/  @!P2 STG.E desc[UR4][R8.64+0xc00], R15 ;  /* 0x000c000f0800a986 */ /* 0x0001f4000c101904 */
[----:B------:R-:W-:Y:S05]  /*0840*/  @!P0 BRA `(.L_x_2392) ;  /* 0x00000004006c8947 */ /* 0x000fea0003800000 */
[----:B------:R-:W1:Y:S01]  /*0850*/  LDC.64 R4, c[0x0][0x390] ;  /* 0x0000e400ff047b82 */ /* 0x000e620000000a00 */
[----:B------:R-:W-:Y:S01]  /*0860*/  IMAD.MOV.U32 R0, RZ, RZ, 0x8 ;  /* 0x00000008ff007424 */ /* 0x000fe200078e00ff */
[----:B------:R-:W2:Y:S06]  /*0870*/  LDCU UR6, c[0x0][0x398] ;  /* 0x00007300ff0677ac */ /* 0x000eac0008000800 */
.L_x_2395:
[----:B0--3--:R-:W-:-:S05]  /*0880*/  IMAD R17, R0, 0x80, R2 ;  /* 0x0000008000117824 */ /* 0x009fca00078e0202 */
[----:B------:R-:W-:-:S13]  /*0890*/  ISETP.GE.AND P2, PT, R17, R3, PT ;  /* 0x000000031100720c */ /* 0x000fda0003f46270 */
[----:B------:R-:W-:Y:S01]  /*08a0*/  @!P2 IMAD.WIDE.U32 R8, R17, 0x4, R10 ;  /* 0x000000041108a825 */ /* 0x000fe200078e000a */
[----:B------:R-:W0:Y:S05]  /*08b0*/  @!P2 LDC.64 R18, c[0x0][0x390] ;  /* 0x0000e400ff12ab82 */ /* 0x000e2a0000000a00 */
[----:B------:R-:W0:Y:S03]  /*08c0*/  @!P2 LDG.E R9, desc[UR4][R8.64] ;  /* 0x000000040809a981 */ /* 0x000e26000c1e1900 */
[----:B------:R-:W3:Y:S01]  /*08d0*/  @!P2 LDC R15, c[0x0][0x398] ;  /* 0x0000e600ff0fab82 */ /* 0x000ee20000000800 */
[----:B0-----:R-:W-:-:S06]  /*08e0*/  @!P2 IMAD.WIDE R18, R9, 0x4, R18 ;  /* 0x000000040912a825 */ /* 0x001fcc00078e0212 */
[----:B------:R-:W3:Y:S01]  /*08f0*/  @!P2 LDG.E R18, desc[UR4][R18.64] ;  /* 0x000000041212a981 */ /* 0x000ee2000c1e1900 */
[C---:B------:R-:W-:Y:S02]  /*0900*/  VIADD R25, R17.reuse, 0x80 ;  /* 0x0000008011197836 */ /* 0x040fe40000000000 */
[----:B------:R-:W-:-:S03]  /*0910*/  @!P2 IMAD.WIDE.U32 R22, R17, 0x4, R12 ;  /* 0x000000041116a825 */ /* 0x000fc600078e000c */
[----:B------:R-:W-:-:S13]  /*0920*/  ISETP.GE.AND P1, PT, R25, R3, PT ;  /* 0x000000031900720c */ /* 0x000fda0003f26270 */
[----:B------:R-:W0:Y:S01]  /*0930*/  @!P1 LDC.64 R20, c[0x0][0x390] ;  /* 0x0000e400ff149b82 */ /* 0x000e220000000a00 */
[----:B---3--:R-:W-:Y:S01]  /*0940*/  @!P2 ISETP.GE.AND P0, PT, R18, R15, PT ;  /* 0x0000000f1200a20c */ /* 0x008fe20003f06270 */
[----:B------:R-:W-:-:S03]  /*0950*/  IMAD.WIDE R14, R25, 0x4, R10 ;  /* 0x00000004190e7825 */ /* 0x000fc600078e020a */
[----:B------:R-:W-:-:S05]  /*0960*/  @!P2 SEL R27, RZ, 0x1, !P0 ;  /* 0x00000001ff1ba807 */ /* 0x000fca0004000000 */
[----:B------:R3:W-:Y:S04]  /*0970*/  @!P2 STG.E desc[UR4][R22.64], R27 ;  /* 0x0000001b1600a986 */ /* 0x0007e8000c101904 */
[----:B------:R-:W0:Y:S01]  /*0980*/  @!P1 LDG.E R9, desc[UR4][R14.64] ;  /* 0x000000040e099981 */ /* 0x000e22000c1e1900 */
[----:B------:R-:W-:Y:S02]  /*0990*/  VIADD R6, R17, 0x100 ;  /* 0x0000010011067836 */ /* 0x000fe40000000000 */
[----:B0-----:R-:W-:Y:S02]  /*09a0*/  @!P1 IMAD.WIDE R20, R9, 0x4, R20 ;  /* 0x0000000409149825 */ /* 0x001fe400078e0214 */
[----:B------:R-:W0:Y:S04]  /*09b0*/  @!P1 LDC R9, c[0x0][0x398] ;  /* 0x0000e600ff099b82 */ /* 0x000e280000000800 */
[----:B------:R4:W0:Y:S01]  /*09c0*/  @!P1 LDG.E R20, desc[UR4][R20.64] ;  /* 0x0000000414149981 */ /* 0x000822000c1e1900 */
[----:B------:R-:W-:-:S13]  /*09d0*/  ISETP.GE.AND P0, PT, R6, R3, PT ;  /* 0x000000030600720c */ /* 0x000fda0003f06270 */
[----:B------:R-:W5:Y:S08]  /*09e0*/  @!P0 LDC.64 R18, c[0x0][0x390] ;  /* 0x0000e400ff128b82 */ /* 0x000f700000000a00 */
[----:B----4-:R-:W4:Y:S01]  /*09f0*/  @!P0 LDC R21, c[0x0][0x398] ;  /* 0x0000e600ff158b82 */ /* 0x010f220000000800 */
[----:B0-----:R-:W-:Y:S01]  /*0a00*/  @!P1 ISETP.GE.AND P2, PT, R20, R9, PT ;  /* 0x000000091400920c */ /* 0x001fe20003f46270 */
[----:B------:R-:W-:-:S03]  /*0a10*/  IMAD.WIDE R8, R25, 0x4, R12 ;  /* 0x0000000419087825 */ /* 0x000fc600078e020c */
[----:B------:R-:W-:-:S05]  /*0a20*/  @!P1 SEL R25, RZ, 0x1, !P2 ;  /* 0x00000001ff199807 */ /* 0x000fca0005000000 */
[----:B------:R0:W-:Y:S04]  /*0a30*/  @!P1 STG.E desc[UR4][R8.64], R25 ;  /* 0x0000001908009986 */ /* 0x0001e8000c101904 */
[----:B---3--:R-:W5:Y:S01]  /*0a40*/  @!P0 LDG.E R23, desc[UR4][R14.64+0x200] ;  /* 0x000200040e178981 */ /* 0x008f62000c1e1900 */
[----:B------:R-:W-:Y:S02]  /*0a50*/  VIADD R6, R17, 0x180 ;  /* 0x0000018011067836 */ /* 0x000fe40000000000 */
[----:B-----5:R-:W-:-:S06]  /*0a60*/  @!P0 IMAD.WIDE R18, R23, 0x4, R18 ;  /* 0x0000000417128825 */ /* 0x020fcc00078e0212 */
[----:B------:R3:W4:Y:S01]  /*0a70*/  @!P0 LDG.E R18, desc[UR4][R18.64] ;  /* 0x0000000412128981 */ /* 0x000722000c1e1900 */
[----:B------:R-:W-:-:S13]  /*0a80*/  ISETP.GE.AND P1, PT, R6, R3, PT ;  /* 0x000000030600720c */ /* 0x000fda0003f26270 */
[----:B---3--:R-:W3:Y:S01]  /*0a90*/  @!P1 LDC R19, c[0x0][0x398] ;  /* 0x0000e600ff139b82 */ /* 0x008ee20000000800 */
[----:B----4-:R-:W-:-:S07]  /*0aa0*/  @!P0 ISETP.GE.AND P2, PT, R18, R21, PT ;  /* 0x000000151200820c */ /* 0x010fce0003f46270 */
[----:B------:R-:W4:Y:S01]  /*0ab0*/  @!P1 LDC.64 R20, c[0x0][0x390] ;  /* 0x0000e400ff149b82 */ /* 0x000f220000000a00 */
[----:B------:R-:W-:-:S05]  /*0ac0*/  @!P0 SEL R27, RZ, 0x1, !P2 ;  /* 0x00000001ff1b8807 */ /* 0x000fca0005000000 */
[----:B------:R5:W-:Y:S04]  /*0ad0*/  @!P0 STG.E desc[UR4][R8.64+0x200], R27 ;  /* 0x0002001b08008986 */ /* 0x000be8000c101904 */
[----:B------:R-:W4:Y:S01]  /*0ae0*/  @!P1 LDG.E R23, desc[UR4][R14.64+0x400] ;  /* 0x000400040e179981 */ /* 0x000f22000c1e1900 */
[----:B------:R-:W-:Y:S02]  /*0af0*/  VIADD R6, R17, 0x200 ;  /* 0x0000020011067836 */ /* 0x000fe40000000000 */
[----:B----4-:R-:W-:-:S06]  /*0b00*/  @!P1 IMAD.WIDE R20, R23, 0x4, R20 ;  /* 0x0000000417149825 */ /* 0x010fcc00078e0214 */
[----:B------:R4:W3:Y:S01]  /*0b10*/  @!P1 LDG.E R20, desc[UR4][R20.64] ;  /* 0x0000000414149981 */ /* 0x0008e2000c1e1900 */
[----:B------:R-:W-:-:S13]  /*0b20*/  ISETP.GE.AND P0, PT, R6, R3, PT ;  /* 0x000000030600720c */ /* 0x000fda0003f06270 */
[----:B----4-:R-:W4:Y:S01]  /*0b30*/  @!P0 LDC R21, c[0x0][0x398] ;  /* 0x0000e600ff158b82 */ /* 0x010f220000000800 */
[----:B---3--:R-:W-:-:S07]  /*0b40*/  @!P1 ISETP.GE.AND P2, PT, R20, R19, PT ;  /* 0x000000131400920c */ /* 0x008fce0003f46270 */
[----:B------:R-:W3:Y:S01]  /*0b50*/  @!P0 LDC.64 R18, c[0x0][0x390] ;  /* 0x0000e400ff128b82 */ /* 0x000ee20000000a00 */
[----:B0-----:R-:W-:-:S05]  /*0b60*/  @!P1 SEL R25, RZ, 0x1, !P2 ;  /* 0x00000001ff199807 */ /* 0x001fca0005000000 */
[----:B------:R0:W-:Y:S04]  /*0b70*/  @!P1 STG.E desc[UR4][R8.64+0x400], R25 ;  /* 0x0004001908009986 */ /* 0x0001e8000c101904 */
[----:B------:R-:W3:Y:S01]  /*0b80*/  @!P0 LDG.E R23, desc[UR4][R14.64+0x600] ;  /* 0x000600040e178981 */ /* 0x000ee2000c1e1900 */
[----:B------:R-:W-:Y:S02]  /*0b90*/  VIADD R6, R17, 0x280 ;  /* 0x0000028011067836 */ /* 0x000fe40000000000 */
[----:B---3--:R-:W-:-:S06]  /*0ba0*/  @!P0 IMAD.WIDE R18, R23, 0x4, R18 ;  /* 0x0000000417128825 */ /* 0x008fcc00078e0212 */
[----:B------:R3:W4:Y:S01]  /*0bb0*/  @!P0 LDG.E R18, desc[UR4][R18.64] ;  /* 0x0000000412128981 */ /* 0x000722000c1e1900 */
[----:B------:R-:W-:-:S13]  /*0bc0*/  ISETP.GE.AND P1, PT, R6, R3, PT ;  /* 0x000000030600720c */ /* 0x000fda0003f26270 */
[----:B---3--:R-:W3:Y:S01]  /*0bd0*/  @!P1 LDC R19, c[0x0][0x398] ;  /* 0x0000e600ff139b82 */ /* 0x008ee20000000800 */
[----:B----4-:R-:W-:-:S07]  /*0be0*/  @!P0 ISETP.GE.AND P2, PT, R18, R21, PT ;  /* 0x000000151200820c */ /* 0x010fce0003f46270 */
[----:B------:R-:W4:Y:S01]  /*0bf0*/  @!P1 LDC.64 R20, c[0x0][0x390] ;  /* 0x0000e400ff149b82 */ /* 0x000f220000000a00 */
[----:B-----5:R-:W-:-:S05]  /*0c00*/  @!P0 SEL R27, RZ, 0x1, !P2 ;  /* 0x00000001ff1b8807 */ /* 0x020fca0005000000 */
        /* <DEDUP_REMOVED lines=11> */
[----:B------:R-:W3:Y:S02]  /*0cc0*/  @!P2 LDG.E R23, desc[UR4][R14.64+0xa00] ;  /* 0x000a00040e17a981 */ /* 0x000ee4000c1e1900 */
[----:B---3--:R-:W-:-:S06]  /*0cd0*/  @!P2 IMAD.WIDE R18, R23, 0x4, R18 ;  /* 0x000000041712a825 */ /* 0x008fcc00078e0212 */
[----:B------:R-:W4:Y:S01]  /*0ce0*/  @!P2 LDG.E R18, desc[UR4][R18.64] ;  /* 0x000000041212a981 */ /* 0x000f22000c1e1900 */
[----:B------:R-:W-:Y:S01]  /*0cf0*/  VIADD R6, R17, 0x380 ;  /* 0x0000038011067836 */ /* 0x000fe20000000000 */
[----:B------:R-:W-:Y:S01]  /*0d00*/  BSSY.RECONVERGENT B0, `(.L_x_2393) ;  /* 0x000000e000007945 */ /* 0x000fe20003800200 */
[----:B------:R-:W-:-:S05]  /*0d10*/  VIADD R0, R0, 0x8 ;  /* 0x0000000800007836 */ /* 0x000fca0000000000 */
[----:B------:R-:W-:Y:S02]  /*0d20*/  ISETP.NE.AND P1, PT, R0, R7, PT ;  /* 0x000000070000720c */ /* 0x000fe40003f25270 */
[----:B----4-:R-:W-:-:S04]  /*0d30*/  @!P2 ISETP.GE.AND P0, PT, R18, R21, PT ;  /* 0x000000151200a20c */ /* 0x010fc80003f06270 */
[----:B------:R-:W-:Y:S02]  /*0d40*/  @!P2 SEL R21, RZ, 0x1, !P0 ;  /* 0x00000001ff15a807 */ /* 0x000fe40004000000 */
[----:B------:R-:W-:-:S03]  /*0d50*/  ISETP.GE.AND P0, PT, R6, R3, PT ;  /* 0x000000030600720c */ /* 0x000fc60003f06270 */
[----:B------:R0:W-:Y:S10]  /*0d60*/  @!P2 STG.E desc[UR4][R8.64+0xa00], R21 ;  /* 0x000a00150800a986 */ /* 0x0001f4000c101904 */
[----:B------:R-:W-:Y:S05]  /*0d70*/  @P0 BRA `(.L_x_2394) ;  /* 0x0000000000180947 */ /* 0x000fea0003800000 */
[----:B------:R-:W1:Y:S02]  /*0d80*/  LDG.E R19, desc[UR4][R14.64+0xc00] ;  /* 0x000c00040e137981 */ /* 0x000e64000c1e1900 */
[----:B-1----:R-:W-:-:S06]  /*0d90*/  IMAD.WIDE R18, R19, 0x4, R4 ;  /* 0x0000000413127825 */ /* 0x002fcc00078e0204 */
[----:B------:R-:W2:Y:S02]  /*0da0*/  LDG.E R18, desc[UR4][R18.64] ;  /* 0x0000000412127981 */ /* 0x000ea4000c1e1900 */
[----:B--2---:R-:W-:-:S04]  /*0db0*/  ISETP.GE.AND P0, PT, R18, UR6, PT ;  /* 0x0000000612007c0c */ /* 0x004fc8000bf06270 */
[----:B------:R-:W-:-:S05]  /*0dc0*/  SEL R17, RZ, 0x1, !P0 ;  /* 0x00000001ff117807 */ /* 0x000fca0004000000 */
[----:B------:R3:W-:Y:S04]  /*0dd0*/  STG.E desc[UR4][R8.64+0xc00], R17 ;  /* 0x000c001108007986 */ /* 0x0007e8000c101904 */
.L_x_2394:
[----:B--2---:R-:W-:Y:S05]  /*0de0*/  BSYNC.RECONVERGENT B0 ;  /* 0x0000000000007941 */ /* 0x004fea0003800200 */
.L_x_2393:
[----:B------:R-:W-:Y:S05]  /*0df0*/  @P1 BRA `(.L_x_2395) ;  /* 0xfffffff800a01947 */ /* 0x000fea000383ffff */
.L_x_2392:
[----:B------:R-:W-:-:S13]  /*0e00*/  ISETP.NE.AND P0, PT, R16, RZ, PT ;  /* 0x000000ff1000720c */ /* 0x000fda0003f05270 */
[----:B------:R-:W-:Y:S05]  /*0e10*/  @!P0 EXIT ;  /* 0x000000000000894d */ /* 0x000fea0003800000 */
[----:B------:R-:W2:Y:S01]  /*0e20*/  LDC R0, c[0x0][0x388] ;  /* 0x0000e200ff007b82 */ /* 0x000ea20000000800 */
[----:B------:R-:W-:Y:S02]  /*0e30*/  ISETP.GE.U32.AND P1, PT, R16, 0x4, PT ;  /* 0x000000041000780c */ /* 0x000fe40003f26070 */
[----:B--2---:R-:W-:-:S04]  /*0e40*/  LOP3.LUT R6, R0, 0x3, RZ, 0xc0, !PT ;  /* 0x0000000300067812 */ /* 0x004fc800078ec0ff */
[----:B------:R-:W-:-:S07]  /*0e50*/  ISETP.NE.AND P0, PT, R6, RZ, PT ;  /* 0x000000ff0600720c */ /* 0x000fce0003f05270 */
[----:B------:R-:W-:Y:S06]  /*0e60*/  @!P1 BRA `(.L_x_2396) ;  /* 0x0000000000c49947 */ /* 0x000fec0003800000 */
[----:B-1----:R-:W-:-:S05]  /*0e70*/  IMAD R5, R7, 0x80, R2 ;  /* 0x0000008007057824 */ /* 0x002fca00078e0202 */
[----:B------:R-:W-:-:S13]  /*0e80*/  ISETP.GE.AND P3, PT, R5, R3, PT ;  /* 0x000000030500720c */ /* 0x000fda0003f66270 */
[C---:B0--3--:R-:W-:Y:S01]  /*0e90*/  @!P3 IMAD.WIDE R8, R5.reuse, 0x4, R10 ;  /* 0x000000040508b825 */ /* 0x049fe200078e020a */
[----:B------:R-:W0:Y:S05]  /*0ea0*/  @!P3 LDC.64 R14, c[0x0][0x390] ;  /* 0x0000e400ff0ebb82 */ /* 0x000e2a0000000a00 */
[----:B------:R-:W0:Y:S03]  /*0eb0*/  @!P3 LDG.E R9, desc[UR4][R8.64] ;  /* 0x000000040809b981 */ /* 0x000e26000c1e1900 */
[----:B------:R-:W1:Y:S01]  /*0ec0*/  @!P3 LDC R17, c[0x0][0x398] ;  /* 0x0000e600ff11bb82 */ /* 0x000e620000000800 */
[----:B------:R-:W-:-:S02]  /*0ed0*/  VIADD R23, R5, 0x80 ;  /* 0x0000008005177836 */ /* 0x000fc40000000000 */
[----:B0-----:R-:W-:-:S06]  /*0ee0*/  @!P3 IMAD.WIDE R14, R9, 0x4, R14 ;  /* 0x00000004090eb825 */ /* 0x001fcc00078e020e */
[----:B------:R0:W1:Y:S01]  /*0ef0*/  @!P3 LDG.E R14, desc[UR4][R14.64] ;  /* 0x000000040e0eb981 */ /* 0x000062000c1e1900 */
[----:B------:R-:W-:-:S13]  /*0f00*/  ISETP.GE.AND P2, PT, R23, R3, PT ;  /* 0x000000031700720c */ /* 0x000fda0003f46270 */
[----:B------:R-:W-:Y:S01]  /*0f10*/  @!P2 IMAD.WIDE R18, R23, 0x4, R10 ;  /* 0x000000041712a825 */ /* 0x000fe200078e020a */
[----:B------:R-:W2:Y:S08]  /*0f20*/  @!P2 LDC.64 R8, c[0x0][0x390] ;  /* 0x0000e400ff08ab82 */ /* 0x000eb00000000a00 */
[----:B0-----:R-:W0:Y:S01]  /*0f30*/  @!P2 LDC R15, c[0x0][0x398] ;  /* 0x0000e600ff0fab82 */ /* 0x001e220000000800 */
[----:B-1----:R-:W-:Y:S01]  /*0f40*/  @!P3 ISETP.GE.AND P1, PT, R14, R17, PT ;  /* 0x000000110e00b20c */ /* 0x002fe20003f26270 */
[----:B------:R-:W-:-:S03]  /*0f50*/  @!P3 IMAD.WIDE R16, R5, 0x4, R12 ;  /* 0x000000040510b825 */ /* 0x000fc600078e020c */
[----:B------:R-:W-:-:S05]  /*0f60*/  @!P3 SEL R21, RZ, 0x1, !P1 ;  /* 0x00000001ff15b807 */ /* 0x000fca0004800000 */
[----:B------:R1:W-:Y:S04]  /*0f70*/  @!P3 STG.E desc[UR4][R16.64], R21 ;  /* 0x000000151000b986 */ /* 0x0003e8000c101904 */
[----:B------:R-:W2:Y:S01]  /*0f80*/  @!P2 LDG.E R19, desc[UR4][R18.64] ;  /* 0x000000041213a981 */ /* 0x000ea2000c1e1900 */
[----:B------:R-:W-:Y:S02]  /*0f90*/  VIADD R25, R5, 0x100 ;  /* 0x0000010005197836 */ /* 0x000fe40000000000 */
[----:B--2---:R-:W-:-:S06]  /*0fa0*/  @!P2 IMAD.WIDE R8, R19, 0x4, R8 ;  /* 0x000000041308a825 */ /* 0x004fcc00078e0208 */
[----:B------:R-:W0:Y:S01]  /*0fb0*/  @!P2 LDG.E R8, desc[UR4][R8.64] ;  /* 0x000000040808a981 */ /* 0x000e22000c1e1900 */
[----:B------:R-:W-:-:S13]  /*0fc0*/  ISETP.GE.AND P1, PT, R25, R3, PT ;  /* 0x000000031900720c */ /* 0x000fda0003f26270 */
[----:B-1----:R-:W-:Y:S01]  /*0fd0*/  @!P1 IMAD.WIDE R16, R25, 0x4, R10 ;  /* 0x0000000419109825 */ /* 0x002fe200078e020a */
[----:B------:R-:W1:Y:S01]  /*0fe0*/  @!P1 LDC.64 R18, c[0x0][0x390] ;  /* 0x0000e400ff129b82 */ /* 0x000e620000000a00 */
[----:B0-----:R-:W-:Y:S02]  /*0ff0*/  @!P2 ISETP.GE.AND P3, PT, R8, R15, PT ;  /* 0x0000000f0800a20c */ /* 0x001fe40003f66270 */
[----:B------:R-:W-:Y:S02]  /*1000*/  @!P2 IMAD.WIDE R14, R23, 0x4, R12 ;  /* 0x00000004170ea825 */ /* 0x000fe400078e020c */
[----:B------:R-:W-:-:S05]  /*1010*/  @!P2 SEL R23, RZ, 0x1, !P3 ;  /* 0x00000001ff17a807 */ /* 0x000fca0005800000 */
[----:B------:R0:W-:Y:S04]  /*1020*/  @!P2 STG.E desc[UR4][R14.64], R23 ;  /* 0x000000170e00a986 */ /* 0x0001e8000c101904 */
[----:B------:R-:W1:Y:S01]  /*1030*/  @!P1 LDG.E R17, desc[UR4][R16.64] ;  /* 0x0000000410119981 */ /* 0x000e62000c1e1900 */
[----:B------:R-:W-:Y:S02]  /*1040*/  VIADD R21, R5, 0x180 ;  /* 0x0000018005157836 */ /* 0x000fe40000000000 */
[----:B-1----:R-:W-:Y:S02]  /*1050*/  @!P1 IMAD.WIDE R8, R17, 0x4, R18 ;  /* 0x0000000411089825 */ /* 0x002fe400078e0212 */
[----:B------:R-:W1:Y:S04]  /*1060*/  @!P1 LDC R19, c[0x0][0x398] ;  /* 0x0000e600ff139b82 */ /* 0x000e680000000800 */
[----:B------:R-:W1:Y:S01]  /*1070*/  @!P1 LDG.E R8, desc[UR4][R8.64] ;  /* 0x0000000408089981 */ /* 0x000e62000c1e1900 */
[----:B------:R-:W-:Y:S01]  /*1080*/  ISETP.GE.AND P2, PT, R21, R3, PT ;  /* 0x000000031500720c */ /* 0x000fe20003f46270 */
[----:B------:R-:W-:-:S12]  /*1090*/  @!P1 IMAD.WIDE R4, R25, 0x4, R12 ;  /* 0x0000000419049825 */ /* 0x000fd800078e020c */
[----:B0-----:R-:W-:Y:S01]  /*10a0*/  @!P2 IMAD.WIDE R14, R21, 0x4, R10 ;  /* 0x00000004150ea825 */ /* 0x001fe200078e020a */
[----:B------:R-:W0:Y:S01]  /*10b0*/  @!P2 LDC.64 R16, c[0x0][0x390] ;  /* 0x0000e400ff10ab82 */ /* 0x000e220000000a00 */
[----:B-1----:R-:W-:-:S04]  /*10c0*/  @!P1 ISETP.GE.AND P3, PT, R8, R19, PT ;  /* 0x000000130800920c */ /* 0x002fc80003f66270 */
[----:B------:R-:W-:-:S05]  /*10d0*/  @!P1 SEL R19, RZ, 0x1, !P3 ;  /* 0x00000001ff139807 */ /* 0x000fca0005800000 */
[----:B------:R2:W-:Y:S04]  /*10e0*/  @!P1 STG.E desc[UR4][R4.64], R19 ;  /* 0x0000001304009986 */ /* 0x0005e8000c101904 */
[----:B------:R-:W0:Y:S02]  /*10f0*/  @!P2 LDG.E R15, desc[UR4][R14.64] ;  /* 0x000000040e0fa981 */ /* 0x000e24000c1e1900 */
[----:B0-----:R-:W-:Y:S02]  /*1100*/  @!P2 IMAD.WIDE R8, R15, 0x4, R16 ;  /* 0x000000040f08a825 */ /* 0x001fe400078e0210 */
[----:B------:R-:W0:Y:S04]  /*1110*/  @!P2 LDC R17, c[0x0][0x398] ;  /* 0x0000e600ff11ab82 */ /* 0x000e280000000800 */
[----:B------:R-:W0:Y:S01]  /*1120*/  @!P2 LDG.E R8, desc[UR4][R8.64] ;  /* 0x000000040808a981 */ /* 0x000e22000c1e1900 */
[----:B------:R-:W-:Y:S01]  /*1130*/  VIADD R7, R7, 0x4 ;  /* 0x0000000407077836 */ /* 0x000fe20000000000 */
[----:B0-----:R-:W-:Y:S01]  /*1140*/  @!P2 ISETP.GE.AND P1, PT, R8, R17, PT ;  /* 0x000000110800a20c */ /* 0x001fe20003f26270 */
[----:B------:R-:W-:-:S03]  /*1150*/  @!P2 IMAD.WIDE R16, R21, 0x4, R12 ;  /* 0x000000041510a825 */ /* 0x000fc600078e020c */
[----:B------:R-:W-:-:S05]  /*1160*/  @!P2 SEL R21, RZ, 0x1, !P1 ;  /* 0x00000001ff15a807 */ /* 0x000fca0004800000 */
[----:B------:R2:W-:Y:S04]  /*1170*/  @!P2 STG.E desc[UR4][R16.64], R21 ;  /* 0x000000151000a986 */ /* 0x0005e8000c101904 */
.L_x_2396:
[----:B------:R-:W-:Y:S05]  /*1180*/  @!P0 EXIT ;  /* 0x000000000000894d */ /* 0x000fea0003800000 */
[----:B------:R-:W-:Y:S02]  /*1190*/  ISETP.NE.AND P1, PT, R6, 0x1, PT ;  /* 0x000000010600780c */ /* 0x000fe40003f25270 */
[----:B------:R-:W-:-:S04]  /*11a0*/  LOP3.LUT R0, R0, 0x1, RZ, 0xc0, !PT ;  /* 0x0000000100007812 */ /* 0x000fc800078ec0ff */
[----:B------:R-:W-:-:S07]  /*11b0*/  ISETP.NE.U32.AND P0, PT, R0, 0x1, PT ;  /* 0x000000010000780c */ /* 0x000fce0003f05070 */
[----:B------:R-:W-:Y:S06]  /*11c0*/  @!P1 BRA `(.L_x_2397) ;  /* 0x0000000000649947 */ /* 0x000fec0003800000 */
[----:B0-----:R-:W-:-:S05]  /*11d0*/  IMAD R15, R7, 0x80, R2 ;  /* 0x00000080070f7824 */ /* 0x001fca00078e0202 */
[----:B------:R-:W-:-:S13]  /*11e0*/  ISETP.GE.AND P3, PT, R15, R3, PT ;  /* 0x000000030f00720c */ /* 0x000fda0003f66270 */
[C---:B-12---:R-:W-:Y:S01]  /*11f0*/  @!P3 IMAD.WIDE R4, R15.reuse, 0x4, R10 ;  /* 0x000000040f04b825 */ /* 0x046fe200078e020a */
[----:B---3--:R-:W0:Y:S05]  /*1200*/  @!P3 LDC.64 R8, c[0x0][0x390] ;  /* 0x0000e400ff08bb82 */ /* 0x008e2a0000000a00 */
[----:B------:R-:W0:Y:S03]  /*1210*/  @!P3 LDG.E R5, desc[UR4][R4.64] ;  /* 0x000000040405b981 */ /* 0x000e26000c1e1900 */
[----:B------:R-:W1:Y:S01]  /*1220*/  @!P3 LDC R17, c[0x0][0x398] ;  /* 0x0000e600ff11bb82 */ /* 0x000e620000000800 */
[----:B------:R-:W-:-:S02]  /*1230*/  VIADD R21, R15, 0x80 ;  /* 0x000000800f157836 */ /* 0x000fc40000000000 */
[----:B0-----:R-:W-:-:S06]  /*1240*/  @!P3 IMAD.WIDE R8, R5, 0x4, R8 ;  /* 0x000000040508b825 */ /* 0x001fcc00078e0208 */
[----:B------:R0:W1:Y:S01]  /*1250*/  @!P3 LDG.E R8, desc[UR4][R8.64] ;  /* 0x000000040808b981 */ /* 0x000062000c1e1900 */
[----:B------:R-:W-:Y:S01]  /*1260*/  ISETP.GE.AND P1, PT, R21, R3, PT ;  /* 0x000000031500720c */ /* 0x000fe20003f26270 */
[----:B------:R-:W-:-:S12]  /*1270*/  @!P3 IMAD.WIDE R14, R15, 0x4, R12 ;  /* 0x000000040f0eb825 */ /* 0x000fd800078e020c */
[----:B------:R-:W2:Y:S08]  /*1280*/  @!P1 LDC.64 R4, c[0x0][0x390] ;  /* 0x0000e400ff049b82 */ /* 0x000eb00000000a00 */
[----:B0-----:R-:W0:Y:S01]  /*1290*/  @!P1 LDC R9, c[0x0][0x398] ;  /* 0x0000e600ff099b82 */ /* 0x001e220000000800 */
[----:B-1----:R-:W-:Y:S01]  /*12a0*/  @!P3 ISETP.GE.AND P2, PT, R8, R17, PT ;  /* 0x000000110800b20c */ /* 0x002fe20003f46270 */
[----:B------:R-:W-:-:S03]  /*12b0*/  @!P1 IMAD.WIDE R16, R21, 0x4, R10 ;  /* 0x0000000415109825 */ /* 0x000fc600078e020a */
[----:B------:R-:W-:-:S05]  /*12c0*/  @!P3 SEL R19, RZ, 0x1, !P2 ;  /* 0x00000001ff13b807 */ /* 0x000fca0005000000 */
[----:B------:R4:W-:Y:S04]  /*12d0*/  @!P3 STG.E desc[UR4][R14.64], R19 ;  /* 0x000000130e00b986 */ /* 0x0009e8000c101904 */
[----:B------:R-:W2:Y:S02]  /*12e0*/  @!P1 LDG.E R17, desc[UR4][R16.64] ;  /* 0x0000000410119981 */ /* 0x000ea4000c1e1900 */
[----:B--2---:R-:W-:-:S06]  /*12f0*/  @!P1 IMAD.WIDE R4, R17, 0x4, R4 ;  /* 0x0000000411049825 */ /* 0x004fcc00078e0204 */
[----:B------:R-:W0:Y:S01]  /*1300*/  @!P1 LDG.E R4, desc[UR4][R4.64] ;  /* 0x0000000404049981 */ /* 0x000e22000c1e1900 */
[----:B------:R-:W-:Y:S01]  /*1310*/  VIADD R7, R7, 0x2 ;  /* 0x0000000207077836 */ /* 0x000fe20000000000 */
[----:B0-----:R-:W-:Y:S01]  /*1320*/  @!P1 ISETP.GE.AND P2, PT, R4, R9, PT ;  /* 0x000000090400920c */ /* 0x001fe20003f46270 */
[----:B------:R-:W-:-:S03]  /*1330*/  @!P1 IMAD.WIDE R8, R21, 0x4, R12 ;  /* 0x0000000415089825 */ /* 0x000fc600078e020c */
[----:B------:R-:W-:-:S05]  /*1340*/  @!P1 SEL R21, RZ, 0x1, !P2 ;  /* 0x00000001ff159807 */ /* 0x000fca0005000000 */
[----:B------:R4:W-:Y:S04]  /*1350*/  @!P1 STG.E desc[UR4][R8.64], R21 ;  /* 0x0000001508009986 */ /* 0x0009e8000c101904 */
.L_x_2397:
[----:B------:R-:W-:Y:S05]  /*1360*/  @P0 EXIT ;  /* 0x000000000000094d */ /* 0x000fea0003800000 */
[----:B------:R-:W-:-:S05]  /*1370*/  IMAD R7, R7, 0x80, R2 ;  /* 0x0000008007077824 */ /* 0x000fca00078e0202 */
[----:B------:R-:W-:-:S13]  /*1380*/  ISETP.GE.AND P0, PT, R7, R3, PT ;  /* 0x000000030700720c */ /* 0x000fda0003f06270 */
[----:B------:R-:W-:Y:S05]  /*1390*/  @P0 EXIT ;  /* 0x000000000000094d */ /* 0x000fea0003800000 */
[----:B------:R-:W-:Y:S01]  /*13a0*/  IMAD.WIDE R10, R7, 0x4, R10 ;  /* 0x00000004070a7825 */ /* 0x000fe200078e020a */
[----:B------:R-:W5:Y:S01]  /*13b0*/  LDC.64 R2, c[0x0][0x390] ;  /* 0x0000e400ff027b82 */ /* 0x000f620000000a00 */
[----:B------:R-:W0:Y:S04]  /*13c0*/  LDCU UR6, c[0x0][0x398] ;  /* 0x00007300ff0677ac */ /* 0x000e280008000800 */
[----:B------:R-:W5:Y:S02]  /*13d0*/  LDG.E R11, desc[UR4][R10.64] ;  /* 0x000000040a0b7981 */ /* 0x000f64000c1e1900 */
[----:B-----5:R-:W-:-:S06]  /*13e0*/  IMAD.WIDE R2, R11, 0x4, R2 ;  /* 0x000000040b027825 */ /* 0x020fcc00078e0202 */
[----:B------:R-:W0:Y:S01]  /*13f0*/  LDG.E R2, desc[UR4][R2.64] ;  /* 0x0000000402027981 */ /* 0x000e22000c1e1900 */
[----:B------:R-:W-:Y:S01]  /*1400*/  IMAD.WIDE R12, R7, 0x4, R12 ;  /* 0x00000004070c7825 */ /* 0x000fe200078e020c */
[----:B0-----:R-:W-:-:S04]  /*1410*/  ISETP.GE.AND P0, PT, R2, UR6, PT ;  /* 0x0000000602007c0c */ /* 0x001fc8000bf06270 */
[----:B-12---:R-:W-:-:S05]  /*1420*/  SEL R5, RZ, 0x1, !P0 ;  /* 0x00000001ff057807 */ /* 0x006fca0004000000 */
[----:B------:R-:W-:Y:S01]  /*1430*/  STG.E desc[UR4][R12.64], R5 ;  /* 0x000000050c007986 */ /* 0x000fe2000c101904 */
[----:B------:R-:W-:Y:S05]  /*1440*/  EXIT ;  /* 0x000000000000794d */ /* 0x000fea0003800000 */
.L_x_2391:
[----:B------:R-:W-:-:S13]  /*1450*/  ISETP.GE.AND P0, PT, R0, 0x1, PT ;  /* 0x000000010000780c */ /* 0x000fda0003f06270 */
[----:B------:R-:W-:Y:S05]  /*1460*/  @!P0 EXIT ;  /* 0x000000000000894d */ /* 0x000fea0003800000 */
[C---:B------:R-:W-:Y:S01]  /*1470*/  ISETP.GE.U32.AND P1, PT, R0.reuse, 0x8, PT ;  /* 0x000000080000780c */ /* 0x040fe20003f26070 */
[----:B------:R-:W-:Y:S01]  /*1480*/  IMAD.MOV.U32 R5, RZ, RZ, RZ ;  /* 0x000000ffff057224 */ /* 0x000fe200078e00ff */
[----:B------:R-:W-:-:S04]  /*1490*/  LOP3.LUT R3, R0, 0x7, RZ, 0xc0, !PT ;  /* 0x0000000700037812 */ /* 0x000fc800078ec0ff */
[----:B------:R-:W-:-:S07]  /*14a0*/  ISETP.NE.AND P0, PT, R3, RZ, PT ;  /* 0x000000ff0300720c */ /* 0x000fce0003f05270 */
[----:B------:R-:W-:Y:S06]  /*14b0*/  @!P1 BRA `(.L_x_2398) ;  /* 0x0000000400149947 */ /* 0x000fec0003800000 */
[----:B------:R-:W-:Y:S01]  /*14c0*/  LOP3.LUT R5, R0, 0x7ffffff8, RZ, 0xc0, !PT ;  /* 0x7ffffff800057812 */ /* 0x000fe200078ec0ff */
[C---:B------:R-:W-:Y:S01]  /*14d0*/  IMAD.WIDE.U32 R6, R2.reuse, 0x4, R8 ;  /* 0x0000000402067825 */ /* 0x040fe200078e0008 */
[----:B------:R-:W0:Y:S03]  /*14e0*/  LDCU UR6, c[0x0][0x398] ;  /* 0x00007300ff0677ac */ /* 0x000e260008000800 */
[----:B------:R-:W-:Y:S02]  /*14f0*/  VIADD R4, R2, 0x80 ;  /* 0x0000008002047836 */ /* 0x000fe40000000000 */
[----:B------:R-:W-:-:S07]  /*1500*/  IMAD.MOV R24, RZ, RZ, -R5 ;  /* 0x000000ffff187224 */ /* 0x000fce00078e0a05 */
.L_x_2399:
[----:B------:R-:W-:Y:S01]  /*1510*/  IADD3 R26, P1, PT, R6, UR10, RZ ;  /* 0x0000000a061a7c10 */ /* 0x000fe2000ff3e0ff */
[----:B-1----:R-:W1:Y:S03]  /*1520*/  LDC.64 R16, c[0x0][0x390] ;  /* 0x0000e400ff107b82 */ /* 0x002e660000000a00 */
[----:B------:R-:W-:-:S05]  /*1530*/  IADD3.X R27, PT, PT, R7, UR11, RZ, P1, !PT ;  /* 0x0000000b071b7c10 */ /* 0x000fca0008ffe4ff */
[----:B------:R-:W1:Y:S02]  /*1540*/  LDG.E R23, desc[UR4][R26.64] ;  /* 0x000000041a177981 */ /* 0x000e64000c1e1900 */
[----:B-1----:R-:W-:-:S06]  /*1550*/  IMAD.WIDE R22, R23, 0x4, R16 ;  /* 0x0000000417167825 */ /* 0x002fcc00078e0210 */
[----:B------:R-:W0:Y:S01]  /*1560*/  LDG.E R22, desc[UR4][R22.64] ;  /* 0x0000000416167981 */ /* 0x000e22000c1e1900 */
[----:B------:R-:W-:Y:S01]  /*1570*/  IMAD.WIDE R14, R4, 0x4, R8 ;  /* 0x00000004040e7825 */ /* 0x000fe200078e0208 */
[----:B------:R-:W-:Y:S02]  /*1580*/  IADD3 R20, P2, PT, R6, UR8, RZ ;  /* 0x0000000806147c10 */ /* 0x000fe4000ff5e0ff */
[----:B------:R-:W-:Y:S02]  /*1590*/  IADD3 R18, P3, PT, R14, UR10, RZ ;  /* 0x0000000a0e127c10 */ /* 0x000fe4000ff7e0ff */
[----:B------:R-:W-:Y:S02]  /*15a0*/  IADD3.X R21, PT, PT, R7, UR9, RZ, P2, !PT ;  /* 0x0000000907157c10 */ /* 0x000fe400097fe4ff */
[----:B------:R-:W-:Y:S02]  /*15b0*/  IADD3.X R19, PT, PT, R15, UR11, RZ, P3, !PT ;  /* 0x0000000b0f137c10 */ /* 0x000fe40009ffe4ff */
[----:B0-----:R-:W-:-:S04]  /*15c0*/  ISETP.GE.AND P1, PT, R22, UR6, PT ;  /* 0x0000000616007c0c */ /* 0x001fc8000bf26270 */
[----:B------:R-:W-:-:S05]  /*15d0*/  SEL R25, RZ, 0x1, !P1 ;  /* 0x00000001ff197807 */ /* 0x000fca0004800000 */
[----:B------:R0:W-:Y:S04]  /*15e0*/  STG.E desc[UR4][R20.64], R25 ;  /* 0x0000001914007986 */ /* 0x0001e8000c101904 */
[----:B------:R-:W2:Y:S02]  /*15f0*/  LDG.E R27, desc[UR4][R18.64] ;  /* 0x00000004121b7981 */ /* 0x000ea4000c1e1900 */
[----:B--2---:R-:W-:-:S06]  /*1600*/  IMAD.WIDE R26, R27, 0x4, R16 ;  /* 0x000000041b1a7825 */ /* 0x004fcc00078e0210 */
[----:B------:R-:W2:Y:S01]  /*1610*/  LDG.E R26, desc[UR4][R26.64] ;  /* 0x000000041a1a7981 */ /* 0x000ea2000c1e1900 */
[----:B------:R-:W-:-:S04]  /*1620*/  IADD3 R14, P2, PT, R14, UR8, RZ ;  /* 0x000000080e0e7c10 */ /* 0x000fc8000ff5e0ff */
[----:B------:R-:W-:Y:S02]  /*1630*/  IADD3.X R15, PT, PT, R15, UR9, RZ, P2, !PT ;  /* 0x000000090f0f7c10 */ /* 0x000fe400097fe4ff */
[----:B--2---:R-:W-:-:S04]  /*1640*/  ISETP.GE.AND P1, PT, R26, UR6, PT ;  /* 0x000000061a007c0c */ /* 0x004fc8000bf26270 */
[----:B------:R-:W-:-:S05]  /*1650*/  SEL R29, RZ, 0x1, !P1 ;  /* 0x00000001ff1d7807 */ /* 0x000fca0004800000 */
[----:B------:R1:W-:Y:S04]  /*1660*/  STG.E desc[UR4][R14.64], R29 ;  /* 0x0000001d0e007986 */ /* 0x0003e8000c101904 */
[----:B------:R-:W2:Y:S02]  /*1670*/  LDG.E R23, desc[UR4][R18.64+0x200] ;  /* 0x0002000412177981 */ /* 0x000ea4000c1e1900 */
[----:B--2---:R-:W-:-:S06]  /*1680*/  IMAD.WIDE R22, R23, 0x4, R16 ;  /* 0x0000000417167825 */ /* 0x004fcc00078e0210 */
[----:B------:R-:W2:Y:S02]  /*1690*/  LDG.E R22, desc[UR4][R22.64] ;  /* 0x0000000416167981 */ /* 0x000ea4000c1e1900 */
[----:B--2---:R-:W-:-:S04]  /*16a0*/  ISETP.GE.AND P1, PT, R22, UR6, PT ;  /* 0x0000000616007c0c */ /* 0x004fc8000bf26270 */
[----:B0-----:R-:W-:-:S05]  /*16b0*/  SEL R25, RZ, 0x1, !P1 ;  /* 0x00000001ff197807 */ /* 0x001fca0004800000 */
[----:B------:R0:W-:Y:S04]  /*16c0*/  STG.E desc[UR4][R14.64+0x200], R25 ;  /* 0x000200190e007986 */ /* 0x0001e8000c101904 */
[----:B------:R-:W2:Y:S02]  /*16d0*/  LDG.E R21, desc[UR4][R18.64+0x400] ;  /* 0x0004000412157981 */ /* 0x000ea4000c1e1900 */
[----:B--2---:R-:W-:-:S06]  /*16e0*/  IMAD.WIDE R20, R21, 0x4, R16 ;  /* 0x0000000415147825 */ /* 0x004fcc00078e0210 */
[----:B------:R-:W2:Y:S02]  /*16f0*/  LDG.E R20, desc[UR4][R20.64] ;  /* 0x0000000414147981 */ /* 0x000ea4000c1e1900 */
[----:B--2---:R-:W-:-:S04]  /*1700*/  ISETP.GE.AND P1, PT, R20, UR6, PT ;  /* 0x0000000614007c0c */ /* 0x004fc8000bf26270 */
[----:B------:R-:W-:-:S05]  /*1710*/  SEL R27, RZ, 0x1, !P1 ;  /* 0x00000001ff1b7807 */ /* 0x000fca0004800000 */
[----:B------:R2:W-:Y:S04]  /*1720*/  STG.E desc[UR4][R14.64+0x400], R27 ;  /* 0x0004001b0e007986 */ /* 0x0005e8000c101904 */
[----:B-1----:R-:W3:Y:S02]  /*1730*/  LDG.E R29, desc[UR4][R18.64+0x600] ;  /* 0x00060004121d7981 */ /* 0x002ee4000c1e1900 */
[----:B---3--:R-:W-:-:S06]  /*1740*/  IMAD.WIDE R22, R29, 0x4, R16 ;  /* 0x000000041d167825 */ /* 0x008fcc00078e0210 */
[----:B------:R-:W3:Y:S02]  /*1750*/  LDG.E R22, desc[UR4][R22.64] ;  /* 0x0000000416167981 */ /* 0x000ee4000c1e1900 */
[----:B---3--:R-:W-:-:S04]  /*1760*/  ISETP.GE.AND P1, PT, R22, UR6, PT ;  /* 0x0000000616007c0c */ /* 0x008fc8000bf26270 */
[----:B0-----:R-:W-:-:S05]  /*1770*/  SEL R25, RZ, 0x1, !P1 ;  /* 0x00000001ff197807 */ /* 0x001fca0004800000 */
[----:B------:R0:W-:Y:S04]  /*1780*/  STG.E desc[UR4][R14.64+0x600], R25 ;  /* 0x000600190e007986 */ /* 0x0001e8000c101904 */
[----:B------:R-:W3:Y:S02]  /*1790*/  LDG.E R29, desc[UR4][R18.64+0x800] ;  /* 0x00080004121d7981 */ /* 0x000ee4000c1e1900 */
[----:B---3--:R-:W-:-:S06]  /*17a0*/  IMAD.WIDE R20, R29, 0x4, R16 ;  /* 0x000000041d147825 */ /* 0x008fcc00078e0210 */
[----:B------:R-:W3:Y:S02]  /*17b0*/  LDG.E R20, desc[UR4][R20.64] ;  /* 0x0000000414147981 */ /* 0x000ee4000c1e1900 */
[----:B---3--:R-:W-:-:S04]  /*17c0*/  ISETP.GE.AND P1, PT, R20, UR6, PT ;  /* 0x0000000614007c0c */ /* 0x008fc8000bf26270 */
[----:B--2---:R-:W-:-:S05]  /*17d0*/  SEL R27, RZ, 0x1, !P1 ;  /* 0x00000001ff1b7807 */ /* 0x004fca0004800000 */
        /* <DEDUP_REMOVED lines=9> */
[----:B------:R-:W2:Y:S01]  /*1870*/  LDG.E R16, desc[UR4][R16.64] ;  /* 0x0000000410107981 */ /* 0x000ea2000c1e1900 */
[----:B------:R-:W-:Y:S01]  /*1880*/  VIADD R24, R24, 0x8 ;  /* 0x0000000818187836 */ /* 0x000fe20000000000 */
[----:B------:R-:W-:Y:S01]  /*1890*/  IADD3 R6, P2, PT, R6, 0x1000, RZ ;  /* 0x0000100006067810 */ /* 0x000fe20007f5e0ff */
[----:B------:R-:W-:-:S04]  /*18a0*/  VIADD R4, R4, 0x400 ;  /* 0x0000040004047836 */ /* 0x000fc80000000000 */
[----:B------:R-:W-:Y:S01]  /*18b0*/  IMAD.X R7, RZ, RZ, R7, P2 ;  /* 0x000000ffff077224 */ /* 0x000fe200010e0607 */
[----:B--2---:R-:W-:-:S04]  /*18c0*/  ISETP.GE.AND P1, PT, R16, UR6, PT ;  /* 0x0000000610007c0c */ /* 0x004fc8000bf26270 */
[----:B------:R-:W-:Y:S02]  /*18d0*/  SEL R21, RZ, 0x1, !P1 ;  /* 0x00000001ff157807 */ /* 0x000fe40004800000 */
[----:B------:R-:W-:-:S03]  /*18e0*/  ISETP.NE.AND P1, PT, R24, RZ, PT ;  /* 0x000000ff1800720c */ /* 0x000fc60003f25270 */
[----:B------:R1:W-:Y:S10]  /*18f0*/  STG.E desc[UR4][R14.64+0xc00], R21 ;  /* 0x000c00150e007986 */ /* 0x0003f4000c101904 */
[----:B------:R-:W-:Y:S05]  /*1900*/  @P1 BRA `(.L_x_2399) ;  /* 0xfffffffc00001947 */ /* 0x000fea000383ffff */
.L_x_2398:
[----:B------:R-:W-:Y:S05]  /*1910*/  @!P0 EXIT ;  /* 0x000000000000894d */ /* 0x000fea0003800000 */
[----:B------:R-:W-:Y:S02]  /*1920*/  ISETP.GE.U32.AND P1, PT, R3, 0x4, PT ;  /* 0x000000040300780c */ /* 0x000fe40003f26070 */
[----:B------:R-:W-:-:S04]  /*1930*/  LOP3.LUT R4, R0, 0x3, RZ, 0xc0, !PT ;  /* 0x0000000300047812 */ /* 0x000fc800078ec0ff */
[----:B------:R-:W-:-:S07]  /*1940*/  ISETP.NE.AND P0, PT, R4, RZ, PT ;  /* 0x000000ff0400720c */ /* 0x000fce0003f05270 */
[----:B------:R-:W-:Y:S06]  /*1950*/  @!P1 BRA `(.L_x_2400) ;  /* 0x0000000000789947 */ /* 0x000fec0003800000 */
[----:B-1----:R-:W-:Y:S01]  /*1960*/  IMAD R15, R5, 0x80, R2 ;  /* 0x00000080050f7824 */ /* 0x002fe200078e0202 */
[----:B------:R-:W0:Y:S01]  /*1970*/  LDC.64 R6, c[0x0][0x390] ;  /* 0x0000e400ff067b82 */ /* 0x000e220000000a00 */
[----:B------:R-:W1:Y:S02]  /*1980*/  LDCU UR6, c[0x0][0x398] ;  /* 0x00007300ff0677ac */ /* 0x000e640008000800 */
[----:B------:R-:W-:-:S05]  /*1990*/  IMAD.WIDE R8, R15, 0x4, R10 ;  /* 0x000000040f087825 */ /* 0x000fca00078e020a */
[----:B------:R-:W0:Y:S02]  /*19a0*/  LDG.E R17, desc[UR4][R8.64] ;  /* 0x0000000408117981 */ /* 0x000e24000c1e1900 */
[----:B0-----:R-:W-:-:S06]  /*19b0*/  IMAD.WIDE R16, R17, 0x4, R6 ;  /* 0x0000000411107825 */ /* 0x001fcc00078e0206 */
[----:B------:R-:W1:Y:S01]  /*19c0*/  LDG.E R16, desc[UR4][R16.64] ;  /* 0x0000000410107981 */ /* 0x000e62000c1e1900 */
[----:B------:R-:W-:Y:S01]  /*19d0*/  IMAD.WIDE R14, R15, 0x4, R12 ;  /* 0x000000040f0e7825 */ /* 0x000fe200078e020c */
[----:B-1----:R-:W-:-:S04]  /*19e0*/  ISETP.GE.AND P1, PT, R16, UR6, PT ;  /* 0x0000000610007c0c */ /* 0x002fc8000bf26270 */
[----:B------:R-:W-:-:S05]  /*19f0*/  SEL R3, RZ, 0x1, !P1 ;  /* 0x00000001ff037807 */ /* 0x000fca0004800000 */
[----:B------:R0:W-:Y:S04]  /*1a00*/  STG.E desc[UR4][R14.64], R3 ;  /* 0x000000030e007986 */ /* 0x0001e8000c101904 */
[----:B------:R-:W2:Y:S02]  /*1a10*/  LDG.E R19, desc[UR4][R8.64+0x200] ;  /* 0x0002000408137981 */ /* 0x000ea4000c1e1900 */
[----:B--2---:R-:W-:-:S06]  /*1a20*/  IMAD.WIDE R18, R19, 0x4, R6 ;  /* 0x0000000413127825 */ /* 0x004fcc00078e0206 */
[----:B------:R-:W2:Y:S02]  /*1a30*/  LDG.E R18, desc[UR4][R18.64] ;  /* 0x0000000412127981 */ /* 0x000ea4000c1e1900 */
[----:B--2---:R-:W-:-:S04]  /*1a40*/  ISETP.GE.AND P1, PT, R18, UR6, PT ;  /* 0x0000000612007c0c */ /* 0x004fc8000bf26270 */
[----:B------:R-:W-:-:S05]  /*1a50*/  SEL R21, RZ, 0x1, !P1 ;  /* 0x00000001ff157807 */ /* 0x000fca0004800000 */
[----:B------:R2:W-:Y:S04]  /*1a60*/  STG.E desc[UR4][R14.64+0x200], R21 ;  /* 0x000200150e007986 */ /* 0x0005e8000c101904 */
[----:B------:R-:W3:Y:S02]  /*1a70*/  LDG.E R17, desc[UR4][R8.64+0x400] ;  /* 0x0004000408117981 */ /* 0x000ee4000c1e1900 */
[----:B---3--:R-:W-:-:S06]  /*1a80*/  IMAD.WIDE R16, R17, 0x4, R6 ;  /* 0x0000000411107825 */ /* 0x008fcc00078e0206 */
[----:B------:R-:W3:Y:S02]  /*1a90*/  LDG.E R16, desc[UR4][R16.64] ;  /* 0x0000000410107981 */ /* 0x000ee4000c1e1900 */
[----:B---3--:R-:W-:-:S04]  /*1aa0*/  ISETP.GE.AND P1, PT, R16, UR6, PT ;  /* 0x0000000610007c0c */ /* 0x008fc8000bf26270 */
[----:B0-----:R-:W-:-:S05]  /*1ab0*/  SEL R3, RZ, 0x1, !P1 ;  /* 0x00000001ff037807 */ /* 0x001fca0004800000 */
[----:B------:R2:W-:Y:S04]  /*1ac0*/  STG.E desc[UR4][R14.64+0x400], R3 ;  /* 0x000400030e007986 */ /* 0x0005e8000c101904 */
[----:B------:R-:W3:Y:S02]  /*1ad0*/  LDG.E R23, desc[UR4][R8.64+0x600] ;  /* 0x0006000408177981 */ /* 0x000ee4000c1e1900 */
[----:B---3--:R-:W-:-:S06]  /*1ae0*/  IMAD.WIDE R6, R23, 0x4, R6 ;  /* 0x0000000417067825 */ /* 0x008fcc00078e0206 */
[----:B------:R-:W3:Y:S01]  /*1af0*/  LDG.E R6, desc[UR4][R6.64] ;  /* 0x0000000406067981 */ /* 0x000ee2000c1e1900 */
[----:B------:R-:W-:Y:S01]  /*1b00*/  VIADD R5, R5, 0x4 ;  /* 0x0000000405057836 */ /* 0x000fe20000000000 */
[----:B---3--:R-:W-:-:S04]  /*1b10*/  ISETP.GE.AND P1, PT, R6, UR6, PT ;  /* 0x0000000606007c0c */ /* 0x008fc8000bf26270 */
[----:B------:R-:W-:-:S05]  /*1b20*/  SEL R19, RZ, 0x1, !P1 ;  /* 0x00000001ff137807 */ /* 0x000fca0004800000 */
[----:B------:R2:W-:Y:S04]  /*1b30*/  STG.E desc[UR4][R14.64+0x600], R19 ;  /* 0x000600130e007986 */ /* 0x0005e8000c101904 */
.L_x_2400:
[----:B------:R-:W-:Y:S05]  /*1b40*/  @!P0 EXIT ;  /* 0x000000000000894d */ /* 0x000fea0003800000 */
[----:B------:R-:W-:Y:S02]  /*1b50*/  ISETP.NE.AND P0, PT, R4, 0x1, PT ;  /* 0x000000010400780c */ /* 0x000fe40003f05270 */
[----:B------:R-:W-:-:S04]  /*1b60*/  LOP3.LUT R0, R0, 0x1, RZ, 0xc0, !PT ;  /* 0x0000000100007812 */ /* 0x000fc800078ec0ff */
[----:B------:R-:W-:-:S07]  /*1b70*/  ISETP.NE.U32.AND P1, PT, R0, 0x1, PT ;  /* 0x000000010000780c */ /* 0x000fce0003f25070 */
[----:B------:R-:W-:Y:S06]  /*1b80*/  @!P0 BRA `(.L_x_2401) ;  /* 0x0000000000488947 */ /* 0x000fec0003800000 */
[----:B------:R-:W-:Y:S01]  /*1b90*/  IMAD R17, R5, 0x80, R2 ;  /* 0x0000008005117824 */ /* 0x000fe200078e0202 */
[----:B------:R-:W0:Y:S01]  /*1ba0*/  LDC.64 R8, c[0x0][0x390] ;  /* 0x0000e400ff087b82 */ /* 0x000e220000000a00 */
[----:B------:R-:W3:Y:S02]  /*1bb0*/  LDCU UR6, c[0x0][0x398] ;  /* 0x00007300ff0677ac */ /* 0x000ee40008000800 */
[----:B-12---:R-:W-:-:S05]  /*1bc0*/  IMAD.WIDE R14, R17, 0x4, R10 ;  /* 0x00000004110e7825 */ /* 0x006fca00078e020a */
[----:B------:R-:W0:Y:S02]  /*1bd0*/  LDG.E R7, desc[UR4][R14.64] ;  /* 0x000000040e077981 */ /* 0x000e24000c1e1900 */
[----:B0-----:R-:W-:-:S06]  /*1be0*/  IMAD.WIDE R6, R7, 0x4, R8 ;  /* 0x0000000407067825 */ /* 0x001fcc00078e0208 */
[----:B------:R-:W3:Y:S01]  /*1bf0*/  LDG.E R6, desc[UR4][R6.64] ;  /* 0x0000000406067981 */ /* 0x000ee2000c1e1900 */
[----:B------:R-:W-:Y:S01]  /*1c00*/  IMAD.WIDE R16, R17, 0x4, R12 ;  /* 0x0000000411107825 */ /* 0x000fe200078e020c */
[----:B---3--:R-:W-:-:S04]  /*1c10*/  ISETP.GE.AND P0, PT, R6, UR6, PT ;  /* 0x0000000606007c0c */ /* 0x008fc8000bf06270 */
[----:B------:R-:W-:-:S05]  /*1c20*/  SEL R3, RZ, 0x1, !P0 ;  /* 0x00000001ff037807 */ /* 0x000fca0004000000 */
[----:B------:R0:W-:Y:S04]  /*1c30*/  STG.E desc[UR4][R16.64], R3 ;  /* 0x0000000310007986 */ /* 0x0001e8000c101904 */
[----:B------:R-:W2:Y:S02]  /*1c40*/  LDG.E R19, desc[UR4][R14.64+0x200] ;  /* 0x000200040e137981 */ /* 0x000ea4000c1e1900 */
[----:B--2---:R-:W-:-:S06]  /*1c50*/  IMAD.WIDE R8, R19, 0x4, R8 ;  /* 0x0000000413087825 */ /* 0x004fcc00078e0208 */
[----:B------:R-:W2:Y:S01]  /*1c60*/  LDG.E R8, desc[UR4][R8.64] ;  /* 0x0000000408087981 */ /* 0x000ea2000c1e1900 */
[----:B------:R-:W-:Y:S01]  /*1c70*/  VIADD R5, R5, 0x2 ;  /* 0x0000000205057836 */ /* 0x000fe20000000000 */
[----:B--2---:R-:W-:-:S04]  /*1c80*/  ISETP.GE.AND P0, PT, R8, UR6, PT ;  /* 0x0000000608007c0c */ /* 0x004fc8000bf06270 */
[----:B------:R-:W-:-:S05]  /*1c90*/  SEL R19, RZ, 0x1, !P0 ;  /* 0x00000001ff137807 */ /* 0x000fca0004000000 */
[----:B------:R0:W-:Y:S04]  /*1ca0*/  STG.E desc[UR4][R16.64+0x200], R19 ;  /* 0x0002001310007986 */ /* 0x0001e8000c101904 */
.L_x_2401:
[----:B------:R-:W-:Y:S05]  /*1cb0*/  @P1 EXIT ;  /* 0x000000000000194d */ /* 0x000fea0003800000 */
[----:B------:R-:W-:Y:S01]  /*1cc0*/  IMAD R5, R5, 0x80, R2 ;  /* 0x0000008005057824 */ /* 0x000fe200078e0202 */
[----:B------:R-:W3:Y:S01]  /*1cd0*/  LDCU UR6, c[0x0][0x398] ;  /* 0x00007300ff0677ac */ /* 0x000ee20008000800 */
[----:B0-2---:R-:W0:Y:S02]  /*1ce0*/  LDC.64 R2, c[0x0][0x390] ;  /* 0x0000e400ff027b82 */ /* 0x005e240000000a00 */
[----:B------:R-:W-:-:S06]  /*1cf0*/  IMAD.WIDE R10, R5, 0x4, R10 ;  /* 0x00000004050a7825 */ /* 0x000fcc00078e020a */
[----:B------:R-:W0:Y:S02]  /*1d00*/  LDG.E R11, desc[UR4][R10.64] ;  /* 0x000000040a0b7981 */ /* 0x000e24000c1e1900 */
[----:B0-----:R-:W-:-:S06]  /*1d10*/  IMAD.WIDE R2, R11, 0x4, R2 ;  /* 0x000000040b027825 */ /* 0x001fcc00078e0202 */
[----:B------:R-:W3:Y:S01]  /*1d20*/  LDG.E R2, desc[UR4][R2.64] ;  /* 0x0000000402027981 */ /* 0x000ee2000c1e1900 */
[----:B------:R-:W-:Y:S01]  /*1d30*/  IMAD.WIDE R12, R5, 0x4, R12 ;  /* 0x00000004050c7825 */ /* 0x000fe200078e020c */
[----:B---3--:R-:W-:-:S04]  /*1d40*/  ISETP.GE.AND P0, PT, R2, UR6, PT ;  /* 0x0000000602007c0c */ /* 0x008fc8000bf06270 */
[----:B------:R-:W-:-:S05]  /*1d50*/  SEL R5, RZ, 0x1, !P0 ;  /* 0x00000001ff057807 */ /* 0x000fca0004000000 */
[----:B------:R-:W-:Y:S01]  /*1d60*/  STG.E desc[UR4][R12.64], R5 ;  /* 0x000000050c007986 */ /* 0x000fe2000c101904 */
[----:B------:R-:W-:Y:S05]  /*1d70*/  EXIT ;  /* 0x000000000000794d */ /* 0x000fea0003800000 */
.L_x_2402:
        /* <DEDUP_REMOVED lines=16> */
.L_x_2748:


//--------------------- .text._ZN3cub18CUB_300001_SM_10006detail9transform16transform_kernelINS2_10policy_hubILb1EN4cuda3std3__45tupleIJN6thrust24THRUST_300001_SM_1000_NS10device_ptrIiEEEEEE10policy1000Ei14claimed_any_isSC_JPiEEEvT0_iT1_T2_DpNS2_10kernel_argIT3_EE --------------------------
	.section	.text._ZN3cub18CUB_300001_SM_10006detail9transform16transform_kernelINS2_10policy_hubILb1EN4cuda3std3__45tupleIJN6thrust24THRUST_300001_SM_1000_NS10device_ptrIiEEEEEE10policy1000Ei14claimed_any_isSC_JPiEEEvT0_iT1_T2_DpNS2_10kernel_argIT3_EE,"ax",@progbits
	.align	128
        .global         _ZN3cub18CUB_300001_SM_10006detail9transform16transform_kernelINS2_10policy_hubILb1EN4cuda3std3__45tupleIJN6thrust24THRUST_300001_SM_1000_NS10device_ptrIiEEEEEE10policy1000Ei14claimed_any_isSC_JPiEEEvT0_iT1_T2_DpNS2_10kernel_argIT3_EE
        .type           _ZN3cub18CUB_300001_SM_10006detail9transform16transform_kernelINS2_10policy_hubILb1EN4cuda3std3__45tupleIJN6thrust24THRUST_300001_SM_1000_NS10device_ptrIiEEEEEE10policy1000Ei14claimed_any_isSC_JPiEEEvT0_iT1_T2_DpNS2_10kernel_argIT3_EE,@function
        .size           _ZN3cub18CUB_300001_SM_10006detail9transform16transform_kernelINS2_10policy_hubILb1EN4cuda3std3__45tupleIJN6thrust24THRUST_300001_SM_1000_NS10device_ptrIiEEEEEE10policy1000Ei14claimed_any_isSC_JPiEEEvT0_iT1_T2_DpNS2_10kernel_argIT3_EE,(.L_x_2749 - _ZN3cub18CUB_300001_SM_10006detail9transform16transform_kernelINS2_10policy_hubILb1EN4cuda3std3__45tupleIJN6thrust24THRUST_300001_SM_1000_NS10device_ptrIiEEEEEE10policy1000Ei14claimed_any_isSC_JPiEEEvT0_iT1_T2_DpNS2_10kernel_argIT3_EE)
        .other          _ZN3cub18CUB_300001_SM_10006detail9transform16transform_kernelINS2_10policy_hubILb1EN4cuda3std3__45tupleIJN6thrust24THRUST_300001_SM_1000_NS10device_ptrIiEEEEEE10policy1000Ei14claimed_any_isSC_JPiEEEvT0_iT1_T2_DpNS2_10kernel_argIT3_EE,@"STO_CUDA_ENTRY STV_DEFAULT"
_ZN3cub18CUB_300001_SM_10006detail9transform16transform_kernelINS2_10policy_hubILb1EN4cuda3std3__45tupleIJN6thrust24THRUST_300001_SM_1000_NS10device_ptrIiEEEEEE10policy1000Ei14claimed_any_isSC_JPiEEEvT0_iT1_T2_DpNS2_10kernel_argIT3_EE:
.text._ZN3cub18CUB_300001_SM_10006detail9transform16transform_kernelINS2_10policy_hubILb1EN4cuda3std3__45tupleIJN6thrust24THRUST_300001_SM_1000_NS10device_ptrIiEEEEEE10policy1000Ei14claimed_any_isSC_JPiEEEvT0_iT1_T2_DpNS2_10kernel_argIT3_EE:
[----:B------:R-:W-:Y:S08]  /*0000*/  LDC R1, c[0x0][0x37c] ;  /* 0x0000df00ff017b82 */ /* 0x000ff00000000800 */
[----:B------:R-:W0:Y:S01]  /*0010*/  LDC.64 R10, c[0x0][0x380] ;  /* 0x0000e000ff0a7b82 */ /* 0x000e220000000a00 */
[----:B------:R-:W1:Y:S01]  /*0020*/  S2R R0, SR_TID.X ;  /* 0x0000000000007919 */ /* 0x000e620000002100 */
[----:B------:R-:W-:Y:S06]  /*0030*/  BSSY.RECONVERGENT B0, `(.L_x_2403) ;  /* 0x0000013000007945 */ /* 0x000fec0003800200 */
[----:B------:R-:W2:Y:S01]  /*0040*/  S2UR UR4, SR_CTAID.X ;  /* 0x00000000000479c3 */ /* 0x000ea20000002500 */
[----:B0-----:R-:W-:-:S04]  /*0050*/  IMAD.SHL.U32 R5, R11, 0x80, RZ ;  /* 0x000000800b057824 */ /* 0x001fc800078e00ff */
[----:B--2---:R-:W-:Y:S02]  /*0060*/  IMAD R7, R5, UR4, RZ ;  /* 0x0000000405077c24 */ /* 0x004fe4000f8e02ff */
[----:B-1----:R-:W-:Y:S02]  /*0070*/  IMAD.SHL.U32 R9, R0, 0x80, RZ ;  /* 0x0000008000097824 */ /* 0x002fe400078e00ff */
[----:B------:R-:W-:-:S05]  /*0080*/  IMAD.IADD R10, R10, 0x1, -R7 ;  /* 0x000000010a0a7824 */ /* 0x000fca00078e0a07 */
[----:B------:R-:W-:-:S05]  /*0090*/  VIMNMX R8, PT, PT, R5, R10, PT ;  /* 0x0000000a05087248 */ /* 0x000fca0003fe0100 */
[----:B------:R-:W-:-:S05]  /*00a0*/  IMAD.SHL.U32 R4, R8, 0x4, RZ ;  /* 0x0000000408047824 */ /* 0x000fca00078e00ff */
[----:B------:R-:W-:-:S13]  /*00b0*/  ISETP.GE.AND P0, PT, R9, R4, PT ;  /* 0x000000040900720c */ /* 0x000fda0003f06270 */
[----:B------:R-:W-:Y:S05]  /*00c0*/  @P0 BRA `(.L_x_2404) ;  /* 0x0000000000240947 */ /* 0x000fea0003800000 */
[----:B------:R-:W0:Y:S02]  /*00d0*/  LDC.64 R2, c[0x0][0x3a0] ;  /* 0x0000e800ff027b82 */ /* 0x000e240000000a00 */
[----:B0-----:R-:W-:-:S04]  /*00e0*/  IMAD.WIDE.U32 R2, R0, 0x80, R2 ;  /* 0x0000008000027825 */ /* 0x001fc800078e0002 */
[----:B------:R-:W-:-:S07]  /*00f0*/  IMAD.WIDE R2, R7, 0x4, R2 ;  /* 0x0000000407027825 */ /* 0x000fce00078e0202 */
.L_x_2405:
[----:B------:R-:W-:Y:S01]  /*0100*/  VIADD R9, R9, 0x4000 ;  /* 0x0000400009097836 */ /* 0x000fe20000000000 */
[----:B------:R0:W-:Y:S04]  /*0110*/  CCTL.E.PF2 [R2] ;  /* 0x000000000200798f */ /* 0x0001e80000800100 */
[----:B------:R-:W-:Y:S02]  /*0120*/  ISETP.GE.AND P0, PT, R9, R4, PT ;  /* 0x000000040900720c */ /* 0x000fe40003f06270 */
[----:B0-----:R-:W-:-:S05]  /*0130*/  IADD3 R2, P1, PT, R2, 0x4000, RZ ;  /* 0x0000400002027810 */ /* 0x001fca0007f3e0ff */
[----:B------:R-:W-:-:S06]  /*0140*/  IMAD.X R3, RZ, RZ, R3, P1 ;  /* 0x000000ffff037224 */ /* 0x000fcc00008e0603 */
[----:B------:R-:W-:Y:S05]  /*0150*/  @!P0 BRA `(.L_x_2405) ;  /* 0xfffffffc00e88947 */ /* 0x000fea000383ffff */
.L_x_2404:
[----:B------:R-:W-:Y:S05]  /*0160*/  BSYNC.RECONVERGENT B0 ;  /* 0x0000000000007941 */ /* 0x000fea0003800200 */
.L_x_2403:
[----:B------:R-:W0:Y:S01]  /*0170*/  LDCU.64 UR6, c[0x0][0x3a0] ;  /* 0x00007400ff0677ac */ /* 0x000e220008000a00 */
[----:B------:R-:W-:Y:S01]  /*0180*/  ISETP.GT.AND P0, PT, R5, R10, PT ;  /* 0x0000000a0500720c */ /* 0x000fe20003f04270 */
[----:B------:R-:W-:Y:S01]  /*0190*/  IMAD.WIDE R6, R7, 0x4, RZ ;  /* 0x0000000407067825 */ /* 0x000fe200078e02ff */
[----:B------:R-:W1:Y:S01]  /*01a0*/  LDCU.64 UR8, c[0x0][0x398] ;  /* 0x00007300ff0877ac */ /* 0x000e620008000a00 */
[----:B------:R-:W2:Y:S01]  /*01b0*/  LDCU.64 UR4, c[0x0][0x358] ;  /* 0x00006b00ff0477ac */ /* 0x000ea20008000a00 */
[C---:B0-----:R-:W-:Y:S02]  /*01c0*/  IADD3 R4, P1, PT, R6.reuse, UR6, RZ ;  /* 0x0000000606047c10 */ /* 0x041fe4000ff3e0ff */
[----:B-1----:R-:W-:Y:S02]  /*01d0*/  IADD3 R2, P2, PT, R6, UR8, RZ ;  /* 0x0000000806027c10 */ /* 0x002fe4000ff5e0ff */
[C---:B------:R-:W-:Y:S02]  /*01e0*/  IADD3.X R5, PT, PT, R7.reuse, UR7, RZ, P1, !PT ;  /* 0x0000000707057c10 */ /* 0x040fe40008ffe4ff */
[----:B------:R-:W-:-:S03]  /*01f0*/  IADD3.X R3, PT, PT, R7, UR9, RZ, P2, !PT ;  /* 0x0000000907037c10 */ /* 0x000fc600097fe4ff */
[----:B--2---:R-:W-:Y:S06]  /*0200*/  @P0 BRA `(.L_x_2406) ;  /* 0x00000008005c0947 */ /* 0x004fec0003800000 */
        /* <DEDUP_REMOVED lines=10> */
[----:B------:R-:W-:Y:S01]  /*02b0*/  IMAD.MOV.U32 R8, RZ, RZ, R18 ;  /* 0x000000ffff087224 */ /* 0x000fe200078e0012 */
[----:B------:R-:W1:Y:S01]  /*02c0*/  LDCU.64 UR8, c[0x0][0x3a0] ;  /* 0x00007400ff0877ac */ /* 0x000e620008000a00 */
[----:B------:R-:W-:Y:S02]  /*02d0*/  VIADD R17, R0, 0x80 ;  /* 0x0000008000117836 */ /* 0x000fe40000000000 */
[----:B------:R-:W-:Y:S01]  /*02e0*/  IMAD.MOV R16, RZ, RZ, -R9 ;  /* 0x000000ffff107224 */ /* 0x000fe200078e0a09 */
[----:B------:R-:W2:Y:S06]  /*02f0*/  LDCU.64 UR10, c[0x0][0x398] ;  /* 0x00007300ff0a77ac */ /* 0x000eac0008000a00 */
.L_x_2408:
[----:B-1----:R-:W-:Y:S01]  /*0300*/  IADD3 R26, P1, PT, R8, UR8, RZ ;  /* 0x00000008081a7c10 */ /* 0x002fe2000ff3e0ff */
[----:B------:R-:W1:Y:S03]  /*0310*/  LDC.64 R10, c[0x0][0x388] ;  /* 0x0000e200ff0a7b82 */ /* 0x000e660000000a00 */
[----:B---3--:R-:W-:-:S05]  /*0320*/  IADD3.X R27, PT, PT, R19, UR9, RZ, P1, !PT ;  /* 0x00000009131b7c10 */ /* 0x008fca0008ffe4ff */
[----:B------:R-:W1:Y:S02]  /*0330*/  LDG.E R23, desc[UR4][R26.64] ;  /* 0x000000041a177981 */ /* 0x000e64000c1e1900 */
[----:B-1----:R-:W-:-:S06]  /*0340*/  IMAD.WIDE R22, R23, 0x4, R10 ;  /* 0x0000000417167825 */ /* 0x002fcc00078e020a */
[----:B------:R-:W0:Y:S01]  /*0350*/  LDG.E R22, desc[UR4][R22.64] ;  /* 0x0000000416167981 */ /* 0x000e22000c1e1900 */
[----:B------:R-:W-:Y:S01]  /*0360*/  IMAD.WIDE R14, R17, 0x4, R6 ;  /* 0x00000004110e7825 */ /* 0x000fe200078e0206 */
[----:B--2---:R-:W-:Y:S02]  /*0370*/  IADD3 R20, P2, PT, R8, UR10, RZ ;  /* 0x0000000a08147c10 */ /* 0x004fe4000ff5e0ff */
        /* <DEDUP_REMOVED lines=56> */
.L_x_2407:
[----:B------:R-:W-:Y:S05]  /*0700*/  @!P0 EXIT ;  /* 0x000000000000894d */ /* 0x000fea0003800000 */
[----:B------:R-:W0:Y:S01]  /*0710*/  LDC R8, c[0x0][0x384] ;  /* 0x0000e100ff087b82 */ /* 0x000e220000000800 */
[----:B------:R-:W-:Y:S02]  /*0720*/  ISETP.GE.U32.AND P1, PT, R24, 0x4, PT ;  /* 0x000000041800780c */ /* 0x000fe40003f26070 */
[----:B0-----:R-:W-:-:S04]  /*0730*/  LOP3.LUT R18, R8, 0x3, RZ, 0xc0, !PT ;  /* 0x0000000308127812 */ /* 0x001fc800078ec0ff */
[----:B------:R-:W-:-:S07]  /*0740*/  ISETP.NE.AND P0, PT, R18, RZ, PT ;  /* 0x000000ff1200720c */ /* 0x000fce0003f05270 */
[----:B------:R-:W-:Y:S06]  /*0750*/  @!P1 BRA `(.L_x_2409) ;  /* 0x0000000000789947 */ /* 0x000fec0003800000 */
[----:B------:R-:W-:Y:S01]  /*0760*/  IMAD R13, R9, 0x80, R0 ;  /* 0x00000080090d7824 */ /* 0x000fe200078e0200 */
[----:B------:R-:W0:Y:S01]  /*0770*/  LDC.64 R6, c[0x0][0x388] ;  /* 0x0000e200ff067b82 */ /* 0x000e220000000a00 */
[----:B------:R-:W1:Y:S02]  /*0780*/  LDCU UR6, c[0x0][0x390] ;  /* 0x00007200ff0677ac */ /* 0x000e640008000800 */
[----:B------:R-:W-:-:S05]  /*0790*/  IMAD.WIDE R10, R13, 0x4, R4 ;  /* 0x000000040d0a7825 */ /* 0x000fca00078e0204 */
[----:B---3--:R-:W0:Y:S02]  /*07a0*/  LDG.E R15, desc[UR4][R10.64] ;  /* 0x000000040a0f7981 */ /* 0x008e24000c1e1900 */
        /* <DEDUP_REMOVED lines=25> */
.L_x_2409:
[----:B------:R-:W-:Y:S05]  /*0940*/  @!P0 EXIT ;  /* 0x000000000000894d */ /* 0x000fea0003800000 */
[----:B------:R-:W-:Y:S02]  /*0950*/  ISETP.NE.AND P0, PT, R18, 0x1, PT ;  /* 0x000000011200780c */ /* 0x000fe40003f05270 */
[----:B------:R-:W-:-:S04]  /*0960*/  LOP3.LUT R8, R8, 0x1, RZ, 0xc0, !PT ;  /* 0x0000000108087812 */ /* 0x000fc800078ec0ff */
[----:B------:R-:W-:-:S07]  /*0970*/  ISETP.NE.U32.AND P1, PT, R8, 0x1, PT ;  /* 0x000000010800780c */ /* 0x000fce0003f25070 */
[----:B------:R-:W-:Y:S06]  /*0980*/  @!P0 BRA `(.L_x_2410) ;  /* 0x0000000000488947 */ /* 0x000fec0003800000 */
[----:B---3--:R-:W-:Y:S01]  /*0990*/  IMAD R15, R9, 0x80, R0 ;  /* 0x00000080090f7824 */ /* 0x008fe200078e0200 */
[----:B------:R-:W0:Y:S01]  /*09a0*/  LDC.64 R10, c[0x0][0x388] ;  /* 0x0000e200ff0a7b82 */ /* 0x000e220000000a00 */
[----:B------:R-:W2:Y:S02]  /*09b0*/  LDCU UR6, c[0x0][0x390] ;  /* 0x00007200ff0677ac */ /* 0x000ea40008000800 */
[----:B-1----:R-:W-:-:S05]  /*09c0*/  IMAD.WIDE R12, R15, 0x4, R4 ;  /* 0x000000040f0c7825 */ /* 0x002fca00078e0204 */
[----:B------:R-:W0:Y:S02]  /*09d0*/  LDG.E R7, desc[UR4][R12.64] ;  /* 0x000000040c077981 */ /* 0x000e24000c1e1900 */
[----:B0-----:R-:W-:-:S06]  /*09e0*/  IMAD.WIDE R6, R7, 0x4, R10 ;  /* 0x0000000407067825 */ /* 0x001fcc00078e020a */
[----:B------:R-:W2:Y:S01]  /*09f0*/  LDG.E R6, desc[UR4][R6.64] ;  /* 0x0000000406067981 */ /* 0x000ea2000c1e1900 */
[----:B------:R-:W-:Y:S01]  /*0a00*/  IMAD.WIDE R14, R15, 0x4, R2 ;  /* 0x000000040f0e7825 */ /* 0x000fe200078e0202 */
[----:B--2---:R-:W-:-:S04]  /*0a10*/  ISETP.GE.AND P0, PT, R6, UR6, PT ;  /* 0x0000000606007c0c */ /* 0x004fc8000bf06270 */
        /* <DEDUP_REMOVED lines=9> */
.L_x_2410:
[----:B------:R-:W-:Y:S05]  /*0ab0*/  @P1 EXIT ;  /* 0x000000000000194d */ /* 0x000fea0003800000 */
[----:B------:R-:W-:Y:S01]  /*0ac0*/  IMAD R9, R9, 0x80, R0 ;  /* 0x0000008009097824 */ /* 0x000fe200078e0200 */
[----:B------:R-:W2:Y:S01]  /*0ad0*/  LDC.64 R6, c[0x0][0x388] ;  /* 0x0000e200ff067b82 */ /* 0x000ea20000000a00 */
[----:B------:R-:W4:Y:S02]  /*0ae0*/  LDCU UR6, c[0x0][0x390] ;  /* 0x00007200ff0677ac */ /* 0x000f240008000800 */
[----:B------:R-:W-:-:S06]  /*0af0*/  IMAD.WIDE R4, R9, 0x4, R4 ;  /* 0x0000000409047825 */ /* 0x000fcc00078e0204 */
[----:B------:R-:W2:Y:S02]  /*0b00*/  LDG.E R5, desc[UR4][R4.64] ;  /* 0x0000000404057981 */ /* 0x000ea4000c1e1900 */
[----:B--2---:R-:W-:-:S06]  /*0b10*/  IMAD.WIDE R6, R5, 0x4, R6 ;  /* 0x0000000405067825 */ /* 0x004fcc00078e0206 */
[----:B------:R-:W4:Y:S01]  /*0b20*/  LDG.E R6, desc[UR4][R6.64] ;  /* 0x0000000406067981 */ /* 0x000f22000c1e1900 */
[----:B------:R-:W-:Y:S01]  /*0b30*/  IMAD.WIDE R2, R9, 0x4, R2 ;  /* 0x0000000409027825 */ /* 0x000fe200078e0202 */
[----:B----4-:R-:W-:-:S04]  /*0b40*/  ISETP.GE.AND P0, PT, R6, UR6, PT ;  /* 0x0000000606007c0c */ /* 0x010fc8000bf06270 */
[----:B------:R-:W-:-:S05]  /*0b50*/  SEL R9, RZ, 0x1, !P0 ;  /* 0x00000001ff097807 */ /* 0x000fca0004000000 */
[----:B------:R-:W-:Y:S01]  /*0b60*/  STG.E desc[UR4][R2.64], R9 ;  /* 0x0000000902007986 */ /* 0x000fe2000c101904 */
[----:B------:R-:W-:Y:S05]  /*0b70*/  EXIT ;  /* 0x000000000000794d */ /* 0x000fea0003800000 */
.L_x_2406:
[----:B------:R-:W-:-:S13]  /*0b80*/  ISETP.GE.AND P0, PT, R11, 0x1, PT ;  /* 0x000000010b00780c */ /* 0x000fda0003f06270 */
[----:B------:R-:W-:Y:S05]  /*0b90*/  @!P0 EXIT ;  /* 0x000000000000894d */ /* 0x000fea0003800000 */
[C---:B------:R-:W-:Y:S01]  /*0ba0*/  ISETP.GE.U32.AND P0, PT, R11.reuse, 0x8, PT ;  /* 0x000000080b00780c */ /* 0x040fe20003f06070 */
[----:B------:R-:W-:Y:S01]  /*0bb0*/  IMAD.MOV.U32 R9, RZ, RZ, RZ ;  /* 0x000000ffff097224 */ /* 0x000fe200078e00ff */
[----:B------:R-:W-:-:S11]  /*0bc0*/  LOP3.LUT R20, R11, 0x7, RZ, 0xc0, !PT ;  /* 0x000000070b147812 */ /* 0x000fd600078ec0ff */
[----:B------:R-:W-:Y:S05]  /*0bd0*/  @!P0 BRA `(.L_x_2411) ;  /* 0x0000000400708947 */ /* 0x000fea0003800000 */
[----:B------:R-:W0:Y:S01]  /*0be0*/  LDC.64 R6, c[0x0][0x388] ;  /* 0x0000e200ff067b82 */ /* 0x000e220000000a00 */
[----:B------:R-:W-:Y:S01]  /*0bf0*/  LOP3.LUT R9, R11, 0x7ffffff8, RZ, 0xc0, !PT ;  /* 0x7ffffff80b097812 */ /* 0x000fe200078ec0ff */
[----:B------:R-:W-:Y:S01]  /*0c00*/  IMAD.MOV.U32 R12, RZ, RZ, RZ ;  /* 0x000000ffff0c7224 */ /* 0x000fe200078e00ff */
[----:B------:R-:W1:Y:S06]  /*0c10*/  LDCU UR6, c[0x0][0x390] ;  /* 0x00007200ff0677ac */ /* 0x000e6c0008000800 */
.L_x_2414:
[----:B---3--:R-:W-:-:S05]  /*0c20*/  IMAD R13, R12, 0x80, R0 ;  /* 0x000000800c0d7824 */ /* 0x008fca00078e0200 */
[----:B------:R-:W-:-:S13]  /*0c30*/  ISETP.GE.AND P2, PT, R13, R8, PT ;  /* 0x000000080d00720c */ /* 0x000fda0003f46270 */
[----:B--2---:R-:W-:Y:S01]  /*0c40*/  @!P2 IMAD.WIDE.U32 R14, R13, 0x4, R4 ;  /* 0x000000040d0ea825 */ /* 0x004fe200078e0004 */
[----:B------:R-:W2:Y:S05]  /*0c50*/  @!P2 LDC.64 R16, c[0x0][0x388] ;  /* 0x0000e200ff10ab82 */ /* 0x000eaa0000000a00 */
[----:B------:R-:W2:Y:S03]  /*0c60*/  @!P2 LDG.E R15, desc[UR4][R14.64] ;  /* 0x000000040e0fa981 */ /* 0x000ea6000c1e1900 */
[----:B------:R-:W3:Y:S01]  /*0c70*/  @!P2 LDC R11, c[0x0][0x390] ;  /* 0x0000e400ff0bab82 */ /* 0x000ee20000000800 */
[----:B--2---:R-:W-:-:S06]  /*0c80*/  @!P2 IMAD.WIDE R16, R15, 0x4, R16 ;  /* 0x000000040f10a825 */ /* 0x004fcc00078e0210 */
[----:B------:R-:W3:Y:S01]  /*0c90*/  @!P2 LDG.E R16, desc[UR4][R16.64] ;  /* 0x000000041010a981 */ /* 0x000ee2000c1e1900 */
[C---:B------:R-:W-:Y:S02]  /*0ca0*/  VIADD R23, R13.reuse, 0x80 ;  /* 0x000000800d177836 */ /* 0x040fe40000000000 */
[----:B------:R-:W-:-:S03]  /*0cb0*/  @!P2 IMAD.WIDE.U32 R18, R13, 0x4, R2 ;  /* 0x000000040d12a825 */ /* 0x000fc600078e0002 */
[----:B------:R-:W-:-:S13]  /*0cc0*/  ISETP.GE.AND P1, PT, R23, R8, PT ;  /* 0x000000081700720c */ /* 0x000fda0003f26270 */
[----:B------:R-:W2:Y:S01]  /*0cd0*/  @!P1 LDC.64 R14, c[0x0][0x388] ;  /* 0x0000e200ff0e9b82 */ /* 0x000ea20000000a00 */
[----:B---3--:R-:W-:Y:S01]  /*0ce0*/  @!P2 ISETP.GE.AND P0, PT, R16, R11, PT ;  /* 0x0000000b1000a20c */ /* 0x008fe20003f06270 */
[----:B------:R-:W-:-:S03]  /*0cf0*/  IMAD.WIDE R10, R23, 0x4, R4 ;  /* 0x00000004170a7825 */ /* 0x000fc600078e0204 */
[----:B------:R-:W-:-:S05]  /*0d00*/  @!P2 SEL R21, RZ, 0x1, !P0 ;  /* 0x00000001ff15a807 */ /* 0x000fca0004000000 */
[----:B------:R3:W-:Y:S04]  /*0d10*/  @!P2 STG.E desc[UR4][R18.64], R21 ;  /* 0x000000151200a986 */ /* 0x0007e8000c101904 */
[----:B------:R-:W2:Y:S02]  /*0d20*/  @!P1 LDG.E R25, desc[UR4][R10.64] ;  /* 0x000000040a199981 */ /* 0x000ea4000c1e1900 */
[----:B--2---:R-:W-:Y:S02]  /*0d30*/  @!P1 IMAD.WIDE R16, R25, 0x4, R14 ;  /* 0x0000000419109825 */ /* 0x004fe400078e020e */
[----:B------:R-:W2:Y:S04]  /*0d40*/  @!P1 LDC R25, c[0x0][0x390] ;  /* 0x0000e400ff199b82 */ /* 0x000ea80000000800 */
[----:B------:R-:W2:Y:S01]  /*0d50*/  @!P1 LDG.E R16, desc[UR4][R16.64] ;  /* 0x0000000410109981 */ /* 0x000ea2000c1e1900 */
[----:B------:R-:W-:-:S05]  /*0d60*/  VIADD R15, R13, 0x100 ;  /* 0x000001000d0f7836 */ /* 0x000fca0000000000 */
[----:B------:R-:W-:Y:S01]  /*0d70*/  ISETP.GE.AND P0, PT, R15, R8, PT ;  /* 0x000000080f00720c */ /* 0x000fe20003f06270 */
[----:B------:R-:W-:-:S12]  /*0d80*/  IMAD.WIDE R14, R23, 0x4, R2 ;  /* 0x00000004170e7825 */ /* 0x000fd800078e0202 */
[----:B---3--:R-:W3:Y:S01]  /*0d90*/  @!P0 LDC.64 R18, c[0x0][0x388] ;  /* 0x0000e200ff128b82 */ /* 0x008ee20000000a00 */
[----:B--2---:R-:W-:-:S04]  /*0da0*/  @!P1 ISETP.GE.AND P2, PT, R16, R25, PT ;  /* 0x000000191000920c */ /* 0x004fc80003f46270 */
[----:B------:R-:W-:-:S05]  /*0db0*/  @!P1 SEL R23, RZ, 0x1, !P2 ;  /* 0x00000001ff179807 */ /* 0x000fca0005000000 */
[----:B------:R2:W-:Y:S04]  /*0dc0*/  @!P1 STG.E desc[UR4][R14.64], R23 ;  /* 0x000000170e009986 */ /* 0x0005e8000c101904 */
[----:B------:R-:W3:Y:S01]  /*0dd0*/  @!P0 LDG.E R21, desc[UR4][R10.64+0x200] ;  /* 0x000200040a158981 */ /* 0x000ee2000c1e1900 */
[----:B------:R-:W-:Y:S02]  /*0de0*/  VIADD R17, R13, 0x180 ;  /* 0x000001800d117836 */ /* 0x000fe40000000000 */
[----:B---3--:R-:W-:Y:S02]  /*0df0*/  @!P0 IMAD.WIDE R18, R21, 0x4, R18 ;  /* 0x0000000415128825 */ /* 0x008fe400078e0212 */
[----:B------:R-:W3:Y:S04]  /*0e00*/  @!P0 LDC R21, c[0x0][0x390] ;  /* 0x0000e400ff158b82 */ /* 0x000ee80000000800 */
[----:B------:R-:W3:Y:S01]  /*0e10*/  @!P0 LDG.E R18, desc[UR4][R18.64] ;  /* 0x0000000412128981 */ /* 0x000ee2000c1e1900 */
[----:B------:R-:W-:-:S13]  /*0e20*/  ISETP.GE.AND P1, PT, R17, R8, PT ;  /* 0x000000081100720c */ /* 0x000fda0003f26270 */
[----:B------:R-:W4:Y:S01]  /*0e30*/  @!P1 LDC.64 R16, c[0x0][0x388] ;  /* 0x0000e200ff109b82 */ /* 0x000f220000000a00 */
[----:B---3--:R-:W-:-:S04]  /*0e40*/  @!P0 ISETP.GE.AND P2, PT, R18, R21, PT ;  /* 0x000000151200820c */ /* 0x008fc80003f46270 */
[----:B------:R-:W-:-:S05]  /*0e50*/  @!P0 SEL R21, RZ, 0x1, !P2 ;  /* 0x00000001ff158807 */ /* 0x000fca0005000000 */
[----:B------:R3:W-:Y:S04]  /*0e60*/  @!P0 STG.E desc[UR4][R14.64+0x200], R21 ;  /* 0x000200150e008986 */ /* 0x0007e8000c101904 */
[----:B--2---:R-:W4:Y:S01]  /*0e70*/  @!P1 LDG.E R23, desc[UR4][R10.64+0x400] ;  /* 0x000400040a179981 */ /* 0x004f22000c1e1900 */
[----:B------:R-:W-:Y:S02]  /*0e80*/  VIADD R19, R13, 0x200 ;  /* 0x000002000d137836 */ /* 0x000fe40000000000 */
[----:B----4-:R-:W-:Y:S02]  /*0e90*/  @!P1 IMAD.WIDE R16, R23, 0x4, R16 ;  /* 0x0000000417109825 */ /* 0x010fe400078e0210 */
[----:B------:R-:W2:Y:S04]  /*0ea0*/  @!P1 LDC R23, c[0x0][0x390] ;  /* 0x0000e400ff179b82 */ /* 0x000ea80000000800 */
[----:B------:R-:W2:Y:S01]  /*0eb0*/  @!P1 LDG.E R16, desc[UR4][R16.64] ;  /* 0x0000000410109981 */ /* 0x000ea2000c1e1900 */
[----:B------:R-:W-:-:S13]  /*0ec0*/  ISETP.GE.AND P0, PT, R19, R8, PT ;  /* 0x000000081300720c */ /* 0x000fda0003f06270 */
[----:B------:R-:W4:Y:S01]  /*0ed0*/  @!P0 LDC.64 R18, c[0x0][0x388] ;  /* 0x0000e200ff128b82 */ /* 0x000f220000000a00 */
[----:B--2---:R-:W-:-:S04]  /*0ee0*/  @!P1 ISETP.GE.AND P2, PT, R16, R23, PT ;  /* 0x000000171000920c */ /* 0x004fc80003f46270 */
[----:B------:R-:W-:-:S05]  /*0ef0*/  @!P1 SEL R23, RZ, 0x1, !P2 ;  /* 0x00000001ff179807 */ /* 0x000fca0005000000 */
[----:B------:R2:W-:Y:S04]  /*0f00*/  @!P1 STG.E desc[UR4][R14.64+0x400], R23 ;  /* 0x000400170e009986 */ /* 0x0005e8000c101904 */
[----:B---3--:R-:W4:Y:S01]  /*0f10*/  @!P0 LDG.E R21, desc[UR4][R10.64+0x600] ;  /* 0x000600040a158981 */ /* 0x008f22000c1e1900 */
[----:B------:R-:W-:Y:S02]  /*0f20*/  VIADD R17, R13, 0x280 ;  /* 0x000002800d117836 */ /* 0x000fe40000000000 */
[----:B----4-:R-:W-:Y:S02]  /*0f30*/  @!P0 IMAD.WIDE R18, R21, 0x4, R18 ;  /* 0x0000000415128825 */ /* 0x010fe400078e0212 */
        /* <DEDUP_REMOVED lines=11> */
[----:B------:R4:W2:Y:S01]  /*0ff0*/  @!P1 LDG.E R16, desc[UR4][R16.64] ;  /* 0x0000000410109981 */ /* 0x0008a2000c1e1900 */
[----:B------:R-:W-:-:S13]  /*1000*/  ISETP.GE.AND P2, PT, R19, R8, PT ;  /* 0x000000081300720c */ /* 0x000fda0003f46270 */
[----:B------:R-:W5:Y:S08]  /*1010*/  @!P2 LDC.64 R18, c[0x0][0x388] ;  /* 0x0000e200ff12ab82 */ /* 0x000f700000000a00 */
[----:B----4-:R-:W4:Y:S01]  /*1020*/  @!P2 LDC R17, c[0x0][0x390] ;  /* 0x0000e400ff11ab82 */ /* 0x010f220000000800 */
[----:B--2---:R-:W-:-:S04]  /*1030*/  @!P1 ISETP.GE.AND P0, PT, R16, R23, PT ;  /* 0x000000171000920c */ /* 0x004fc80003f06270 */
[----:B------:R-:W-:-:S05]  /*1040*/  @!P1 SEL R23, RZ, 0x1, !P0 ;  /* 0x00000001ff179807 */ /* 0x000fca0004000000 */
[----:B------:R2:W-:Y:S04]  /*1050*/  @!P1 STG.E desc[UR4][R14.64+0x800], R23 ;  /* 0x000800170e009986 */ /* 0x0005e8000c101904 */
[----:B---3--:R-:W5:Y:S02]  /*1060*/  @!P2 LDG.E R21, desc[UR4][R10.64+0xa00] ;  /* 0x000a00040a15a981 */ /* 0x008f64000c1e1900 */
[----:B-----5:R-:W-:-:S06]  /*1070*/  @!P2 IMAD.WIDE R18, R21, 0x4, R18 ;  /* 0x000000041512a825 */ /* 0x020fcc00078e0212 */
        /* <DEDUP_REMOVED lines=10> */
[----:B--2---:R-:W0:Y:S02]  /*1120*/  LDG.E R17, desc[UR4][R10.64+0xc00] ;  /* 0x000c00040a117981 */ /* 0x004e24000c1e1900 */
[----:B0-----:R-:W-:-:S06]  /*1130*/  IMAD.WIDE R16, R17, 0x4, R6 ;  /* 0x0000000411107825 */ /* 0x001fcc00078e0206 */
[----:B------:R-:W1:Y:S02]  /*1140*/  LDG.E R16, desc[UR4][R16.64] ;  /* 0x0000000410107981 */ /* 0x000e64000c1e1900 */
[----:B-1----:R-:W-:-:S04]  /*1150*/  ISETP.GE.AND P0, PT, R16, UR6, PT ;  /* 0x0000000610007c0c */ /* 0x002fc8000bf06270 */
[----:B------:R-:W-:-:S05]  /*1160*/  SEL R13, RZ, 0x1, !P0 ;  /* 0x00000001ff0d7807 */ /* 0x000fca0004000000 */
[----:B------:R3:W-:Y:S04]  /*1170*/  STG.E desc[UR4][R14.64+0xc00], R13 ;  /* 0x000c000d0e007986 */ /* 0x0007e8000c101904 */
.L_x_2413:
[----:B-1----:R-:W-:Y:S05]  /*1180*/  BSYNC.RECONVERGENT B0 ;  /* 0x0000000000007941 */ /* 0x002fea0003800200 */
.L_x_2412:
[----:B------:R-:W-:Y:S05]  /*1190*/  @P1 BRA `(.L_x_2414) ;  /* 0xfffffff800a01947 */ /* 0x000fea000383ffff */
.L_x_2411:
[----:B------:R-:W-:-:S13]  /*11a0*/  ISETP.NE.AND P0, PT, R20, RZ, PT ;  /* 0x000000ff1400720c */ /* 0x000fda0003f05270 */
[----:B------:R-:W-:Y:S05]  /*11b0*/  @!P0 EXIT ;  /* 0x000000000000894d */ /* 0x000fea0003800000 */
[----:B0-----:R-:W0:Y:S01]  /*11c0*/  LDC R6, c[0x0][0x384] ;  /* 0x0000e100ff067b82 */ /* 0x001e220000000800 */
[----:B------:R-:W-:Y:S02]  /*11d0*/  ISETP.GE.U32.AND P1, PT, R20, 0x4, PT ;  /* 0x000000041400780c */ /* 0x000fe40003f26070 */
[----:B0-----:R-:W-:-:S04]  /*11e0*/  LOP3.LUT R18, R6, 0x3, RZ, 0xc0, !PT ;  /* 0x0000000306127812 */ /* 0x001fc800078ec0ff */
[----:B------:R-:W-:-:S07]  /*11f0*/  ISETP.NE.AND P0, PT, R18, RZ, PT ;  /* 0x000000ff1200720c */ /* 0x000fce0003f05270 */
[----:B------:R-:W-:Y:S06]  /*1200*/  @!P1 BRA `(.L_x_2415) ;  /* 0x0000000000c49947 */ /* 0x000fec0003800000 */
[----:B------:R-:W-:-:S05]  /*1210*/  IMAD R7, R9, 0x80, R0 ;  /* 0x0000008009077824 */ /* 0x000fca00078e0200 */
[----:B------:R-:W-:-:S13]  /*1220*/  ISETP.GE.AND P3, PT, R7, R8, PT ;  /* 0x000000080700720c */ /* 0x000fda0003f66270 */
[C---:B------:R-:W-:Y:S01]  /*1230*/  @!P3 IMAD.WIDE R10, R7.reuse, 0x4, R4 ;  /* 0x00000004070ab825 */ /* 0x040fe200078e0204 */
[----:B---3--:R-:W0:Y:S05]  /*1240*/  @!P3 LDC.64 R12, c[0x0][0x388] ;  /* 0x0000e200ff0cbb82 */ /* 0x008e2a0000000a00 */
[----:B------:R-:W0:Y:S03]  /*1250*/  @!P3 LDG.E R11, desc[UR4][R10.64] ;  /* 0x000000040a0bb981 */ /* 0x000e26000c1e1900 */
[----:B--2---:R-:W1:Y:S01]  /*1260*/  @!P3 LDC R15, c[0x0][0x390] ;  /* 0x0000e400ff0fbb82 */ /* 0x004e620000000800 */
        /* <DEDUP_REMOVED lines=27> */
[----:B------:R-:W-:-:S13]  /*1420*/  ISETP.GE.AND P2, PT, R19, R8, PT ;  /* 0x000000081300720c */ /* 0x000fda0003f46270 */
[----:B0-----:R-:W-:Y:S01]  /*1430*/  @!P2 IMAD.WIDE R12, R19, 0x4, R4 ;  /* 0x00000004130ca825 */ /* 0x001fe200078e0204 */
[----:B------:R-:W0:Y:S01]  /*1440*/  @!P2 LDC.64 R14, c[0x0][0x388] ;  /* 0x0000e200ff0eab82 */ /* 0x000e220000000a00 */
[----:B-1----:R-:W-:Y:S02]  /*1450*/  @!P1 ISETP.GE.AND P3, PT, R10, R17, PT ;  /* 0x000000110a00920c */ /* 0x002fe40003f66270 */
[----:B------:R-:W-:Y:S02]  /*1460*/  @!P1 IMAD.WIDE R16, R23, 0x4, R2 ;  /* 0x0000000417109825 */ /* 0x000fe400078e0202 */
        /* <DEDUP_REMOVED lines=11> */
.L_x_2415:
[----:B------:R-:W-:Y:S05]  /*1520*/  @!P0 EXIT ;  /* 0x000000000000894d */ /* 0x000fea0003800000 */
[----:B------:R-:W-:Y:S02]  /*1530*/  ISETP.NE.AND P1, PT, R18, 0x1, PT ;  /* 0x000000011200780c */ /* 0x000fe40003f25270 */
[----:B------:R-:W-:-:S04]  /*1540*/  LOP3.LUT R6, R6, 0x1, RZ, 0xc0, !PT ;  /* 0x0000000106067812 */ /* 0x000fc800078ec0ff */
[----:B------:R-:W-:-:S07]  /*1550*/  ISETP.NE.U32.AND P0, PT, R6, 0x1, PT ;  /* 0x000000010600780c */ /* 0x000fce0003f05070 */
[----:B------:R-:W-:Y:S06]  /*1560*/  @!P1 BRA `(.L_x_2416) ;  /* 0x0000000000649947 */ /* 0x000fec0003800000 */
[----:B---3--:R-:W-:-:S05]  /*1570*/  IMAD R13, R9, 0x80, R0 ;  /* 0x00000080090d7824 */ /* 0x008fca00078e0200 */
[----:B------:R-:W-:-:S13]  /*1580*/  ISETP.GE.AND P3, PT, R13, R8, PT ;  /* 0x000000080d00720c */ /* 0x000fda0003f66270 */
[C---:B-1----:R-:W-:Y:S01]  /*1590*/  @!P3 IMAD.WIDE R6, R13.reuse, 0x4, R4 ;  /* 0x000000040d06b825 */ /* 0x042fe200078e0204 */
[----:B------:R-:W0:Y:S05]  /*15a0*/  @!P3 LDC.64 R10, c[0x0][0x388] ;  /* 0x0000e200ff0abb82 */ /* 0x000e2a0000000a00 */
[----:B------:R-:W0:Y:S03]  /*15b0*/  @!P3 LDG.E R7, desc[UR4][R6.64] ;  /* 0x000000040607b981 */ /* 0x000e26000c1e1900 */
[----:B--2---:R-:W1:Y:S01]  /*15c0*/  @!P3 LDC R15, c[0x0][0x390] ;  /* 0x0000e400ff0fbb82 */ /* 0x004e620000000800 */
        /* <DEDUP_REMOVED lines=19> */
.L_x_2416:
[----:B------:R-:W-:Y:S05]  /*1700*/  @P0 EXIT ;  /* 0x000000000000094d */ /* 0x000fea0003800000 */
[----:B------:R-:W-:-:S05]  /*1710*/  IMAD R9, R9, 0x80, R0 ;  /* 0x0000008009097824 */ /* 0x000fca00078e0200 */
[----:B------:R-:W-:-:S13]  /*1720*/  ISETP.GE.AND P0, PT, R9, R8, PT ;  /* 0x000000080900720c */ /* 0x000fda0003f06270 */
[----:B------:R-:W-:Y:S05]  /*1730*/  @P0 EXIT ;  /* 0x000000000000094d */ /* 0x000fea0003800000 */
[----:B------:R-:W-:Y:S01]  /*1740*/  IMAD.WIDE R4, R9, 0x4, R4 ;  /* 0x0000000409047825 */ /* 0x000fe200078e0204 */
[----:B-1----:R-:W0:Y:S01]  /*1750*/  LDC.64 R6, c[0x0][0x388] ;  /* 0x0000e200ff067b82 */ /* 0x002e220000000a00 */
[----:B------:R-:W1:Y:S04]  /*1760*/  LDCU UR6, c[0x0][0x390] ;  /* 0x00007200ff0677ac */ /* 0x000e680008000800 */
[----:B------:R-:W0:Y:S02]  /*1770*/  LDG.E R5, desc[UR4][R4.64] ;  /* 0x0000000404057981 */ /* 0x000e24000c1e1900 */
[----:B0-----:R-:W-:-:S06]  /*1780*/  IMAD.WIDE R6, R5, 0x4, R6 ;  /* 0x0000000405067825 */ /* 0x001fcc00078e0206 */
[----:B------:R-:W1:Y:S01]  /*1790*/  LDG.E R6, desc[UR4][R6.64] ;  /* 0x0000000406067981 */ /* 0x000e62000c1e1900 */
[----:B------:R-:W-:Y:S01]  /*17a0*/  IMAD.WIDE R2, R9, 0x4, R2 ;  /* 0x0000000409027825 */ /* 0x000fe200078e0202 */
[----:B-1----:R-:W-:-:S04]  /*17b0*/  ISETP.GE.AND P0, PT, R6, UR6, PT ;  /* 0x0000000606007c0c */ /* 0x002fc8000bf06270 */
[----:B------:R-:W-:-:S05]  /*17c0*/  SEL R9, RZ, 0x1, !P0 ;  /* 0x00000001ff097807 */ /* 0x000fca0004000000 */
[----:B------:R-:W-:Y:S01]  /*17d0*/  STG.E desc[UR4][R2.64], R9 ;  /* 0x0000000902007986 */ /* 0x000fe2000c101904 */
[----:B------:R-:W-:Y:S05]  /*17e0*/  EXIT ;  /* 0x000000000000794d */ /* 0x000fea0003800000 */
.L_x_2417:
        /* <DEDUP_REMOVED lines=9> */
.L_x_2749:


//--------------------- .text._ZN3cub18CUB_300001_SM_10006detail9transform16transform_kernelINS2_10policy_hubILb0EN4cuda3std3__45tupleIJN6thrust24THRUST_300001_SM_1000_NS10device_ptrIiEESC_EEEE10policy1000ElNS7_5minusIiEESC_JPiSI_EEEvT0_iT1_T2_DpNS2_10kernel_argIT3_EE --------------------------
	.section	.text._ZN3cub18CUB_300001_SM_10006detail9transform16transform_kernelINS2_10policy_hubILb0EN4cuda3std3__45tupleIJN6thrust24THRUST_300001_SM_1000_NS10device_ptrIiEESC_EEEE10policy1000ElNS7_5minusIiEESC_JPiSI_EEEvT0_iT1_T2_DpNS2_10kernel_argIT3_EE,"ax",@progbits
	.align	128
        .global         _ZN3cub18CUB_300001_SM_10006detail9transform16transform_kernelINS2_10policy_hubILb0EN4cuda3std3__45tupleIJN6thrust24THRUST_300001_SM_1000_NS10device_ptrIiEESC_EEEE10policy1000ElNS7_5minusIiEESC_JPiSI_EEEvT0_iT1_T2_DpNS2_10kernel_argIT3_EE
        .type           _ZN3cub18CUB_300001_SM_10006detail9transform16transform_kernelINS2_10policy_hubILb0EN4cuda3std3__45tupleIJN6thrust24THRUST_300001_SM_1000_NS10device_ptrIiEESC_EEEE10policy1000ElNS7_5minusIiEESC_JPiSI_EEEvT0_iT1_T2_DpNS2_10kernel_argIT3_EE,@function
        .size           _ZN3cub18CUB_300001_SM_10006detail9transform16transform_kernelINS2_10policy_hubILb0EN4cuda3std3__45tupleIJN6thrust24THRUST_300001_SM_1000_NS10device_ptrIiEESC_EEEE10policy1000ElNS7_5minusIiEESC_JPiSI_EEEvT0_iT1_T2_DpNS2_10kernel_argIT3_EE,(.L_x_2717 - _ZN3cub18CUB_300001_SM_10006detail9transform16transform_kernelINS2_10policy_hubILb0EN4cuda3std3__45tupleIJN6thrust24THRUST_300001_SM_1000_NS10device_ptrIiEESC_EEEE10policy1000ElNS7_5minusIiEESC_JPiSI_EEEvT0_iT1_T2_DpNS2_10kernel_argIT3_EE)
        .other          _ZN3cub18CUB_300001_SM_10006detail9transform16transform_kernelINS2_10policy_hubILb0EN4cuda3std3__45tupleIJN6thrust24THRUST_300001_SM_1000_NS10device_ptrIiEESC_EEEE10policy1000ElNS7_5minusIiEESC_JPiSI_EEEvT0_iT1_T2_DpNS2_10kernel_argIT3_EE,@"STO_CUDA_ENTRY STV_DEFAULT"
_ZN3cub18CUB_300001_SM_10006detail9transform16transform_kernelINS2_10policy_hubILb0EN4cuda3std3__45tupleIJN6thrust24THRUST_300001_SM_1000_NS10device_ptrIiEESC_EEEE10policy1000ElNS7_5minusIiEESC_JPiSI_EEEvT0_iT1_T2_DpNS2_10kernel_argIT3_EE:
.text._ZN3cub18CUB_300001_SM_10006detail9transform16transform_kernelINS2_10policy_hubILb0EN4cuda3std3__45tupleIJN6thrust24THRUST_300001_SM_1000_NS10device_ptrIiEESC_EEEE10policy1000ElNS7_5minusIiEESC_JPiSI_EEEvT0_iT1_T2_DpNS2_10kernel_argIT3_EE:
[----:B------:R-:W-:Y:S01]  /*0000*/  LDC R1, c[0x0][0x37c] ;  /* 0x0000df00ff017b82 */ /* 0x000fe20000000800 */
[----:B------:R-:W1:Y:S07]  /*0010*/  LDCU UR24, c[0x0][0x388] ;  /* 0x00007100ff1877ac */ /* 0x000e6e0008000800 */
[----:B------:R-:W2:Y:S01]  /*0020*/  S2UR UR5, SR_CTAID.X ;  /* 0x00000000000579c3 */ /* 0x000ea20000002500 */
[----:B------:R-:W3:Y:S01]  /*0030*/  LDCU UR7, c[0x0][0x370] ;  /* 0x00006e00ff0777ac */ /* 0x000ee20008000800 */
[----:B------:R-:W4:Y:S06]  /*0040*/  LDCU.64 UR22, c[0x0][0x358] ;  /* 0x00006b00ff1677ac */ /* 0x000f2c0008000a00 */
[----:B------:R-:W5:Y:S01]  /*0050*/  LDC.64 R2, c[0x0][0x380] ;  /* 0x0000e000ff027b82 */ /* 0x000f620000000a00 */
[----:B-1----:R-:W-:-:S04]  /*0060*/  USHF.L.U32 UR19, UR24, 0x7, URZ ;  /* 0x0000000718137899 */ /* 0x002fc800080006ff */
[----:B------:R-:W-:Y:S02]  /*0070*/  USHF.R.S32.HI UR8, URZ, 0x1f, UR19 ;  /* 0x0000001fff087899 */ /* 0x000fe40008011413 */
[----:B--2---:R-:W-:Y:S02]  /*0080*/  UIMAD.WIDE.U32 UR20, UR19, UR5, URZ ;  /* 0x00000005131472a5 */ /* 0x004fe4000f8e00ff */
[----:B------:R-:W-:Y:S02]  /*0090*/  UIMAD UR6, UR8, UR5, URZ ;  /* 0x00000005080672a4 */ /* 0x000fe4000f8e02ff */
[----:B------:R-:W-:Y:S02]  /*00a0*/  UIADD3 UR4, UPT, UPT, UR5, 0x2, URZ ;  /* 0x0000000205047890 */ /* 0x000fe4000fffe0ff */
[----:B------:R-:W-:Y:S02]  /*00b0*/  UIADD3 UR6, UPT, UPT, UR21, UR6, URZ ;  /* 0x0000000615067290 */ /* 0x000fe4000fffe0ff */
[----:B---3--:R-:W-:Y:S01]  /*00c0*/  UISETP.GE.U32.AND UP0, UPT, UR4, UR7, UPT ;  /* 0x000000070400728c */ /* 0x008fe2000bf06070 */
[----:B-----5:R-:W-:-:S03]  /*00d0*/  IADD3 R0, P0, PT, R2, -UR20, RZ ;  /* 0x8000001402007c10 */ /* 0x020fc6000ff1e0ff */
[----:B------:R-:W-:Y:S01]  /*00e0*/  UISETP.EQ.OR UP0, UPT, UR5, URZ, UP0 ;  /* 0x000000ff0500728c */ /* 0x000fe20008702670 */
[----:B------:R-:W-:Y:S02]  /*00f0*/  IADD3.X R2, PT, PT, R3, ~UR6, RZ, P0, !PT ;  /* 0x8000000603027c10 */ /* 0x000fe400087fe4ff */
[----:B------:R-:W-:-:S04]  /*0100*/  ISETP.LT.U32.AND P0, PT, R0, UR19, PT ;  /* 0x0000001300007c0c */ /* 0x000fc8000bf01070 */
[----:B------:R-:W-:-:S04]  /*0110*/  ISETP.LT.AND.EX P0, PT, R2, UR8, PT, P0 ;  /* 0x0000000802007c0c */ /* 0x000fc8000bf01300 */
[----:B------:R-:W-:Y:S01]  /*0120*/  SEL R0, R0, UR19, P0 ;  /* 0x0000001300007c07 */ /* 0x000fe20008000000 */
[----:B----4-:R-:W-:Y:S08]  /*0130*/  BRA.U UP0, `(.L_x_2418) ;  /* 0x0000000100e47547 */ /* 0x010ff0000b800000 */
[----:B------:R-:W1:Y:S01]  /*0140*/  S2R R2, SR_TID.X ;  /* 0x0000000000027919 */ /* 0x000e620000002100 */
[----:B------:R-:W-:Y:S01]  /*0150*/  ELECT P0, URZ, PT ;  /* 0x0000000000ff782f */ /* 0x000fe20003800000 */
[----:B------:R-:W-:Y:S03]  /*0160*/  BSSY.RECONVERGENT B0, `(.L_x_2419) ;  /* 0x000002e000007945 */ /* 0x000fe60003800200 */
[----:B-1----:R-:W-:-:S13]  /*0170*/  ISETP.GT.U32.OR P0, PT, R2, 0x1f, !P0 ;  /* 0x0000001f0200780c */ /* 0x002fda0004704470 */
[----:B------:R-:W-:Y:S05]  /*0180*/  @P0 BRA `(.L_x_2420) ;  /* 0x0000000000ac0947 */ /* 0x000fea0003800000 */
[----:B------:R-:W1:Y:S01]  /*0190*/  S2UR UR18, SR_CgaCtaId ;  /* 0x00000000001279c3 */ /* 0x000e620000008800 */
[----:B------:R-:W2:Y:S01]  /*01a0*/  LDCU UR15, c[0x0][0x3a0] ;  /* 0x00007400ff0f77ac */ /* 0x000ea20008000800 */
[----:B------:R-:W3:Y:S01]  /*01b0*/  LDCU UR17, c[0x0][0x3b0] ;  /* 0x00007600ff1177ac */ /* 0x000ee20008000800 */
[----:B------:R-:W-:Y:S01]  /*01c0*/  ULEA UR14, UR24, 0xf, 0x9 ;  /* 0x0000000f180e7891 */ /* 0x000fe2000f8e48ff */
[----:B------:R-:W-:Y:S01]  /*01d0*/  UMOV UR7, 0x400 ;  /* 0x0000040000077882 */ /* 0x000fe20000000000 */
[----:B------:R-:W-:Y:S01]  /*01e0*/  UMOV UR10, 0x1 ;  /* 0x00000001000a7882 */ /* 0x000fe20000000000 */
[----:B------:R-:W4:Y:S01]  /*01f0*/  LDCU.64 UR4, c[0x0][0x398] ;  /* 0x00007300ff0477ac */ /* 0x000f220008000a00 */
[----:B------:R-:W-:-:S04]  /*0200*/  UIADD3 UR10, UPT, UPT, -UR10, 0x100000, URZ ;  /* 0x001000000a0a7890 */ /* 0x000fc8000fffe1ff */
[----:B------:R-:W-:Y:S02]  /*0210*/  USHF.L.U32 UR11, UR10, 0xb, URZ ;  /* 0x0000000b0a0b7899 */ /* 0x000fe400080006ff */
[----:B------:R-:W-:Y:S02]  /*0220*/  USHF.L.U32 UR10, UR10, 0x1, URZ ;  /* 0x000000010a0a7899 */ /* 0x000fe400080006ff */
[----:B--2---:R-:W-:Y:S01]  /*0230*/  UIADD3 UR15, UPT, UPT, UR14, UR15, URZ ;  /* 0x0000000f0e0f7290 */ /* 0x004fe2000fffe0ff */
[----:B------:R-:W2:Y:S01]  /*0240*/  LDCU.64 UR12, c[0x0][0x3a8] ;  /* 0x00007500ff0c77ac */ /* 0x000ea20008000a00 */
[----:B---3--:R-:W-:Y:S02]  /*0250*/  UIADD3 UR14, UPT, UPT, UR14, UR17, URZ ;  /* 0x000000110e0e7290 */ /* 0x008fe4000fffe0ff */
[----:B-1----:R-:W-:Y:S02]  /*0260*/  ULEA UR17, UR18, UR7, 0x18 ;  /* 0x0000000712117291 */ /* 0x002fe4000f8ec0ff */
[----:B------:R-:W-:-:S02]  /*0270*/  UIADD3 UR16, UPT, UPT, UR7, 0x80, URZ ;  /* 0x0000008007107890 */ /* 0x000fc4000fffe0ff */
[----:B------:R-:W-:Y:S02]  /*0280*/  USHF.L.U64.HI UR9, UR20, 0x2, UR6 ;  /* 0x0000000214097899 */ /* 0x000fe40008010206 */
[----:B------:R-:W-:Y:S02]  /*0290*/  USHF.L.U32 UR8, UR20, 0x2, URZ ;  /* 0x0000000214087899 */ /* 0x000fe400080006ff */
[----:B------:R-:W-:Y:S02]  /*02a0*/  ULOP3.LUT UR15, UR15, 0xfffffff0, URZ, 0xc0, !UPT ;  /* 0xfffffff00f0f7892 */ /* 0x000fe4000f8ec0ff */
[----:B------:R-:W-:Y:S01]  /*02b0*/  ULOP3.LUT UR14, UR14, 0xfffffff0, URZ, 0xc0, !UPT ;  /* 0xfffffff00e0e7892 */ /* 0x000fe2000f8ec0ff */
[----:B------:R-:W1:Y:S02]  /*02c0*/  FENCE.VIEW.ASYNC.S ;  /* 0x00000000000073c6 */ /* 0x000e640000000000 */
[----:B-1----:R1:W3:Y:S02]  /*02d0*/  SYNCS.EXCH.64 URZ, [UR17], UR10 ;  /* 0x0000000a11ff75b2 */ /* 0x0022e40008000100 */
[----:B------:R-:W-:Y:S01]  /*02e0*/  @!PT LDS RZ, [RZ] ;  /* 0x00000000fffff984 */ /* 0x000fe20000000800 */
[----:B------:R-:W-:Y:S01]  /*02f0*/  @!PT LDS RZ, [RZ] ;  /* 0x00000000fffff984 */ /* 0x000fe20000000800 */
[----:B------:R-:W-:Y:S01]  /*0300*/  @!PT LDS RZ, [RZ] ;  /* 0x00000000fffff984 */ /* 0x000fe20000000800 */
[----:B------:R-:W-:Y:S01]  /*0310*/  @!PT LDS RZ, [RZ] ;  /* 0x00000000fffff984 */ /* 0x000fe20000000800 */
[----:B---3--:R3:W-:Y:S06]  /*0320*/  MEMBAR.ALL.CTA ;  /* 0x0000000000007992 */ /* 0x0087ec0000008000 */
[----:B---3--:R-:W3:Y:S01]  /*0330*/  FENCE.VIEW.ASYNC.S ;  /* 0x00000000000073c6 */ /* 0x008ee20000000000 */
[----:B------:R-:W-:-:S02]  /*0340*/  ULEA UR16, UR18, UR16, 0x18 ;  /* 0x0000001012107291 */ /* 0x000fc4000f8ec0ff */
[----:B----4-:R-:W-:Y:S02]  /*0350*/  UIADD3.64 UR4, UPT, UPT, UR8, UR4, URZ ;  /* 0x0000000408047297 */ /* 0x010fe4000fffe0ff */
[----:B------:R-:W-:Y:S02]  /*0360*/  USHF.R.U32.HI UR7, URZ, 0x4, UR15 ;  /* 0x00000004ff077899 */ /* 0x000fe4000801160f */
[----:B--2---:R-:W-:Y:S02]  /*0370*/  UIADD3.64 UR8, UPT, UPT, UR8, UR12, URZ ;  /* 0x0000000c08087297 */ /* 0x004fe4000fffe0ff */
[----:B------:R-:W-:Y:S02]  /*0380*/  UIADD3 UR15, UPT, UPT, UR15, UR14, URZ ;  /* 0x0000000e0f0f7290 */ /* 0x000fe4000fffe0ff */
[----:B------:R-:W-:Y:S02]  /*0390*/  ULEA UR12, UR24, UR16, 0x9 ;  /* 0x00000010180c7291 */ /* 0x000fe4000f8e48ff */
[----:B------:R-:W-:-:S02]  /*03a0*/  USHF.R.U32.HI UR14, URZ, 0x4, UR14 ;  /* 0x00000004ff0e7899 */ /* 0x000fc4000801160e */
[----:B------:R-:W-:Y:S01]  /*03b0*/  UPRMT UR7, UR7, 0x5410, URZ ;  /* 0x0000541007077896 */ /* 0x000fe200080000ff */
[----:B------:R-:W-:Y:S01]  /*03c0*/  IMAD.U32 R2, RZ, RZ, UR15 ;  /* 0x0000000fff027e24 */ /* 0x000fe2000f8e00ff */
[----:B------:R-:W-:Y:S02]  /*03d0*/  UIADD3 UR12, UPT, UPT, UR12, 0x80, URZ ;  /* 0x000000800c0c7890 */ /* 0x000fe4000fffe0ff */
[----:B------:R-:W-:Y:S01]  /*03e0*/  UPRMT UR14, UR14, 0x5410, URZ ;  /* 0x000054100e0e7896 */ /* 0x000fe200080000ff */
[----:B------:R-:W-:-:S04]  /*03f0*/  UMOV UR13, UR17 ;  /* 0x00000011000d7c82 */ /* 0x000fc80008000000 */
[----:B---3--:R1:W-:Y:S04]  /*0400*/  UBLKCP.S.G [UR16], [UR4], UR7 ;  /* 0x00000010040073ba */ /* 0x0083e80008000207 */
[----:B------:R1:W-:Y:S01]  /*0410*/  UBLKCP.S.G [UR12], [UR8], UR14 ;  /* 0x0000000c080073ba */ /* 0x0003e2000800020e */
[----:B------:R1:W-:Y:S01]  /*0420*/  SYNCS.ARRIVE.TRANS64 RZ, [UR17], R2 ;  /* 0x00000002ffff79a7 */ /* 0x0003e20008000011 */
[----:B------:R-:W-:Y:S01]  /*0430*/  NOP ;  /* 0x0000000000007918 */ /* 0x000fe20000000000 */
.L_x_2420:
[----:B-1----:R-:W-:Y:S05]  /*0440*/  BSYNC.RECONVERGENT B0 ;  /* 0x0000000000007941 */ /* 0x002fea0003800200 */
.L_x_2419:
[----:B------:R-:W1:Y:S08]  /*0450*/  S2UR UR5, SR_CgaCtaId ;  /* 0x00000000000579c3 */ /* 0x000e700000008800 */
[----:B------:R-:W-:Y:S01]  /*0460*/  BAR.SYNC.DEFER_BLOCKING 0x0 ;  /* 0x0000000000007b1d */ /* 0x000fe20000010000 */
[----:B------:R-:W-:-:S05]  /*0470*/  SHF.L.U32 R2, RZ, 0x1f, RZ ;  /* 0x0000001fff027819 */ /* 0x000fca00000006ff */
[----:B------:R-:W-:Y:S02]  /*0480*/  UMOV UR4, 0x400 ;  /* 0x0000040000047882 */ /* 0x000fe40000000000 */
[----:B-1----:R-:W-:-:S12]  /*0490*/  ULEA UR4, UR5, UR4, 0x18 ;  /* 0x0000000405047291 */ /* 0x002fd8000f8ec0ff */
.L_x_2421:
[----:B------:R-:W1:Y:S02]  /*04a0*/  SYNCS.PHASECHK.TRANS64.TRYWAIT P0, [UR4], R2 ;  /* 0x00000002ff0075a7 */ /* 0x000e640008001104 */
[----:B-1----:R-:W-:Y:S05]  /*04b0*/  @!P0 BRA `(.L_x_2421) ;  /* 0xfffffffc00f88947 */ /* 0x002fea000383ffff */
[----:B------:R-:W-:Y:S05]  /*04c0*/  BRA `(.L_x_2422) ;  /* 0x0000001400407947 */ /* 0x000fea0003800000 */
.L_x_2418:
[----:B------:R-:W1:Y:S01]  /*04d0*/  S2R R3, SR_TID.Y ;  /* 0x0000000000037919 */ /* 0x000e620000002200 */
[----:B------:R-:W2:Y:S01]  /*04e0*/  LDCU UR9, c[0x0][0x360] ;  /* 0x00006c00ff0977ac */ /* 0x000ea20008000800 */
[----:B------:R-:W-:Y:S01]  /*04f0*/  IMAD.SHL.U32 R4, R0, 0x4, RZ ;  /* 0x0000000400047824 */ /* 0x000fe200078e00ff */
[----:B------:R-:W-:Y:S01]  /*0500*/  BSSY.RECONVERGENT B0, `(.L_x_2423) ;  /* 0x00000aa000007945 */ /* 0x000fe20003800200 */
[----:B------:R-:W1:Y:S01]  /*0510*/  S2R R6, SR_TID.Z ;  /* 0x0000000000067919 */ /* 0x000e620000002300 */
[----:B------:R-:W2:Y:S01]  /*0520*/  LDCU UR10, c[0x0][0x364] ;  /* 0x00006c80ff0a77ac */ /* 0x000ea20008000800 */
[----:B------:R-:W3:Y:S01]  /*0530*/  LDC R2, c[0x0][0x368] ;  /* 0x0000da00ff027b82 */ /* 0x000ee20000000800 */
[----:B------:R-:W-:Y:S01]  /*0540*/  SHF.R.S32.HI R5, RZ, 0x1f, R4 ;  /* 0x0000001fff057819 */ /* 0x000fe20000011404 */
[----:B------:R-:W4:Y:S03]  /*0550*/  S2R R8, SR_TID.X ;  /* 0x0000000000087919 */ /* 0x000f260000002100 */
[----:B------:R-:W-:-:S02]  /*0560*/  SHF.R.U64 R4, R4, 0x2, R5 ;  /* 0x0000000204047819 */ /* 0x000fc40000001205 */
[----:B------:R-:W-:Y:S01]  /*0570*/  SHF.R.U32.HI R5, RZ, 0x2, R5 ;  /* 0x00000002ff057819 */ /* 0x000fe20000011605 */
[----:B--2---:R-:W-:Y:S02]  /*0580*/  UIMAD UR4, UR9, UR10, URZ ;  /* 0x0000000a090472a4 */ /* 0x004fe4000f8e02ff */
[----:B-1----:R-:W-:Y:S02]  /*0590*/  IMAD R3, R6, UR10, R3 ;  /* 0x0000000a06037c24 */ /* 0x002fe4000f8e0203 */
[----:B------:R-:W-:Y:S02]  /*05a0*/  IMAD.MOV.U32 R6, RZ, RZ, RZ ;  /* 0x000000ffff067224 */ /* 0x000fe400078e00ff */
[----:B----4-:R-:W-:Y:S02]  /*05b0*/  IMAD R3, R3, UR9, R8 ;  /* 0x0000000903037c24 */ /* 0x010fe4000f8e0208 */
[----:B---3--:R-:W-:Y:S01]  /*05c0*/  IMAD R8, R2, UR4, RZ ;  /* 0x0000000402087c24 */ /* 0x008fe2000f8e02ff */
[----:B------:R-:W-:-:S02]  /*05d0*/  UMOV UR4, URZ ;  /* 0x000000ff00047c82 */ /* 0x000fc40008000000 */
[----:B------:R-:W-:-:S04]  /*05e0*/  ISETP.GT.U32.AND P0, PT, R4, R3, PT ;  /* 0x000000030400720c */ /* 0x000fc80003f04070 */
[----:B------:R-:W-:-:S13]  /*05f0*/  ISETP.GT.U32.AND.EX P0, PT, R5, RZ, PT, P0 ;  /* 0x000000ff0500720c */ /* 0x000fda0003f04100 */
[----:B------:R-:W-:Y:S05]  /*0600*/  @!P0 BRA `(.L_x_2424) ;  /* 0x0000000800648947 */ /* 0x000fea0003800000 */
[----:B------:R-:W-:Y:S01]  /*0610*/  IMAD.IADD R9, R8, 0x1, R3 ;  /* 0x0000000108097824 */ /* 0x000fe200078e0203 */
[----:B------:R-:W-:Y:S01]  /*0620*/  BSSY.RECONVERGENT B1, `(.L_x_2425) ;  /* 0x0000024000017945 */ /* 0x000fe20003800200 */
[----:B------:R-:W-:-:S03]  /*0630*/  IMAD.MOV.U32 R12, RZ, RZ, -0x1 ;  /* 0xffffffffff0c7424 */ /* 0x000fc600078e00ff */
[CC--:B------:R-:W-:Y:S02]  /*0640*/  ISETP.GT.U32.AND P1, PT, R4.reuse, R9.reuse, PT ;  /* 0x000000090400720c */ /* 0x0c0fe40003f24070 */
[CC--:B------:R-:W-:Y:S02]  /*0650*/  ISETP.GT.U32.AND P0, PT, R4.reuse, R9.reuse, PT ;  /* 0x000000090400720c */ /* 0x0c0fe40003f04070 */
[C---:B------:R-:W-:Y:S02]  /*0660*/  ISETP.GT.U32.AND.EX P1, PT, R5.reuse, RZ, PT, P1 ;  /* 0x000000ff0500720c */ /* 0x040fe40003f24110 */
[----:B------:R-:W-:Y:S02]  /*0670*/  ISETP.GT.U32.AND.EX P0, PT, R5, RZ, PT, P0 ;  /* 0x000000ff0500720c */ /* 0x000fe40003f04100 */
[----:B------:R-:W-:Y:S02]  /*0680*/  SEL R10, R4, R9, P1 ;  /* 0x00000009040a7207 */ /* 0x000fe40000800000 */
[----:B------:R-:W-:-:S02]  /*0690*/  SEL R7, RZ, 0x1, !P0 ;  /* 0x00000001ff077807 */ /* 0x000fc40004000000 */
[----:B------:R-:W-:Y:S02]  /*06a0*/  SEL R11, R5, RZ, P1 ;  /* 0x000000ff050b7207 */ /* 0x000fe40000800000 */
[----:B------:R-:W-:-:S04]  /*06b0*/  IADD3 R14, P0, P1, R10, -R7, -R9 ;  /* 0x800000070a0e7210 */ /* 0x000fc8000791e809 */
[----:B------:R-:W-:-:S04]  /*06c0*/  IADD3.X R15, PT, PT, R11, -0x1, R12, P0, P1 ;  /* 0xffffffff0b0f7810 */ /* 0x000fc800007e240c */
[----:B------:R-:W-:-:S13]  /*06d0*/  ISETP.NE.U32.AND P0, PT, R15, RZ, PT ;  /* 0x000000ff0f00720c */ /* 0x000fda0003f05070 */
[----:B------:R-:W-:Y:S05]  /*06e0*/  @P0 BRA `(.L_x_2426) ;  /* 0x0000000000500947 */ /* 0x000fea0003800000 */
[----:B------:R-:W1:Y:S01]  /*06f0*/  I2F.U32.RP R9, R8 ;  /* 0x0000000800097306 */ /* 0x000e620000209000 */
[----:B------:R-:W-:Y:S01]  /*0700*/  IMAD.MOV R13, RZ, RZ, -R8 ;  /* 0x000000ffff0d7224 */ /* 0x000fe200078e0a08 */
[----:B------:R-:W-:-:S06]  /*0710*/  ISETP.NE.U32.AND P2, PT, R8, RZ, PT ;  /* 0x000000ff0800720c */ /* 0x000fcc0003f45070 */
[----:B-1----:R-:W1:Y:S02]  /*0720*/  MUFU.RCP R9, R9 ;  /* 0x0000000900097308 */ /* 0x002e640000001000 */
[----:B-1----:R-:W-:-:S06]  /*0730*/  VIADD R10, R9, 0xffffffe ;  /* 0x0ffffffe090a7836 */ /* 0x002fcc0000000000 */
[----:B------:R1:W2:Y:S02]  /*0740*/  F2I.FTZ.U32.TRUNC.NTZ R11, R10 ;  /* 0x0000000a000b7305 */ /* 0x0002a4000021f000 */
[----:B-1----:R-:W-:Y:S02]  /*0750*/  IMAD.MOV.U32 R10, RZ, RZ, RZ ;  /* 0x000000ffff0a7224 */ /* 0x002fe400078e00ff */
[----:B--2---:R-:W-:-:S04]  /*0760*/  IMAD R13, R13, R11, RZ ;  /* 0x0000000b0d0d7224 */ /* 0x004fc800078e02ff */
[----:B------:R-:W-:-:S06]  /*0770*/  IMAD.HI.U32 R11, R11, R13, R10 ;  /* 0x0000000d0b0b7227 */ /* 0x000fcc00078e000a */
[----:B------:R-:W-:-:S04]  /*0780*/  IMAD.HI.U32 R10, R11, R14, RZ ;  /* 0x0000000e0b0a7227 */ /* 0x000fc800078e00ff */
[----:B------:R-:W-:-:S04]  /*0790*/  IMAD.MOV R11, RZ, RZ, -R10 ;  /* 0x000000ffff0b7224 */ /* 0x000fc800078e0a0a */
[----:B------:R-:W-:-:S05]  /*07a0*/  IMAD R11, R8, R11, R14 ;  /* 0x0000000b080b7224 */ /* 0x000fca00078e020e */
[----:B------:R-:W-:-:S13]  /*07b0*/  ISETP.GE.U32.AND P0, PT, R11, R8, PT ;  /* 0x000000080b00720c */ /* 0x000fda0003f06070 */
[----:B------:R-:W-:Y:S02]  /*07c0*/  @P0 IMAD.IADD R11, R11, 0x1, -R8 ;  /* 0x000000010b0b0824 */ /* 0x000fe400078e0a08 */
[----:B------:R-:W-:-:S03]  /*07d0*/  @P0 VIADD R10, R10, 0x1 ;  /* 0x000000010a0a0836 */ /* 0x000fc60000000000 */
[----:B------:R-:W-:Y:S01]  /*07e0*/  ISETP.GE.U32.AND P1, PT, R11, R8, PT ;  /* 0x000000080b00720c */ /* 0x000fe20003f26070 */
[----:B------:R-:W-:-:S12]  /*07f0*/  IMAD.MOV.U32 R11, RZ, RZ, RZ ;  /* 0x000000ffff0b7224 */ /* 0x000fd800078e00ff */
[----:B------:R-:W-:Y:S02]  /*0800*/  @P1 IADD3 R10, PT, PT, R10, 0x1, RZ ;  /* 0x000000010a0a1810 */ /* 0x000fe40007ffe0ff */
[----:B------:R-:W-:Y:S01]  /*0810*/  @!P2 LOP3.LUT R10, RZ, R8, RZ, 0x33, !PT ;  /* 0x00000008ff0aa212 */ /* 0x000fe200078e33ff */
[----:B------:R-:W-:Y:S06]  /*0820*/  BRA `(.L_x_2427) ;  /* 0x00000000000c7947 */ /* 0x000fec0003800000 */
.L_x_2426:
[----:B------:R-:W-:Y:S01]  /*0830*/  IMAD.MOV.U32 R9, RZ, RZ, R14 ;  /* 0x000000ffff097224 */ /* 0x000fe200078e000e */
[----:B------:R-:W-:-:S07]  /*0840*/  MOV R14, 0x860 ;  /* 0x00000860000e7802 */ /* 0x000fce0000000f00 */
[----:B------:R-:W-:Y:S05]  /*0850*/  CALL.REL.NOINC `($__internal_0_$__cuda_sm20_div_u64) ;  /* 0x0000001400707944 */ /* 0x000fea0003c00000 */
.L_x_2427:
[----:B------:R-:W-:Y:S05]  /*0860*/  BSYNC.RECONVERGENT B1 ;  /* 0x0000000000017941 */ /* 0x000fea0003800200 */
.L_x_2425:
[----:B------:R-:W-:Y:S01]  /*0870*/  IADD3 R9, P0, PT, R10, R7, RZ ;  /* 0x000000070a097210 */ /* 0x000fe20007f1e0ff */
[----:B------:R-:W1:Y:S01]  /*0880*/  LDC R13, c[0x0][0x3a0] ;  /* 0x0000e800ff0d7b82 */ /* 0x000e620000000800 */
[----:B------:R-:W-:Y:S01]  /*0890*/  BSSY.RECONVERGENT B1, `(.L_x_2428) ;  /* 0x0000033000017945 */ /* 0x000fe20003800200 */
[----:B------:R-:W-:Y:S01]  /*08a0*/  IMAD.MOV.U32 R29, RZ, RZ, R3 ;  /* 0x000000ffff1d7224 */ /* 0x000fe200078e0003 */
[C---:B------:R-:W-:Y:S01]  /*08b0*/  LOP3.LUT R7, R9.reuse, 0x3, RZ, 0xc0, !PT ;  /* 0x0000000309077812 */ /* 0x040fe200078ec0ff */
[----:B------:R-:W-:Y:S01]  /*08c0*/  IMAD.X R10, RZ, RZ, R11, P0 ;  /* 0x000000ffff0a7224 */ /* 0x000fe200000e060b */
[----:B------:R-:W-:Y:S02]  /*08d0*/  ISETP.GE.U32.AND P0, PT, R9, 0x3, PT ;  /* 0x000000030900780c */ /* 0x000fe40003f06070 */
[----:B------:R-:W-:Y:S02]  /*08e0*/  ISETP.NE.U32.AND P1, PT, R7, 0x3, PT ;  /* 0x000000030700780c */ /* 0x000fe40003f25070 */
[----:B------:R-:W-:Y:S01]  /*08f0*/  ISETP.GE.U32.AND.EX P0, PT, R10, RZ, PT, P0 ;  /* 0x000000ff0a00720c */ /* 0x000fe20003f06100 */
[----:B------:R-:W-:Y:S01]  /*0900*/  IMAD.MOV.U32 R10, RZ, RZ, R6 ;  /* 0x000000ffff0a7224 */ /* 0x000fe200078e0006 */
[----:B------:R-:W-:-:S02]  /*0910*/  ISETP.NE.AND.EX P1, PT, RZ, RZ, PT, P1 ;  /* 0x000000ffff00720c */ /* 0x000fc40003f25310 */
[----:B-1----:R-:W-:-:S11]  /*0920*/  SHF.R.S32.HI R11, RZ, 0x1f, R13 ;  /* 0x0000001fff0b7819 */ /* 0x002fd6000001140d */
[----:B------:R-:W-:Y:S05]  /*0930*/  @!P1 BRA `(.L_x_2429) ;  /* 0x0000000000a09947 */ /* 0x000fea0003800000 */
[----:B------:R-:W1:Y:S01]  /*0940*/  S2UR UR7, SR_CgaCtaId ;  /* 0x00000000000779c3 */ /* 0x000e620000008800 */
[----:B------:R-:W2:Y:S01]  /*0950*/  LDCU.64 UR12, c[0x0][0x398] ;  /* 0x00007300ff0c77ac */ /* 0x000ea20008000a00 */
[C---:B------:R-:W-:Y:S01]  /*0960*/  IMAD.SHL.U32 R7, R3.reuse, 0x4, RZ ;  /* 0x0000000403077824 */ /* 0x040fe200078e00ff */
[----:B------:R-:W-:Y:S01]  /*0970*/  MOV R29, R3 ;  /* 0x00000003001d7202 */ /* 0x000fe20000000f00 */
[----:B------:R-:W-:Y:S01]  /*0980*/  IMAD.U32 R14, RZ, RZ, UR20 ;  /* 0x00000014ff0e7e24 */ /* 0x000fe2000f8e00ff */
[----:B------:R-:W-:Y:S01]  /*0990*/  UMOV UR5, 0x400 ;  /* 0x0000040000057882 */ /* 0x000fe20000000000 */
[----:B------:R-:W-:Y:S01]  /*09a0*/  IMAD.U32 R15, RZ, RZ, UR21 ;  /* 0x00000015ff0f7e24 */ /* 0x000fe2000f8e00ff */
[----:B------:R-:W-:Y:S01]  /*09b0*/  SHF.L.U64.HI R15, R3, 0x2, R6 ;  /* 0x00000002030f7819 */ /* 0x000fe20000010206 */
[----:B------:R-:W-:Y:S01]  /*09c0*/  IMAD.U32 R12, RZ, RZ, UR6 ;  /* 0x00000006ff0c7e24 */ /* 0x000fe2000f8e00ff */
[----:B------:R-:W-:Y:S01]  /*09d0*/  LEA R10, P1, R14, R7, 0x2 ;  /* 0x000000070e0a7211 */ /* 0x000fe200078210ff */
[----:B------:R-:W-:Y:S01]  /*09e0*/  VIADD R9, R9, 0x1 ;  /* 0x0000000109097836 */ /* 0x000fe20000000000 */
[----:B------:R-:W-:Y:S01]  /*09f0*/  UIADD3 UR5, UPT, UPT, UR5, 0x80, URZ ;  /* 0x0000008005057890 */ /* 0x000fe2000fffe0ff */
[----:B------:R-:W-:Y:S01]  /*0a00*/  IMAD R7, R2, UR10, RZ ;  /* 0x0000000a02077c24 */ /* 0x000fe2000f8e02ff */
[----:B------:R-:W-:-:S02]  /*0a10*/  LEA.HI.X R14, R14, R15, R12, 0x2, P1 ;  /* 0x0000000f0e0e7211 */ /* 0x000fc400008f140c */
[----:B------:R-:W-:Y:S01]  /*0a20*/  LOP3.LUT R9, R9, 0x3, RZ, 0xc0, !PT ;  /* 0x0000000309097812 */ /* 0x000fe200078ec0ff */
[----:B------:R-:W-:Y:S01]  /*0a30*/  IMAD R7, R7, UR9, RZ ;  /* 0x0000000907077c24 */ /* 0x000fe2000f8e02ff */
[----:B--2---:R-:W-:Y:S01]  /*0a40*/  IADD3 R17, P1, P2, R10, UR12, R13 ;  /* 0x0000000c0a117c10 */ /* 0x004fe2000fa3e00d */
[----:B------:R-:W-:-:S03]  /*0a50*/  IMAD.MOV.U32 R10, RZ, RZ, R6 ;  /* 0x000000ffff0a7224 */ /* 0x000fc600078e0006 */
[----:B------:R-:W-:Y:S01]  /*0a60*/  IADD3.X R18, PT, PT, R14, UR13, R11, P1, P2 ;  /* 0x0000000d0e127c10 */ /* 0x000fe20008fe440b */
[----:B-1----:R-:W-:Y:S01]  /*0a70*/  ULEA UR5, UR7, UR5, 0x18 ;  /* 0x0000000507057291 */ /* 0x002fe2000f8ec0ff */
[----:B------:R-:W-:-:S05]  /*0a80*/  IADD3 R9, P1, PT, RZ, -R9, RZ ;  /* 0x80000009ff097210 */ /* 0x000fca0007f3e0ff */
[----:B------:R-:W-:Y:S02]  /*0a90*/  VIADD R12, R13, UR5 ;  /* 0x000000050d0c7c36 */ /* 0x000fe40008000000 */
[----:B------:R-:W-:Y:S02]  /*0aa0*/  IMAD.X R16, RZ, RZ, -0x1, P1 ;  /* 0xffffffffff107424 */ /* 0x000fe400008e06ff */
[----:B------:R-:W-:-:S07]  /*0ab0*/  IMAD R12, R3, 0x4, R12 ;  /* 0x00000004030c7824 */ /* 0x000fce00078e020c */
.L_x_2430:
[----:B------:R-:W-:Y:S01]  /*0ac0*/  IADD3 R9, P1, PT, R9, 0x1, RZ ;  /* 0x0000000109097810 */ /* 0x000fe20007f3e0ff */
[----:B------:R-:W-:Y:S01]  /*0ad0*/  IMAD.MOV.U32 R14, RZ, RZ, R17 ;  /* 0x000000ffff0e7224 */ /* 0x000fe200078e0011 */
[C---:B------:R-:W-:Y:S01]  /*0ae0*/  IADD3 R29, P2, PT, R8.reuse, R29, RZ ;  /* 0x0000001d081d7210 */ /* 0x040fe20007f5e0ff */
[----:B------:R-:W-:Y:S01]  /*0af0*/  IMAD.MOV.U32 R15, RZ, RZ, R18 ;  /* 0x000000ffff0f7224 */ /* 0x000fe200078e0012 */
[C---:B------:R-:W-:Y:S01]  /*0b00*/  LEA R17, P3, R8.reuse, R17, 0x2 ;  /* 0x0000001108117211 */ /* 0x040fe200078610ff */
[----:B------:R-:W-:Y:S01]  /*0b10*/  IMAD.X R16, RZ, RZ, R16, P1 ;  /* 0x000000ffff107224 */ /* 0x000fe200008e0610 */
[----:B------:R-:W-:Y:S01]  /*0b20*/  ISETP.NE.U32.AND P1, PT, R9, RZ, PT ;  /* 0x000000ff0900720c */ /* 0x000fe20003f25070 */
[----:B------:R-:W-:Y:S01]  /*0b30*/  IMAD.X R10, RZ, RZ, R10, P2 ;  /* 0x000000ffff0a7224 */ /* 0x000fe200010e060a */
[----:B------:R-:W-:Y:S01]  /*0b40*/  @!PT LDS RZ, [RZ] ;  /* 0x00000000fffff984 */ /* 0x000fe20000000800 */
[----:B------:R-:W-:Y:S01]  /*0b50*/  @!PT LDS RZ, [RZ] ;  /* 0x00000000fffff984 */ /* 0x000fe20000000800 */
[----:B------:R-:W-:Y:S01]  /*0b60*/  @!PT LDS RZ, [RZ] ;  /* 0x00000000fffff984 */ /* 0x000fe20000000800 */
[----:B------:R1:W-:Y:S01]  /*0b70*/  LDGSTS.E [R12], desc[UR22][R14.64] ;  /* 0x000000000e0c7fae */ /* 0x0003e2000b9a1016 */
[----:B------:R-:W-:Y:S02]  /*0b80*/  LEA.HI.X R18, R8, R18, RZ, 0x2, P3 ;  /* 0x0000001208127211 */ /* 0x000fe400018f14ff */
[----:B------:R-:W-:Y:S01]  /*0b90*/  ISETP.NE.AND.EX P1, PT, R16, RZ, PT, P1 ;  /* 0x000000ff1000720c */ /* 0x000fe20003f25310 */
[----:B-1----:R-:W-:-:S12]  /*0ba0*/  IMAD R12, R7, 0x4, R12 ;  /* 0x00000004070c7824 */ /* 0x002fd800078e020c */
[----:B------:R-:W-:Y:S05]  /*0bb0*/  @P1 BRA `(.L_x_2430) ;  /* 0xfffffffc00c01947 */ /* 0x000fea000383ffff */
.L_x_2429:
[----:B------:R-:W-:Y:S05]  /*0bc0*/  BSYNC.RECONVERGENT B1 ;  /* 0x0000000000017941 */ /* 0x000fea0003800200 */
.L_x_2428:
[----:B------:R-:W-:Y:S05]  /*0bd0*/  @!P0 BRA `(.L_x_2424) ;  /* 0x0000000000f08947 */ /* 0x000fea0003800000 */
[----:B------:R-:W1:Y:S01]  /*0be0*/  S2UR UR8, SR_CgaCtaId ;  /* 0x00000000000879c3 */ /* 0x000e620000008800 */
[----:B------:R-:W2:Y:S01]  /*0bf0*/  LDCU.64 UR12, c[0x0][0x398] ;  /* 0x00007300ff0c77ac */ /* 0x000ea20008000a00 */
[C---:B------:R-:W-:Y:S01]  /*0c00*/  IMAD.SHL.U32 R9, R29.reuse, 0x4, RZ ;  /* 0x000000041d097824 */ /* 0x040fe200078e00ff */
[----:B------:R-:W-:Y:S01]  /*0c10*/  MOV R14, UR20 ;  /* 0x00000014000e7c02 */ /* 0x000fe20008000f00 */
[----:B------:R-:W-:Y:S01]  /*0c20*/  IMAD.U32 R15, RZ, RZ, UR21 ;  /* 0x00000015ff0f7e24 */ /* 0x000fe2000f8e00ff */
[C---:B------:R-:W-:Y:S01]  /*0c30*/  SHF.L.U64.HI R15, R29.reuse, 0x2, R10 ;  /* 0x000000021d0f7819 */ /* 0x040fe2000001020a */
[----:B------:R-:W-:Y:S01]  /*0c40*/  IMAD.U32 R12, RZ, RZ, UR6 ;  /* 0x00000006ff0c7e24 */ /* 0x000fe2000f8e00ff */
[----:B------:R-:W-:Y:S01]  /*0c50*/  LEA R9, P0, R14, R9, 0x2 ;  /* 0x000000090e097211 */ /* 0x000fe200078010ff */
[----:B------:R-:W-:Y:S01]  /*0c60*/  UMOV UR7, 0x400 ;  /* 0x0000040000077882 */ /* 0x000fe20000000000 */
[----:B------:R-:W-:Y:S01]  /*0c70*/  IMAD.SHL.U32 R18, R8, 0x4, RZ ;  /* 0x0000000408127824 */ /* 0x000fe200078e00ff */
[----:B------:R-:W-:Y:S01]  /*0c80*/  UIADD3 UR7, UPT, UPT, UR7, 0x80, URZ ;  /* 0x0000008007077890 */ /* 0x000fe2000fffe0ff */
[----:B------:R-:W-:Y:S01]  /*0c90*/  LEA.HI.X R12, R14, R15, R12, 0x2, P0 ;  /* 0x0000000f0e0c7211 */ /* 0x000fe200000f140c */
[----:B------:R-:W-:Y:S01]  /*0ca0*/  IMAD R24, R2, UR10, RZ ;  /* 0x0000000a02187c24 */ /* 0x000fe2000f8e02ff */
[----:B------:R-:W-:Y:S01]  /*0cb0*/  IADD3 R14, P0, PT, R29, UR20, RZ ;  /* 0x000000141d0e7c10 */ /* 0x000fe2000ff1e0ff */
[----:B------:R-:W-:Y:S01]  /*0cc0*/  UMOV UR5, URZ ;  /* 0x000000ff00057c82 */ /* 0x000fe20008000000 */
[----:B------:R-:W-:Y:S01]  /*0cd0*/  SHF.R.U32.HI R19, RZ, 0x1e, R8 ;  /* 0x0000001eff137819 */ /* 0x000fe20000011608 */
[----:B------:R-:W-:Y:S01]  /*0ce0*/  IMAD R24, R24, UR9, RZ ;  /* 0x0000000918187c24 */ /* 0x000fe2000f8e02ff */
[----:B------:R-:W-:-:S02]  /*0cf0*/  IADD3.X R15, PT, PT, R10, UR6, RZ, P0, !PT ;  /* 0x000000060a0f7c10 */ /* 0x000fc400087fe4ff */
[----:B--2---:R-:W-:Y:S02]  /*0d00*/  IADD3 R7, P1, PT, R13, UR12, RZ ;  /* 0x0000000c0d077c10 */ /* 0x004fe4000ff3e0ff */
[C---:B------:R-:W-:Y:S01]  /*0d10*/  SHF.L.U64.HI R15, R14.reuse, 0x2, R15 ;  /* 0x000000020e0f7819 */ /* 0x040fe2000001020f */
[----:B------:R-:W-:Y:S01]  /*0d20*/  IMAD.SHL.U32 R14, R14, 0x4, RZ ;  /* 0x000000040e0e7824 */ /* 0x000fe200078e00ff */
[----:B------:R-:W-:Y:S01]  /*0d30*/  IADD3.X R11, PT, PT, R11, UR13, RZ, P1, !PT ;  /* 0x0000000d0b0b7c10 */ /* 0x000fe20008ffe4ff */
[----:B-1----:R-:W-:Y:S01]  /*0d40*/  ULEA UR7, UR8, UR7, 0x18 ;  /* 0x0000000708077291 */ /* 0x002fe2000f8ec0ff */
[-C--:B------:R-:W-:Y:S01]  /*0d50*/  IADD3 R22, P1, PT, R18, R9.reuse, RZ ;  /* 0x0000000912167210 */ /* 0x080fe20007f3e0ff */
[C---:B------:R-:W-:Y:S01]  /*0d60*/  IMAD.WIDE.U32 R14, R8.reuse, 0xc, R14 ;  /* 0x0000000c080e7825 */ /* 0x040fe200078e000e */
[----:B------:R-:W-:-:S03]  /*0d70*/  LEA R20, P0, R8, R9, 0x3 ;  /* 0x0000000908147211 */ /* 0x000fc600078018ff */
[----:B------:R-:W-:Y:S01]  /*0d80*/  VIADD R16, R13, UR7 ;  /* 0x000000070d107c36 */ /* 0x000fe20008000000 */
[----:B------:R-:W-:Y:S01]  /*0d90*/  LEA.HI.X R26, R8, R12, RZ, 0x3, P0 ;  /* 0x0000000c081a7211 */ /* 0x000fe200000f1cff */
[----:B------:R-:W-:Y:S02]  /*0da0*/  IMAD.X R28, R19, 0x1, R12, P1 ;  /* 0x00000001131c7824 */ /* 0x000fe400008e060c */
[----:B------:R-:W-:Y:S02]  /*0db0*/  IMAD R13, R29, 0x4, R16 ;  /* 0x000000041d0d7824 */ /* 0x000fe400078e0210 */
[----:B------:R-:W-:Y:S02]  /*0dc0*/  VIADD R23, R15, UR5 ;  /* 0x000000050f177c36 */ /* 0x000fe40008000000 */
[C-C-:B------:R-:W-:Y:S02]  /*0dd0*/  IMAD R21, R24.reuse, 0x4, R13.reuse ;  /* 0x0000000418157824 */ /* 0x140fe400078e020d */
[----:B------:R-:W-:-:S02]  /*0de0*/  IMAD R25, R24, 0x8, R13 ;  /* 0x0000000818197824 */ /* 0x000fc400078e020d */
[----:B------:R-:W-:-:S07]  /*0df0*/  IMAD R27, R24, 0xc, R13 ;  /* 0x0000000c181b7824 */ /* 0x000fce00078e020d */
.L_x_2431:
[----:B------:R-:W-:-:S04]  /*0e00*/  IADD3 R16, P0, PT, R7, R9, RZ ;  /* 0x0000000907107210 */ /* 0x000fc80007f1e0ff */
[----:B------:R-:W-:-:S05]  /*0e10*/  IADD3.X R17, PT, PT, R11, R12, RZ, P0, !PT ;  /* 0x0000000c0b117210 */ /* 0x000fca00007fe4ff */
[----:B------:R-:W-:Y:S01]  /*0e20*/  @!PT LDS RZ, [RZ] ;  /* 0x00000000fffff984 */ /* 0x000fe20000000800 */
[----:B------:R-:W-:Y:S01]  /*0e30*/  @!PT LDS RZ, [RZ] ;  /* 0x00000000fffff984 */ /* 0x000fe20000000800 */
[----:B------:R-:W-:Y:S01]  /*0e40*/  @!PT LDS RZ, [RZ] ;  /* 0x00000000fffff984 */ /* 0x000fe20000000800 */
[----:B------:R1:W-:Y:S02]  /*0e50*/  LDGSTS.E [R13], desc[UR22][R16.64] ;  /* 0x00000000100d7fae */ /* 0x0003e4000b9a1016 */
[----:B-1----:R-:W-:Y:S01]  /*0e60*/  IADD3 R16, P0, PT, R7, R22, RZ ;  /* 0x0000001607107210 */ /* 0x002fe20007f1e0ff */
[----:B------:R-:W-:-:S04]  /*0e70*/  IMAD R13, R24, 0x10, R13 ;  /* 0x00000010180d7824 */ /* 0x000fc800078e020d */
[----:B------:R-:W-:-:S05]  /*0e80*/  IMAD.X R17, R11, 0x1, R28, P0 ;  /* 0x000000010b117824 */ /* 0x000fca00000e061c */
[----:B------:R1:W-:Y:S02]  /*0e90*/  LDGSTS.E [R21], desc[UR22][R16.64] ;  /* 0x0000000010157fae */ /* 0x0003e4000b9a1016 */
[----:B-1----:R-:W-:Y:S01]  /*0ea0*/  IADD3 R16, P0, PT, R7, R20, RZ ;  /* 0x0000001407107210 */ /* 0x002fe20007f1e0ff */
[----:B------:R-:W-:-:S04]  /*0eb0*/  IMAD R21, R24, 0x10, R21 ;  /* 0x0000001018157824 */ /* 0x000fc800078e0215 */
[----:B------:R-:W-:-:S05]  /*0ec0*/  IMAD.X R17, R11, 0x1, R26, P0 ;  /* 0x000000010b117824 */ /* 0x000fca00000e061a */
[----:B------:R1:W-:Y:S02]  /*0ed0*/  LDGSTS.E [R25], desc[UR22][R16.64] ;  /* 0x0000000010197fae */ /* 0x0003e4000b9a1016 */
[----:B-1----:R-:W-:Y:S01]  /*0ee0*/  IADD3 R16, P0, PT, R7, R14, RZ ;  /* 0x0000000e07107210 */ /* 0x002fe20007f1e0ff */
[----:B------:R-:W-:Y:S01]  /*0ef0*/  IMAD R25, R24, 0x10, R25 ;  /* 0x0000001018197824 */ /* 0x000fe200078e0219 */
[----:B------:R-:W-:-:S03]  /*0f00*/  LEA R7, P1, R8, R7, 0x4 ;  /* 0x0000000708077211 */ /* 0x000fc600078220ff */
[----:B------:R-:W-:Y:S01]  /*0f10*/  IMAD.X R17, R11, 0x1, R23, P0 ;  /* 0x000000010b117824 */ /* 0x000fe200000e0617 */
[----:B------:R-:W-:Y:S02]  /*0f20*/  IADD3 R29, P0, PT, R18, R29, RZ ;  /* 0x0000001d121d7210 */ /* 0x000fe40007f1e0ff */
[----:B------:R-:W-:Y:S02]  /*0f30*/  LEA.HI.X R11, R8, R11, RZ, 0x4, P1 ;  /* 0x0000000b080b7211 */ /* 0x000fe400008f24ff */
[----:B------:R1:W-:Y:S01]  /*0f40*/  LDGSTS.E [R27], desc[UR22][R16.64] ;  /* 0x00000000101b7fae */ /* 0x0003e2000b9a1016 */
[----:B------:R-:W-:Y:S01]  /*0f50*/  IMAD.X R10, R19, 0x1, R10, P0 ;  /* 0x00000001130a7824 */ /* 0x000fe200000e060a */
[----:B------:R-:W-:-:S04]  /*0f60*/  ISETP.GE.U32.AND P0, PT, R29, R4, PT ;  /* 0x000000041d00720c */ /* 0x000fc80003f06070 */
[----:B------:R-:W-:Y:S01]  /*0f70*/  ISETP.GE.U32.AND.EX P0, PT, R10, R5, PT, P0 ;  /* 0x000000050a00720c */ /* 0x000fe20003f06100 */
[----:B-1----:R-:W-:-:S12]  /*0f80*/  IMAD R27, R24, 0x10, R27 ;  /* 0x00000010181b7824 */ /* 0x002fd800078e021b */
[----:B------:R-:W-:Y:S05]  /*0f90*/  @!P0 BRA `(.L_x_2431) ;  /* 0xfffffffc00988947 */ /* 0x000fea000383ffff */
.L_x_2424:
[----:B------:R-:W-:Y:S05]  /*0fa0*/  BSYNC.RECONVERGENT B0 ;  /* 0x0000000000007941 */ /* 0x000fea0003800200 */
.L_x_2423:
[----:B------:R-:W-:Y:S01]  /*0fb0*/  ISETP.GT.U32.AND P0, PT, R4, R3, PT ;  /* 0x000000030400720c */ /* 0x000fe20003f04070 */
[----:B------:R-:W0:Y:S01]  /*0fc0*/  LDGDEPBAR ;  /* 0x00000000000079af */ /* 0x000e220000000000 */
[----:B------:R-:W-:Y:S02]  /*0fd0*/  BSSY.RECONVERGENT B0, `(.L_x_2432) ;  /* 0x000009c000007945 */ /* 0x000fe40003800200 */
[----:B------:R-:W-:-:S13]  /*0fe0*/  ISETP.GT.U32.AND.EX P0, PT, R5, R6, PT, P0 ;  /* 0x000000060500720c */ /* 0x000fda0003f04100 */
        /* <DEDUP_REMOVED lines=17> */
[----:B------:R-:W-:Y:S01]  /*1100*/  ISETP.NE.U32.AND P2, PT, R8, RZ, PT ;  /* 0x000000ff0800720c */ /* 0x000fe20003f45070 */
[----:B------:R-:W-:-:S05]  /*1110*/  IMAD.MOV.U32 R10, RZ, RZ, RZ ;  /* 0x000000ffff0a7224 */ /* 0x000fca00078e00ff */
[----:B-1----:R-:W1:Y:S02]  /*1120*/  MUFU.RCP R13, R13 ;  /* 0x0000000d000d7308 */ /* 0x002e640000001000 */
[----:B-1----:R-:W-:-:S06]  /*1130*/  IADD3 R11, PT, PT, R13, 0xffffffe, RZ ;  /* 0x0ffffffe0d0b7810 */ /* 0x002fcc0007ffe0ff */
[----:B------:R-:W1:Y:S02]  /*1140*/  F2I.FTZ.U32.TRUNC.NTZ R11, R11 ;  /* 0x0000000b000b7305 */ /* 0x000e64000021f000 */
[----:B-1----:R-:W-:-:S04]  /*1150*/  IMAD R9, R9, R11, RZ ;  /* 0x0000000b09097224 */ /* 0x002fc800078e02ff */
[----:B------:R-:W-:-:S04]  /*1160*/  IMAD.HI.U32 R9, R11, R9, R10 ;  /* 0x000000090b097227 */ /* 0x000fc800078e000a */
[----:B------:R-:W-:Y:S02]  /*1170*/  IMAD.MOV.U32 R11, RZ, RZ, RZ ;  /* 0x000000ffff0b7224 */ /* 0x000fe400078e00ff */
[----:B------:R-:W-:-:S04]  /*1180*/  IMAD.HI.U32 R10, R9, R12, RZ ;  /* 0x0000000c090a7227 */ /* 0x000fc800078e00ff */
[----:B------:R-:W-:-:S04]  /*1190*/  IMAD.MOV R9, RZ, RZ, -R10 ;  /* 0x000000ffff097224 */ /* 0x000fc800078e0a0a */
[----:B------:R-:W-:-:S05]  /*11a0*/  IMAD R9, R8, R9, R12 ;  /* 0x0000000908097224 */ /* 0x000fca00078e020c */
[----:B------:R-:W-:-:S13]  /*11b0*/  ISETP.GE.U32.AND P0, PT, R9, R8, PT ;  /* 0x000000080900720c */ /* 0x000fda0003f06070 */
[----:B------:R-:W-:Y:S02]  /*11c0*/  @P0 IMAD.IADD R9, R9, 0x1, -R8 ;  /* 0x0000000109090824 */ /* 0x000fe400078e0a08 */
[----:B------:R-:W-:-:S03]  /*11d0*/  @P0 VIADD R10, R10, 0x1 ;  /* 0x000000010a0a0836 */ /* 0x000fc60000000000 */
[----:B------:R-:W-:-:S13]  /*11e0*/  ISETP.GE.U32.AND P1, PT, R9, R8, PT ;  /* 0x000000080900720c */ /* 0x000fda0003f26070 */
[----:B------:R-:W-:Y:S01]  /*11f0*/  @P1 VIADD R10, R10, 0x1 ;  /* 0x000000010a0a1836 */ /* 0x000fe20000000000 */
[----:B------:R-:W-:Y:S01]  /*1200*/  @!P2 LOP3.LUT R10, RZ, R8, RZ, 0x33, !PT ;  /* 0x00000008ff0aa212 */ /* 0x000fe200078e33ff */
[----:B------:R-:W-:Y:S06]  /*1210*/  BRA `(.L_x_2436) ;  /* 0x00000000000c7947 */ /* 0x000fec0003800000 */
.L_x_2435:
[----:B------:R-:W-:Y:S01]  /*1220*/  IMAD.MOV.U32 R9, RZ, RZ, R12 ;  /* 0x000000ffff097224 */ /* 0x000fe200078e000c */
[----:B------:R-:W-:-:S07]  /*1230*/  MOV R14, 0x1250 ;  /* 0x00001250000e7802 */ /* 0x000fce0000000f00 */
[----:B------:R-:W-:Y:S05]  /*1240*/  CALL.REL.NOINC `($__internal_0_$__cuda_sm20_div_u64) ;  /* 0x0000000800f47944 */ /* 0x000fea0003c00000 */
.L_x_2436:
[----:B------:R-:W-:Y:S05]  /*1250*/  BSYNC.RECONVERGENT B1 ;  /* 0x0000000000017941 */ /* 0x000fea0003800200 */
.L_x_2434:
[----:B------:R-:W-:Y:S01]  /*1260*/  IADD3 R7, P0, PT, R10, R7, RZ ;  /* 0x000000070a077210 */ /* 0x000fe20007f1e0ff */
[----:B------:R-:W1:Y:S01]  /*1270*/  LDC R12, c[0x0][0x3b0] ;  /* 0x0000ec00ff0c7b82 */ /* 0x000e620000000800 */
[----:B------:R-:W-:Y:S02]  /*1280*/  BSSY.RECONVERGENT B1, `(.L_x_2437) ;  /* 0x0000031000017945 */ /* 0x000fe40003800200 */
[C---:B------:R-:W-:Y:S01]  /*1290*/  LOP3.LUT R9, R7.reuse, 0x3, RZ, 0xc0, !PT ;  /* 0x0000000307097812 */ /* 0x040fe200078ec0ff */
[----:B------:R-:W-:Y:S01]  /*12a0*/  IMAD.X R10, RZ, RZ, R11, P0 ;  /* 0x000000ffff0a7224 */ /* 0x000fe200000e060b */
[----:B------:R-:W-:Y:S02]  /*12b0*/  ISETP.GE.U32.AND P0, PT, R7, 0x3, PT ;  /* 0x000000030700780c */ /* 0x000fe40003f06070 */
[----:B------:R-:W-:Y:S02]  /*12c0*/  ISETP.NE.U32.AND P1, PT, R9, 0x3, PT ;  /* 0x000000030900780c */ /* 0x000fe40003f25070 */
[----:B------:R-:W-:-:S02]  /*12d0*/  ISETP.GE.U32.AND.EX P0, PT, R10, RZ, PT, P0 ;  /* 0x000000ff0a00720c */ /* 0x000fc40003f06100 */
[----:B------:R-:W-:Y:S02]  /*12e0*/  ISETP.NE.AND.EX P1, PT, RZ, RZ, PT, P1 ;  /* 0x000000ffff00720c */ /* 0x000fe40003f25310 */
[----:B-1----:R-:W-:-:S11]  /*12f0*/  SHF.R.S32.HI R13, RZ, 0x1f, R12 ;  /* 0x0000001fff0d7819 */ /* 0x002fd6000001140c */
[----:B------:R-:W-:Y:S05]  /*1300*/  @!P1 BRA `(.L_x_2438) ;  /* 0x0000000000a09947 */ /* 0x000fea0003800000 */
[----:B------:R-:W1:Y:S01]  /*1310*/  S2UR UR7, SR_CgaCtaId ;  /* 0x00000000000779c3 */ /* 0x000e620000008800 */
[----:B------:R-:W2:Y:S01]  /*1320*/  LDCU.64 UR12, c[0x0][0x3a8] ;  /* 0x00007500ff0c77ac */ /* 0x000ea20008000a00 */
[----:B------:R-:W-:Y:S01]  /*1330*/  IMAD.U32 R10, RZ, RZ, UR20 ;  /* 0x00000014ff0a7e24 */ /* 0x000fe2000f8e00ff */
[----:B------:R-:W-:Y:S01]  /*1340*/  SHF.L.U32 R15, R3, 0x2, RZ ;  /* 0x00000002030f7819 */ /* 0x000fe200000006ff */
[----:B------:R-:W-:Y:S01]  /*1350*/  VIADD R9, R7, 0x1 ;  /* 0x0000000107097836 */ /* 0x000fe20000000000 */
[----:B------:R-:W-:Y:S01]  /*1360*/  UMOV UR5, 0x400 ;  /* 0x0000040000057882 */ /* 0x000fe20000000000 */
[----:B------:R-:W-:Y:S01]  /*1370*/  IMAD.U32 R16, RZ, RZ, UR6 ;  /* 0x00000006ff107e24 */ /* 0x000fe2000f8e00ff */
[----:B------:R-:W-:Y:S01]  /*1380*/  UIADD3 UR5, UPT, UPT, UR5, 0x80, URZ ;  /* 0x0000008005057890 */ /* 0x000fe2000fffe0ff */
[----:B------:R-:W3:Y:S01]  /*1390*/  LDC R14, c[0x0][0x388] ;  /* 0x0000e200ff0e7b82 */ /* 0x000ee20000000800 */
[----:B------:R-:W-:Y:S01]  /*13a0*/  SHF.L.U64.HI R7, R3, 0x2, R6 ;  /* 0x0000000203077819 */ /* 0x000fe20000010206 */
[----:B------:R-:W-:Y:S01]  /*13b0*/  IMAD.U32 R11, RZ, RZ, UR21 ;  /* 0x00000015ff0b7e24 */ /* 0x000fe2000f8e00ff */
[----:B------:R-:W-:Y:S01]  /*13c0*/  LEA R15, P1, R10, R15, 0x2 ;  /* 0x0000000f0a0f7211 */ /* 0x000fe200078210ff */
[----:B------:R-:W-:Y:S01]  /*13d0*/  IMAD R11, R2, UR10, RZ ;  /* 0x0000000a020b7c24 */ /* 0x000fe2000f8e02ff */
[----:B------:R-:W-:-:S02]  /*13e0*/  LOP3.LUT R9, R9, 0x3, RZ, 0xc0, !PT ;  /* 0x0000000309097812 */ /* 0x000fc400078ec0ff */
[----:B------:R-:W-:Y:S01]  /*13f0*/  LEA.HI.X R16, R10, R7, R16, 0x2, P1 ;  /* 0x000000070a107211 */ /* 0x000fe200008f1410 */
[----:B------:R-:W-:Y:S01]  /*1400*/  IMAD R18, R11, UR9, RZ ;  /* 0x000000090b127c24 */ /* 0x000fe2000f8e02ff */
[----:B------:R-:W-:Y:S02]  /*1410*/  IADD3 R9, P3, PT, RZ, -R9, RZ ;  /* 0x80000009ff097210 */ /* 0x000fe40007f7e0ff */
[----:B--2---:R-:W-:-:S04]  /*1420*/  IADD3 R15, P1, P2, R15, UR12, R12 ;  /* 0x0000000c0f0f7c10 */ /* 0x004fc8000fa3e00c */
[----:B------:R-:W-:Y:S01]  /*1430*/  IADD3.X R16, PT, PT, R16, UR13, R13, P1, P2 ;  /* 0x0000000d10107c10 */ /* 0x000fe20008fe440d */
[----:B-1----:R-:W-:-:S06]  /*1440*/  ULEA UR5, UR7, UR5, 0x18 ;  /* 0x0000000507057291 */ /* 0x002fcc000f8ec0ff */
[----:B------:R-:W-:-:S04]  /*1450*/  VIADD R7, R12, UR5 ;  /* 0x000000050c077c36 */ /* 0x000fc80008000000 */
[----:B---3--:R-:W-:Y:S02]  /*1460*/  IMAD R10, R14, 0x200, R7 ;  /* 0x000002000e0a7824 */ /* 0x008fe400078e0207 */
[----:B------:R-:W-:Y:S02]  /*1470*/  IMAD.X R14, RZ, RZ, -0x1, P3 ;  /* 0xffffffffff0e7424 */ /* 0x000fe400018e06ff */
[----:B------:R-:W-:-:S07]  /*1480*/  IMAD R7, R3, 0x4, R10 ;  /* 0x0000000403077824 */ /* 0x000fce00078e020a */
.L_x_2439:
[----:B------:R-:W-:Y:S01]  /*1490*/  IADD3 R9, P1, PT, R9, 0x1, RZ ;  /* 0x0000000109097810 */ /* 0x000fe20007f3e0ff */
[----:B------:R-:W-:Y:S01]  /*14a0*/  IMAD.MOV.U32 R10, RZ, RZ, R15 ;  /* 0x000000ffff0a7224 */ /* 0x000fe200078e000f */
[C---:B------:R-:W-:Y:S01]  /*14b0*/  IADD3 R3, P2, PT, R8.reuse, R3, RZ ;  /* 0x0000000308037210 */ /* 0x040fe20007f5e0ff */
[----:B------:R-:W-:Y:S01]  /*14c0*/  IMAD.MOV.U32 R11, RZ, RZ, R16 ;  /* 0x000000ffff0b7224 */ /* 0x000fe200078e0010 */
[----:B------:R-:W-:Y:S01]  /*14d0*/  LEA R15, P3, R8, R15, 0x2 ;  /* 0x0000000f080f7211 */ /* 0x000fe200078610ff */
[----:B------:R-:W-:Y:S01]  /*14e0*/  IMAD.X R14, RZ, RZ, R14, P1 ;  /* 0x000000ffff0e7224 */ /* 0x000fe200008e060e */
[----:B------:R-:W-:Y:S02]  /*14f0*/  ISETP.NE.U32.AND P1, PT, R9, RZ, PT ;  /* 0x000000ff0900720c */ /* 0x000fe40003f25070 */
[----:B------:R-:W-:Y:S01]  /*1500*/  @!PT LDS RZ, [RZ] ;  /* 0x00000000fffff984 */ /* 0x000fe20000000800 */
[----:B------:R-:W-:Y:S01]  /*1510*/  @!PT LDS RZ, [RZ] ;  /* 0x00000000fffff984 */ /* 0x000fe20000000800 */
[----:B------:R-:W-:Y:S01]  /*1520*/  @!PT LDS RZ, [RZ] ;  /* 0x00000000fffff984 */ /* 0x000fe20000000800 */
[----:B------:R1:W-:Y:S01]  /*1530*/  LDGSTS.E [R7+0x80], desc[UR22][R10.64] ;  /* 0x000800000a077fae */ /* 0x0003e2000b9a1016 */
[----:B------:R-:W-:Y:S02]  /*1540*/  IADD3.X R6, PT, PT, RZ, R6, RZ, P2, !PT ;  /* 0x00000006ff067210 */ /* 0x000fe400017fe4ff */
[----:B------:R-:W-:-:S02]  /*1550*/  ISETP.NE.AND.EX P1, PT, R14, RZ, PT, P1 ;  /* 0x000000ff0e00720c */ /* 0x000fc40003f25310 */
[----:B------:R-:W-:Y:S01]  /*1560*/  LEA.HI.X R16, R8, R16, RZ, 0x2, P3 ;  /* 0x0000001008107211 */ /* 0x000fe200018f14ff */
[----:B-1----:R-:W-:-:S10]  /*1570*/  IMAD R7, R18, 0x4, R7 ;  /* 0x0000000412077824 */ /* 0x002fd400078e0207 */
[----:B------:R-:W-:Y:S05]  /*1580*/  @P1 BRA `(.L_x_2439) ;  /* 0xfffffffc00c01947 */ /* 0x000fea000383ffff */
.L_x_2438:
[----:B------:R-:W-:Y:S05]  /*1590*/  BSYNC.RECONVERGENT B1 ;  /* 0x0000000000017941 */ /* 0x000fea0003800200 */
.L_x_2437:
[----:B------:R-:W-:Y:S05]  /*15a0*/  @!P0 BRA `(.L_x_2433) ;  /* 0x0000000000f88947 */ /* 0x000fea0003800000 */
[----:B------:R-:W1:Y:S01]  /*15b0*/  S2UR UR7, SR_CgaCtaId ;  /* 0x00000000000779c3 */ /* 0x000e620000008800 */
[----:B------:R-:W-:Y:S01]  /*15c0*/  UMOV UR5, 0x400 ;  /* 0x0000040000057882 */ /* 0x000fe20000000000 */
[----:B------:R-:W2:Y:S01]  /*15d0*/  LDCU.64 UR12, c[0x0][0x3a8] ;  /* 0x00007500ff0c77ac */ /* 0x000ea20008000a00 */
[C---:B------:R-:W-:Y:S01]  /*15e0*/  IADD3 R14, P0, PT, R3.reuse, UR20, RZ ;  /* 0x00000014030e7c10 */ /* 0x040fe2000ff1e0ff */
[C---:B------:R-:W-:Y:S01]  /*15f0*/  IMAD.SHL.U32 R9, R3.reuse, 0x4, RZ ;  /* 0x0000000403097824 */ /* 0x040fe200078e00ff */
[----:B------:R-:W-:Y:S01]  /*1600*/  UIADD3 UR5, UPT, UPT, UR5, 0x80, URZ ;  /* 0x0000008005057890 */ /* 0x000fe2000fffe0ff */
[----:B------:R-:W-:Y:S02]  /*1610*/  IMAD.U32 R10, RZ, RZ, UR20 ;  /* 0x00000014ff0a7e24 */ /* 0x000fe4000f8e00ff */
[----:B------:R-:W3:Y:S01]  /*1620*/  LDC R16, c[0x0][0x388] ;  /* 0x0000e200ff107b82 */ /* 0x000ee20000000800 */
[----:B------:R-:W-:Y:S01]  /*1630*/  IMAD.U32 R11, RZ, RZ, UR21 ;  /* 0x00000015ff0b7e24 */ /* 0x000fe2000f8e00ff */
[----:B------:R-:W-:Y:S01]  /*1640*/  SHF.L.U64.HI R11, R3, 0x2, R6 ;  /* 0x00000002030b7819 */ /* 0x000fe20000010206 */
[----:B------:R-:W-:Y:S01]  /*1650*/  IMAD.U32 R17, RZ, RZ, UR6 ;  /* 0x00000006ff117e24 */ /* 0x000fe2000f8e00ff */
[----:B------:R-:W-:Y:S01]  /*1660*/  LEA R9, P2, R10, R9, 0x2 ;  /* 0x000000090a097211 */ /* 0x000fe200078410ff */
[----:B------:R-:W-:-:S03]  /*1670*/  IMAD R21, R2, UR10, RZ ;  /* 0x0000000a02157c24 */ /* 0x000fc6000f8e02ff */
[----:B------:R-:W-:Y:S01]  /*1680*/  LEA.HI.X R10, R10, R11, R17, 0x2, P2 ;  /* 0x0000000b0a0a7211 */ /* 0x000fe200010f1411 */
[----:B------:R-:W-:Y:S01]  /*1690*/  IMAD R21, R21, UR9, RZ ;  /* 0x0000000915157c24 */ /* 0x000fe2000f8e02ff */
[----:B--2---:R-:W-:Y:S01]  /*16a0*/  IADD3 R7, P1, PT, R12, UR12, RZ ;  /* 0x0000000c0c077c10 */ /* 0x004fe2000ff3e0ff */
[----:B-1----:R-:W-:-:S03]  /*16b0*/  ULEA UR5, UR7, UR5, 0x18 ;  /* 0x0000000507057291 */ /* 0x002fc6000f8ec0ff */
[----:B------:R-:W-:Y:S02]  /*16c0*/  IADD3.X R11, PT, PT, R13, UR13, RZ, P1, !PT ;  /* 0x0000000d0d0b7c10 */ /* 0x000fe40008ffe4ff */
[----:B------:R-:W-:Y:S02]  /*16d0*/  SHF.R.U32.HI R13, RZ, 0x1e, R8 ;  /* 0x0000001eff0d7819 */ /* 0x000fe40000011608 */
[----:B------:R-:W-:Y:S01]  /*16e0*/  LEA R22, P1, R8, R9, 0x3 ;  /* 0x0000000908167211 */ /* 0x000fe200078218ff */
[----:B------:R-:W-:Y:S01]  /*16f0*/  VIADD R15, R12, UR5 ;  /* 0x000000050c0f7c36 */ /* 0x000fe20008000000 */
[----:B------:R-:W-:Y:S01]  /*1700*/  UMOV UR5, URZ ;  /* 0x000000ff00057c82 */ /* 0x000fe20008000000 */
[C---:B------:R-:W-:Y:S01]  /*1710*/  IMAD.SHL.U32 R12, R8.reuse, 0x4, RZ ;  /* 0x00000004080c7824 */ /* 0x040fe200078e00ff */
[----:B------:R-:W-:Y:S01]  /*1720*/  LEA.HI.X R28, R8, R10, RZ, 0x3, P1 ;  /* 0x0000000a081c7211 */ /* 0x000fe200008f1cff */
[----:B---3--:R-:W-:Y:S01]  /*1730*/  IMAD R16, R16, 0x200, R15 ;  /* 0x0000020010107824 */ /* 0x008fe200078e020f */
[----:B------:R-:W-:-:S02]  /*1740*/  IADD3.X R15, PT, PT, R6, UR6, RZ, P0, !PT ;  /* 0x00000006060f7c10 */ /* 0x000fc400087fe4ff */
[----:B------:R-:W-:Y:S01]  /*1750*/  IADD3 R20, P0, PT, R12, R9, RZ ;  /* 0x000000090c147210 */ /* 0x000fe20007f1e0ff */
[----:B------:R-:W-:Y:S01]  /*1760*/  IMAD R2, R3, 0x4, R16 ;  /* 0x0000000403027824 */ /* 0x000fe200078e0210 */
[C---:B------:R-:W-:Y:S01]  /*1770*/  SHF.L.U64.HI R15, R14.reuse, 0x2, R15 ;  /* 0x000000020e0f7819 */ /* 0x040fe2000001020f */
[----:B------:R-:W-:Y:S01]  /*1780*/  IMAD.SHL.U32 R14, R14, 0x4, RZ ;  /* 0x000000040e0e7824 */ /* 0x000fe200078e00ff */
[----:B------:R-:W-:Y:S01]  /*1790*/  IADD3.X R26, PT, PT, R13, R10, RZ, P0, !PT ;  /* 0x0000000a0d1a7210 */ /* 0x000fe200007fe4ff */
[----:B------:R-:W-:Y:S02]  /*17a0*/  IMAD R24, R21, 0x4, R2 ;  /* 0x0000000415187824 */ /* 0x000fe400078e0202 */
[----:B------:R-:W-:-:S04]  /*17b0*/  IMAD.WIDE.U32 R14, R8, 0xc, R14 ;  /* 0x0000000c080e7825 */ /* 0x000fc800078e000e */
[----:B------:R-:W-:Y:S02]  /*17c0*/  VIADD R23, R15, UR5 ;  /* 0x000000050f177c36 */ /* 0x000fe40008000000 */
[C-C-:B------:R-:W-:Y:S02]  /*17d0*/  IMAD R25, R21.reuse, 0x8, R2.reuse ;  /* 0x0000000815197824 */ /* 0x140fe400078e0202 */
[----:B------:R-:W-:-:S07]  /*17e0*/  IMAD R27, R21, 0xc, R2 ;  /* 0x0000000c151b7824 */ /* 0x000fce00078e0202 */
.L_x_2440:
[----:B------:R-:W-:-:S05]  /*17f0*/  IADD3 R18, P0, PT, R7, R9, RZ ;  /* 0x0000000907127210 */ /* 0x000fca0007f1e0ff */
[----:B------:R-:W-:Y:S01]  /*1800*/  IMAD.X R19, R11, 0x1, R10, P0 ;  /* 0x000000010b137824 */ /* 0x000fe200000e060a */
[----:B------:R-:W-:-:S04]  /*1810*/  IADD3 R16, P0, PT, R7, R20, RZ ;  /* 0x0000001407107210 */ /* 0x000fc80007f1e0ff */
[----:B------:R-:W-:Y:S01]  /*1820*/  @!PT LDS RZ, [RZ] ;  /* 0x00000000fffff984 */ /* 0x000fe20000000800 */
[----:B------:R-:W-:Y:S01]  /*1830*/  @!PT LDS RZ, [RZ] ;  /* 0x00000000fffff984 */ /* 0x000fe20000000800 */
[----:B------:R-:W-:Y:S01]  /*1840*/  @!PT LDS RZ, [RZ] ;  /* 0x00000000fffff984 */ /* 0x000fe20000000800 */
[----:B------:R1:W-:Y:S01]  /*1850*/  LDGSTS.E [R2+0x80], desc[UR22][R18.64] ;  /* 0x0008000012027fae */ /* 0x0003e2000b9a1016 */
[----:B------:R-:W-:-:S05]  /*1860*/  IMAD.X R17, R11, 0x1, R26, P0 ;  /* 0x000000010b117824 */ /* 0x000fca00000e061a */
[----:B------:R2:W-:Y:S01]  /*1870*/  LDGSTS.E [R24+0x80], desc[UR22][R16.64] ;  /* 0x0008000010187fae */ /* 0x0005e2000b9a1016 */
[----:B-1----:R-:W-:Y:S01]  /*1880*/  IMAD R2, R21, 0x10, R2 ;  /* 0x0000001015027824 */ /* 0x002fe200078e0202 */
[----:B--2---:R-:W-:Y:S01]  /*1890*/  IADD3 R16, P0, PT, R7, R22, RZ ;  /* 0x0000001607107210 */ /* 0x004fe20007f1e0ff */
[----:B------:R-:W-:-:S04]  /*18a0*/  IMAD R24, R21, 0x10, R24 ;  /* 0x0000001015187824 */ /* 0x000fc800078e0218 */
[----:B------:R-:W-:Y:S01]  /*18b0*/  IMAD.X R17, R11, 0x1, R28, P0 ;  /* 0x000000010b117824 */ /* 0x000fe200000e061c */
[----:B------:R-:W-:Y:S02]  /*18c0*/  IADD3 R18, P0, PT, R7, R14, RZ ;  /* 0x0000000e07127210 */ /* 0x000fe40007f1e0ff */
[----:B------:R-:W-:Y:S02]  /*18d0*/  LEA R7, P1, R8, R7, 0x4 ;  /* 0x0000000708077211 */ /* 0x000fe400078220ff */
[----:B------:R1:W-:Y:S01]  /*18e0*/  LDGSTS.E [R25+0x80], desc[UR22][R16.64] ;  /* 0x0008000010197fae */ /* 0x0003e2000b9a1016 */
[----:B------:R-:W-:Y:S01]  /*18f0*/  IMAD.X R19, R11, 0x1, R23, P0 ;  /* 0x000000010b137824 */ /* 0x000fe200000e0617 */
[----:B------:R-:W-:Y:S02]  /*1900*/  IADD3 R3, P0, PT, R12, R3, RZ ;  /* 0x000000030c037210 */ /* 0x000fe40007f1e0ff */
[----:B------:R-:W-:Y:S02]  /*1910*/  LEA.HI.X R11, R8, R11, RZ, 0x4, P1 ;  /* 0x0000000b080b7211 */ /* 0x000fe400008f24ff */
[----:B------:R2:W-:Y:S01]  /*1920*/  LDGSTS.E [R27+0x80], desc[UR22][R18.64] ;  /* 0x00080000121b7fae */ /* 0x0005e2000b9a1016 */
[----:B------:R-:W-:Y:S01]  /*1930*/  IMAD.X R6, R13, 0x1, R6, P0 ;  /* 0x000000010d067824 */ /* 0x000fe200000e0606 */
[----:B------:R-:W-:-:S04]  /*1940*/  ISETP.GE.U32.AND P0, PT, R3, R4, PT ;  /* 0x000000040300720c */ /* 0x000fc80003f06070 */
[----:B------:R-:W-:Y:S02]  /*1950*/  ISETP.GE.U32.AND.EX P0, PT, R6, R5, PT, P0 ;  /* 0x000000050600720c */ /* 0x000fe40003f06100 */
[C---:B-1----:R-:W-:Y:S01]  /*1960*/  LEA R25, R21.reuse, R25, 0x4 ;  /* 0x0000001915197211 */ /* 0x042fe200078e20ff */
[----:B--2---:R-:W-:-:S10]  /*1970*/  IMAD R27, R21, 0x10, R27 ;  /* 0x00000010151b7824 */ /* 0x004fd400078e021b */
[----:B------:R-:W-:Y:S05]  /*1980*/  @!P0 BRA `(.L_x_2440) ;  /* 0xfffffffc00988947 */ /* 0x000fea000383ffff */
.L_x_2433:
[----:B------:R-:W-:Y:S05]  /*1990*/  BSYNC.RECONVERGENT B0 ;  /* 0x0000000000007941 */ /* 0x000fea0003800200 */
.L_x_2432:
[----:B------:R-:W0:Y:S01]  /*19a0*/  LDGDEPBAR ;  /* 0x00000000000079af */ /* 0x000e220000000000 */
[----:B------:R-:W-:-:S04]  /*19b0*/  DEPBAR.LE SB0, 0x0 ;  /* 0x000080000000791a */ /* 0x000fc80000000000 */
[----:B------:R-:W-:Y:S06]  /*19c0*/  BAR.SYNC.DEFER_BLOCKING 0x0 ;  /* 0x0000000000007b1d */ /* 0x000fec0000010000 */
.L_x_2422:
[----:B------:R-:W-:-:S13]  /*19d0*/  ISETP.NE.AND P0, PT, R0, UR19, PT ;  /* 0x0000001300007c0c */ /* 0x000fda000bf05270 */
[----:B------:R-:W-:Y:S05]  /*19e0*/  @!P0 BRA `(.L_x_2441) ;  /* 0x0000000000888947 */ /* 0x000fea0003800000 */
[----:B------:R-:W1:Y:S02]  /*19f0*/  LDC R4, c[0x0][0x388] ;  /* 0x0000e200ff047b82 */ /* 0x000e640000000800 */
[----:B-1----:R-:W-:-:S13]  /*1a00*/  ISETP.GE.AND P0, PT, R4, 0x1, PT ;  /* 0x000000010400780c */ /* 0x002fda0003f06270 */
[----:B------:R-:W-:Y:S05]  /*1a10*/  @!P0 EXIT ;  /* 0x000000000000894d */ /* 0x000fea0003800000 */
[----:B------:R-:W1:Y:S01]  /*1a20*/  S2R R7, SR_CgaCtaId ;  /* 0x0000000000077919 */ /* 0x000e620000008800 */
[----:B------:R-:W2:Y:S01]  /*1a30*/  LDC R3, c[0x0][0x3b0] ;  /* 0x0000ec00ff037b82 */ /* 0x000ea20000000800 */
[----:B------:R-:W3:Y:S01]  /*1a40*/  LDCU UR7, c[0x0][0x3a0] ;  /* 0x00007400ff0777ac */ /* 0x000ee20008000800 */
[----:B------:R-:W-:Y:S01]  /*1a50*/  MOV R2, 0x400 ;  /* 0x0000040000027802 */ /* 0x000fe20000000f00 */
[----:B------:R-:W3:Y:S01]  /*1a60*/  S2R R5, SR_TID.X ;  /* 0x0000000000057919 */ /* 0x000ee20000002100 */
[----:B------:R-:W4:Y:S03]  /*1a70*/  LDCU.64 UR4, c[0x0][0x390] ;  /* 0x00007200ff0477ac */ /* 0x000f260008000a00 */
[----:B------:R-:W-:Y:S01]  /*1a80*/  VIADD R6, R2, 0x80 ;  /* 0x0000008002067836 */ /* 0x000fe20000000000 */
[----:B----4-:R-:W-:Y:S01]  /*1a90*/  ULEA UR4, UP0, UR20, UR4, 0x2 ;  /* 0x0000000414047291 */ /* 0x010fe2000f8010ff */
[----:B--2---:R-:W-:-:S02]  /*1aa0*/  IMAD R2, R4, 0x200, R3 ;  /* 0x0000020004027824 */ /* 0x004fc400078e0203 */
[----:B------:R-:W-:Y:S01]  /*1ab0*/  IMAD.MOV R4, RZ, RZ, -R4 ;  /* 0x000000ffff047224 */ /* 0x000fe200078e0a04 */
[----:B------:R-:W-:Y:S01]  /*1ac0*/  ULEA.HI.X UR5, UR20, UR5, UR6, 0x2, UP0 ;  /* 0x0000000514057291 */ /* 0x000fe200080f1406 */
[----:B-1----:R-:W-:Y:S02]  /*1ad0*/  LEA R6, R7, R6, 0x18 ;  /* 0x0000000607067211 */ /* 0x002fe400078ec0ff */
[C---:B---3--:R-:W-:Y:S01]  /*1ae0*/  LEA R3, R5.reuse, UR7, 0x2 ;  /* 0x0000000705037c11 */ /* 0x048fe2000f8e10ff */
[----:B------:R-:W-:-:S04]  /*1af0*/  IMAD R2, R5, 0x4, R2 ;  /* 0x0000000405027824 */ /* 0x000fc800078e0202 */
[----:B------:R-:W-:Y:S01]  /*1b00*/  IMAD.IADD R7, R6, 0x1, R3 ;  /* 0x0000000106077824 */ /* 0x000fe200078e0203 */
[----:B------:R-:W-:-:S07]  /*1b10*/  IADD3 R6, PT, PT, R2, 0x80, R6 ;  /* 0x0000008002067810 */ /* 0x000fce0007ffe006 */
.L_x_2442:
[----:B------:R-:W-:Y:S01]  /*1b20*/  ISETP.GE.AND P0, PT, R5, R0, PT ;  /* 0x000000000500720c */ /* 0x000fe20003f06270 */
[----:B------:R-:W-:Y:S02]  /*1b30*/  IMAD.U32 R2, RZ, RZ, UR4 ;  /* 0x00000004ff027e24 */ /* 0x000fe4000f8e00ff */
[----:B------:R-:W-:Y:S02]  /*1b40*/  IMAD.U32 R3, RZ, RZ, UR5 ;  /* 0x00000005ff037e24 */ /* 0x000fe4000f8e00ff */
[----:B------:R-:W-:-:S08]  /*1b50*/  VIADD R4, R4, 0x1 ;  /* 0x0000000104047836 */ /* 0x000fd00000000000 */
[----:B------:R1:W-:Y:S01]  /*1b60*/  @!P0 LDS R8, [R7] ;  /* 0x0000000007088984 */ /* 0x0003e20000000800 */
[----:B------:R-:W-:-:S03]  /*1b70*/  @!P0 IMAD.WIDE R2, R5, 0x4, R2 ;  /* 0x0000000405028825 */ /* 0x000fc600078e0202 */
[----:B------:R2:W3:Y:S01]  /*1b80*/  @!P0 LDS R9, [R6] ;  /* 0x0000000006098984 */ /* 0x0004e20000000800 */
[----:B------:R-:W-:Y:S01]  /*1b90*/  VIADD R5, R5, 0x80 ;  /* 0x0000008005057836 */ /* 0x000fe20000000000 */
[----:B-1----:R-:W-:Y:S01]  /*1ba0*/  IADD3 R7, PT, PT, R7, 0x200, RZ ;  /* 0x0000020007077810 */ /* 0x002fe20007ffe0ff */
[----:B--2---:R-:W-:Y:S02]  /*1bb0*/  VIADD R6, R6, 0x200 ;  /* 0x0000020006067836 */ /* 0x004fe40000000000 */
[----:B---3--:R-:W-:-:S05]  /*1bc0*/  @!P0 IMAD.IADD R9, R8, 0x1, -R9 ;  /* 0x0000000108098824 */ /* 0x008fca00078e0a09 */
[----:B------:R1:W-:Y:S01]  /*1bd0*/  @!P0 STG.E desc[UR22][R2.64], R9 ;  /* 0x0000000902008986 */ /* 0x0003e2000c101916 */
[----:B------:R-:W-:-:S13]  /*1be0*/  ISETP.NE.AND P0, PT, R4, RZ, PT ;  /* 0x000000ff0400720c */ /* 0x000fda0003f05270 */
[----:B-1----:R-:W-:Y:S05]  /*1bf0*/  @P0 BRA `(.L_x_2442) ;  /* 0xfffffffc00c80947 */ /* 0x002fea000383ffff */
[----:B------:R-:W-:Y:S05]  /*1c00*/  EXIT ;  /* 0x000000000000794d */ /* 0x000fea0003800000 */
.L_x_2441:
        /* <DEDUP_REMOVED lines=19> */
.L_x_2443:
[----:B-1----:R-:W-:Y:S01]  /*1d40*/  LDS R7, [R6] ;  /* 0x0000000006077984 */ /* 0x002fe20000000800 */
[----:B------:R-:W-:Y:S01]  /*1d50*/  IADD3 R0, PT, PT, R0, 0x1, RZ ;  /* 0x0000000100007810 */ /* 0x000fe20007ffe0ff */
[----:B------:R-:W-:Y:S02]  /*1d60*/  IMAD.U32 R2, RZ, RZ, UR4 ;  /* 0x00000004ff027e24 */ /* 0x000fe4000f8e00ff */
[----:B------:R-:W1:Y:S01]  /*1d70*/  LDS R8, [R4] ;  /* 0x0000000004087984 */ /* 0x000e620000000800 */
[----:B------:R-:W-:Y:S01]  /*1d80*/  ISETP.NE.AND P0, PT, R0, RZ, PT ;  /* 0x000000ff0000720c */ /* 0x000fe20003f05270 */
[----:B------:R-:W-:Y:S02]  /*1d90*/  IMAD.U32 R3, RZ, RZ, UR5 ;  /* 0x00000005ff037e24 */ /* 0x000fe4000f8e00ff */
[----:B------:R-:W-:-:S04]  /*1da0*/  IMAD.WIDE R2, R5, 0x4, R2 ;  /* 0x0000000405027825 */ /* 0x000fc800078e0202 */
[----:B-1----:R-:W-:-:S05]  /*1db0*/  IMAD.IADD R7, R7, 0x1, -R8 ;  /* 0x0000000107077824 */ /* 0x002fca00078e0a08 */
[----:B------:R1:W-:Y:S01]  /*1dc0*/  STG.E desc[UR22][R2.64], R7 ;  /* 0x0000000702007986 */ /* 0x0003e2000c101916 */
[----:B------:R-:W-:Y:S05]  /*1dd0*/  @!P0 EXIT ;  /* 0x000000000000894d */ /* 0x000fea0003800000 */
[----:B------:R-:W-:Y:S02]  /*1de0*/  VIADD R4, R4, 0x200 ;  /* 0x0000020004047836 */ /* 0x000fe40000000000 */
[----:B------:R-:W-:Y:S02]  /*1df0*/  VIADD R6, R6, 0x200 ;  /* 0x0000020006067836 */ /* 0x000fe40000000000 */
[----:B------:R-:W-:Y:S01]  /*1e00*/  VIADD R5, R5, 0x80 ;  /* 0x0000008005057836 */ /* 0x000fe20000000000 */
[----:B------:R-:W-:Y:S06]  /*1e10*/  BRA `(.L_x_2443) ;  /* 0xfffffffc00c87947 */ /* 0x000fec000383ffff */
        .weak           $__internal_0_$__cuda_sm20_div_u64
        .type           $__internal_0_$__cuda_sm20_div_u64,@function
        .size           $__internal_0_$__cuda_sm20_div_u64,(.L_x_2717 - $__internal_0_$__cuda_sm20_div_u64)
$__internal_0_$__cuda_sm20_div_u64:
[----:B------:R-:W-:Y:S02]  /*1e20*/  IMAD.MOV.U32 R16, RZ, RZ, R8 ;  /* 0x000000ffff107224 */ /* 0x000fe400078e0008 */
[----:B------:R-:W-:-:S04]  /*1e30*/  IMAD.U32 R17, RZ, RZ, UR4 ;  /* 0x00000004ff117e24 */ /* 0x000fc8000f8e00ff */
[----:B------:R-:W1:Y:S08]  /*1e40*/  I2F.U64.RP R16, R16 ;  /* 0x0000001000107312 */ /* 0x000e700000309000 */
[----:B-1----:R-:W1:Y:S02]  /*1e50*/  MUFU.RCP R10, R16 ;  /* 0x00000010000a7308 */ /* 0x002e640000001000 */
[----:B-1----:R-:W-:-:S06]  /*1e60*/  VIADD R10, R10, 0x1ffffffe ;  /* 0x1ffffffe0a0a7836 */ /* 0x002fcc0000000000 */
[----:B------:R-:W1:Y:S02]  /*1e70*/  F2I.U64.TRUNC R10, R10 ;  /* 0x0000000a000a7311 */ /* 0x000e64000020d800 */
[----:B-1----:R-:W-:-:S04]  /*1e80*/  IMAD.WIDE.U32 R12, R10, R8, RZ ;  /* 0x000000080a0c7225 */ /* 0x002fc800078e00ff */
[----:B------:R-:W-:Y:S01]  /*1e90*/  IMAD R13, R10, UR4, R13 ;  /* 0x000000040a0d7c24 */ /* 0x000fe2000f8e020d */
[----:B------:R-:W-:-:S03]  /*1ea0*/  IADD3 R19, P0, PT, RZ, -R12, RZ ;  /* 0x8000000cff137210 */ /* 0x000fc60007f1e0ff */
[----:B------:R-:W-:Y:S02]  /*1eb0*/  IMAD R13, R11, R8, R13 ;  /* 0x000000080b0d7224 */ /* 0x000fe400078e020d */
[----:B------:R-:W-:-:S04]  /*1ec0*/  IMAD.HI.U32 R12, R10, R19, RZ ;  /* 0x000000130a0c7227 */ /* 0x000fc800078e00ff */
[----:B------:R-:W-:Y:S02]  /*1ed0*/  IMAD.X R21, RZ, RZ, ~R13, P0 ;  /* 0x000000ffff157224 */ /* 0x000fe400000e0e0d */
[----:B------:R-:W-:Y:S02]  /*1ee0*/  IMAD.MOV.U32 R13, RZ, RZ, R10 ;  /* 0x000000ffff0d7224 */ /* 0x000fe400078e000a */
[-C--:B------:R-:W-:Y:S02]  /*1ef0*/  IMAD R17, R11, R21.reuse, RZ ;  /* 0x000000150b117224 */ /* 0x080fe400078e02ff */
[----:B------:R-:W-:-:S04]  /*1f00*/  IMAD.WIDE.U32 R12, P0, R10, R21, R12 ;  /* 0x000000150a0c7225 */ /* 0x000fc8000780000c */
[----:B------:R-:W-:-:S04]  /*1f10*/  IMAD.HI.U32 R21, R11, R21, RZ ;  /* 0x000000150b157227 */ /* 0x000fc800078e00ff */
[----:B------:R-:W-:-:S05]  /*1f20*/  IMAD.HI.U32 R12, P1, R11, R19, R12 ;  /* 0x000000130b0c7227 */ /* 0x000fca000782000c */
[----:B------:R-:W-:Y:S01]  /*1f30*/  IADD3 R13, P2, PT, R17, R12, RZ ;  /* 0x0000000c110d7210 */ /* 0x000fe20007f5e0ff */
[----:B------:R-:W-:-:S04]  /*1f40*/  IMAD.X R12, R21, 0x1, R11, P0 ;  /* 0x00000001150c7824 */ /* 0x000fc800000e060b */
[----:B------:R-:W-:Y:S01]  /*1f50*/  IMAD.WIDE.U32 R10, R13, R8, RZ ;  /* 0x000000080d0a7225 */ /* 0x000fe200078e00ff */
[----:B------:R-:W-:-:S03]  /*1f60*/  IADD3.X R17, PT, PT, RZ, RZ, R12, P2, P1 ;  /* 0x000000ffff117210 */ /* 0x000fc600017e240c */
[----:B------:R-:W-:Y:S01]  /*1f70*/  IMAD R11, R13, UR4, R11 ;  /* 0x000000040d0b7c24 */ /* 0x000fe2000f8e020b */
[----:B------:R-:W-:-:S03]  /*1f80*/  IADD3 R19, P0, PT, RZ, -R10, RZ ;  /* 0x8000000aff137210 */ /* 0x000fc60007f1e0ff */
[----:B------:R-:W-:Y:S02]  /*1f90*/  IMAD R11, R17, R8, R11 ;  /* 0x00000008110b7224 */ /* 0x000fe400078e020b */
[----:B------:R-:W-:-:S03]  /*1fa0*/  IMAD.HI.U32 R12, R13, R19, RZ ;  /* 0x000000130d0c7227 */ /* 0x000fc600078e00ff */
[----:B------:R-:W-:-:S05]  /*1fb0*/  IADD3.X R10, PT, PT, RZ, ~R11, RZ, P0, !PT ;  /* 0x8000000bff0a7210 */ /* 0x000fca00007fe4ff */
[----:B------:R-:W-:-:S04]  /*1fc0*/  IMAD.WIDE.U32 R12, P0, R13, R10, R12 ;  /* 0x0000000a0d0c7225 */ /* 0x000fc8000780000c */
[C---:B------:R-:W-:Y:S02]  /*1fd0*/  IMAD R11, R17.reuse, R10, RZ ;  /* 0x0000000a110b7224 */ /* 0x040fe400078e02ff */
[----:B------:R-:W-:-:S04]  /*1fe0*/  IMAD.HI.U32 R12, P1, R17, R19, R12 ;  /* 0x00000013110c7227 */ /* 0x000fc8000782000c */
[----:B------:R-:W-:Y:S01]  /*1ff0*/  IMAD.HI.U32 R10, R17, R10, RZ ;  /* 0x0000000a110a7227 */ /* 0x000fe200078e00ff */
[----:B------:R-:W-:-:S03]  /*2000*/  IADD3 R12, P2, PT, R11, R12, RZ ;  /* 0x0000000c0b0c7210 */ /* 0x000fc60007f5e0ff */
[----:B------:R-:W-:Y:S02]  /*2010*/  IMAD.X R17, R10, 0x1, R17, P0 ;  /* 0x000000010a117824 */ /* 0x000fe400000e0611 */
[----:B------:R-:W-:-:S03]  /*2020*/  IMAD.HI.U32 R10, R12, R9, RZ ;  /* 0x000000090c0a7227 */ /* 0x000fc600078e00ff */
[----:B------:R-:W-:Y:S01]  /*2030*/  IADD3.X R16, PT, PT, RZ, RZ, R17, P2, P1 ;  /* 0x000000ffff107210 */ /* 0x000fe200017e2411 */
[----:B------:R-:W-:Y:S02]  /*2040*/  IMAD.MOV.U32 R11, RZ, RZ, RZ ;  /* 0x000000ffff0b7224 */ /* 0x000fe400078e00ff */
[----:B------:R-:W-:-:S04]  /*2050*/  IMAD.WIDE.U32 R10, R12, R15, R10 ;  /* 0x0000000f0c0a7225 */ /* 0x000fc800078e000a */
[C---:B------:R-:W-:Y:S02]  /*2060*/  IMAD R13, R16.reuse, R15, RZ ;  /* 0x0000000f100d7224 */ /* 0x040fe400078e02ff */
[----:B------:R-:W-:-:S04]  /*2070*/  IMAD.HI.U32 R10, P0, R16, R9, R10 ;  /* 0x00000009100a7227 */ /* 0x000fc8000780000a */
[----:B------:R-:W-:Y:S01]  /*2080*/  IMAD.HI.U32 R12, R16, R15, RZ ;  /* 0x0000000f100c7227 */ /* 0x000fe200078e00ff */
[----:B------:R-:W-:-:S03]  /*2090*/  IADD3 R13, P1, PT, R13, R10, RZ ;  /* 0x0000000a0d0d7210 */ /* 0x000fc60007f3e0ff */
[----:B------:R-:W-:Y:S02]  /*20a0*/  IMAD.X R12, RZ, RZ, R12, P0 ;  /* 0x000000ffff0c7224 */ /* 0x000fe400000e060c */
[----:B------:R-:W-:-:S04]  /*20b0*/  IMAD.WIDE.U32 R10, R13, R8, RZ ;  /* 0x000000080d0a7225 */ /* 0x000fc800078e00ff */
[----:B------:R-:W-:Y:S01]  /*20c0*/  IMAD.X R17, RZ, RZ, R12, P1 ;  /* 0x000000ffff117224 */ /* 0x000fe200008e060c */
[----:B------:R-:W-:Y:S01]  /*20d0*/  IADD3 R19, P1, PT, -R10, R9, RZ ;  /* 0x000000090a137210 */ /* 0x000fe20007f3e1ff */
[----:B------:R-:W-:-:S03]  /*20e0*/  IMAD R11, R13, UR4, R11 ;  /* 0x000000040d0b7c24 */ /* 0x000fc6000f8e020b */
[-C--:B------:R-:W-:Y:S01]  /*20f0*/  ISETP.GE.U32.AND P0, PT, R19, R8.reuse, PT ;  /* 0x000000081300720c */ /* 0x080fe20003f06070 */
[----:B------:R-:W-:-:S04]  /*2100*/  IMAD R10, R17, R8, R11 ;  /* 0x00000008110a7224 */ /* 0x000fc800078e020b */
[----:B------:R-:W-:Y:S01]  /*2110*/  IMAD.X R16, R15, 0x1, ~R10, P1 ;  /* 0x000000010f107824 */ /* 0x000fe200008e0e0a */
[----:B------:R-:W-:Y:S01]  /*2120*/  IADD3 R10, P2, PT, R13, 0x1, RZ ;  /* 0x000000010d0a7810 */ /* 0x000fe20007f5e0ff */
[----:B------:R-:W-:Y:S01]  /*2130*/  IMAD.MOV.U32 R15, RZ, RZ, 0x0 ;  /* 0x00000000ff0f7424 */ /* 0x000fe200078e00ff */
[-C--:B------:R-:W-:Y:S02]  /*2140*/  IADD3 R9, P1, PT, -R8, R19.reuse, RZ ;  /* 0x0000001308097210 */ /* 0x080fe40007f3e1ff */
[C---:B------:R-:W-:Y:S01]  /*2150*/  ISETP.GE.U32.AND.EX P0, PT, R16.reuse, UR4, PT, P0 ;  /* 0x0000000410007c0c */ /* 0x040fe2000bf06100 */
[----:B------:R-:W-:Y:S01]  /*2160*/  IMAD.X R12, RZ, RZ, R17, P2 ;  /* 0x000000ffff0c7224 */ /* 0x000fe200010e0611 */
[----:B------:R-:W-:Y:S02]  /*2170*/  IADD3.X R11, PT, PT, R16, ~UR4, RZ, P1, !PT ;  /* 0x80000004100b7c10 */ /* 0x000fe40008ffe4ff */
[----:B------:R-:W-:Y:S02]  /*2180*/  SEL R9, R9, R19, P0 ;  /* 0x0000001309097207 */ /* 0x000fe40000000000 */
[----:B------:R-:W-:-:S02]  /*2190*/  SEL R13, R10, R13, P0 ;  /* 0x0000000d0a0d7207 */ /* 0x000fc40000000000 */
[----:B------:R-:W-:Y:S02]  /*21a0*/  SEL R11, R11, R16, P0 ;  /* 0x000000100b0b7207 */ /* 0x000fe40000000000 */
[----:B------:R-:W-:Y:S02]  /*21b0*/  SEL R12, R12, R17, P0 ;  /* 0x000000110c0c7207 */ /* 0x000fe40000000000 */
[----:B------:R-:W-:Y:S02]  /*21c0*/  ISETP.GE.U32.AND P0, PT, R9, R8, PT ;  /* 0x000000080900720c */ /* 0x000fe40003f06070 */
[----:B------:R-:W-:Y:S02]  /*21d0*/  IADD3 R10, P2, PT, R13, 0x1, RZ ;  /* 0x000000010d0a7810 */ /* 0x000fe40007f5e0ff */
[----:B------:R-:W-:Y:S02]  /*21e0*/  ISETP.GE.U32.AND.EX P0, PT, R11, UR4, PT, P0 ;  /* 0x000000040b007c0c */ /* 0x000fe4000bf06100 */
[----:B------:R-:W-:Y:S01]  /*21f0*/  ISETP.NE.U32.AND P1, PT, R8, RZ, PT ;  /* 0x000000ff0800720c */ /* 0x000fe20003f25070 */
[----:B------:R-:W-:Y:S01]  /*2200*/  IMAD.X R11, RZ, RZ, R12, P2 ;  /* 0x000000ffff0b7224 */ /* 0x000fe200010e060c */
[----:B------:R-:W-:-:S02]  /*2210*/  SEL R10, R10, R13, P0 ;  /* 0x0000000d0a0a7207 */ /* 0x000fc40000000000 */
[----:B------:R-:W-:Y:S02]  /*2220*/  ISETP.NE.AND.EX P1, PT, RZ, UR4, PT, P1 ;  /* 0x00000004ff007c0c */ /* 0x000fe4000bf25310 */
[----:B------:R-:W-:Y:S02]  /*2230*/  SEL R11, R11, R12, P0 ;  /* 0x0000000c0b0b7207 */ /* 0x000fe40000000000 */
[----:B------:R-:W-:Y:S02]  /*2240*/  SEL R10, R10, 0xffffffff, P1 ;  /* 0xffffffff0a0a7807 */ /* 0x000fe40000800000 */
[----:B------:R-:W-:Y:S01]  /*2250*/  SEL R11, R11, 0xffffffff, P1 ;  /* 0xffffffff0b0b7807 */ /* 0x000fe20000800000 */
[----:B------:R-:W-:Y:S06]  /*2260*/  RET.REL.NODEC R14 `(_ZN3cub18CUB_300001_SM_10006detail9transform16transform_kernelINS2_10policy_hubILb0EN4cuda3std3__45tupleIJN6thrust24THRUST_300001_SM_1000_NS10device_ptrIiEESC_EEEE10policy1000ElNS7_5minusIiEESC_JPiSI_EEEvT0_iT1_T2_DpNS2_10kernel_argIT3_EE) ;  /* 0xffffffdc0e647950 */ /* 0x000fec0003c3ffff */
.L_x_2444:
        /* <DEDUP_REMOVED lines=9> */
.L_x_2717:


//--------------------- .text._ZN3cub18CUB_300001_SM_10006detail9transform16transform_kernelINS2_10policy_hubILb0EN4cuda3std3__45tupleIJN6thrust24THRUST_300001_SM_1000_NS10device_ptrIiEESC_EEEE10policy1000EiNS7_5minusIiEESC_JPiSI_EEEvT0_iT1_T2_DpNS2_10kernel_argIT3_EE --------------------------
	.section	.text._ZN3cub18CUB_300001_SM_10006detail9transform16transform_kernelINS2_10policy_hubILb0EN4cuda3std3__45tupleIJN6thrust24THRUST_300001_SM_1000_NS10device_ptrIiEESC_EEEE10policy1000EiNS7_5minusIiEESC_JPiSI_EEEvT0_iT1_T2_DpNS2_10kernel_argIT3_EE,"ax",@progbits
	.align	128
        .global         _ZN3cub18CUB_300001_SM_10006detail9transform16transform_kernelINS2_10policy_hubILb0EN4cuda3std3__45tupleIJN6thrust24THRUST_300001_SM_1000_NS10device_ptrIiEESC_EEEE10policy1000EiNS7_5minusIiEESC_JPiSI_EEEvT0_iT1_T2_DpNS2_10kernel_argIT3_EE
        .type           _ZN3cub18CUB_300001_SM_10006detail9transform16transform_kernelINS2_10policy_hubILb0EN4cuda3std3__45tupleIJN6thrust24THRUST_300001_SM_1000_NS10device_ptrIiEESC_EEEE10policy1000EiNS7_5minusIiEESC_JPiSI_EEEvT0_iT1_T2_DpNS2_10kernel_argIT3_EE,@function
        .size           _ZN3cub18CUB_300001_SM_10006detail9transform16transform_kernelINS2_10policy_hubILb0EN4cuda3std3__45tupleIJN6thrust24THRUST_300001_SM_1000_NS10device_ptrIiEESC_EEEE10policy1000EiNS7_5minusIiEESC_JPiSI_EEEvT0_iT1_T2_DpNS2_10kernel_argIT3_EE,(.L_x_2718 - _ZN3cub18CUB_300001_SM_10006detail9transform16transform_kernelINS2_10policy_hubILb0EN4cuda3std3__45tupleIJN6thrust24THRUST_300001_SM_1000_NS10device_ptrIiEESC_EEEE10policy1000EiNS7_5minusIiEESC_JPiSI_EEEvT0_iT1_T2_DpNS2_10kernel_argIT3_EE)
        .other          _ZN3cub18CUB_300001_SM_10006detail9transform16transform_kernelINS2_10policy_hubILb0EN4cuda3std3__45tupleIJN6thrust24THRUST_300001_SM_1000_NS10device_ptrIiEESC_EEEE10policy1000EiNS7_5minusIiEESC_JPiSI_EEEvT0_iT1_T2_DpNS2_10kernel_argIT3_EE,@"STO_CUDA_ENTRY STV_DEFAULT"
_ZN3cub18CUB_300001_SM_10006detail9transform16transform_kernelINS2_10policy_hubILb0EN4cuda3std3__45tupleIJN6thrust24THRUST_300001_SM_1000_NS10device_ptrIiEESC_EEEE10policy1000EiNS7_5minusIiEESC_JPiSI_EEEvT0_iT1_T2_DpNS2_10kernel_argIT3_EE:
.text._ZN3cub18CUB_300001_SM_10006detail9transform16transform_kernelINS2_10policy_hubILb0EN4cuda3std3__45tupleIJN6thrust24THRUST_300001_SM_1000_NS10device_ptrIiEESC_EEEE10policy1000EiNS7_5minusIiEESC_JPiSI_EEEvT0_iT1_T2_DpNS2_10kernel_argIT3_EE:
[----:B------:R-:W-:Y:S08]  /*0000*/  LDC R1, c[0x0][0x37c] ;  /* 0x0000df00ff017b82 */ /* 0x000ff00000000800 */
[----:B------:R-:W1:Y:S01]  /*0010*/  S2UR UR5, SR_CTAID.X ;  /* 0x00000000000579c3 */ /* 0x000e620000002500 */
[----:B------:R-:W2:Y:S01]  /*0020*/  LDCU UR7, c[0x0][0x370] ;  /* 0x00006e00ff0777ac */ /* 0x000ea20008000800 */
[----:B------:R-:W3:Y:S01]  /*0030*/  LDCU.64 UR16, c[0x0][0x380] ;  /* 0x00007000ff1077ac */ /* 0x000ee20008000a00 */
[----:B------:R-:W4:Y:S01]  /*0040*/  LDCU.64 UR20, c[0x0][0x358] ;  /* 0x00006b00ff1477ac */ /* 0x000f220008000a00 */
[----:B---3--:R-:W-:-:S02]  /*0050*/  USHF.L.U32 UR24, UR17, 0x7, URZ ;  /* 0x0000000711187899 */ /* 0x008fc400080006ff */
[----:B-1----:R-:W-:Y:S02]  /*0060*/  UIADD3 UR4, UPT, UPT, UR5, 0x2, URZ ;  /* 0x0000000205047890 */ /* 0x002fe4000fffe0ff */
[----:B------:R-:W-:Y:S02]  /*0070*/  UIMAD UR22, UR24, UR5, URZ ;  /* 0x00000005181672a4 */ /* 0x000fe4000f8e02ff */
[----:B--2---:R-:W-:Y:S02]  /*0080*/  UISETP.GE.U32.AND UP0, UPT, UR4, UR7, UPT ;  /* 0x000000070400728c */ /* 0x004fe4000bf06070 */
[----:B------:R-:W-:Y:S02]  /*0090*/  UIADD3 UR6, UPT, UPT, -UR22, UR16, URZ ;  /* 0x0000001016067290 */ /* 0x000fe4000fffe1ff */
[----:B------:R-:W-:Y:S02]  /*00a0*/  UISETP.EQ.OR UP0, UPT, UR5, URZ, UP0 ;  /* 0x000000ff0500728c */ /* 0x000fe40008702670 */
[----:B------:R-:W-:-:S04]  /*00b0*/  UISETP.LT.AND UP1, UPT, UR24, UR6, UPT ;  /* 0x000000061800728c */ /* 0x000fc8000bf21270 */
[----:B------:R-:W-:-:S03]  /*00c0*/  USEL UR23, UR24, UR6, UP1 ;  /* 0x0000000618177287 */ /* 0x000fc60008800000 */
[----:B----4-:R-:W-:Y:S09]  /*00d0*/  BRA.U UP0, `(.L_x_2445) ;  /* 0x0000000100dc7547 */ /* 0x010ff2000b800000 */
        /* <DEDUP_REMOVED lines=20> */
[----:B------:R-:W-:Y:S02]  /*0220*/  ULOP3.LUT UR13, UR13, 0xfffffff0, URZ, 0xc0, !UPT ;  /* 0xfffffff00d0d7892 */ /* 0x000fe4000f8ec0ff */
[----:B------:R-:W-:Y:S02]  /*0230*/  ULOP3.LUT UR12, UR12, 0xfffffff0, URZ, 0xc0, !UPT ;  /* 0xfffffff00c0c7892 */ /* 0x000fe4000f8ec0ff */
[----:B------:R-:W-:Y:S02]  /*0240*/  ULEA UR14, UR16, UR14, 0x18 ;  /* 0x0000000e100e7291 */ /* 0x000fe4000f8ec0ff */
[----:B------:R-:W-:Y:S01]  /*0250*/  USHF.R.U32.HI UR7, URZ, 0x4, UR13 ;  /* 0x00000004ff077899 */ /* 0x000fe2000801160d */
        /* <DEDUP_REMOVED lines=8> */
[----:B------:R-:W-:-:S02]  /*02e0*/  UIADD3 UR13, UPT, UPT, UR13, UR12, URZ ;  /* 0x0000000c0d0d7290 */ /* 0x000fc4000fffe0ff */
[----:B------:R-:W-:Y:S02]  /*02f0*/  ULEA UR16, UR17, UR14, 0x9 ;  /* 0x0000000e11107291 */ /* 0x000fe4000f8e48ff */
[----:B------:R-:W-:Y:S02]  /*0300*/  USHF.R.U32.HI UR12, URZ, 0x4, UR12 ;  /* 0x00000004ff0c7899 */ /* 0x000fe4000801160c */
[----:B----4-:R-:W-:Y:S01]  /*0310*/  UIMAD.WIDE UR4, UR22, 0x4, UR4 ;  /* 0x00000004160478a5 */ /* 0x010fe2000f8e0204 */
[----:B------:R-:W-:Y:S01]  /*0320*/  IMAD.U32 R0, RZ, RZ, UR13 ;  /* 0x0000000dff007e24 */ /* 0x000fe2000f8e00ff */
[----:B------:R-:W-:Y:S02]  /*0330*/  UPRMT UR7, UR7, 0x5410, URZ ;  /* 0x0000541007077896 */ /* 0x000fe400080000ff */
[----:B--2---:R-:W-:Y:S02]  /*0340*/  UIMAD.WIDE UR8, UR22, 0x4, UR8 ;  /* 0x00000004160878a5 */ /* 0x004fe4000f8e0208 */
[----:B------:R-:W-:-:S02]  /*0350*/  UIADD3 UR18, UPT, UPT, UR16, 0x80, URZ ;  /* 0x0000008010127890 */ /* 0x000fc4000fffe0ff */
[----:B------:R-:W-:Y:S01]  /*0360*/  UPRMT UR12, UR12, 0x5410, URZ ;  /* 0x000054100c0c7896 */ /* 0x000fe200080000ff */
[----:B------:R-:W-:Y:S02]  /*0370*/  UMOV UR19, UR15 ;  /* 0x0000000f00137c82 */ /* 0x000fe40008000000 */
[----:B---3--:R1:W-:Y:S06]  /*0380*/  UBLKCP.S.G [UR14], [UR4], UR7 ;  /* 0x0000000e040073ba */ /* 0x0083ec0008000207 */
[----:B------:R1:W-:Y:S01]  /*0390*/  UBLKCP.S.G [UR18], [UR8], UR12 ;  /* 0x00000012080073ba */ /* 0x0003e2000800020c */
[----:B------:R1:W-:Y:S01]  /*03a0*/  SYNCS.ARRIVE.TRANS64 RZ, [UR15], R0 ;  /* 0x00000000ffff79a7 */ /* 0x0003e2000800000f */
[----:B------:R-:W-:Y:S01]  /*03b0*/  NOP ;  /* 0x0000000000007918 */ /* 0x000fe20000000000 */
.L_x_2447:
[----:B-1----:R-:W-:Y:S05]  /*03c0*/  BSYNC.RECONVERGENT B0 ;  /* 0x0000000000007941 */ /* 0x002fea0003800200 */
.L_x_2446:
[----:B------:R-:W1:Y:S08]  /*03d0*/  S2UR UR5, SR_CgaCtaId ;  /* 0x00000000000579c3 */ /* 0x000e700000008800 */
[----:B------:R-:W-:Y:S01]  /*03e0*/  BAR.SYNC.DEFER_BLOCKING 0x0 ;  /* 0x0000000000007b1d */ /* 0x000fe20000010000 */
[----:B------:R-:W-:-:S05]  /*03f0*/  SHF.L.U32 R0, RZ, 0x1f, RZ ;  /* 0x0000001fff007819 */ /* 0x000fca00000006ff */
[----:B------:R-:W-:Y:S02]  /*0400*/  UMOV UR4, 0x400 ;  /* 0x0000040000047882 */ /* 0x000fe40000000000 */
[----:B-1----:R-:W-:-:S12]  /*0410*/  ULEA UR4, UR5, UR4, 0x18 ;  /* 0x0000000405047291 */ /* 0x002fd8000f8ec0ff */
.L_x_2448:
[----:B------:R-:W1:Y:S02]  /*0420*/  SYNCS.PHASECHK.TRANS64.TRYWAIT P0, [UR4], R0 ;  /* 0x00000000ff0075a7 */ /* 0x000e640008001104 */
[----:B-1----:R-:W-:Y:S05]  /*0430*/  @!P0 BRA `(.L_x_2448) ;  /* 0xfffffffc00f88947 */ /* 0x002fea000383ffff */
[----:B------:R-:W-:Y:S05]  /*0440*/  BRA `(.L_x_2449) ;  /* 0x0000001400687947 */ /* 0x000fea0003800000 */
.L_x_2445:
[----:B------:R-:W1:Y:S01]  /*0450*/  S2R R2, SR_TID.Y ;  /* 0x0000000000027919 */ /* 0x000e620000002200 */
[----:B------:R-:W2:Y:S01]  /*0460*/  LDCU UR10, c[0x0][0x360] ;  /* 0x00006c00ff0a77ac */ /* 0x000ea20008000800 */
[----:B------:R-:W-:Y:S01]  /*0470*/  BSSY.RECONVERGENT B0, `(.L_x_2450) ;  /* 0x00000b1000007945 */ /* 0x000fe20003800200 */
[----:B------:R-:W1:Y:S01]  /*0480*/  S2R R3, SR_TID.Z ;  /* 0x0000000000037919 */ /* 0x000e620000002300 */
[----:B------:R-:W2:Y:S01]  /*0490*/  LDCU UR11, c[0x0][0x364] ;  /* 0x00006c80ff0b77ac */ /* 0x000ea20008000800 */
[----:B------:R-:W3:Y:S01]  /*04a0*/  LDC R0, c[0x0][0x368] ;  /* 0x0000da00ff007b82 */ /* 0x000ee20000000800 */
[----:B------:R-:W4:Y:S01]  /*04b0*/  S2R R5, SR_TID.X ;  /* 0x0000000000057919 */ /* 0x000f220000002100 */
[----:B------:R-:W-:Y:S02]  /*04c0*/  USHF.L.U32 UR4, UR23, 0x2, URZ ;  /* 0x0000000217047899 */ /* 0x000fe400080006ff */
[----:B------:R-:W-:Y:S02]  /*04d0*/  USHF.R.S32.HI UR12, URZ, 0x1f, UR22 ;  /* 0x0000001fff0c7899 */ /* 0x000fe40008011416 */
[----:B------:R-:W-:-:S04]  /*04e0*/  USHF.R.S32.HI UR5, URZ, 0x1f, UR4 ;  /* 0x0000001fff057899 */ /* 0x000fc80008011404 */
[----:B------:R-:W-:Y:S02]  /*04f0*/  USHF.R.U32.HI UR13, URZ, 0x2, UR5 ;  /* 0x00000002ff0d7899 */ /* 0x000fe40008011605 */
[----:B------:R-:W-:Y:S02]  /*0500*/  USHF.R.U64 UR7, UR4, 0x2, UR5 ;  /* 0x0000000204077899 */ /* 0x000fe40008001205 */
[----:B--2---:R-:W-:Y:S02]  /*0510*/  UIMAD UR4, UR10, UR11, URZ ;  /* 0x0000000b0a0472a4 */ /* 0x004fe4000f8e02ff */
[----:B-1----:R-:W-:Y:S02]  /*0520*/  IMAD R2, R3, UR11, R2 ;  /* 0x0000000b03027c24 */ /* 0x002fe4000f8e0202 */
[----:B------:R-:W-:Y:S02]  /*0530*/  IMAD.U32 R3, RZ, RZ, UR13 ;  /* 0x0000000dff037e24 */ /* 0x000fe4000f8e00ff */
[----:B----4-:R-:W-:-:S02]  /*0540*/  IMAD R2, R2, UR10, R5 ;  /* 0x0000000a02027c24 */ /* 0x010fc4000f8e0205 */
[----:B---3--:R-:W-:Y:S01]  /*0550*/  IMAD R5, R0, UR4, RZ ;  /* 0x0000000400057c24 */ /* 0x008fe2000f8e02ff */
[----:B------:R-:W-:Y:S02]  /*0560*/  UMOV UR4, URZ ;  /* 0x000000ff00047c82 */ /* 0x000fe40008000000 */
[----:B------:R-:W-:-:S04]  /*0570*/  ISETP.LT.U32.AND P0, PT, R2, UR7, PT ;  /* 0x0000000702007c0c */ /* 0x000fc8000bf01070 */
[----:B------:R-:W-:Y:S01]  /*0580*/  ISETP.GT.U32.AND.EX P0, PT, R3, RZ, PT, P0 ;  /* 0x000000ff0300720c */ /* 0x000fe20003f04100 */
[----:B------:R-:W-:-:S12]  /*0590*/  IMAD.MOV.U32 R3, RZ, RZ, RZ ;  /* 0x000000ffff037224 */ /* 0x000fd800078e00ff */
[----:B------:R-:W-:Y:S05]  /*05a0*/  @!P0 BRA `(.L_x_2451) ;  /* 0x0000000800748947 */ /* 0x000fea0003800000 */
[----:B------:R-:W-:Y:S01]  /*05b0*/  IMAD.IADD R7, R5, 0x1, R2 ;  /* 0x0000000105077824 */ /* 0x000fe200078e0202 */
[----:B------:R-:W-:Y:S01]  /*05c0*/  MOV R6, UR7 ;  /* 0x0000000700067c02 */ /* 0x000fe20008000f00 */
[----:B------:R-:W-:Y:S01]  /*05d0*/  IMAD.U32 R4, RZ, RZ, UR13 ;  /* 0x0000000dff047e24 */ /* 0x000fe2000f8e00ff */
[----:B------:R-:W-:Y:S01]  /*05e0*/  BSSY.RECONVERGENT B1, `(.L_x_2452) ;  /* 0x0000029000017945 */ /* 0x000fe20003800200 */
[----:B------:R-:W-:Y:S01]  /*05f0*/  IMAD.U32 R8, RZ, RZ, UR13 ;  /* 0x0000000dff087e24 */ /* 0x000fe2000f8e00ff */
[C---:B------:R-:W-:Y:S01]  /*0600*/  ISETP.LT.U32.AND P1, PT, R7.reuse, UR7, PT ;  /* 0x0000000707007c0c */ /* 0x040fe2000bf21070 */
[----:B------:R-:W-:Y:S01]  /*0610*/  IMAD.MOV.U32 R9, RZ, RZ, -0x1 ;  /* 0xffffffffff097424 */ /* 0x000fe200078e00ff */
[----:B------:R-:W-:Y:S02]  /*0620*/  ISETP.LT.U32.AND P0, PT, R7, UR7, PT ;  /* 0x0000000707007c0c */ /* 0x000fe4000bf01070 */
[----:B------:R-:W-:Y:S02]  /*0630*/  ISETP.GT.U32.AND.EX P1, PT, R4, RZ, PT, P1 ;  /* 0x000000ff0400720c */ /* 0x000fe40003f24110 */
[----:B------:R-:W-:Y:S01]  /*0640*/  ISETP.GT.U32.AND.EX P0, PT, R8, RZ, PT, P0 ;  /* 0x000000ff0800720c */ /* 0x000fe20003f04100 */
[----:B------:R-:W-:Y:S01]  /*0650*/  IMAD.U32 R8, RZ, RZ, UR13 ;  /* 0x0000000dff087e24 */ /* 0x000fe2000f8e00ff */
[----:B------:R-:W-:-:S02]  /*0660*/  SEL R6, R6, R7, P1 ;  /* 0x0000000706067207 */ /* 0x000fc40000800000 */
[----:B------:R-:W-:Y:S02]  /*0670*/  SEL R4, RZ, 0x1, !P0 ;  /* 0x00000001ff047807 */ /* 0x000fe40004000000 */
        /* <DEDUP_REMOVED lines=13> */
[----:B------:R-:W-:-:S04]  /*0750*/  IMAD.HI.U32 R7, R7, R9, R6 ;  /* 0x0000000907077227 */ /* 0x000fc800078e0006 */
[----:B------:R-:W-:Y:S02]  /*0760*/  IMAD.MOV.U32 R9, RZ, RZ, RZ ;  /* 0x000000ffff097224 */ /* 0x000fe400078e00ff */
[----:B------:R-:W-:-:S04]  /*0770*/  IMAD.HI.U32 R7, R7, R12, RZ ;  /* 0x0000000c07077227 */ /* 0x000fc800078e00ff */
[----:B------:R-:W-:-:S04]  /*0780*/  IMAD.MOV R10, RZ, RZ, -R7 ;  /* 0x000000ffff0a7224 */ /* 0x000fc800078e0a07 */
[----:B------:R-:W-:-:S05]  /*0790*/  IMAD R10, R5, R10, R12 ;  /* 0x0000000a050a7224 */ /* 0x000fca00078e020c */
[----:B------:R-:W-:-:S13]  /*07a0*/  ISETP.GE.U32.AND P0, PT, R10, R5, PT ;  /* 0x000000050a00720c */ /* 0x000fda0003f06070 */
[----:B------:R-:W-:Y:S01]  /*07b0*/  @P0 IADD3 R10, PT, PT, -R5, R10, RZ ;  /* 0x0000000a050a0210 */ /* 0x000fe20007ffe1ff */
[----:B------:R-:W-:-:S03]  /*07c0*/  @P0 VIADD R7, R7, 0x1 ;  /* 0x0000000107070836 */ /* 0x000fc60000000000 */
[----:B------:R-:W-:-:S13]  /*07d0*/  ISETP.GE.U32.AND P1, PT, R10, R5, PT ;  /* 0x000000050a00720c */ /* 0x000fda0003f26070 */
[----:B------:R-:W-:Y:S01]  /*07e0*/  @P1 VIADD R7, R7, 0x1 ;  /* 0x0000000107071836 */ /* 0x000fe20000000000 */
[----:B------:R-:W-:-:S05]  /*07f0*/  @!P2 LOP3.LUT R7, RZ, R5, RZ, 0x33, !PT ;  /* 0x00000005ff07a212 */ /* 0x000fca00078e33ff */
[----:B------:R-:W-:Y:S01]  /*0800*/  IMAD.MOV.U32 R8, RZ, RZ, R7 ;  /* 0x000000ffff087224 */ /* 0x000fe200078e0007 */
[----:B------:R-:W-:Y:S06]  /*0810*/  BRA `(.L_x_2454) ;  /* 0x0000000000147947 */ /* 0x000fec0003800000 */
.L_x_2453:
[----:B------:R-:W-:Y:S01]  /*0820*/  IMAD.MOV.U32 R9, RZ, RZ, R12 ;  /* 0x000000ffff097224 */ /* 0x000fe200078e000c */
[----:B------:R-:W-:-:S07]  /*0830*/  MOV R8, 0x850 ;  /* 0x0000085000087802 */ /* 0x000fce0000000f00 */
[----:B------:R-:W-:Y:S05]  /*0840*/  CALL.REL.NOINC `($__internal_1_$__cuda_sm20_div_u64) ;  /* 0x0000001400747944 */ /* 0x000fea0003c00000 */
[----:B------:R-:W-:Y:S01]  /*0850*/  IMAD.MOV.U32 R8, RZ, RZ, R6 ;  /* 0x000000ffff087224 */ /* 0x000fe200078e0006 */
[----:B------:R-:W-:-:S07]  /*0860*/  MOV R9, R7 ;  /* 0x0000000700097202 */ /* 0x000fce0000000f00 */
.L_x_2454:
[----:B------:R-:W-:Y:S05]  /*0870*/  BSYNC.RECONVERGENT B1 ;  /* 0x0000000000017941 */ /* 0x000fea0003800200 */
.L_x_2452:
[----:B------:R-:W-:Y:S01]  /*0880*/  IADD3 R12, P0, PT, R8, R4, RZ ;  /* 0x00000004080c7210 */ /* 0x000fe20007f1e0ff */
[----:B------:R-:W1:Y:S01]  /*0890*/  LDC R6, c[0x0][0x3a0] ;  /* 0x0000e800ff067b82 */ /* 0x000e620000000800 */
[----:B------:R-:W-:Y:S01]  /*08a0*/  BSSY.RECONVERGENT B1, `(.L_x_2455) ;  /* 0x0000030000017945 */ /* 0x000fe20003800200 */
[----:B------:R-:W-:Y:S01]  /*08b0*/  IMAD.MOV.U32 R27, RZ, RZ, R2 ;  /* 0x000000ffff1b7224 */ /* 0x000fe200078e0002 */
[C---:B------:R-:W-:Y:S01]  /*08c0*/  LOP3.LUT R4, R12.reuse, 0x3, RZ, 0xc0, !PT ;  /* 0x000000030c047812 */ /* 0x040fe200078ec0ff */
[----:B------:R-:W-:Y:S01]  /*08d0*/  IMAD.X R8, RZ, RZ, R9, P0 ;  /* 0x000000ffff087224 */ /* 0x000fe200000e0609 */
[----:B------:R-:W-:Y:S02]  /*08e0*/  ISETP.GE.U32.AND P0, PT, R12, 0x3, PT ;  /* 0x000000030c00780c */ /* 0x000fe40003f06070 */
[----:B------:R-:W-:Y:S01]  /*08f0*/  ISETP.NE.U32.AND P1, PT, R4, 0x3, PT ;  /* 0x000000030400780c */ /* 0x000fe20003f25070 */
[----:B------:R-:W-:Y:S01]  /*0900*/  IMAD.MOV.U32 R4, RZ, RZ, R3 ;  /* 0x000000ffff047224 */ /* 0x000fe200078e0003 */
[----:B------:R-:W-:-:S02]  /*0910*/  ISETP.GE.U32.AND.EX P0, PT, R8, RZ, PT, P0 ;  /* 0x000000ff0800720c */ /* 0x000fc40003f06100 */
[----:B------:R-:W-:Y:S02]  /*0920*/  ISETP.NE.AND.EX P1, PT, RZ, RZ, PT, P1 ;  /* 0x000000ffff00720c */ /* 0x000fe40003f25310 */
[----:B-1----:R-:W-:-:S11]  /*0930*/  SHF.R.S32.HI R11, RZ, 0x1f, R6 ;  /* 0x0000001fff0b7819 */ /* 0x002fd60000011406 */
[----:B------:R-:W-:Y:S05]  /*0940*/  @!P1 BRA `(.L_x_2456) ;  /* 0x0000000000949947 */ /* 0x000fea0003800000 */
[----:B------:R-:W1:Y:S01]  /*0950*/  S2UR UR8, SR_CgaCtaId ;  /* 0x00000000000879c3 */ /* 0x000e620000008800 */
[----:B------:R-:W2:Y:S01]  /*0960*/  LDCU.64 UR14, c[0x0][0x398] ;  /* 0x00007300ff0e77ac */ /* 0x000ea20008000a00 */
[----:B------:R-:W-:Y:S02]  /*0970*/  VIADD R12, R12, 0x1 ;  /* 0x000000010c0c7836 */ /* 0x000fe40000000000 */
[----:B------:R-:W-:Y:S01]  /*0980*/  IMAD R8, R0, UR11, RZ ;  /* 0x0000000b00087c24 */ /* 0x000fe2000f8e02ff */
[----:B------:R-:W-:Y:S01]  /*0990*/  USHF.L.U32 UR5, UR22, 0x2, URZ ;  /* 0x0000000216057899 */ /* 0x000fe200080006ff */
[----:B------:R-:W-:Y:S01]  /*09a0*/  IMAD.MOV.U32 R27, RZ, RZ, R2 ;  /* 0x000000ffff1b7224 */ /* 0x000fe200078e0002 */
[----:B------:R-:W-:Y:S01]  /*09b0*/  USHF.L.U64.HI UR9, UR22, 0x2, UR12 ;  /* 0x0000000216097899 */ /* 0x000fe2000801020c */
[----:B------:R-:W-:Y:S01]  /*09c0*/  LOP3.LUT R12, R12, 0x3, RZ, 0xc0, !PT ;  /* 0x000000030c0c7812 */ /* 0x000fe200078ec0ff */
[----:B------:R-:W-:Y:S02]  /*09d0*/  IMAD R10, R8, UR10, RZ ;  /* 0x0000000a080a7c24 */ /* 0x000fe4000f8e02ff */
[----:B------:R-:W-:Y:S01]  /*09e0*/  LEA R7, P1, R2, UR5, 0x2 ;  /* 0x0000000502077c11 */ /* 0x000fe2000f8210ff */
[----:B------:R-:W-:-:S02]  /*09f0*/  UMOV UR5, 0x400 ;  /* 0x0000040000057882 */ /* 0x000fc40000000000 */
[----:B------:R-:W-:Y:S01]  /*0a00*/  UIADD3 UR5, UPT, UPT, UR5, 0x80, URZ ;  /* 0x0000008005057890 */ /* 0x000fe2000fffe0ff */
[----:B------:R-:W-:Y:S02]  /*0a10*/  LEA.HI.X R4, R2, UR9, R3, 0x2, P1 ;  /* 0x0000000902047c11 */ /* 0x000fe400088f1403 */
[----:B------:R-:W-:Y:S02]  /*0a20*/  IADD3 R12, P1, PT, RZ, -R12, RZ ;  /* 0x8000000cff0c7210 */ /* 0x000fe40007f3e0ff */
[----:B--2---:R-:W-:-:S03]  /*0a30*/  IADD3 R14, P2, P3, R7, UR14, R6 ;  /* 0x0000000e070e7c10 */ /* 0x004fc6000fb5e006 */
[----:B------:R-:W-:Y:S01]  /*0a40*/  IMAD.X R13, RZ, RZ, -0x1, P1 ;  /* 0xffffffffff0d7424 */ /* 0x000fe200008e06ff */
[----:B------:R-:W-:Y:S01]  /*0a50*/  IADD3.X R15, PT, PT, R4, UR15, R11, P2, P3 ;  /* 0x0000000f040f7c10 */ /* 0x000fe200097e640b */
[----:B-1----:R-:W-:Y:S01]  /*0a60*/  ULEA UR5, UR8, UR5, 0x18 ;  /* 0x0000000508057291 */ /* 0x002fe2000f8ec0ff */
[----:B------:R-:W-:-:S05]  /*0a70*/  MOV R4, R3 ;  /* 0x0000000300047202 */ /* 0x000fca0000000f00 */
[----:B------:R-:W-:-:S04]  /*0a80*/  VIADD R7, R6, UR5 ;  /* 0x0000000506077c36 */ /* 0x000fc80008000000 */
[----:B------:R-:W-:-:S07]  /*0a90*/  IMAD R7, R2, 0x4, R7 ;  /* 0x0000000402077824 */ /* 0x000fce00078e0207 */
.L_x_2457:
        /* <DEDUP_REMOVED lines=13> */
[----:B------:R-:W-:-:S02]  /*0b70*/  ISETP.NE.AND.EX P1, PT, R13, RZ, PT, P1 ;  /* 0x000000ff0d00720c */ /* 0x000fc40003f25310 */
[----:B-1----:R-:W-:-:S11]  /*0b80*/  LEA R7, R10, R7, 0x2 ;  /* 0x000000070a077211 */ /* 0x002fd600078e10ff */
[----:B------:R-:W-:Y:S05]  /*0b90*/  @P1 BRA `(.L_x_2457) ;  /* 0xfffffffc00c01947 */ /* 0x000fea000383ffff */
.L_x_2456:
[----:B------:R-:W-:Y:S05]  /*0ba0*/  BSYNC.RECONVERGENT B1 ;  /* 0x0000000000017941 */ /* 0x000fea0003800200 */
.L_x_2455:
[----:B------:R-:W-:Y:S05]  /*0bb0*/  @!P0 BRA `(.L_x_2451) ;  /* 0x0000000000f08947 */ /* 0x000fea0003800000 */
[----:B------:R-:W1:Y:S01]  /*0bc0*/  LDCU.64 UR14, c[0x0][0x398] ;  /* 0x00007300ff0e77ac */ /* 0x000e620008000a00 */
[----:B------:R-:W2:Y:S01]  /*0bd0*/  S2UR UR9, SR_CgaCtaId ;  /* 0x00000000000979c3 */ /* 0x000ea20000008800 */
[----:B------:R-:W-:Y:S01]  /*0be0*/  IMAD.SHL.U32 R9, R5, 0x4, RZ ;  /* 0x0000000405097824 */ /* 0x000fe200078e00ff */
[----:B------:R-:W-:Y:S01]  /*0bf0*/  UMOV UR8, 0x400 ;  /* 0x0000040000087882 */ /* 0x000fe20000000000 */
[----:B------:R-:W-:Y:S01]  /*0c00*/  IMAD R21, R0, UR11, RZ ;  /* 0x0000000b00157c24 */ /* 0x000fe2000f8e02ff */
[----:B------:R-:W-:Y:S01]  /*0c10*/  UIADD3 UR8, UPT, UPT, UR8, 0x80, URZ ;  /* 0x0000008008087890 */ /* 0x000fe2000fffe0ff */
[----:B------:R-:W-:Y:S02]  /*0c20*/  UMOV UR5, URZ ;  /* 0x000000ff00057c82 */ /* 0x000fe40008000000 */
[----:B------:R-:W-:Y:S01]  /*0c30*/  IMAD R21, R21, UR10, RZ ;  /* 0x0000000a15157c24 */ /* 0x000fe2000f8e02ff */
[----:B-1----:R-:W-:Y:S01]  /*0c40*/  IADD3 R25, P0, PT, R6, UR14, RZ ;  /* 0x0000000e06197c10 */ /* 0x002fe2000ff1e0ff */
[----:B------:R-:W-:-:S03]  /*0c50*/  USHF.L.U64.HI UR14, UR22, 0x2, UR12 ;  /* 0x00000002160e7899 */ /* 0x000fc6000801020c */
[----:B------:R-:W-:Y:S01]  /*0c60*/  IADD3.X R7, PT, PT, R11, UR15, RZ, P0, !PT ;  /* 0x0000000f0b077c10 */ /* 0x000fe200087fe4ff */
[----:B------:R-:W-:Y:S02]  /*0c70*/  USHF.L.U32 UR15, UR22, 0x2, URZ ;  /* 0x00000002160f7899 */ /* 0x000fe400080006ff */
[C---:B------:R-:W-:Y:S01]  /*0c80*/  IADD3 R8, P0, PT, R27.reuse, UR22, RZ ;  /* 0x000000161b087c10 */ /* 0x040fe2000ff1e0ff */
[----:B--2---:R-:W-:Y:S01]  /*0c90*/  ULEA UR8, UR9, UR8, 0x18 ;  /* 0x0000000809087291 */ /* 0x004fe2000f8ec0ff */
[----:B------:R-:W-:Y:S02]  /*0ca0*/  SHF.R.U32.HI R11, RZ, 0x1e, R5 ;  /* 0x0000001eff0b7819 */ /* 0x000fe40000011605 */
[----:B------:R-:W-:Y:S01]  /*0cb0*/  IADD3.X R15, PT, PT, R4, UR12, RZ, P0, !PT ;  /* 0x0000000c040f7c10 */ /* 0x000fe200087fe4ff */
[----:B------:R-:W-:Y:S01]  /*0cc0*/  IMAD.SHL.U32 R14, R8, 0x4, RZ ;  /* 0x00000004080e7824 */ /* 0x000fe200078e00ff */
[----:B------:R-:W-:Y:S01]  /*0cd0*/  LEA R10, P0, R27, UR15, 0x2 ;  /* 0x0000000f1b0a7c11 */ /* 0x000fe2000f8010ff */
[----:B------:R-:W-:Y:S01]  /*0ce0*/  VIADD R6, R6, UR8 ;  /* 0x0000000806067c36 */ /* 0x000fe20008000000 */
[----:B------:R-:W-:-:S02]  /*0cf0*/  SHF.L.U64.HI R15, R8, 0x2, R15 ;  /* 0x00000002080f7819 */ /* 0x000fc4000001020f */
[C---:B------:R-:W-:Y:S01]  /*0d00*/  LEA.HI.X R12, R27.reuse, UR14, R4, 0x2, P0 ;  /* 0x0000000e1b0c7c11 */ /* 0x040fe200080f1404 */
[----:B------:R-:W-:Y:S01]  /*0d10*/  IMAD R8, R27, 0x4, R6 ;  /* 0x000000041b087824 */ /* 0x000fe200078e0206 */
[-C--:B------:R-:W-:Y:S01]  /*0d20*/  IADD3 R20, P1, PT, R9, R10.reuse, RZ ;  /* 0x0000000a09147210 */ /* 0x080fe20007f3e0ff */
[C---:B------:R-:W-:Y:S01]  /*0d30*/  IMAD.WIDE.U32 R14, R5.reuse, 0xc, R14 ;  /* 0x0000000c050e7825 */ /* 0x040fe200078e000e */
[----:B------:R-:W-:Y:S02]  /*0d40*/  LEA R13, P0, R5, R10, 0x3 ;  /* 0x0000000a050d7211 */ /* 0x000fe400078018ff */
[----:B------:R-:W-:Y:S01]  /*0d50*/  LEA R22, R21, R8, 0x2 ;  /* 0x0000000815167211 */ /* 0x000fe200078e10ff */
[----:B------:R-:W-:Y:S01]  /*0d60*/  IMAD.X R26, R11, 0x1, R12, P1 ;  /* 0x000000010b1a7824 */ /* 0x000fe200008e060c */
[----:B------:R-:W-:Y:S01]  /*0d70*/  LEA.HI.X R24, R5, R12, RZ, 0x3, P0 ;  /* 0x0000000c05187211 */ /* 0x000fe200000f1cff */
[----:B------:R-:W-:Y:S02]  /*0d80*/  VIADD R28, R15, UR5 ;  /* 0x000000050f1c7c36 */ /* 0x000fe40008000000 */
[----:B------:R-:W-:-:S02]  /*0d90*/  IMAD R23, R21, 0x8, R8 ;  /* 0x0000000815177824 */ /* 0x000fc400078e0208 */
[----:B------:R-:W-:-:S07]  /*0da0*/  IMAD R6, R21, 0xc, R8 ;  /* 0x0000000c15067824 */ /* 0x000fce00078e0208 */
.L_x_2458:
[----:B------:R-:W-:-:S05]  /*0db0*/  IADD3 R18, P0, PT, R25, R10, RZ ;  /* 0x0000000a19127210 */ /* 0x000fca0007f1e0ff */
[----:B------:R-:W-:Y:S01]  /*0dc0*/  IMAD.X R19, R7, 0x1, R12, P0 ;  /* 0x0000000107137824 */ /* 0x000fe200000e060c */
[----:B------:R-:W-:-:S04]  /*0dd0*/  IADD3 R16, P0, PT, R25, R20, RZ ;  /* 0x0000001419107210 */ /* 0x000fc80007f1e0ff */
[----:B------:R-:W-:Y:S01]  /*0de0*/  @!PT LDS RZ, [RZ] ;  /* 0x00000000fffff984 */ /* 0x000fe20000000800 */
[----:B------:R-:W-:Y:S01]  /*0df0*/  @!PT LDS RZ, [RZ] ;  /* 0x00000000fffff984 */ /* 0x000fe20000000800 */
[----:B------:R-:W-:Y:S01]  /*0e00*/  @!PT LDS RZ, [RZ] ;  /* 0x00000000fffff984 */ /* 0x000fe20000000800 */
[----:B------:R1:W-:Y:S01]  /*0e10*/  LDGSTS.E [R8], desc[UR20][R18.64] ;  /* 0x0000000012087fae */ /* 0x0003e2000b9a1014 */
[----:B------:R-:W-:-:S05]  /*0e20*/  IMAD.X R17, R7, 0x1, R26, P0 ;  /* 0x0000000107117824 */ /* 0x000fca00000e061a */
[----:B------:R2:W-:Y:S01]  /*0e30*/  LDGSTS.E [R22], desc[UR20][R16.64] ;  /* 0x0000000010167fae */ /* 0x0005e2000b9a1014 */
[----:B-1----:R-:W-:Y:S01]  /*0e40*/  IMAD R8, R21, 0x10, R8 ;  /* 0x0000001015087824 */ /* 0x002fe200078e0208 */
[----:B--2---:R-:W-:Y:S01]  /*0e50*/  IADD3 R16, P0, PT, R25, R13, RZ ;  /* 0x0000000d19107210 */ /* 0x004fe20007f1e0ff */
[----:B------:R-:W-:-:S04]  /*0e60*/  IMAD R22, R21, 0x10, R22 ;  /* 0x0000001015167824 */ /* 0x000fc800078e0216 */
[----:B------:R-:W-:Y:S01]  /*0e70*/  IMAD.X R17, R7, 0x1, R24, P0 ;  /* 0x0000000107117824 */ /* 0x000fe200000e0618 */
[----:B------:R-:W-:-:S04]  /*0e80*/  IADD3 R18, P0, PT, R25, R14, RZ ;  /* 0x0000000e19127210 */ /* 0x000fc80007f1e0ff */
[----:B------:R1:W-:Y:S01]  /*0e90*/  LDGSTS.E [R23], desc[UR20][R16.64] ;  /* 0x0000000010177fae */ /* 0x0003e2000b9a1014 */
[----:B------:R-:W-:Y:S01]  /*0ea0*/  IMAD.X R19, R7, 0x1, R28, P0 ;  /* 0x0000000107137824 */ /* 0x000fe200000e061c */
[----:B------:R-:W-:-:S04]  /*0eb0*/  IADD3 R27, P0, PT, R9, R27, RZ ;  /* 0x0000001b091b7210 */ /* 0x000fc80007f1e0ff */
[----:B------:R2:W-:Y:S01]  /*0ec0*/  LDGSTS.E [R6], desc[UR20][R18.64] ;  /* 0x0000000012067fae */ /* 0x0005e2000b9a1014 */
[----:B------:R-:W-:Y:S01]  /*0ed0*/  IMAD.X R4, R11, 0x1, R4, P0 ;  /* 0x000000010b047824 */ /* 0x000fe200000e0604 */
[----:B------:R-:W-:-:S04]  /*0ee0*/  ISETP.GE.U32.AND P0, PT, R27, UR7, PT ;  /* 0x000000071b007c0c */ /* 0x000fc8000bf06070 */
[----:B------:R-:W-:Y:S01]  /*0ef0*/  ISETP.GE.U32.AND.EX P0, PT, R4, UR13, PT, P0 ;  /* 0x0000000d04007c0c */ /* 0x000fe2000bf06100 */
[----:B-1----:R-:W-:Y:S01]  /*0f00*/  IMAD.MOV.U32 R16, RZ, RZ, R25 ;  /* 0x000000ffff107224 */ /* 0x002fe200078e0019 */
[----:B------:R-:W-:Y:S01]  /*0f10*/  MOV R17, R7 ;  /* 0x0000000700117202 */ /* 0x000fe20000000f00 */
[C---:B------:R-:W-:Y:S01]  /*0f20*/  IMAD R23, R21.reuse, 0x10, R23 ;  /* 0x0000001015177824 */ /* 0x040fe200078e0217 */
[----:B--2---:R-:W-:Y:S01]  /*0f30*/  LEA R6, R21, R6, 0x4 ;  /* 0x0000000615067211 */ /* 0x004fe200078e20ff */
[----:B------:R-:W-:-:S04]  /*0f40*/  IMAD.WIDE.U32 R16, R5, 0x10, R16 ;  /* 0x0000001005107825 */ /* 0x000fc800078e0010 */
[----:B------:R-:W-:Y:S02]  /*0f50*/  IMAD.MOV.U32 R25, RZ, RZ, R16 ;  /* 0x000000ffff197224 */ /* 0x000fe400078e0010 */
[----:B------:R-:W-:Y:S02]  /*0f60*/  IMAD.MOV.U32 R7, RZ, RZ, R17 ;  /* 0x000000ffff077224 */ /* 0x000fe400078e0011 */
[----:B------:R-:W-:Y:S05]  /*0f70*/  @!P0 BRA `(.L_x_2458) ;  /* 0xfffffffc008c8947 */ /* 0x000fea000383ffff */
.L_x_2451:
[----:B------:R-:W-:Y:S05]  /*0f80*/  BSYNC.RECONVERGENT B0 ;  /* 0x0000000000007941 */ /* 0x000fea0003800200 */
.L_x_2450:
[----:B------:R-:W-:Y:S01]  /*0f90*/  IMAD.U32 R4, RZ, RZ, UR13 ;  /* 0x0000000dff047e24 */ /* 0x000fe2000f8e00ff */
[----:B------:R-:W-:Y:S01]  /*0fa0*/  ISETP.LT.U32.AND P0, PT, R2, UR7, PT ;  /* 0x0000000702007c0c */ /* 0x000fe2000bf01070 */
[----:B------:R-:W0:Y:S01]  /*0fb0*/  LDGDEPBAR ;  /* 0x00000000000079af */ /* 0x000e220000000000 */
[----:B------:R-:W-:Y:S02]  /*0fc0*/  BSSY.RECONVERGENT B0, `(.L_x_2459) ;  /* 0x000009f000007945 */ /* 0x000fe40003800200 */
[----:B------:R-:W-:-:S13]  /*0fd0*/  ISETP.GT.U32.AND.EX P0, PT, R4, R3, PT, P0 ;  /* 0x000000030400720c */ /* 0x000fda0003f04100 */
[----:B------:R-:W-:Y:S05]  /*0fe0*/  @!P0 BRA `(.L_x_2460) ;  /* 0x0000000800708947 */ /* 0x000fea0003800000 */
[----:B------:R-:W-:Y:S01]  /*0ff0*/  IMAD.IADD R9, R5, 0x1, R2 ;  /* 0x0000000105097824 */ /* 0x000fe200078e0202 */
[----:B------:R-:W-:Y:S01]  /*1000*/  BSSY.RECONVERGENT B1, `(.L_x_2461) ;  /* 0x0000029000017945 */ /* 0x000fe20003800200 */
[----:B------:R-:W-:Y:S02]  /*1010*/  IMAD.U32 R4, RZ, RZ, UR13 ;  /* 0x0000000dff047e24 */ /* 0x000fe4000f8e00ff */
[----:B------:R-:W-:Y:S01]  /*1020*/  IMAD.U32 R7, RZ, RZ, UR13 ;  /* 0x0000000dff077e24 */ /* 0x000fe2000f8e00ff */
[C---:B------:R-:W-:Y:S01]  /*1030*/  ISETP.LT.U32.AND P0, PT, R9.reuse, UR7, PT ;  /* 0x0000000709007c0c */ /* 0x040fe2000bf01070 */
[----:B------:R-:W-:Y:S01]  /*1040*/  IMAD.U32 R6, RZ, RZ, UR7 ;  /* 0x00000007ff067e24 */ /* 0x000fe2000f8e00ff */
[----:B------:R-:W-:Y:S01]  /*1050*/  ISETP.LT.U32.AND P1, PT, R9, UR7, PT ;  /* 0x0000000709007c0c */ /* 0x000fe2000bf21070 */
[----:B------:R-:W-:Y:S01]  /*1060*/  IMAD.U32 R10, RZ, RZ, UR13 ;  /* 0x0000000dff0a7e24 */ /* 0x000fe2000f8e00ff */
[----:B------:R-:W-:Y:S02]  /*1070*/  ISETP.GT.U32.AND.EX P0, PT, R4, RZ, PT, P0 ;  /* 0x000000ff0400720c */ /* 0x000fe40003f04100 */
[----:B------:R-:W-:-:S02]  /*1080*/  ISETP.GT.U32.AND.EX P1, PT, R7, RZ, PT, P1 ;  /* 0x000000ff0700720c */ /* 0x000fc40003f24110 */
[----:B------:R-:W-:Y:S02]  /*1090*/  SEL R6, R6, R9, P0 ;  /* 0x0000000906067207 */ /* 0x000fe40000000000 */
[----:B------:R-:W-:Y:S02]  /*10a0*/  SEL R4, RZ, 0x1, !P1 ;  /* 0x00000001ff047807 */ /* 0x000fe40004800000 */
[----:B------:R-:W-:Y:S02]  /*10b0*/  SEL R10, R10, RZ, P0 ;  /* 0x000000ff0a0a7207 */ /* 0x000fe40000000000 */
[----:B------:R-:W-:Y:S02]  /*10c0*/  MOV R7, 0xffffffff ;  /* 0xffffffff00077802 */ /* 0x000fe40000000f00 */
        /* <DEDUP_REMOVED lines=9> */
[----:B-1----:R-:W-:-:S06]  /*1160*/  VIADD R7, R10, 0xffffffe ;  /* 0x0ffffffe0a077836 */ /* 0x002fcc0000000000 */
[----:B------:R-:W1:Y:S02]  /*1170*/  F2I.FTZ.U32.TRUNC.NTZ R7, R7 ;  /* 0x0000000700077305 */ /* 0x000e64000021f000 */
[----:B-1----:R-:W-:-:S04]  /*1180*/  IMAD R11, R11, R7, RZ ;  /* 0x000000070b0b7224 */ /* 0x002fc800078e02ff */
[----:B------:R-:W-:-:S06]  /*1190*/  IMAD.HI.U32 R6, R7, R11, R6 ;  /* 0x0000000b07067227 */ /* 0x000fcc00078e0006 */
[----:B------:R-:W-:-:S04]  /*11a0*/  IMAD.HI.U32 R8, R6, R9, RZ ;  /* 0x0000000906087227 */ /* 0x000fc800078e00ff */
[----:B------:R-:W-:-:S04]  /*11b0*/  IMAD.MOV R6, RZ, RZ, -R8 ;  /* 0x000000ffff067224 */ /* 0x000fc800078e0a08 */
[----:B------:R-:W-:Y:S02]  /*11c0*/  IMAD R6, R5, R6, R9 ;  /* 0x0000000605067224 */ /* 0x000fe400078e0209 */
[----:B------:R-:W-:-:S03]  /*11d0*/  IMAD.MOV.U32 R9, RZ, RZ, RZ ;  /* 0x000000ffff097224 */ /* 0x000fc600078e00ff */
[----:B------:R-:W-:-:S13]  /*11e0*/  ISETP.GE.U32.AND P0, PT, R6, R5, PT ;  /* 0x000000050600720c */ /* 0x000fda0003f06070 */
[----:B------:R-:W-:Y:S01]  /*11f0*/  @P0 IMAD.IADD R6, R6, 0x1, -R5 ;  /* 0x0000000106060824 */ /* 0x000fe200078e0a05 */
[----:B------:R-:W-:-:S04]  /*1200*/  @P0 IADD3 R8, PT, PT, R8, 0x1, RZ ;  /* 0x0000000108080810 */ /* 0x000fc80007ffe0ff */
[----:B------:R-:W-:-:S13]  /*1210*/  ISETP.GE.U32.AND P1, PT, R6, R5, PT ;  /* 0x000000050600720c */ /* 0x000fda0003f26070 */
[----:B------:R-:W-:Y:S01]  /*1220*/  @P1 VIADD R8, R8, 0x1 ;  /* 0x0000000108081836 */ /* 0x000fe20000000000 */
[----:B------:R-:W-:Y:S01]  /*1230*/  @!P2 LOP3.LUT R8, RZ, R5, RZ, 0x33, !PT ;  /* 0x00000005ff08a212 */ /* 0x000fe200078e33ff */
[----:B------:R-:W-:Y:S06]  /*1240*/  BRA `(.L_x_2463) ;  /* 0x0000000000107947 */ /* 0x000fec0003800000 */
.L_x_2462:
[----:B------:R-:W-:-:S07]  /*1250*/  MOV R8, 0x1270 ;  /* 0x0000127000087802 */ /* 0x000fce0000000f00 */
[----:B------:R-:W-:Y:S05]  /*1260*/  CALL.REL.NOINC `($__internal_1_$__cuda_sm20_div_u64) ;  /* 0x0000000800ec7944 */ /* 0x000fea0003c00000 */
[----:B------:R-:W-:Y:S02]  /*1270*/  IMAD.MOV.U32 R8, RZ, RZ, R6 ;  /* 0x000000ffff087224 */ /* 0x000fe400078e0006 */
[----:B------:R-:W-:-:S07]  /*1280*/  IMAD.MOV.U32 R9, RZ, RZ, R7 ;  /* 0x000000ffff097224 */ /* 0x000fce00078e0007 */
.L_x_2463:
[----:B------:R-:W-:Y:S05]  /*1290*/  BSYNC.RECONVERGENT B1 ;  /* 0x0000000000017941 */ /* 0x000fea0003800200 */
.L_x_2461:
        /* <DEDUP_REMOVED lines=9> */
[----:B------:R-:W-:-:S04]  /*1330*/  MOV R8, UR22 ;  /* 0x0000001600087c02 */ /* 0x000fc80008000f00 */
[----:B------:R-:W-:Y:S02]  /*1340*/  SHF.R.S32.HI R8, RZ, 0x1f, R8 ;  /* 0x0000001fff087819 */ /* 0x000fe40000011408 */
[----:B-1----:R-:W-:-:S05]  /*1350*/  SHF.R.S32.HI R16, RZ, 0x1f, R6 ;  /* 0x0000001fff107819 */ /* 0x002fca0000011406 */
[----:B------:R-:W-:Y:S05]  /*1360*/  @!P1 BRA `(.L_x_2465) ;  /* 0x0000000000989947 */ /* 0x000fea0003800000 */
[----:B------:R-:W1:Y:S01]  /*1370*/  S2UR UR8, SR_CgaCtaId ;  /* 0x00000000000879c3 */ /* 0x000e620000008800 */
[----:B------:R-:W2:Y:S01]  /*1380*/  LDCU.64 UR14, c[0x0][0x3a8] ;  /* 0x00007500ff0e77ac */ /* 0x000ea20008000a00 */
[----:B------:R-:W-:Y:S02]  /*1390*/  IMAD.U32 R7, RZ, RZ, UR22 ;  /* 0x00000016ff077e24 */ /* 0x000fe4000f8e00ff */
[----:B------:R-:W-:Y:S01]  /*13a0*/  VIADD R9, R4, 0x1 ;  /* 0x0000000104097836 */ /* 0x000fe20000000000 */
[----:B------:R-:W-:Y:S01]  /*13b0*/  UMOV UR5, 0x400 ;  /* 0x0000040000057882 */ /* 0x000fe20000000000 */
[----:B------:R-:W-:Y:S01]  /*13c0*/  USHF.L.U32 UR9, UR22, 0x2, URZ ;  /* 0x0000000216097899 */ /* 0x000fe200080006ff */
[----:B------:R-:W-:Y:S01]  /*13d0*/  SHF.L.U64.HI R4, R7, 0x2, R8 ;  /* 0x0000000207047819 */ /* 0x000fe20000010208 */
[----:B------:R-:W3:Y:S01]  /*13e0*/  LDC R11, c[0x0][0x384] ;  /* 0x0000e100ff0b7b82 */ /* 0x000ee20000000800 */
[----:B------:R-:W-:Y:S01]  /*13f0*/  UIADD3 UR5, UPT, UPT, UR5, 0x80, URZ ;  /* 0x0000008005057890 */ /* 0x000fe2000fffe0ff */
[----:B------:R-:W-:Y:S01]  /*1400*/  LOP3.LUT R9, R9, 0x3, RZ, 0xc0, !PT ;  /* 0x0000000309097812 */ /* 0x000fe200078ec0ff */
[----:B------:R-:W-:Y:S01]  /*1410*/  IMAD R10, R0, UR11, RZ ;  /* 0x0000000b000a7c24 */ /* 0x000fe2000f8e02ff */
[----:B------:R-:W-:-:S02]  /*1420*/  LEA R7, P1, R2, UR9, 0x2 ;  /* 0x0000000902077c11 */ /* 0x000fc4000f8210ff */
[----:B------:R-:W-:Y:S01]  /*1430*/  IADD3 R9, P3, PT, RZ, -R9, RZ ;  /* 0x80000009ff097210 */ /* 0x000fe20007f7e0ff */
[----:B------:R-:W-:Y:S01]  /*1440*/  IMAD R14, R10, UR10, RZ ;  /* 0x0000000a0a0e7c24 */ /* 0x000fe2000f8e02ff */
[----:B------:R-:W-:Y:S02]  /*1450*/  LEA.HI.X R13, R2, R4, R3, 0x2, P1 ;  /* 0x00000004020d7211 */ /* 0x000fe400008f1403 */
[----:B--2---:R-:W-:-:S04]  /*1460*/  IADD3 R12, P1, P2, R7, UR14, R6 ;  /* 0x0000000e070c7c10 */ /* 0x004fc8000fa3e006 */
[----:B------:R-:W-:Y:S01]  /*1470*/  IADD3.X R13, PT, PT, R13, UR15, R16, P1, P2 ;  /* 0x0000000f0d0d7c10 */ /* 0x000fe20008fe4410 */
[----:B-1----:R-:W-:-:S06]  /*1480*/  ULEA UR5, UR8, UR5, 0x18 ;  /* 0x0000000508057291 */ /* 0x002fcc000f8ec0ff */
[----:B------:R-:W-:-:S04]  /*1490*/  VIADD R4, R6, UR5 ;  /* 0x0000000506047c36 */ /* 0x000fc80008000000 */
[----:B---3--:R-:W-:Y:S02]  /*14a0*/  IMAD R7, R11, 0x200, R4 ;  /* 0x000002000b077824 */ /* 0x008fe400078e0204 */
[----:B------:R-:W-:-:S03]  /*14b0*/  IMAD.X R4, RZ, RZ, -0x1, P3 ;  /* 0xffffffffff047424 */ /* 0x000fc600018e06ff */
[----:B------:R-:W-:-:S07]  /*14c0*/  LEA R7, R2, R7, 0x2 ;  /* 0x0000000702077211 */ /* 0x000fce00078e10ff */
.L_x_2466:
[----:B------:R-:W-:Y:S01]  /*14d0*/  IADD3 R9, P1, PT, R9, 0x1, RZ ;  /* 0x0000000109097810 */ /* 0x000fe20007f3e0ff */
[----:B------:R-:W-:Y:S01]  /*14e0*/  IMAD.MOV.U32 R10, RZ, RZ, R12 ;  /* 0x000000ffff0a7224 */ /* 0x000fe200078e000c */
[C---:B------:R-:W-:Y:S01]  /*14f0*/  IADD3 R2, P2, PT, R5.reuse, R2, RZ ;  /* 0x0000000205027210 */ /* 0x040fe20007f5e0ff */
[----:B------:R-:W-:Y:S01]  /*1500*/  IMAD.MOV.U32 R11, RZ, RZ, R13 ;  /* 0x000000ffff0b7224 */ /* 0x000fe200078e000d */
[----:B------:R-:W-:Y:S01]  /*1510*/  LEA R12, P3, R5, R12, 0x2 ;  /* 0x0000000c050c7211 */ /* 0x000fe200078610ff */
[----:B------:R-:W-:Y:S01]  /*1520*/  IMAD.X R4, RZ, RZ, R4, P1 ;  /* 0x000000ffff047224 */ /* 0x000fe200008e0604 */
[----:B------:R-:W-:Y:S01]  /*1530*/  ISETP.NE.U32.AND P1, PT, R9, RZ, PT ;  /* 0x000000ff0900720c */ /* 0x000fe20003f25070 */
[----:B------:R-:W-:Y:S01]  /*1540*/  IMAD.X R3, RZ, RZ, R3, P2 ;  /* 0x000000ffff037224 */ /* 0x000fe200010e0603 */
[----:B------:R-:W-:Y:S01]  /*1550*/  @!PT LDS RZ, [RZ] ;  /* 0x00000000fffff984 */ /* 0x000fe20000000800 */
[----:B------:R-:W-:Y:S01]  /*1560*/  @!PT LDS RZ, [RZ] ;  /* 0x00000000fffff984 */ /* 0x000fe20000000800 */
[----:B------:R-:W-:Y:S01]  /*1570*/  @!PT LDS RZ, [RZ] ;  /* 0x00000000fffff984 */ /* 0x000fe20000000800 */
[----:B------:R1:W-:Y:S01]  /*1580*/  LDGSTS.E [R7+0x80], desc[UR20][R10.64] ;  /* 0x000800000a077fae */ /* 0x0003e2000b9a1014 */
[----:B------:R-:W-:Y:S02]  /*1590*/  LEA.HI.X R13, R5, R13, RZ, 0x2, P3 ;  /* 0x0000000d050d7211 */ /* 0x000fe400018f14ff */
[----:B------:R-:W-:Y:S01]  /*15a0*/  ISETP.NE.AND.EX P1, PT, R4, RZ, PT, P1 ;  /* 0x000000ff0400720c */ /* 0x000fe20003f25310 */
[----:B-1----:R-:W-:-:S12]  /*15b0*/  IMAD R7, R14, 0x4, R7 ;  /* 0x000000040e077824 */ /* 0x002fd800078e0207 */
[----:B------:R-:W-:Y:S05]  /*15c0*/  @P1 BRA `(.L_x_2466) ;  /* 0xfffffffc00c01947 */ /* 0x000fea000383ffff */
.L_x_2465:
[----:B------:R-:W-:Y:S05]  /*15d0*/  BSYNC.RECONVERGENT B1 ;  /* 0x0000000000017941 */ /* 0x000fea0003800200 */
.L_x_2464:
[----:B------:R-:W-:Y:S05]  /*15e0*/  @!P0 BRA `(.L_x_2460) ;  /* 0x0000000000f08947 */ /* 0x000fea0003800000 */
[----:B------:R-:W1:Y:S01]  /*15f0*/  S2UR UR8, SR_CgaCtaId ;  /* 0x00000000000879c3 */ /* 0x000e620000008800 */
[----:B------:R-:W2:Y:S01]  /*1600*/  LDCU.64 UR14, c[0x0][0x3a8] ;  /* 0x00007500ff0e77ac */ /* 0x000ea20008000a00 */
[----:B------:R-:W-:Y:S01]  /*1610*/  IMAD.U32 R9, RZ, RZ, UR22 ;  /* 0x00000016ff097e24 */ /* 0x000fe2000f8e00ff */
[----:B------:R-:W-:Y:S01]  /*1620*/  SHF.R.U32.HI R20, RZ, 0x1e, R5 ;  /* 0x0000001eff147819 */ /* 0x000fe20000011605 */
[----:B------:R-:W-:Y:S01]  /*1630*/  IMAD R22, R0, UR11, RZ ;  /* 0x0000000b00167c24 */ /* 0x000fe2000f8e02ff */
[----:B------:R-:W-:Y:S01]  /*1640*/  UMOV UR5, 0x400 ;  /* 0x0000040000057882 */ /* 0x000fe20000000000 */
[----:B------:R-:W-:Y:S01]  /*1650*/  IMAD.SHL.U32 R17, R5, 0x4, RZ ;  /* 0x0000000405117824 */ /* 0x000fe200078e00ff */
[----:B------:R-:W-:Y:S01]  /*1660*/  UIADD3 UR5, UPT, UPT, UR5, 0x80, URZ ;  /* 0x0000008005057890 */ /* 0x000fe2000fffe0ff */
[----:B------:R-:W3:Y:S01]  /*1670*/  LDC R7, c[0x0][0x384] ;  /* 0x0000e100ff077b82 */ /* 0x000ee20000000800 */
[----:B------:R-:W-:Y:S01]  /*1680*/  SHF.L.U64.HI R18, R9, 0x2, R8 ;  /* 0x0000000209127819 */ /* 0x000fe20000010208 */
[----:B------:R-:W-:Y:S01]  /*1690*/  IMAD R22, R22, UR10, RZ ;  /* 0x0000000a16167c24 */ /* 0x000fe2000f8e02ff */
[----:B--2---:R-:W-:-:S04]  /*16a0*/  IADD3 R4, P0, PT, R6, UR14, RZ ;  /* 0x0000000e06047c10 */ /* 0x004fc8000ff1e0ff */
[----:B------:R-:W-:Y:S01]  /*16b0*/  IADD3.X R16, PT, PT, R16, UR15, RZ, P0, !PT ;  /* 0x0000000f10107c10 */ /* 0x000fe200087fe4ff */
[----:B-1----:R-:W-:Y:S02]  /*16c0*/  ULEA UR5, UR8, UR5, 0x18 ;  /* 0x0000000508057291 */ /* 0x002fe4000f8ec0ff */
[----:B------:R-:W-:-:S04]  /*16d0*/  USHF.L.U32 UR8, UR22, 0x2, URZ ;  /* 0x0000000216087899 */ /* 0x000fc800080006ff */
[----:B------:R-:W-:Y:S01]  /*16e0*/  IADD3 R6, PT, PT, R6, UR5, RZ ;  /* 0x0000000506067c10 */ /* 0x000fe2000fffe0ff */
[----:B------:R-:W-:-:S04]  /*16f0*/  UMOV UR5, URZ ;  /* 0x000000ff00057c82 */ /* 0x000fc80008000000 */
[----:B---3--:R-:W-:Y:S01]  /*1700*/  IMAD R23, R7, 0x200, R6 ;  /* 0x0000020007177824 */ /* 0x008fe200078e0206 */
[----:B------:R-:W-:-:S04]  /*1710*/  IADD3 R6, P0, PT, R2, UR22, RZ ;  /* 0x0000001602067c10 */ /* 0x000fc8000ff1e0ff */
[----:B------:R-:W-:Y:S01]  /*1720*/  LEA R23, R2, R23, 0x2 ;  /* 0x0000001702177211 */ /* 0x000fe200078e10ff */
[----:B------:R-:W-:Y:S01]  /*1730*/  IMAD.X R7, R8, 0x1, R3, P0 ;  /* 0x0000000108077824 */ /* 0x000fe200000e0603 */
[----:B------:R-:W-:-:S03]  /*1740*/  LEA R0, P0, R2, UR8, 0x2 ;  /* 0x0000000802007c11 */ /* 0x000fc6000f8010ff */
[----:B------:R-:W-:Y:S01]  /*1750*/  IMAD R25, R22, 0x4, R23 ;  /* 0x0000000416197824 */ /* 0x000fe200078e0217 */
[C---:B------:R-:W-:Y:S01]  /*1760*/  SHF.L.U64.HI R7, R6.reuse, 0x2, R7 ;  /* 0x0000000206077819 */ /* 0x040fe20000010207 */
[----:B------:R-:W-:Y:S01]  /*1770*/  IMAD.SHL.U32 R6, R6, 0x4, RZ ;  /* 0x0000000406067824 */ /* 0x000fe200078e00ff */
[----:B------:R-:W-:Y:S01]  /*1780*/  LEA.HI.X R18, R2, R18, R3, 0x2, P0 ;  /* 0x0000001202127211 */ /* 0x000fe200000f1403 */
[----:B------:R-:W-:Y:S01]  /*1790*/  IMAD R27, R22, 0x8, R23 ;  /* 0x00000008161b7824 */ /* 0x000fe200078e0217 */
[-C--:B------:R-:W-:Y:S01]  /*17a0*/  IADD3 R21, P0, PT, R17, R0.reuse, RZ ;  /* 0x0000000011157210 */ /* 0x080fe20007f1e0ff */
[C---:B------:R-:W-:Y:S01]  /*17b0*/  IMAD.WIDE.U32 R6, R5.reuse, 0xc, R6 ;  /* 0x0000000c05067825 */ /* 0x040fe200078e0006 */
[----:B------:R-:W-:-:S03]  /*17c0*/  LEA R19, P1, R5, R0, 0x3 ;  /* 0x0000000005137211 */ /* 0x000fc600078218ff */
[----:B------:R-:W-:Y:S01]  /*17d0*/  IMAD.X R24, R20, 0x1, R18, P0 ;  /* 0x0000000114187824 */ /* 0x000fe200000e0612 */
[----:B------:R-:W-:Y:S01]  /*17e0*/  LEA.HI.X R26, R5, R18, RZ, 0x3, P1 ;  /* 0x00000012051a7211 */ /* 0x000fe200008f1cff */
[----:B------:R-:W-:Y:S02]  /*17f0*/  VIADD R28, R7, UR5 ;  /* 0x00000005071c7c36 */ /* 0x000fe40008000000 */
[----:B------:R-:W-:-:S07]  /*1800*/  IMAD R29, R22, 0xc, R23 ;  /* 0x0000000c161d7824 */ /* 0x000fce00078e0217 */
.L_x_2467:
[C---:B------:R-:W-:Y:S02]  /*1810*/  IADD3 R12, P0, PT, R4.reuse, R0, RZ ;  /* 0x00000000040c7210 */ /* 0x040fe40007f1e0ff */
[----:B------:R-:W-:-:S03]  /*1820*/  IADD3 R8, P1, PT, R4, R21, RZ ;  /* 0x0000001504087210 */ /* 0x000fc60007f3e0ff */
[----:B------:R-:W-:Y:S01]  /*1830*/  IMAD.X R13, R16, 0x1, R18, P0 ;  /* 0x00000001100d7824 */ /* 0x000fe200000e0612 */
[----:B------:R-:W-:Y:S02]  /*1840*/  IADD3 R10, P0, PT, R4, R19, RZ ;  /* 0x00000013040a7210 */ /* 0x000fe40007f1e0ff */
[----:B------:R-:W-:Y:S02]  /*1850*/  IADD3.X R9, PT, PT, R16, R24, RZ, P1, !PT ;  /* 0x0000001810097210 */ /* 0x000fe40000ffe4ff */
[----:B------:R-:W-:Y:S01]  /*1860*/  IADD3 R14, P1, PT, R4, R6, RZ ;  /* 0x00000006040e7210 */ /* 0x000fe20007f3e0ff */
[C---:B------:R-:W-:Y:S01]  /*1870*/  IMAD.X R11, R16.reuse, 0x1, R26, P0 ;  /* 0x00000001100b7824 */ /* 0x040fe200000e061a */
[----:B------:R-:W-:Y:S01]  /*1880*/  IADD3 R2, P0, PT, R17, R2, RZ ;  /* 0x0000000211027210 */ /* 0x000fe20007f1e0ff */
[----:B------:R-:W-:Y:S01]  /*1890*/  @!PT LDS RZ, [RZ] ;  /* 0x00000000fffff984 */ /* 0x000fe20000000800 */
[----:B------:R-:W-:Y:S01]  /*18a0*/  @!PT LDS RZ, [RZ] ;  /* 0x00000000fffff984 */ /* 0x000fe20000000800 */
[----:B------:R-:W-:Y:S01]  /*18b0*/  @!PT LDS RZ, [RZ] ;  /* 0x00000000fffff984 */ /* 0x000fe20000000800 */
[----:B------:R1:W-:Y:S02]  /*18c0*/  LDGSTS.E [R23+0x80], desc[UR20][R12.64] ;  /* 0x000800000c177fae */ /* 0x0003e4000b9a1014 */
[----:B------:R-:W-:Y:S01]  /*18d0*/  IMAD.X R15, R16, 0x1, R28, P1 ;  /* 0x00000001100f7824 */ /* 0x000fe200008e061c */
[C---:B------:R-:W-:Y:S01]  /*18e0*/  LEA R4, P1, R5.reuse, R4, 0x4 ;  /* 0x0000000405047211 */ /* 0x040fe200078220ff */
[----:B------:R-:W-:Y:S01]  /*18f0*/  IMAD.X R3, R20, 0x1, R3, P0 ;  /* 0x0000000114037824 */ /* 0x000fe200000e0603 */
[----:B------:R-:W-:Y:S01]  /*1900*/  ISETP.GE.U32.AND P0, PT, R2, UR7, PT ;  /* 0x0000000702007c0c */ /* 0x000fe2000bf06070 */
[----:B------:R2:W-:Y:S01]  /*1910*/  LDGSTS.E [R25+0x80], desc[UR20][R8.64] ;  /* 0x0008000008197fae */ /* 0x0005e2000b9a1014 */
[----:B------:R-:W-:-:S02]  /*1920*/  LEA.HI.X R16, R5, R16, RZ, 0x4, P1 ;  /* 0x0000001005107211 */ /* 0x000fc400008f24ff */
[----:B------:R-:W-:Y:S01]  /*1930*/  ISETP.GE.U32.AND.EX P0, PT, R3, UR13, PT, P0 ;  /* 0x0000000d03007c0c */ /* 0x000fe2000bf06100 */
[----:B------:R3:W-:Y:S01]  /*1940*/  LDGSTS.E [R27+0x80], desc[UR20][R10.64] ;  /* 0x000800000a1b7fae */ /* 0x0007e2000b9a1014 */
[----:B-1----:R-:W-:-:S03]  /*1950*/  IMAD R23, R22, 0x10, R23 ;  /* 0x0000001016177824 */ /* 0x002fc600078e0217 */
[----:B------:R1:W-:Y:S01]  /*1960*/  LDGSTS.E [R29+0x80], desc[UR20][R14.64] ;  /* 0x000800000e1d7fae */ /* 0x0003e2000b9a1014 */
[C---:B--2---:R-:W-:Y:S01]  /*1970*/  IMAD R25, R22.reuse, 0x10, R25 ;  /* 0x0000001016197824 */ /* 0x044fe200078e0219 */
[C---:B---3--:R-:W-:Y:S01]  /*1980*/  LEA R27, R22.reuse, R27, 0x4 ;  /* 0x0000001b161b7211 */ /* 0x048fe200078e20ff */
[----:B-1----:R-:W-:-:S05]  /*1990*/  IMAD R29, R22, 0x10, R29 ;  /* 0x00000010161d7824 */ /* 0x002fca00078e021d */
[----:B------:R-:W-:Y:S05]  /*19a0*/  @!P0 BRA `(.L_x_2467) ;  /* 0xfffffffc00988947 */ /* 0x000fea000383ffff */
.L_x_2460:
[----:B------:R-:W-:Y:S05]  /*19b0*/  BSYNC.RECONVERGENT B0 ;  /* 0x0000000000007941 */ /* 0x000fea0003800200 */
.L_x_2459:
[----:B------:R-:W0:Y:S01]  /*19c0*/  LDGDEPBAR ;  /* 0x00000000000079af */ /* 0x000e220000000000 */
[----:B------:R-:W-:-:S04]  /*19d0*/  DEPBAR.LE SB0, 0x0 ;  /* 0x000080000000791a */ /* 0x000fc80000000000 */
[----:B------:R-:W-:Y:S06]  /*19e0*/  BAR.SYNC.DEFER_BLOCKING 0x0 ;  /* 0x0000000000007b1d */ /* 0x000fec0000010000 */
.L_x_2449:
[----:B------:R-:W-:-:S09]  /*19f0*/  UISETP.GT.AND UP0, UPT, UR24, UR6, UPT ;  /* 0x000000061800728c */ /* 0x000fd2000bf04270 */
[----:B------:R-:W-:Y:S05]  /*1a00*/  BRA.U UP0, `(.L_x_2468) ;  /* 0x0000000100807547 */ /* 0x000fea000b800000 */
[----:B------:R-:W1:Y:S02]  /*1a10*/  LDC R3, c[0x0][0x384] ;  /* 0x0000e100ff037b82 */ /* 0x000e640000000800 */
[----:B-1----:R-:W-:-:S13]  /*1a20*/  ISETP.GE.AND P0, PT, R3, 0x1, PT ;  /* 0x000000010300780c */ /* 0x002fda0003f06270 */
[----:B------:R-:W-:Y:S05]  /*1a30*/  @!P0 EXIT ;  /* 0x000000000000894d */ /* 0x000fea0003800000 */
[----:B------:R-:W1:Y:S01]  /*1a40*/  S2R R7, SR_CgaCtaId ;  /* 0x0000000000077919 */ /* 0x000e620000008800 */
[----:B------:R-:W2:Y:S01]  /*1a50*/  LDC R0, c[0x0][0x3b0] ;  /* 0x0000ec00ff007b82 */ /* 0x000ea20000000800 */
[----:B------:R-:W3:Y:S01]  /*1a60*/  LDCU UR6, c[0x0][0x3a0] ;  /* 0x00007400ff0677ac */ /* 0x000ee20008000800 */
[----:B------:R-:W-:Y:S01]  /*1a70*/  MOV R2, 0x400 ;  /* 0x0000040000027802 */ /* 0x000fe20000000f00 */
[----:B------:R-:W4:Y:S01]  /*1a80*/  S2R R5, SR_TID.X ;  /* 0x0000000000057919 */ /* 0x000f220000002100 */
[----:B------:R-:W5:Y:S03]  /*1a90*/  LDCU.64 UR4, c[0x0][0x390] ;  /* 0x00007200ff0477ac */ /* 0x000f660008000a00 */
[----:B------:R-:W-:Y:S01]  /*1aa0*/  VIADD R2, R2, 0x80 ;  /* 0x0000008002027836 */ /* 0x000fe20000000000 */
[----:B-----5:R-:W-:Y:S01]  /*1ab0*/  UIMAD.WIDE UR4, UR22, 0x4, UR4 ;  /* 0x00000004160478a5 */ /* 0x020fe2000f8e0204 */
[----:B--2---:R-:W-:-:S03]  /*1ac0*/  IMAD R0, R3, 0x200, R0 ;  /* 0x0000020003007824 */ /* 0x004fc600078e0200 */
[----:B-1----:R-:W-:Y:S01]  /*1ad0*/  LEA R7, R7, R2, 0x18 ;  /* 0x0000000207077211 */ /* 0x002fe200078ec0ff */
[C---:B----4-:R-:W-:Y:S01]  /*1ae0*/  IMAD R0, R5.reuse, 0x4, R0 ;  /* 0x0000000405007824 */ /* 0x050fe200078e0200 */
[----:B---3--:R-:W-:-:S04]  /*1af0*/  LEA R2, R5, UR6, 0x2 ;  /* 0x0000000605027c11 */ /* 0x008fc8000f8e10ff */
[----:B------:R-:W-:Y:S01]  /*1b00*/  IADD3 R4, PT, PT, R0, 0x80, R7 ;  /* 0x0000008000047810 */ /* 0x000fe20007ffe007 */
[----:B------:R-:W-:Y:S01]  /*1b10*/  IMAD.IADD R6, R7, 0x1, R2 ;  /* 0x0000000107067824 */ /* 0x000fe200078e0202 */
[----:B------:R-:W-:-:S07]  /*1b20*/  IADD3 R0, PT, PT, -R3, RZ, RZ ;  /* 0x000000ff03007210 */ /* 0x000fce0007ffe1ff */
.L_x_2469:
[----:B-1----:R-:W-:Y:S01]  /*1b30*/  LDS R7, [R6] ;  /* 0x0000000006077984 */ /* 0x002fe20000000800 */
[----:B------:R-:W-:Y:S02]  /*1b40*/  VIADD R0, R0, 0x1 ;  /* 0x0000000100007836 */ /* 0x000fe40000000000 */
[----:B------:R-:W-:Y:S01]  /*1b50*/  IMAD.U32 R2, RZ, RZ, UR4 ;  /* 0x00000004ff027e24 */ /* 0x000fe2000f8e00ff */
[----:B------:R-:W1:Y:S01]  /*1b60*/  LDS R8, [R4] ;  /* 0x0000000004087984 */ /* 0x000e620000000800 */
[----:B------:R-:W-:Y:S01]  /*1b70*/  IMAD.U32 R3, RZ, RZ, UR5 ;  /* 0x00000005ff037e24 */ /* 0x000fe2000f8e00ff */
[----:B------:R-:W-:Y:S01]  /*1b80*/  ISETP.NE.AND P0, PT, R0, RZ, PT ;  /* 0x000000ff0000720c */ /* 0x000fe20003f05270 */
[----:B------:R-:W-:-:S04]  /*1b90*/  IMAD.WIDE R2, R5, 0x4, R2 ;  /* 0x0000000405027825 */ /* 0x000fc800078e0202 */
[----:B-1----:R-:W-:-:S05]  /*1ba0*/  IMAD.IADD R7, R7, 0x1, -R8 ;  /* 0x0000000107077824 */ /* 0x002fca00078e0a08 */
[----:B------:R1:W-:Y:S03]  /*1bb0*/  STG.E desc[UR20][R2.64], R7 ;  /* 0x0000000702007986 */ /* 0x0003e6000c101914 */
[----:B------:R-:W-:Y:S05]  /*1bc0*/  @!P0 EXIT ;  /* 0x000000000000894d */ /* 0x000fea0003800000 */
[----:B------:R-:W-:Y:S01]  /*1bd0*/  VIADD R4, R4, 0x200 ;  /* 0x0000020004047836 */ /* 0x000fe20000000000 */
[----:B------:R-:W-:Y:S01]  /*1be0*/  IADD3 R6, PT, PT, R6, 0x200, RZ ;  /* 0x0000020006067810 */ /* 0x000fe20007ffe0ff */
[----:B------:R-:W-:Y:S01]  /*1bf0*/  VIADD R5, R5, 0x80 ;  /* 0x0000008005057836 */ /* 0x000fe20000000000 */
[----:B------:R-:W-:Y:S06]  /*1c00*/  BRA `(.L_x_2469) ;  /* 0xfffffffc00c87947 */ /* 0x000fec000383ffff */
.L_x_2468:
        /* <DEDUP_REMOVED lines=10> */
[----:B----4-:R-:W-:Y:S01]  /*1cb0*/  UIMAD.WIDE UR4, UR22, 0x4, UR4 ;  /* 0x00000004160478a5 */ /* 0x010fe2000f8e0204 */
[C---:B--2---:R-:W-:Y:S01]  /*1cc0*/  IMAD R2, R0.reuse, 0x200, R3 ;  /* 0x0000020000027824 */ /* 0x044fe200078e0203 */
[----:B------:R-:W-:-:S02]  /*1cd0*/  IADD3 R0, PT, PT, -R0, RZ, RZ ;  /* 0x000000ff00007210 */ /* 0x000fc40007ffe1ff */
[----:B-1----:R-:W-:Y:S02]  /*1ce0*/  LEA R7, R7, R4, 0x18 ;  /* 0x0000000407077211 */ /* 0x002fe400078ec0ff */
[C---:B---3--:R-:W-:Y:S01]  /*1cf0*/  LEA R6, R5.reuse, UR6, 0x2 ;  /* 0x0000000605067c11 */ /* 0x048fe2000f8e10ff */
[----:B------:R-:W-:-:S04]  /*1d00*/  IMAD R2, R5, 0x4, R2 ;  /* 0x0000000405027824 */ /* 0x000fc800078e0202 */
[----:B------:R-:W-:Y:S01]  /*1d10*/  IMAD.IADD R6, R7, 0x1, R6 ;  /* 0x0000000107067824 */ /* 0x000fe200078e0206 */
[----:B------:R-:W-:-:S07]  /*1d20*/  IADD3 R4, PT, PT, R2, 0x80, R7 ;  /* 0x0000008002047810 */ /* 0x000fce0007ffe007 */
.L_x_2470:
[----:B------:R-:W-:Y:S01]  /*1d30*/  ISETP.GE.AND P0, PT, R5, UR23, PT ;  /* 0x0000001705007c0c */ /* 0x000fe2000bf06270 */
        /* <DEDUP_REMOVED lines=14> */
        .weak           $__internal_1_$__cuda_sm20_div_u64
        .type           $__internal_1_$__cuda_sm20_div_u64,@function
        .size           $__internal_1_$__cuda_sm20_div_u64,(.L_x_2718 - $__internal_1_$__cuda_sm20_div_u64)
$__internal_1_$__cuda_sm20_div_u64:
[----:B------:R-:W-:Y:S02]  /*1e20*/  IMAD.U32 R15, RZ, RZ, UR4 ;  /* 0x00000004ff0f7e24 */ /* 0x000fe4000f8e00ff */
[----:B------:R-:W-:-:S04]  /*1e30*/  IMAD.MOV.U32 R14, RZ, RZ, R5 ;  /* 0x000000ffff0e7224 */ /* 0x000fc800078e0005 */
        /* <DEDUP_REMOVED lines=9> */
[----:B------:R-:W-:Y:S01]  /*1ed0*/  IMAD.X R19, RZ, RZ, ~R13, P0 ;  /* 0x000000ffff137224 */ /* 0x000fe200000e0e0d */
[----:B------:R-:W-:-:S03]  /*1ee0*/  MOV R13, R6 ;  /* 0x00000006000d7202 */ /* 0x000fc60000000f00 */
[-C--:B------:R-:W-:Y:S02]  /*1ef0*/  IMAD R15, R7, R19.reuse, RZ ;  /* 0x00000013070f7224 */ /* 0x080fe400078e02ff */
[----:B------:R-:W-:-:S04]  /*1f00*/  IMAD.WIDE.U32 R12, P0, R6, R19, R12 ;  /* 0x00000013060c7225 */ /* 0x000fc8000780000c */
[----:B------:R-:W-:-:S04]  /*1f10*/  IMAD.HI.U32 R11, R7, R19, RZ ;  /* 0x00000013070b7227 */ /* 0x000fc800078e00ff */
[----:B------:R-:W-:-:S04]  /*1f20*/  IMAD.HI.U32 R12, P1, R7, R17, R12 ;  /* 0x00000011070c7227 */ /* 0x000fc8000782000c */
[----:B------:R-:W-:Y:S01]  /*1f30*/  IMAD.X R11, R11, 0x1, R7, P0 ;  /* 0x000000010b0b7824 */ /* 0x000fe200000e0607 */
[----:B------:R-:W-:-:S04]  /*1f40*/  IADD3 R13, P2, PT, R15, R12, RZ ;  /* 0x0000000c0f0d7210 */ /* 0x000fc80007f5e0ff */
[----:B------:R-:W-:Y:S01]  /*1f50*/  IADD3.X R11, PT, PT, RZ, RZ, R11, P2, P1 ;  /* 0x000000ffff0b7210 */ /* 0x000fe200017e240b */
[----:B------:R-:W-:-:S04]  /*1f60*/  IMAD.WIDE.U32 R6, R13, R5, RZ ;  /* 0x000000050d067225 */ /* 0x000fc800078e00ff */
[----:B------:R-:W-:Y:S01]  /*1f70*/  IMAD R12, R13, UR4, R7 ;  /* 0x000000040d0c7c24 */ /* 0x000fe2000f8e0207 */
[----:B------:R-:W-:-:S03]  /*1f80*/  IADD3 R7, P0, PT, RZ, -R6, RZ ;  /* 0x80000006ff077210 */ /* 0x000fc60007f1e0ff */
[----:B------:R-:W-:Y:S02]  /*1f90*/  IMAD R6, R11, R5, R12 ;  /* 0x000000050b067224 */ /* 0x000fe400078e020c */
[----:B------:R-:W-:-:S04]  /*1fa0*/  IMAD.HI.U32 R12, R13, R7, RZ ;  /* 0x000000070d0c7227 */ /* 0x000fc800078e00ff */
[----:B------:R-:W-:-:S04]  /*1fb0*/  IMAD.X R6, RZ, RZ, ~R6, P0 ;  /* 0x000000ffff067224 */ /* 0x000fc800000e0e06 */
        /* <DEDUP_REMOVED lines=15> */
[----:B------:R-:W-:-:S03]  /*20b0*/  IMAD.WIDE.U32 R6, R12, R5, RZ ;  /* 0x000000050c067225 */ /* 0x000fc600078e00ff */
[----:B------:R-:W-:Y:S01]  /*20c0*/  IADD3.X R14, PT, PT, RZ, R11, RZ, P1, !PT ;  /* 0x0000000bff0e7210 */ /* 0x000fe20000ffe4ff */
[----:B------:R-:W-:Y:S01]  /*20d0*/  IMAD R7, R12, UR4, R7 ;  /* 0x000000040c077c24 */ /* 0x000fe2000f8e0207 */
[----:B------:R-:W-:Y:S02]  /*20e0*/  IADD3 R16, P1, PT, -R6, R9, RZ ;  /* 0x0000000906107210 */ /* 0x000fe40007f3e1ff */
[----:B------:R-:W-:Y:S01]  /*20f0*/  IADD3 R9, P2, PT, R12, 0x1, RZ ;  /* 0x000000010c097810 */ /* 0x000fe20007f5e0ff */
[-C--:B------:R-:W-:Y:S01]  /*2100*/  IMAD R7, R14, R5.reuse, R7 ;  /* 0x000000050e077224 */ /* 0x080fe200078e0207 */
[----:B------:R-:W-:-:S03]  /*2110*/  ISETP.GE.U32.AND P0, PT, R16, R5, PT ;  /* 0x000000051000720c */ /* 0x000fc60003f06070 */
[----:B------:R-:W-:Y:S01]  /*2120*/  IMAD.X R11, R10, 0x1, ~R7, P1 ;  /* 0x000000010a0b7824 */ /* 0x000fe200008e0e07 */
[----:B------:R-:W-:Y:S01]  /*2130*/  IADD3 R6, P1, PT, -R5, R16, RZ ;  /* 0x0000001005067210 */ /* 0x000fe20007f3e1ff */
[----:B------:R-:W-:-:S03]  /*2140*/  IMAD.X R7, RZ, RZ, R14, P2 ;  /* 0x000000ffff077224 */ /* 0x000fc600010e060e */
[C---:B------:R-:W-:Y:S02]  /*2150*/  ISETP.GE.U32.AND.EX P0, PT, R11.reuse, UR4, PT, P0 ;  /* 0x000000040b007c0c */ /* 0x040fe4000bf06100 */
[----:B------:R-:W-:Y:S02]  /*2160*/  IADD3.X R10, PT, PT, R11, ~UR4, RZ, P1, !PT ;  /* 0x800000040b0a7c10 */ /* 0x000fe40008ffe4ff */
[----:B------:R-:W-:Y:S02]  /*2170*/  SEL R6, R6, R16, P0 ;  /* 0x0000001006067207 */ /* 0x000fe40000000000 */
[----:B------:R-:W-:Y:S02]  /*2180*/  SEL R9, R9, R12, P0 ;  /* 0x0000000c09097207 */ /* 0x000fe40000000000 */
[----:B------:R-:W-:Y:S02]  /*2190*/  SEL R10, R10, R11, P0 ;  /* 0x0000000b0a0a7207 */ /* 0x000fe40000000000 */
[----:B------:R-:W-:-:S02]  /*21a0*/  SEL R14, R7, R14, P0 ;  /* 0x0000000e070e7207 */ /* 0x000fc40000000000 */
[----:B------:R-:W-:Y:S02]  /*21b0*/  ISETP.GE.U32.AND P0, PT, R6, R5, PT ;  /* 0x000000050600720c */ /* 0x000fe40003f06070 */
[----:B------:R-:W-:Y:S02]  /*21c0*/  IADD3 R6, P2, PT, R9, 0x1, RZ ;  /* 0x0000000109067810 */ /* 0x000fe40007f5e0ff */
[----:B------:R-:W-:Y:S02]  /*21d0*/  ISETP.GE.U32.AND.EX P0, PT, R10, UR4, PT, P0 ;  /* 0x000000040a007c0c */ /* 0x000fe4000bf06100 */
[----:B------:R-:W-:Y:S01]  /*21e0*/  ISETP.NE.U32.AND P1, PT, R5, RZ, PT ;  /* 0x000000ff0500720c */ /* 0x000fe20003f25070 */
[----:B------:R-:W-:Y:S01]  /*21f0*/  IMAD.X R7, RZ, RZ, R14, P2 ;  /* 0x000000ffff077224 */ /* 0x000fe200010e060e */
[----:B------:R-:W-:Y:S01]  /*2200*/  SEL R6, R6, R9, P0 ;  /* 0x0000000906067207 */ /* 0x000fe20000000000 */
[----:B------:R-:W-:Y:S01]  /*2210*/  IMAD.MOV.U32 R9, RZ, RZ, 0x0 ;  /* 0x00000000ff097424 */ /* 0x000fe200078e00ff */
[----:B------:R-:W-:-:S02]  /*2220*/  ISETP.NE.AND.EX P1, PT, RZ, UR4, PT, P1 ;  /* 0x00000004ff007c0c */ /* 0x000fc4000bf25310 */
[----:B------:R-:W-:Y:S02]  /*2230*/  SEL R7, R7, R14, P0 ;  /* 0x0000000e07077207 */ /* 0x000fe40000000000 */
[----:B------:R-:W-:Y:S02]  /*2240*/  SEL R6, R6, 0xffffffff, P1 ;  /* 0xffffffff06067807 */ /* 0x000fe40000800000 */
[----:B------:R-:W-:Y:S01]  /*2250*/  SEL R7, R7, 0xffffffff, P1 ;  /* 0xffffffff07077807 */ /* 0x000fe20000800000 */
[----:B------:R-:W-:Y:S06]  /*2260*/  RET.REL.NODEC R8 `(_ZN3cub18CUB_300001_SM_10006detail9transform16transform_kernelINS2_10policy_hubILb0EN4cuda3std3__45tupleIJN6thrust24THRUST_300001_SM_1000_NS10device_ptrIiEESC_EEEE10policy1000EiNS7_5minusIiEESC_JPiSI_EEEvT0_iT1_T2_DpNS2_10kernel_argIT3_EE) ;  /* 0xffffffdc08647950 */ /* 0x000fec0003c3ffff */
.L_x_2471:
        /* <DEDUP_REMOVED lines=9> */
.L_x_2718:


//--------------------- .text._ZN3cub18CUB_300001_SM_10006detail9transform16transform_kernelINS2_10policy_hubILb0EN4cuda3std3__45tupleIJN6thrust24THRUST_300001_SM_1000_NS20permutation_iteratorINSA_10device_ptrIiEESD_EESE_EEEE10policy1000ElNS7_5minusIiEESD_JSE_SE_EEEvT0_iT1_T2_DpNS2_10kernel_argIT3_EE --------------------------
	.section	.text._ZN3cub18CUB_300001_SM_10006detail9transform16transform_kernelINS2_10policy_hubILb0EN4cuda3std3__45tupleIJN6thrust24THRUST_300001_SM_1000_NS20permutation_iteratorINSA_10device_ptrIiEESD_EESE_EEEE10policy1000ElNS7_5minusIiEESD_JSE_SE_EEEvT0_iT1_T2_DpNS2_10kernel_argIT3_EE,"ax",@progbits
	.align	128
        .global         _ZN3cub18CUB_300001_SM_10006detail9transform16transform_kernelINS2_10policy_hubILb0EN4cuda3std3__45tupleIJN6thrust24THRUST_300001_SM_1000_NS20permutation_iteratorINSA_10device_ptrIiEESD_EESE_EEEE10policy1000ElNS7_5minusIiEESD_JSE_SE_EEEvT0_iT1_T2_DpNS2_10kernel_argIT3_EE
        .type           _ZN3cub18CUB_300001_SM_10006detail9transform16transform_kernelINS2_10policy_hubILb0EN4cuda3std3__45tupleIJN6thrust24THRUST_300001_SM_1000_NS20permutation_iteratorINSA_10device_ptrIiEESD_EESE_EEEE10policy1000ElNS7_5minusIiEESD_JSE_SE_EEEvT0_iT1_T2_DpNS2_10kernel_argIT3_EE,@function
        .size           _ZN3cub18CUB_300001_SM_10006detail9transform16transform_kernelINS2_10policy_hubILb0EN4cuda3std3__45tupleIJN6thrust24THRUST_300001_SM_1000_NS20permutation_iteratorINSA_10device_ptrIiEESD_EESE_EEEE10policy1000ElNS7_5minusIiEESD_JSE_SE_EEEvT0_iT1_T2_DpNS2_10kernel_argIT3_EE,(.L_x_2752 - _ZN3cub18CUB_300001_SM_10006detail9transform16transform_kernelINS2_10policy_hubILb0EN4cuda3std3__45tupleIJN6thrust24THRUST_300001_SM_1000_NS20permutation_iteratorINSA_10device_ptrIiEESD_EESE_EEEE10policy1000ElNS7_5minusIiEESD_JSE_SE_EEEvT0_iT1_T2_DpNS2_10kernel_argIT3_EE)
        .other          _ZN3cub18CUB_300001_SM_10006detail9transform16transform_kernelINS2_10policy_hubILb0EN4cuda3std3__45tupleIJN6thrust24THRUST_300001_SM_1000_NS20permutation_iteratorINSA_10device_ptrIiEESD_EESE_EEEE10policy1000ElNS7_5minusIiEESD_JSE_SE_EEEvT0_iT1_T2_DpNS2_10kernel_argIT3_EE,@"STO_CUDA_ENTRY STV_DEFAULT"
_ZN3cub18CUB_300001_SM_10006detail9transform16transform_kernelINS2_10policy_hubILb0EN4cuda3std3__45tupleIJN6thrust24THRUST_300001_SM_1000_NS20permutation_iteratorINSA_10device_ptrIiEESD_EESE_EEEE10policy1000ElNS7_5minusIiEESD_JSE_SE_EEEvT0_iT1_T2_DpNS2_10kernel_argIT3_EE:
.text._ZN3cub18CUB_300001_SM_10006detail9transform16transform_kernelINS2_10policy_hubILb0EN4cuda3std3__45tupleIJN6thrust24THRUST_300001_SM_1000_NS20permutation_iteratorINSA_10device_ptrIiEESD_EESE_EEEE10policy1000ElNS7_5minusIiEESD_JSE_SE_EEEvT0_iT1_T2_DpNS2_10kernel_argIT3_EE:
[----:B------:R-:W-:Y:S08]  /*0000*/  LDC R1, c[0x0][0x37c] ;  /* 0x0000df00ff017b82 */ /* 0x000ff00000000800 */
[----:B------:R-:W0:Y:S01]  /*0010*/  LDC R0, c[0x0][0x388] ;  /* 0x0000e200ff007b82 */ /* 0x000e220000000800 */
[----:B------:R-:W1:Y:S01]  /*0020*/  LDCU.64 UR12, c[0x0][0x380] ;  /* 0x00007000ff0c77ac */ /* 0x000e620008000a00 */
[----:B------:R-:W2:Y:S06]  /*0030*/  LDCU.128 UR8, c[0x0][0x390] ;  /* 0x00007200ff0877ac */ /* 0x000eac0008000c00 */
[----:B------:R-:W3:Y:S01]  /*0040*/  S2UR UR4, SR_CTAID.X ;  /* 0x00000000000479c3 */ /* 0x000ee20000002500 */
[----:B------:R-:W4:Y:S01]  /*0050*/  LDCU.64 UR6, c[0x0][0x3a8] ;  /* 0x00007500ff0677ac */ /* 0x000f220008000a00 */
[----:B0-----:R-:W-:-:S04]  /*0060*/  SHF.L.U32 R5, R0, 0x7, RZ ;  /* 0x0000000700057819 */ /* 0x001fc800000006ff */
[----:B------:R-:W-:Y:S01]  /*0070*/  SHF.R.S32.HI R4, RZ, 0x1f, R5 ;  /* 0x0000001fff047819 */ /* 0x000fe20000011405 */
[----:B---3--:R-:W-:-:S04]  /*0080*/  IMAD.WIDE.U32 R2, R5, UR4, RZ ;  /* 0x0000000405027c25 */ /* 0x008fc8000f8e00ff */
[----:B------:R-:W-:Y:S01]  /*0090*/  IMAD R7, R4, UR4, RZ ;  /* 0x0000000404077c24 */ /* 0x000fe2000f8e02ff */
[C---:B-1----:R-:W-:Y:S02]  /*00a0*/  IADD3 R6, P0, PT, -R2.reuse, UR12, RZ ;  /* 0x0000000c02067c10 */ /* 0x042fe4000ff1e1ff */
[----:B------:R-:W-:Y:S02]  /*00b0*/  SHF.L.U32 R8, R2, 0x2, RZ ;  /* 0x0000000202087819 */ /* 0x000fe400000006ff */
[----:B------:R-:W-:Y:S02]  /*00c0*/  IADD3 R3, PT, PT, R3, R7, RZ ;  /* 0x0000000703037210 */ /* 0x000fe40007ffe0ff */
[----:B------:R-:W-:Y:S02]  /*00d0*/  R2UR UR14, R8 ;  /* 0x00000000080e72ca */ /* 0x000fe400000e0000 */
[----:B------:R-:W-:Y:S01]  /*00e0*/  IADD3.X R7, PT, PT, ~R3, UR13, RZ, P0, !PT ;  /* 0x0000000d03077c10 */ /* 0x000fe200087fe5ff */
[----:B------:R-:W0:Y:S01]  /*00f0*/  LDCU.64 UR12, c[0x0][0x358] ;  /* 0x00006b00ff0c77ac */ /* 0x000e220008000a00 */
[----:B------:R-:W-:-:S02]  /*0100*/  ISETP.LT.U32.AND P0, PT, R6, R5, PT ;  /* 0x000000050600720c */ /* 0x000fc40003f01070 */
[----:B------:R-:W-:Y:S02]  /*0110*/  SHF.L.U64.HI R3, R2, 0x2, R3 ;  /* 0x0000000202037819 */ /* 0x000fe40000010203 */
[----:B------:R-:W-:Y:S02]  /*0120*/  ISETP.LT.AND.EX P0, PT, R7, R4, PT, P0 ;  /* 0x000000040700720c */ /* 0x000fe40003f01300 */
[----:B--2---:R-:W-:Y:S02]  /*0130*/  IADD3 R4, P1, PT, R8, UR10, RZ ;  /* 0x0000000a08047c10 */ /* 0x004fe4000ff3e0ff */
[----:B------:R-:W-:Y:S02]  /*0140*/  SEL R2, R6, R5, P0 ;  /* 0x0000000506027207 */ /* 0x000fe40000000000 */
[----:B----4-:R-:W-:Y:S02]  /*0150*/  IADD3 R6, P2, PT, R8, UR6, RZ ;  /* 0x0000000608067c10 */ /* 0x010fe4000ff5e0ff */
[----:B------:R-:W-:-:S02]  /*0160*/  ISETP.NE.AND P0, PT, R5, R2, PT ;  /* 0x000000020500720c */ /* 0x000fc40003f05270 */
[----:B------:R-:W-:Y:S02]  /*0170*/  IADD3 R8, P3, PT, R8, UR8, RZ ;  /* 0x0000000808087c10 */ /* 0x000fe4000ff7e0ff */
[C---:B------:R-:W-:Y:S02]  /*0180*/  R2UR UR15, R3.reuse ;  /* 0x00000000030f72ca */ /* 0x040fe400000e0000 */
[C---:B------:R-:W-:Y:S02]  /*0190*/  IADD3.X R5, PT, PT, R3.reuse, UR11, RZ, P1, !PT ;  /* 0x0000000b03057c10 */ /* 0x040fe40008ffe4ff */
[C---:B------:R-:W-:Y:S02]  /*01a0*/  IADD3.X R7, PT, PT, R3.reuse, UR7, RZ, P2, !PT ;  /* 0x0000000703077c10 */ /* 0x040fe400097fe4ff */
[----:B------:R-:W-:-:S03]  /*01b0*/  IADD3.X R9, PT, PT, R3, UR9, RZ, P3, !PT ;  /* 0x0000000903097c10 */ /* 0x000fc60009ffe4ff */
[----:B0-----:R-:W-:Y:S06]  /*01c0*/  @!P0 BRA `(.L_x_2472) ;  /* 0x0000001400588947 */ /* 0x001fec0003800000 */
[----:B------:R-:W-:-:S13]  /*01d0*/  ISETP.GE.AND P0, PT, R0, 0x1, PT ;  /* 0x000000010000780c */ /* 0x000fda0003f06270 */
[----:B------:R-:W-:Y:S05]  /*01e0*/  @!P0 EXIT ;  /* 0x000000000000894d */ /* 0x000fea0003800000 */
[----:B------:R-:W0:Y:S01]  /*01f0*/  S2R R3, SR_TID.X ;  /* 0x0000000000037919 */ /* 0x000e220000002100 */
[C---:B------:R-:W-:Y:S01]  /*0200*/  ISETP.GE.U32.AND P0, PT, R0.reuse, 0x8, PT ;  /* 0x000000080000780c */ /* 0x040fe20003f06070 */
[----:B------:R-:W-:Y:S01]  /*0210*/  HFMA2 R12, -RZ, RZ, 0, 0 ;  /* 0x00000000ff0c7431 */ /* 0x000fe200000001ff */
[----:B------:R-:W-:-:S11]  /*0220*/  LOP3.LUT R10, R0, 0x7, RZ, 0xc0, !PT ;  /* 0x00000007000a7812 */ /* 0x000fd600078ec0ff */
[----:B------:R-:W-:Y:S05]  /*0230*/  @!P0 BRA `(.L_x_2473) ;  /* 0x0000000c00548947 */ /* 0x000fea0003800000 */
[----:B0-----:R-:W-:-:S13]  /*0240*/  ISETP.GE.AND P0, PT, R3, R2, PT ;  /* 0x000000020300720c */ /* 0x001fda0003f06270 */
[C---:B------:R-:W-:Y:S01]  /*0250*/  @!P0 IMAD.WIDE.U32 R12, R3.reuse, 0x4, R4 ;  /* 0x00000004030c8825 */ /* 0x040fe200078e0004 */
[----:B------:R-:W0:Y:S03]  /*0260*/  @!P0 LDC.64 R20, c[0x0][0x3a0] ;  /* 0x0000e800ff148b82 */ /* 0x000e260000000a00 */
[C---:B------:R-:W-:Y:S02]  /*0270*/  @!P0 IMAD.WIDE.U32 R14, R3.reuse, 0x4, R6 ;  /* 0x00000004030e8825 */ /* 0x040fe400078e0006 */
[----:B------:R-:W0:Y:S03]  /*0280*/  @!P0 LDG.E R13, desc[UR12][R12.64] ;  /* 0x0000000c0c0d8981 */ /* 0x000e26000c1e1900 */
[----:B------:R-:W1:Y:S01]  /*0290*/  @!P0 LDC.64 R22, c[0x0][0x3b0] ;  /* 0x0000ec00ff168b82 */ /* 0x000e620000000a00 */
[----:B------:R-:W1:Y:S01]  /*02a0*/  @!P0 LDG.E R15, desc[UR12][R14.64] ;  /* 0x0000000c0e0f8981 */ /* 0x000e62000c1e1900 */
[----:B------:R-:W-:Y:S01]  /*02b0*/  IADD3 R19, PT, PT, R3, 0x80, RZ ;  /* 0x0000008003137810 */ /* 0x000fe20007ffe0ff */
[----:B0-----:R-:W-:-:S04]  /*02c0*/  @!P0 IMAD.WIDE R20, R13, 0x4, R20 ;  /* 0x000000040d148825 */ /* 0x001fc800078e0214 */
[----:B-1----:R-:W-:Y:S02]  /*02d0*/  @!P0 IMAD.WIDE R22, R15, 0x4, R22 ;  /* 0x000000040f168825 */ /* 0x002fe400078e0216 */
[----:B------:R-:W2:Y:S04]  /*02e0*/  @!P0 LDG.E R20, desc[UR12][R20.64] ;  /* 0x0000000c14148981 */ /* 0x000ea8000c1e1900 */
[----:B------:R-:W2:Y:S01]  /*02f0*/  @!P0 LDG.E R23, desc[UR12][R22.64] ;  /* 0x0000000c16178981 */ /* 0x000ea2000c1e1900 */
[----:B------:R-:W-:Y:S01]  /*0300*/  ISETP.GE.AND P1, PT, R19, R2, PT ;  /* 0x000000021300720c */ /* 0x000fe20003f26270 */
[----:B------:R-:W-:-:S04]  /*0310*/  @!P0 IMAD.WIDE.U32 R24, R3, 0x4, R8 ;  /* 0x0000000403188825 */ /* 0x000fc800078e0008 */
[----:B------:R-:W-:-:S04]  /*0320*/  IMAD.WIDE R16, R19, 0x4, R4 ;  /* 0x0000000413107825 */ /* 0x000fc800078e0204 */
[----:B------:R-:W-:-:S04]  /*0330*/  IMAD.WIDE R14, R19, 0x4, R6 ;  /* 0x00000004130e7825 */ /* 0x000fc800078e0206 */
[----:B------:R-:W0:Y:S01]  /*0340*/  @!P1 LDC.64 R12, c[0x0][0x3b0] ;  /* 0x0000ec00ff0c9b82 */ /* 0x000e220000000a00 */
[----:B--2---:R-:W-:-:S07]  /*0350*/  @!P0 IMAD.IADD R11, R20, 0x1, -R23 ;  /* 0x00000001140b8824 */ /* 0x004fce00078e0a17 */
[----:B------:R-:W1:Y:S01]  /*0360*/  @!P1 LDC.64 R20, c[0x0][0x3a0] ;  /* 0x0000e800ff149b82 */ /* 0x000e620000000a00 */
[----:B------:R2:W-:Y:S04]  /*0370*/  @!P0 STG.E desc[UR12][R24.64], R11 ;  /* 0x0000000b18008986 */ /* 0x0005e8000c10190c */
[----:B------:R-:W1:Y:S04]  /*0380*/  @!P1 LDG.E R27, desc[UR12][R16.64] ;  /* 0x0000000c101b9981 */ /* 0x000e68000c1e1900 */
[----:B------:R-:W0:Y:S01]  /*0390*/  @!P1 LDG.E R29, desc[UR12][R14.64] ;  /* 0x0000000c0e1d9981 */ /* 0x000e22000c1e1900 */
[----:B-1----:R-:W-:-:S04]  /*03a0*/  @!P1 IMAD.WIDE R20, R27, 0x4, R20 ;  /* 0x000000041b149825 */ /* 0x002fc800078e0214 */
[----:B0-----:R-:W-:Y:S02]  /*03b0*/  @!P1 IMAD.WIDE R22, R29, 0x4, R12 ;  /* 0x000000041d169825 */ /* 0x001fe400078e020c */
[----:B------:R-:W3:Y:S04]  /*03c0*/  @!P1 LDG.E R20, desc[UR12][R20.64] ;  /* 0x0000000c14149981 */ /* 0x000ee8000c1e1900 */
[----:B------:R-:W3:Y:S01]  /*03d0*/  @!P1 LDG.E R23, desc[UR12][R22.64] ;  /* 0x0000000c16179981 */ /* 0x000ee2000c1e1900 */
[----:B------:R-:W-:Y:S01]  /*03e0*/  IADD3 R13, PT, PT, R3, 0x100, RZ ;  /* 0x00000100030d7810 */ /* 0x000fe20007ffe0ff */
[----:B------:R-:W-:-:S03]  /*03f0*/  IMAD.WIDE R18, R19, 0x4, R8 ;  /* 0x0000000413127825 */ /* 0x000fc600078e0208 */
[----:B------:R-:W-:-:S13]  /*0400*/  ISETP.GE.AND P0, PT, R13, R2, PT ;  /* 0x000000020d00720c */ /* 0x000fda0003f06270 */
[----:B--2---:R-:W0:Y:S08]  /*0410*/  @!P0 LDC.64 R24, c[0x0][0x3a0] ;  /* 0x0000e800ff188b82 */ /* 0x004e300000000a00 */
[----:B------:R-:W1:Y:S01]  /*0420*/  @!P0 LDC.64 R12, c[0x0][0x3b0] ;  /* 0x0000ec00ff0c8b82 */ /* 0x000e620000000a00 */
[----:B---3--:R-:W-:-:S05]  /*0430*/  @!P1 IADD3 R11, PT, PT, R20, -R23, RZ ;  /* 0x80000017140b9210 */ /* 0x008fca0007ffe0ff */
[----:B------:R2:W-:Y:S04]  /*0440*/  @!P1 STG.E desc[UR12][R18.64], R11 ;  /* 0x0000000b12009986 */ /* 0x0005e8000c10190c */
[----:B------:R-:W0:Y:S04]  /*0450*/  @!P0 LDG.E R27, desc[UR12][R16.64+0x200] ;  /* 0x0002000c101b8981 */ /* 0x000e28000c1e1900 */
[----:B------:R-:W1:Y:S01]  /*0460*/  @!P0 LDG.E R29, desc[UR12][R14.64+0x200] ;  /* 0x0002000c0e1d8981 */ /* 0x000e62000c1e1900 */
[----:B0-----:R-:W-:-:S04]  /*0470*/  @!P0 IMAD.WIDE R20, R27, 0x4, R24 ;  /* 0x000000041b148825 */ /* 0x001fc800078e0218 */
[----:B-1----:R-:W-:Y:S02]  /*0480*/  @!P0 IMAD.WIDE R22, R29, 0x4, R12 ;  /* 0x000000041d168825 */ /* 0x002fe400078e020c */
[----:B------:R-:W2:Y:S04]  /*0490*/  @!P0 LDG.E R20, desc[UR12][R20.64] ;  /* 0x0000000c14148981 */ /* 0x000ea8000c1e1900 */
[----:B------:R-:W2:Y:S01]  /*04a0*/  @!P0 LDG.E R23, desc[UR12][R22.64] ;  /* 0x0000000c16178981 */ /* 0x000ea2000c1e1900 */
[----:B------:R-:W-:-:S04]  /*04b0*/  IADD3 R13, PT, PT, R3, 0x180, RZ ;  /* 0x00000180030d7810 */ /* 0x000fc80007ffe0ff */
[----:B------:R-:W-:-:S13]  /*04c0*/  ISETP.GE.AND P1, PT, R13, R2, PT ;  /* 0x000000020d00720c */ /* 0x000fda0003f26270 */
[----:B------:R-:W0:Y:S08]  /*04d0*/  @!P1 LDC.64 R24, c[0x0][0x3a0] ;  /* 0x0000e800ff189b82 */ /* 0x000e300000000a00 */
[----:B------:R-:W1:Y:S01]  /*04e0*/  @!P1 LDC.64 R12, c[0x0][0x3b0] ;  /* 0x0000ec00ff0c9b82 */ /* 0x000e620000000a00 */
[----:B--2---:R-:W-:-:S05]  /*04f0*/  @!P0 IADD3 R11, PT, PT, R20, -R23, RZ ;  /* 0x80000017140b8210 */ /* 0x004fca0007ffe0ff */
[----:B------:R2:W-:Y:S04]  /*0500*/  @!P0 STG.E desc[UR12][R18.64+0x200], R11 ;  /* 0x0002000b12008986 */ /* 0x0005e8000c10190c */
[----:B------:R-:W0:Y:S04]  /*0510*/  @!P1 LDG.E R27, desc[UR12][R16.64+0x400] ;  /* 0x0004000c101b9981 */ /* 0x000e28000c1e1900 */
[----:B------:R-:W1:Y:S01]  /*0520*/  @!P1 LDG.E R29, desc[UR12][R14.64+0x400] ;  /* 0x0004000c0e1d9981 */ /* 0x000e62000c1e1900 */
[----:B0-----:R-:W-:-:S04]  /*0530*/  @!P1 IMAD.WIDE R24, R27, 0x4, R24 ;  /* 0x000000041b189825 */ /* 0x001fc800078e0218 */
[----:B-1----:R-:W-:Y:S02]  /*0540*/  @!P1 IMAD.WIDE R20, R29, 0x4, R12 ;  /* 0x000000041d149825 */ /* 0x002fe400078e020c */
[----:B------:R-:W2:Y:S04]  /*0550*/  @!P1 LDG.E R24, desc[UR12][R24.64] ;  /* 0x0000000c18189981 */ /* 0x000ea8000c1e1900 */
[----:B------:R-:W2:Y:S01]  /*0560*/  @!P1 LDG.E R21, desc[UR12][R20.64] ;  /* 0x0000000c14159981 */ /* 0x000ea2000c1e1900 */
[----:B------:R-:W-:-:S05]  /*0570*/  VIADD R13, R3, 0x200 ;  /* 0x00000200030d7836 */ /* 0x000fca0000000000 */
        /* <DEDUP_REMOVED lines=27> */
[----:B--2---:R-:W-:-:S05]  /*0730*/  @!P1 IMAD.IADD R11, R20, 0x1, -R23 ;  /* 0x00000001140b9824 */ /* 0x004fca00078e0a17 */
[----:B------:R2:W-:Y:S04]  /*0740*/  @!P1 STG.E desc[UR12][R18.64+0x800], R11 ;  /* 0x0008000b12009986 */ /* 0x0005e8000c10190c */
[----:B------:R-:W0:Y:S04]  /*0750*/  @!P0 LDG.E R27, desc[UR12][R16.64+0xa00] ;  /* 0x000a000c101b8981 */ /* 0x000e28000c1e1900 */
[----:B------:R-:W1:Y:S01]  /*0760*/  @!P0 LDG.E R29, desc[UR12][R14.64+0xa00] ;  /* 0x000a000c0e1d8981 */ /* 0x000e62000c1e1900 */
[----:B------:R-:W-:Y:S01]  /*0770*/  IADD3 R21, PT, PT, R3, 0x380, RZ ;  /* 0x0000038003157810 */ /* 0x000fe20007ffe0ff */
[----:B0-----:R-:W-:-:S04]  /*0780*/  @!P0 IMAD.WIDE R24, R27, 0x4, R24 ;  /* 0x000000041b188825 */ /* 0x001fc800078e0218 */
[----:B-1----:R-:W-:Y:S02]  /*0790*/  @!P0 IMAD.WIDE R12, R29, 0x4, R12 ;  /* 0x000000041d0c8825 */ /* 0x002fe400078e020c */
[----:B------:R-:W2:Y:S04]  /*07a0*/  @!P0 LDG.E R24, desc[UR12][R24.64] ;  /* 0x0000000c18188981 */ /* 0x000ea8000c1e1900 */
[----:B------:R-:W2:Y:S01]  /*07b0*/  @!P0 LDG.E R13, desc[UR12][R12.64] ;  /* 0x0000000c0c0d8981 */ /* 0x000ea2000c1e1900 */
        /* <DEDUP_REMOVED lines=9> */
[----:B------:R-:W3:Y:S04]  /*0850*/  @!P1 LDG.E R20, desc[UR12][R20.64] ;  /* 0x0000000c14149981 */ /* 0x000ee8000c1e1900 */
[----:B------:R-:W3:Y:S01]  /*0860*/  @!P1 LDG.E R23, desc[UR12][R22.64] ;  /* 0x0000000c16179981 */ /* 0x000ee2000c1e1900 */
[----:B------:R-:W-:-:S04]  /*0870*/  LOP3.LUT R12, R0, 0x7ffffff8, RZ, 0xc0, !PT ;  /* 0x7ffffff8000c7812 */ /* 0x000fc800078ec0ff */
[----:B------:R-:W-:Y:S02]  /*0880*/  ISETP.NE.AND P0, PT, R12, 0x8, PT ;  /* 0x000000080c00780c */ /* 0x000fe40003f05270 */
[----:B---3--:R-:W-:-:S05]  /*0890*/  @!P1 IADD3 R13, PT, PT, R20, -R23, RZ ;  /* 0x80000017140d9210 */ /* 0x008fca0007ffe0ff */
[----:B------:R2:W-:Y:S06]  /*08a0*/  @!P1 STG.E desc[UR12][R18.64+0xc00], R13 ;  /* 0x000c000d12009986 */ /* 0x0005ec000c10190c */
[----:B------:R-:W-:Y:S05]  /*08b0*/  @!P0 BRA `(.L_x_2473) ;  /* 0x0000000400b48947 */ /* 0x000fea0003800000 */
[----:B------:R-:W0:Y:S01]  /*08c0*/  LDC.64 R14, c[0x0][0x3a0] ;  /* 0x0000e800ff0e7b82 */ /* 0x000e220000000a00 */
[----:B------:R-:W-:-:S07]  /*08d0*/  MOV R0, 0x8 ;  /* 0x0000000800007802 */ /* 0x000fce0000000f00 */
[----:B------:R-:W1:Y:S02]  /*08e0*/  LDC.64 R16, c[0x0][0x3b0] ;  /* 0x0000ec00ff107b82 */ /* 0x000e640000000a00 */
.L_x_2476:
[----:B--2---:R-:W-:-:S05]  /*08f0*/  IMAD R11, R0, 0x80, R3 ;  /* 0x00000080000b7824 */ /* 0x004fca00078e0203 */
[----:B------:R-:W-:-:S13]  /*0900*/  ISETP.GE.AND P0, PT, R11, R2, PT ;  /* 0x000000020b00720c */ /* 0x000fda0003f06270 */
[C---:B------:R-:W-:Y:S01]  /*0910*/  @!P0 IMAD.WIDE.U32 R28, R11.reuse, 0x4, R6 ;  /* 0x000000040b1c8825 */ /* 0x040fe200078e0006 */
[----:B------:R-:W2:Y:S03]  /*0920*/  @!P0 LDC.64 R20, c[0x0][0x3a0] ;  /* 0x0000e800ff148b82 */ /* 0x000ea60000000a00 */
[----:B------:R-:W-:Y:S02]  /*0930*/  @!P0 IMAD.WIDE.U32 R26, R11, 0x4, R4 ;  /* 0x000000040b1a8825 */ /* 0x000fe400078e0004 */
[----:B------:R-:W3:Y:S03]  /*0940*/  @!P0 LDG.E R29, desc[UR12][R28.64] ;  /* 0x0000000c1c1d8981 */ /* 0x000ee6000c1e1900 */
[----:B------:R-:W3:Y:S01]  /*0950*/  @!P0 LDC.64 R18, c[0x0][0x3b0] ;  /* 0x0000ec00ff128b82 */ /* 0x000ee20000000a00 */
[----:B------:R-:W2:Y:S01]  /*0960*/  @!P0 LDG.E R23, desc[UR12][R26.64] ;  /* 0x0000000c1a178981 */ /* 0x000ea2000c1e1900 */
[----:B---3--:R-:W-:-:S04]  /*0970*/  @!P0 IMAD.WIDE R18, R29, 0x4, R18 ;  /* 0x000000041d128825 */ /* 0x008fc800078e0212 */
[----:B--2---:R-:W-:Y:S02]  /*0980*/  @!P0 IMAD.WIDE R22, R23, 0x4, R20 ;  /* 0x0000000417168825 */ /* 0x004fe400078e0214 */
[----:B------:R-:W2:Y:S04]  /*0990*/  @!P0 LDG.E R19, desc[UR12][R18.64] ;  /* 0x0000000c12138981 */ /* 0x000ea8000c1e1900 */
[----:B------:R-:W2:Y:S01]  /*09a0*/  @!P0 LDG.E R22, desc[UR12][R22.64] ;  /* 0x0000000c16168981 */ /* 0x000ea2000c1e1900 */
[C---:B------:R-:W-:Y:S01]  /*09b0*/  IADD3 R13, PT, PT, R11.reuse, 0x80, RZ ;  /* 0x000000800b0d7810 */ /* 0x040fe20007ffe0ff */
[----:B------:R-:W-:-:S03]  /*09c0*/  @!P0 IMAD.WIDE.U32 R24, R11, 0x4, R8 ;  /* 0x000000040b188825 */ /* 0x000fc600078e0008 */
[----:B------:R-:W-:-:S13]  /*09d0*/  ISETP.GE.AND P1, PT, R13, R2, PT ;  /* 0x000000020d00720c */ /* 0x000fda0003f26270 */
[----:B------:R-:W3:Y:S01]  /*09e0*/  @!P1 LDC.64 R26, c[0x0][0x3a0] ;  /* 0x0000e800ff1a9b82 */ /* 0x000ee20000000a00 */
[----:B--2---:R-:W-:Y:S01]  /*09f0*/  @!P0 IADD3 R21, PT, PT, R22, -R19, RZ ;  /* 0x8000001316158210 */ /* 0x004fe20007ffe0ff */
[----:B------:R-:W-:-:S06]  /*0a00*/  IMAD.WIDE R18, R13, 0x4, R4 ;  /* 0x000000040d127825 */ /* 0x000fcc00078e0204 */
[----:B------:R-:W2:Y:S01]  /*0a10*/  @!P1 LDC.64 R22, c[0x0][0x3b0] ;  /* 0x0000ec00ff169b82 */ /* 0x000ea20000000a00 */
[----:B------:R4:W-:Y:S04]  /*0a20*/  @!P0 STG.E desc[UR12][R24.64], R21 ;  /* 0x0000001518008986 */ /* 0x0009e8000c10190c */
[----:B------:R-:W3:Y:S01]  /*0a30*/  @!P1 LDG.E R29, desc[UR12][R18.64] ;  /* 0x0000000c121d9981 */ /* 0x000ee2000c1e1900 */
[----:B----4-:R-:W-:-:S05]  /*0a40*/  IMAD.WIDE R20, R13, 0x4, R6 ;  /* 0x000000040d147825 */ /* 0x010fca00078e0206 */
[----:B------:R-:W2:Y:S01]  /*0a50*/  @!P1 LDG.E R28, desc[UR12][R20.64] ;  /* 0x0000000c141c9981 */ /* 0x000ea2000c1e1900 */
[----:B---3--:R-:W-:-:S06]  /*0a60*/  @!P1 IMAD.WIDE R26, R29, 0x4, R26 ;  /* 0x000000041d1a9825 */ /* 0x008fcc00078e021a */
[----:B------:R-:W3:Y:S01]  /*0a70*/  @!P1 LDG.E R26, desc[UR12][R26.64] ;  /* 0x0000000c1a1a9981 */ /* 0x000ee2000c1e1900 */
[----:B--2---:R-:W-:-:S06]  /*0a80*/  @!P1 IMAD.WIDE R28, R28, 0x4, R22 ;  /* 0x000000041c1c9825 */ /* 0x004fcc00078e0216 */
[----:B------:R-:W3:Y:S01]  /*0a90*/  @!P1 LDG.E R29, desc[UR12][R28.64] ;  /* 0x0000000c1c1d9981 */ /* 0x000ee2000c1e1900 */
[----:B------:R-:W-:-:S04]  /*0aa0*/  IADD3 R23, PT, PT, R11, 0x100, RZ ;  /* 0x000001000b177810 */ /* 0x000fc80007ffe0ff */
[----:B------:R-:W-:Y:S01]  /*0ab0*/  ISETP.GE.AND P0, PT, R23, R2, PT ;  /* 0x000000021700720c */ /* 0x000fe20003f06270 */
[----:B------:R-:W-:-:S12]  /*0ac0*/  IMAD.WIDE R22, R13, 0x4, R8 ;  /* 0x000000040d167825 */ /* 0x000fd800078e0208 */
[----:B------:R-:W2:Y:S01]  /*0ad0*/  @!P0 LDC.64 R24, c[0x0][0x3a0] ;  /* 0x0000e800ff188b82 */ /* 0x000ea20000000a00 */
[----:B---3--:R-:W-:-:S05]  /*0ae0*/  @!P1 IADD3 R26, PT, PT, R26, -R29, RZ ;  /* 0x8000001d1a1a9210 */ /* 0x008fca0007ffe0ff */
[----:B------:R3:W-:Y:S04]  /*0af0*/  @!P1 STG.E desc[UR12][R22.64], R26 ;  /* 0x0000001a16009986 */ /* 0x0007e8000c10190c */
[----:B------:R-:W2:Y:S04]  /*0b00*/  @!P0 LDG.E R29, desc[UR12][R18.64+0x200] ;  /* 0x0002000c121d8981 */ /* 0x000ea8000c1e1900 */
[----:B------:R-:W3:Y:S01]  /*0b10*/  @!P0 LDG.E R13, desc[UR12][R20.64+0x200] ;  /* 0x0002000c140d8981 */ /* 0x000ee2000c1e1900 */
[----:B--2---:R-:W-:Y:S02]  /*0b20*/  @!P0 IMAD.WIDE R28, R29, 0x4, R24 ;  /* 0x000000041d1c8825 */ /* 0x004fe400078e0218 */
[----:B------:R-:W3:Y:S04]  /*0b30*/  @!P0 LDC.64 R24, c[0x0][0x3b0] ;  /* 0x0000ec00ff188b82 */ /* 0x000ee80000000a00 */
[----:B------:R-:W2:Y:S01]  /*0b40*/  @!P0 LDG.E R28, desc[UR12][R28.64] ;  /* 0x0000000c1c1c8981 */ /* 0x000ea2000c1e1900 */
[----:B---3--:R-:W-:-:S06]  /*0b50*/  @!P0 IMAD.WIDE R26, R13, 0x4, R24 ;  /* 0x000000040d1a8825 */ /* 0x008fcc00078e0218 */
[----:B------:R-:W2:Y:S01]  /*0b60*/  @!P0 LDG.E R27, desc[UR12][R26.64] ;  /* 0x0000000c1a1b8981 */ /* 0x000ea2000c1e1900 */
[----:B------:R-:W-:-:S05]  /*0b70*/  VIADD R13, R11, 0x180 ;  /* 0x000001800b0d7836 */ /* 0x000fca0000000000 */
[----:B------:R-:W-:-:S13]  /*0b80*/  ISETP.GE.AND P1, PT, R13, R2, PT ;  /* 0x000000020d00720c */ /* 0x000fda0003f26270 */
[----:B------:R-:W3:Y:S01]  /*0b90*/  @!P1 LDC.64 R24, c[0x0][0x3a0] ;  /* 0x0000e800ff189b82 */ /* 0x000ee20000000a00 */
[----:B--2---:R-:W-:-:S05]  /*0ba0*/  @!P0 IADD3 R13, PT, PT, R28, -R27, RZ ;  /* 0x8000001b1c0d8210 */ /* 0x004fca0007ffe0ff */
[----:B------:R2:W-:Y:S04]  /*0bb0*/  @!P0 STG.E desc[UR12][R22.64+0x200], R13 ;  /* 0x0002000d16008986 */ /* 0x0005e8000c10190c */
[----:B------:R-:W3:Y:S04]  /*0bc0*/  @!P1 LDG.E R29, desc[UR12][R18.64+0x400] ;  /* 0x0004000c121d9981 */ /* 0x000ee8000c1e1900 */
[----:B--2---:R-:W2:Y:S01]  /*0bd0*/  @!P1 LDG.E R13, desc[UR12][R20.64+0x400] ;  /* 0x0004000c140d9981 */ /* 0x004ea2000c1e1900 */
[----:B---3--:R-:W-:Y:S02]  /*0be0*/  @!P1 IMAD.WIDE R28, R29, 0x4, R24 ;  /* 0x000000041d1c9825 */ /* 0x008fe400078e0218 */
[----:B------:R-:W2:Y:S04]  /*0bf0*/  @!P1 LDC.64 R24, c[0x0][0x3b0] ;  /* 0x0000ec00ff189b82 */ /* 0x000ea80000000a00 */
[----:B------:R-:W3:Y:S01]  /*0c00*/  @!P1 LDG.E R28, desc[UR12][R28.64] ;  /* 0x0000000c1c1c9981 */ /* 0x000ee2000c1e1900 */
[----:B--2---:R-:W-:-:S06]  /*0c10*/  @!P1 IMAD.WIDE R26, R13, 0x4, R24 ;  /* 0x000000040d1a9825 */ /* 0x004fcc00078e0218 */
[----:B------:R-:W3:Y:S01]  /*0c20*/  @!P1 LDG.E R27, desc[UR12][R26.64] ;  /* 0x0000000c1a1b9981 */ /* 0x000ee2000c1e1900 */
[----:B------:R-:W-:-:S04]  /*0c30*/  IADD3 R13, PT, PT, R11, 0x200, RZ ;  /* 0x000002000b0d7810 */ /* 0x000fc80007ffe0ff */
[----:B------:R-:W-:-:S13]  /*0c40*/  ISETP.GE.AND P0, PT, R13, R2, PT ;  /* 0x000000020d00720c */ /* 0x000fda0003f06270 */
[----:B------:R-:W2:Y:S01]  /*0c50*/  @!P0 LDC.64 R24, c[0x0][0x3a0] ;  /* 0x0000e800ff188b82 */ /* 0x000ea20000000a00 */
[----:B---3--:R-:W-:-:S05]  /*0c60*/  @!P1 IADD3 R13, PT, PT, R28, -R27, RZ ;  /* 0x8000001b1c0d9210 */ /* 0x008fca0007ffe0ff */
[----:B------:R3:W-:Y:S04]  /*0c70*/  @!P1 STG.E desc[UR12][R22.64+0x400], R13 ;  /* 0x0004000d16009986 */ /* 0x0007e8000c10190c */
[----:B------:R-:W2:Y:S04]  /*0c80*/  @!P0 LDG.E R29, desc[UR12][R18.64+0x600] ;  /* 0x0006000c121d8981 */ /* 0x000ea8000c1e1900 */
[----:B---3--:R-:W3:Y:S01]  /*0c90*/  @!P0 LDG.E R13, desc[UR12][R20.64+0x600] ;  /* 0x0006000c140d8981 */ /* 0x008ee2000c1e1900 */
[----:B--2---:R-:W-:Y:S02]  /*0ca0*/  @!P0 IMAD.WIDE R28, R29, 0x4, R24 ;  /* 0x000000041d1c8825 */ /* 0x004fe400078e0218 */
[----:B------:R-:W3:Y:S04]  /*0cb0*/  @!P0 LDC.64 R24, c[0x0][0x3b0] ;  /* 0x0000ec00ff188b82 */ /* 0x000ee80000000a00 */
[----:B------:R-:W2:Y:S01]  /*0cc0*/  @!P0 LDG.E R28, desc[UR12][R28.64] ;  /* 0x0000000c1c1c8981 */ /* 0x000ea2000c1e1900 */
[----:B---3--:R-:W-:-:S06]  /*0cd0*/  @!P0 IMAD.WIDE R26, R13, 0x4, R24 ;  /* 0x000000040d1a8825 */ /* 0x008fcc00078e0218 */
[----:B------:R-:W2:Y:S01]  /*0ce0*/  @!P0 LDG.E R27, desc[UR12][R26.64] ;  /* 0x0000000c1a1b8981 */ /* 0x000ea2000c1e1900 */
[----:B------:R-:W-:-:S04]  /*0cf0*/  IADD3 R13, PT, PT, R11, 0x280, RZ ;  /* 0x000002800b0d7810 */ /* 0x000fc80007ffe0ff */
[----:B------:R-:W-:-:S13]  /*0d00*/  ISETP.GE.AND P1, PT, R13, R2, PT ;  /* 0x000000020d00720c */ /* 0x000fda0003f26270 */
[----:B------:R-:W3:Y:S01]  /*0d10*/  @!P1 LDC.64 R24, c[0x0][0x3a0] ;  /* 0x0000e800ff189b82 */ /* 0x000ee20000000a00 */
[----:B--2---:R-:W-:-:S05]  /*0d20*/  @!P0 IMAD.IADD R13, R28, 0x1, -R27 ;  /* 0x000000011c0d8824 */ /* 0x004fca00078e0a1b */
        /* <DEDUP_REMOVED lines=14> */
[----:B------:R-:W4:Y:S01]  /*0e10*/  @!P0 LDG.E R13, desc[UR12][R20.64+0xa00] ;  /* 0x000a000c140d8981 */ /* 0x000f22000c1e1900 */
[----:B--2---:R-:W-:Y:S02]  /*0e20*/  @!P0 IMAD.WIDE R28, R29, 0x4, R24 ;  /* 0x000000041d1c8825 */ /* 0x004fe400078e0218 */
[----:B------:R-:W4:Y:S04]  /*0e30*/  @!P0 LDC.64 R24, c[0x0][0x3b0] ;  /* 0x0000ec00ff188b82 */ /* 0x000f280000000a00 */
[----:B------:R-:W2:Y:S01]  /*0e40*/  @!P0 LDG.E R28, desc[UR12][R28.64] ;  /* 0x0000000c1c1c8981 */ /* 0x000ea2000c1e1900 */
[----:B----4-:R-:W-:-:S06]  /*0e50*/  @!P0 IMAD.WIDE R24, R13, 0x4, R24 ;  /* 0x000000040d188825 */ /* 0x010fcc00078e0218 */
[----:B------:R-:W2:Y:S01]  /*0e60*/  @!P0 LDG.E R25, desc[UR12][R24.64] ;  /* 0x0000000c18198981 */ /* 0x000ea2000c1e1900 */
[----:B------:R-:W-:Y:S01]  /*0e70*/  IADD3 R11, PT, PT, R11, 0x380, RZ ;  /* 0x000003800b0b7810 */ /* 0x000fe20007ffe0ff */
[----:B------:R-:W-:Y:S01]  /*0e80*/  BSSY.RECONVERGENT B0, `(.L_x_2474) ;  /* 0x000000f000007945 */ /* 0x000fe20003800200 */
[----:B------:R-:W-:-:S04]  /*0e90*/  IADD3 R0, PT, PT, R0, 0x8, RZ ;  /* 0x0000000800007810 */ /* 0x000fc80007ffe0ff */
[----:B------:R-:W-:Y:S02]  /*0ea0*/  ISETP.NE.AND P1, PT, R0, R12, PT ;  /* 0x0000000c0000720c */ /* 0x000fe40003f25270 */
[----:B--2---:R-:W-:-:S05]  /*0eb0*/  @!P0 IADD3 R13, PT, PT, R28, -R25, RZ ;  /* 0x800000191c0d8210 */ /* 0x004fca0007ffe0ff */
[----:B------:R3:W-:Y:S01]  /*0ec0*/  @!P0 STG.E desc[UR12][R22.64+0xa00], R13 ;  /* 0x000a000d16008986 */ /* 0x0007e2000c10190c */
[----:B------:R-:W-:-:S13]  /*0ed0*/  ISETP.GE.AND P0, PT, R11, R2, PT ;  /* 0x000000020b00720c */ /* 0x000fda0003f06270 */
[----:B---3--:R-:W-:Y:S05]  /*0ee0*/  @P0 BRA `(.L_x_2475) ;  /* 0x0000000000200947 */ /* 0x008fea0003800000 */
[----:B------:R-:W0:Y:S04]  /*0ef0*/  LDG.E R25, desc[UR12][R18.64+0xc00] ;  /* 0x000c000c12197981 */ /* 0x000e28000c1e1900 */
[----:B------:R-:W1:Y:S01]  /*0f00*/  LDG.E R27, desc[UR12][R20.64+0xc00] ;  /* 0x000c000c141b7981 */ /* 0x000e62000c1e1900 */
[----:B0-----:R-:W-:-:S04]  /*0f10*/  IMAD.WIDE R24, R25, 0x4, R14 ;  /* 0x0000000419187825 */ /* 0x001fc800078e020e */
[----:B-1----:R-:W-:Y:S02]  /*0f20*/  IMAD.WIDE R26, R27, 0x4, R16 ;  /* 0x000000041b1a7825 */ /* 0x002fe400078e0210 */
[----:B------:R-:W2:Y:S04]  /*0f30*/  LDG.E R24, desc[UR12][R24.64] ;  /* 0x0000000c18187981 */ /* 0x000ea8000c1e1900 */
[----:B------:R-:W2:Y:S02]  /*0f40*/  LDG.E R27, desc[UR12][R26.64] ;  /* 0x0000000c1a1b7981 */ /* 0x000ea4000c1e1900 */
[----:B--2---:R-:W-:-:S05]  /*0f50*/  IMAD.IADD R11, R24, 0x1, -R27 ;  /* 0x00000001180b7824 */ /* 0x004fca00078e0a1b */
[----:B------:R2:W-:Y:S02]  /*0f60*/  STG.E desc[UR12][R22.64+0xc00], R11 ;  /* 0x000c000b16007986 */ /* 0x0005e4000c10190c */
.L_x_2475:
[----:B------:R-:W-:Y:S05]  /*0f70*/  BSYNC.RECONVERGENT B0 ;  /* 0x0000000000007941 */ /* 0x000fea0003800200 */
.L_x_2474:
[----:B------:R-:W-:Y:S05]  /*0f80*/  @P1 BRA `(.L_x_2476) ;  /* 0xfffffff800581947 */ /* 0x000fea000383ffff */
.L_x_2473:
[----:B------:R-:W-:-:S13]  /*0f90*/  ISETP.NE.AND P0, PT, R10, RZ, PT ;  /* 0x000000ff0a00720c */ /* 0x000fda0003f05270 */
[----:B------:R-:W-:Y:S05]  /*0fa0*/  @!P0 EXIT ;  /* 0x000000000000894d */ /* 0x000fea0003800000 */
[----:B------:R-:W2:Y:S01]  /*0fb0*/  LDC R0, c[0x0][0x388] ;  /* 0x0000e200ff007b82 */ /* 0x000ea20000000800 */
[----:B------:R-:W-:Y:S02]  /*0fc0*/  ISETP.GE.U32.AND P1, PT, R10, 0x4, PT ;  /* 0x000000040a00780c */ /* 0x000fe40003f26070 */
[----:B--2---:R-:W-:-:S04]  /*0fd0*/  LOP3.LUT R22, R0, 0x3, RZ, 0xc0, !PT ;  /* 0x0000000300167812 */ /* 0x004fc800078ec0ff */
[----:B------:R-:W-:-:S07]  /*0fe0*/  ISETP.NE.AND P0, PT, R22, RZ, PT ;  /* 0x000000ff1600720c */ /* 0x000fce0003f05270 */
[----:B------:R-:W-:Y:S06]  /*0ff0*/  @!P1 BRA `(.L_x_2477) ;  /* 0x0000000000f49947 */ /* 0x000fec0003800000 */
[----:B0-----:R-:W-:-:S04]  /*1000*/  LEA R11, R12, R3, 0x7 ;  /* 0x000000030c0b7211 */ /* 0x001fc800078e38ff */
[----:B------:R-:W-:-:S13]  /*1010*/  ISETP.GE.AND P1, PT, R11, R2, PT ;  /* 0x000000020b00720c */ /* 0x000fda0003f26270 */
[C---:B-1----:R-:W-:Y:S01]  /*1020*/  @!P1 IMAD.WIDE R16, R11.reuse, 0x4, R4 ;  /* 0x000000040b109825 */ /* 0x042fe200078e0204 */
[----:B------:R-:W0:Y:S03]  /*1030*/  @!P1 LDC.64 R18, c[0x0][0x3a0] ;  /* 0x0000e800ff129b82 */ /* 0x000e260000000a00 */
[C---:B------:R-:W-:Y:S02]  /*1040*/  @!P1 IMAD.WIDE R20, R11.reuse, 0x4, R6 ;  /* 0x000000040b149825 */ /* 0x040fe400078e0206 */
        /* <DEDUP_REMOVED lines=9> */
[----:B------:R-:W-:-:S12]  /*10e0*/  @!P1 IMAD.WIDE R14, R11, 0x4, R8 ;  /* 0x000000040b0e9825 */ /* 0x000fd800078e0208 */
[C---:B------:R-:W-:Y:S01]  /*10f0*/  @!P2 IMAD.WIDE R20, R13.reuse, 0x4, R4 ;  /* 0x000000040d14a825 */ /* 0x040fe200078e0204 */
[----:B------:R-:W0:Y:S03]  /*1100*/  @!P2 LDC.64 R26, c[0x0][0x3a0] ;  /* 0x0000e800ff1aab82 */ /* 0x000e260000000a00 */
[----:B------:R-:W-:Y:S01]  /*1110*/  @!P2 IMAD.WIDE R16, R13, 0x4, R6 ;  /* 0x000000040d10a825 */ /* 0x000fe200078e0206 */
[----:B--2---:R-:W-:-:S04]  /*1120*/  @!P1 IADD3 R23, PT, PT, R18, -R25, RZ ;  /* 0x8000001912179210 */ /* 0x004fc80007ffe0ff */
[----:B------:R-:W1:Y:S01]  /*1130*/  @!P2 LDC.64 R18, c[0x0][0x3b0] ;  /* 0x0000ec00ff12ab82 */ /* 0x000e620000000a00 */
[----:B------:R2:W-:Y:S04]  /*1140*/  @!P1 STG.E desc[UR12][R14.64], R23 ;  /* 0x000000170e009986 */ /* 0x0005e8000c10190c */
[----:B------:R-:W0:Y:S04]  /*1150*/  @!P2 LDG.E R21, desc[UR12][R20.64] ;  /* 0x0000000c1415a981 */ /* 0x000e28000c1e1900 */
[----:B------:R-:W1:Y:S01]  /*1160*/  @!P2 LDG.E R17, desc[UR12][R16.64] ;  /* 0x0000000c1011a981 */ /* 0x000e62000c1e1900 */
[----:B0-----:R-:W-:-:S04]  /*1170*/  @!P2 IMAD.WIDE R24, R21, 0x4, R26 ;  /* 0x000000041518a825 */ /* 0x001fc800078e021a */
[----:B-1----:R-:W-:Y:S02]  /*1180*/  @!P2 IMAD.WIDE R26, R17, 0x4, R18 ;  /* 0x00000004111aa825 */ /* 0x002fe400078e0212 */
[----:B------:R-:W3:Y:S04]  /*1190*/  @!P2 LDG.E R24, desc[UR12][R24.64] ;  /* 0x0000000c1818a981 */ /* 0x000ee8000c1e1900 */
[----:B------:R-:W3:Y:S01]  /*11a0*/  @!P2 LDG.E R27, desc[UR12][R26.64] ;  /* 0x0000000c1a1ba981 */ /* 0x000ee2000c1e1900 */
[----:B------:R-:W-:Y:S01]  /*11b0*/  IADD3 R19, PT, PT, R11, 0x100, RZ ;  /* 0x000001000b137810 */ /* 0x000fe20007ffe0ff */
[----:B--2---:R-:W-:-:S03]  /*11c0*/  @!P2 IMAD.WIDE R14, R13, 0x4, R8 ;  /* 0x000000040d0ea825 */ /* 0x004fc600078e0208 */
[----:B------:R-:W-:-:S13]  /*11d0*/  ISETP.GE.AND P1, PT, R19, R2, PT ;  /* 0x000000021300720c */ /* 0x000fda0003f26270 */
[C---:B------:R-:W-:Y:S01]  /*11e0*/  @!P1 IMAD.WIDE R28, R19.reuse, 0x4, R4 ;  /* 0x00000004131c9825 */ /* 0x040fe200078e0204 */
[----:B------:R-:W0:Y:S03]  /*11f0*/  @!P1 LDC.64 R20, c[0x0][0x3b0] ;  /* 0x0000ec00ff149b82 */ /* 0x000e260000000a00 */
[----:B------:R-:W-:Y:S01]  /*1200*/  @!P1 IMAD.WIDE R16, R19, 0x4, R6 ;  /* 0x0000000413109825 */ /* 0x000fe200078e0206 */
[----:B---3--:R-:W-:-:S04]  /*1210*/  @!P2 IADD3 R13, PT, PT, R24, -R27, RZ ;  /* 0x8000001b180da210 */ /* 0x008fc80007ffe0ff */
[----:B------:R-:W1:Y:S01]  /*1220*/  @!P1 LDC.64 R24, c[0x0][0x3a0] ;  /* 0x0000e800ff189b82 */ /* 0x000e620000000a00 */
[----:B------:R2:W-:Y:S04]  /*1230*/  @!P2 STG.E desc[UR12][R14.64], R13 ;  /* 0x0000000d0e00a986 */ /* 0x0005e8000c10190c */
[----:B------:R-:W1:Y:S04]  /*1240*/  @!P1 LDG.E R29, desc[UR12][R28.64] ;  /* 0x0000000c1c1d9981 */ /* 0x000e68000c1e1900 */
[----:B------:R-:W0:Y:S01]  /*1250*/  @!P1 LDG.E R17, desc[UR12][R16.64] ;  /* 0x0000000c10119981 */ /* 0x000e22000c1e1900 */
[----:B------:R-:W-:-:S02]  /*1260*/  VIADD R11, R11, 0x180 ;  /* 0x000001800b0b7836 */ /* 0x000fc40000000000 */
[----:B-1----:R-:W-:-:S04]  /*1270*/  @!P1 IMAD.WIDE R24, R29, 0x4, R24 ;  /* 0x000000041d189825 */ /* 0x002fc800078e0218 */
[----:B0-----:R-:W-:Y:S02]  /*1280*/  @!P1 IMAD.WIDE R20, R17, 0x4, R20 ;  /* 0x0000000411149825 */ /* 0x001fe400078e0214 */
[----:B------:R-:W3:Y:S04]  /*1290*/  @!P1 LDG.E R24, desc[UR12][R24.64] ;  /* 0x0000000c18189981 */ /* 0x000ee8000c1e1900 */
[----:B------:R-:W3:Y:S01]  /*12a0*/  @!P1 LDG.E R21, desc[UR12][R20.64] ;  /* 0x0000000c14159981 */ /* 0x000ee2000c1e1900 */
[----:B------:R-:W-:Y:S01]  /*12b0*/  ISETP.GE.AND P2, PT, R11, R2, PT ;  /* 0x000000020b00720c */ /* 0x000fe20003f46270 */
[----:B--2---:R-:W-:-:S12]  /*12c0*/  @!P1 IMAD.WIDE R14, R19, 0x4, R8 ;  /* 0x00000004130e9825 */ /* 0x004fd800078e0208 */
[C---:B------:R-:W-:Y:S01]  /*12d0*/  @!P2 IMAD.WIDE R16, R11.reuse, 0x4, R4 ;  /* 0x000000040b10a825 */ /* 0x040fe200078e0204 */
[----:B------:R-:W0:Y:S03]  /*12e0*/  @!P2 LDC.64 R18, c[0x0][0x3a0] ;  /* 0x0000e800ff12ab82 */ /* 0x000e260000000a00 */
[----:B------:R-:W-:Y:S01]  /*12f0*/  @!P2 IMAD.WIDE R26, R11, 0x4, R6 ;  /* 0x000000040b1aa825 */ /* 0x000fe200078e0206 */
[----:B---3--:R-:W-:-:S04]  /*1300*/  @!P1 IADD3 R13, PT, PT, R24, -R21, RZ ;  /* 0x80000015180d9210 */ /* 0x008fc80007ffe0ff */
        /* <DEDUP_REMOVED lines=8> */
[----:B------:R-:W-:Y:S01]  /*1390*/  @!P2 IMAD.WIDE R10, R11, 0x4, R8 ;  /* 0x000000040b0aa825 */ /* 0x000fe200078e0208 */
[----:B------:R-:W-:Y:S02]  /*13a0*/  IADD3 R12, PT, PT, R12, 0x4, RZ ;  /* 0x000000040c0c7810 */ /* 0x000fe40007ffe0ff */
[----:B---3--:R-:W-:-:S05]  /*13b0*/  @!P2 IADD3 R23, PT, PT, R18, -R21, RZ ;  /* 0x800000151217a210 */ /* 0x008fca0007ffe0ff */
[----:B------:R2:W-:Y:S02]  /*13c0*/  @!P2 STG.E desc[UR12][R10.64], R23 ;  /* 0x000000170a00a986 */ /* 0x0005e4000c10190c */
.L_x_2477:
[----:B------:R-:W-:Y:S05]  /*13d0*/  @!P0 EXIT ;  /* 0x000000000000894d */ /* 0x000fea0003800000 */
[----:B------:R-:W-:Y:S02]  /*13e0*/  ISETP.NE.AND P0, PT, R22, 0x1, PT ;  /* 0x000000011600780c */ /* 0x000fe40003f05270 */
[----:B------:R-:W-:-:S04]  /*13f0*/  LOP3.LUT R0, R0, 0x1, RZ, 0xc0, !PT ;  /* 0x0000000100007812 */ /* 0x000fc800078ec0ff */
[----:B------:R-:W-:-:S07]  /*1400*/  ISETP.NE.U32.AND P2, PT, R0, 0x1, PT ;  /* 0x000000010000780c */ /* 0x000fce0003f45070 */
[----:B------:R-:W-:Y:S06]  /*1410*/  @!P0 BRA `(.L_x_2478) ;  /* 0x00000000007c8947 */ /* 0x000fec0003800000 */
[----:B0-2---:R-:W-:-:S04]  /*1420*/  LEA R23, R12, R3, 0x7 ;  /* 0x000000030c177211 */ /* 0x005fc800078e38ff */
[----:B------:R-:W-:-:S13]  /*1430*/  ISETP.GE.AND P0, PT, R23, R2, PT ;  /* 0x000000021700720c */ /* 0x000fda0003f06270 */
[C---:B------:R-:W-:Y:S01]  /*1440*/  @!P0 IMAD.WIDE R14, R23.reuse, 0x4, R4 ;  /* 0x00000004170e8825 */ /* 0x040fe200078e0204 */
[----:B-1----:R-:W0:Y:S03]  /*1450*/  @!P0 LDC.64 R16, c[0x0][0x3a0] ;  /* 0x0000e800ff108b82 */ /* 0x002e260000000a00 */
        /* <DEDUP_REMOVED lines=11> */
[----:B------:R-:W-:-:S04]  /*1510*/  @!P1 IMAD.WIDE R14, R11, 0x4, R4 ;  /* 0x000000040b0e9825 */ /* 0x000fc800078e0204 */
[----:B------:R-:W-:-:S04]  /*1520*/  @!P1 IMAD.WIDE R18, R11, 0x4, R6 ;  /* 0x000000040b129825 */ /* 0x000fc800078e0206 */
[----:B--2---:R-:W-:Y:S02]  /*1530*/  @!P0 IMAD.IADD R13, R16, 0x1, -R21 ;  /* 0x00000001100d8824 */ /* 0x004fe400078e0a15 */
[----:B------:R-:W0:Y:S03]  /*1540*/  @!P1 LDC.64 R16, c[0x0][0x3a0] ;  /* 0x0000e800ff109b82 */ /* 0x000e260000000a00 */
[----:B------:R3:W-:Y:S04]  /*1550*/  @!P0 STG.E desc[UR12][R22.64], R13 ;  /* 0x0000000d16008986 */ /* 0x0007e8000c10190c */
[----:B------:R-:W0:Y:S01]  /*1560*/  @!P1 LDG.E R15, desc[UR12][R14.64] ;  /* 0x0000000c0e0f9981 */ /* 0x000e22000c1e1900 */
[----:B------:R-:W1:Y:S03]  /*1570*/  @!P1 LDC.64 R20, c[0x0][0x3b0] ;  /* 0x0000ec00ff149b82 */ /* 0x000e660000000a00 */
[----:B------:R-:W1:Y:S01]  /*1580*/  @!P1 LDG.E R19, desc[UR12][R18.64] ;  /* 0x0000000c12139981 */ /* 0x000e62000c1e1900 */
[----:B0-----:R-:W-:-:S04]  /*1590*/  @!P1 IMAD.WIDE R16, R15, 0x4, R16 ;  /* 0x000000040f109825 */ /* 0x001fc800078e0210 */
[----:B-1----:R-:W-:Y:S02]  /*15a0*/  @!P1 IMAD.WIDE R20, R19, 0x4, R20 ;  /* 0x0000000413149825 */ /* 0x002fe400078e0214 */
[----:B------:R-:W2:Y:S04]  /*15b0*/  @!P1 LDG.E R16, desc[UR12][R16.64] ;  /* 0x0000000c10109981 */ /* 0x000ea8000c1e1900 */
[----:B------:R-:W2:Y:S01]  /*15c0*/  @!P1 LDG.E R21, desc[UR12][R20.64] ;  /* 0x0000000c14159981 */ /* 0x000ea2000c1e1900 */
[----:B------:R-:W-:Y:S01]  /*15d0*/  @!P1 IMAD.WIDE R10, R11, 0x4, R8 ;  /* 0x000000040b0a9825 */ /* 0x000fe200078e0208 */
[----:B------:R-:W-:Y:S02]  /*15e0*/  IADD3 R12, PT, PT, R12, 0x2, RZ ;  /* 0x000000020c0c7810 */ /* 0x000fe40007ffe0ff */
[----:B--2---:R-:W-:-:S05]  /*15f0*/  @!P1 IADD3 R25, PT, PT, R16, -R21, RZ ;  /* 0x8000001510199210 */ /* 0x004fca0007ffe0ff */
[----:B------:R3:W-:Y:S02]  /*1600*/  @!P1 STG.E desc[UR12][R10.64], R25 ;  /* 0x000000190a009986 */ /* 0x0007e4000c10190c */
.L_x_2478:
[----:B------:R-:W-:Y:S05]  /*1610*/  @P2 EXIT ;  /* 0x000000000000294d */ /* 0x000fea0003800000 */
[----:B0-23--:R-:W-:-:S04]  /*1620*/  LEA R13, R12, R3, 0x7 ;  /* 0x000000030c0d7211 */ /* 0x00dfc800078e38ff */
[----:B------:R-:W-:-:S13]  /*1630*/  ISETP.GE.AND P0, PT, R13, R2, PT ;  /* 0x000000020d00720c */ /* 0x000fda0003f06270 */
[----:B------:R-:W-:Y:S05]  /*1640*/  @P0 EXIT ;  /* 0x000000000000094d */ /* 0x000fea0003800000 */
[C---:B------:R-:W-:Y:S01]  /*1650*/  IMAD.WIDE R4, R13.reuse, 0x4, R4 ;  /* 0x000000040d047825 */ /* 0x040fe200078e0204 */
[----:B------:R-:W0:Y:S03]  /*1660*/  LDC.64 R2, c[0x0][0x3a0] ;  /* 0x0000e800ff027b82 */ /* 0x000e260000000a00 */
[----:B------:R-:W-:Y:S02]  /*1670*/  IMAD.WIDE R6, R13, 0x4, R6 ;  /* 0x000000040d067825 */ /* 0x000fe400078e0206 */
[----:B------:R-:W0:Y:S03]  /*1680*/  LDG.E R5, desc[UR12][R4.64] ;  /* 0x0000000c04057981 */ /* 0x000e26000c1e1900 */
[----:B------:R-:W2:Y:S01]  /*1690*/  LDC.64 R10, c[0x0][0x3b0] ;  /* 0x0000ec00ff0a7b82 */ /* 0x000ea20000000a00 */
[----:B------:R-:W2:Y:S01]  /*16a0*/  LDG.E R7, desc[UR12][R6.64] ;  /* 0x0000000c06077981 */ /* 0x000ea2000c1e1900 */
[----:B0-----:R-:W-:-:S04]  /*16b0*/  IMAD.WIDE R2, R5, 0x4, R2 ;  /* 0x0000000405027825 */ /* 0x001fc800078e0202 */
[----:B--2---:R-:W-:Y:S02]  /*16c0*/  IMAD.WIDE R10, R7, 0x4, R10 ;  /* 0x00000004070a7825 */ /* 0x004fe400078e020a */
[----:B------:R-:W2:Y:S04]  /*16d0*/  LDG.E R2, desc[UR12][R2.64] ;  /* 0x0000000c02027981 */ /* 0x000ea8000c1e1900 */
[----:B------:R-:W2:Y:S01]  /*16e0*/  LDG.E R11, desc[UR12][R10.64] ;  /* 0x0000000c0a0b7981 */ /* 0x000ea2000c1e1900 */
[----:B------:R-:W-:Y:S01]  /*16f0*/  IMAD.WIDE R8, R13, 0x4, R8 ;  /* 0x000000040d087825 */ /* 0x000fe200078e0208 */
[----:B--2---:R-:W-:-:S05]  /*1700*/  IADD3 R13, PT, PT, R2, -R11, RZ ;  /* 0x8000000b020d7210 */ /* 0x004fca0007ffe0ff */
[----:B------:R-:W-:Y:S01]  /*1710*/  STG.E desc[UR12][R8.64], R13 ;  /* 0x0000000d08007986 */ /* 0x000fe2000c10190c */
[----:B------:R-:W-:Y:S05]  /*1720*/  EXIT ;  /* 0x000000000000794d */ /* 0x000fea0003800000 */
.L_x_2472:
[----:B------:R-:W-:-:S13]  /*1730*/  ISETP.GE.AND P0, PT, R0, 0x1, PT ;  /* 0x000000010000780c */ /* 0x000fda0003f06270 */
[----:B------:R-:W-:Y:S05]  /*1740*/  @!P0 EXIT ;  /* 0x000000000000894d */ /* 0x000fea0003800000 */
[----:B------:R-:W0:Y:S01]  /*1750*/  S2R R2, SR_TID.X ;  /* 0x0000000000027919 */ /* 0x000e220000002100 */
[----:B------:R-:W-:Y:S01]  /*1760*/  ISETP.GE.U32.AND P0, PT, R0, 0x8, PT ;  /* 0x000000080000780c */ /* 0x000fe20003f06070 */
[----:B------:R-:W-:-:S12]  /*1770*/  HFMA2 R3, -RZ, RZ, 0, 0 ;  /* 0x00000000ff037431 */ /* 0x000fd800000001ff */
[----:B------:R-:W-:Y:S05]  /*1780*/  @!P0 BRA `(.L_x_2479) ;  /* 0x0000000400a08947 */ /* 0x000fea0003800000 */
[----:B------:R-:W1:Y:S01]  /*1790*/  LDC.64 R12, c[0x0][0x390] ;  /* 0x0000e400ff0c7b82 */ /* 0x000e620000000a00 */
[----:B------:R-:W-:Y:S01]  /*17a0*/  UIADD3 UR4, UP1, UPT, UR14, 0x600, URZ ;  /* 0x000006000e047890 */ /* 0x000fe2000ff3e0ff */
[----:B------:R-:W-:Y:S01]  /*17b0*/  LOP3.LUT R3, R0, 0x7ffffff8, RZ, 0xc0, !PT ;  /* 0x7ffffff800037812 */ /* 0x000fe200078ec0ff */
[----:B0-----:R-:W-:Y:S02]  /*17c0*/  VIADD R28, R2, 0x80 ;  /* 0x00000080021c7836 */ /* 0x001fe40000000000 */
[----:B------:R-:W-:Y:S01]  /*17d0*/  UIADD3 UR10, UP0, UPT, UR4, UR10, URZ ;  /* 0x0000000a040a7290 */ /* 0x000fe2000ff1e0ff */
[----:B------:R-:W-:Y:S01]  /*17e0*/  IADD3 R29, PT, PT, -R3, RZ, RZ ;  /* 0x000000ff031d7210 */ /* 0x000fe20007ffe1ff */
[----:B------:R-:W-:Y:S01]  /*17f0*/  UIADD3.X UR5, UPT, UPT, URZ, UR15, URZ, UP1, !UPT ;  /* 0x0000000fff057290 */ /* 0x000fe20008ffe4ff */
[----:B------:R-:W0:Y:S01]  /*1800*/  LDC.64 R10, c[0x0][0x3a8] ;  /* 0x0000ea00ff0a7b82 */ /* 0x000e220000000a00 */
[----:B------:R-:W-:Y:S02]  /*1810*/  UIADD3 UR8, UP2, UPT, UR4, UR8, URZ ;  /* 0x0000000804087290 */ /* 0x000fe4000ff5e0ff */
[----:B------:R-:W-:-:S02]  /*1820*/  UIADD3 UR4, UP1, UPT, UR4, UR6, URZ ;  /* 0x0000000604047290 */ /* 0x000fc4000ff3e0ff */
[----:B------:R-:W-:Y:S02]  /*1830*/  UIADD3.X UR11, UPT, UPT, UR5, UR11, URZ, UP0, !UPT ;  /* 0x0000000b050b7290 */ /* 0x000fe400087fe4ff */
[----:B------:R-:W-:Y:S02]  /*1840*/  UIADD3.X UR9, UPT, UPT, UR5, UR9, URZ, UP2, !UPT ;  /* 0x0000000905097290 */ /* 0x000fe400097fe4ff */
[----:B------:R-:W-:Y:S01]  /*1850*/  UIADD3.X UR5, UPT, UPT, UR5, UR7, URZ, UP1, !UPT ;  /* 0x0000000705057290 */ /* 0x000fe20008ffe4ff */
[----:B-1----:R-:W-:-:S04]  /*1860*/  IMAD.WIDE.U32 R12, R2, 0x4, R12 ;  /* 0x00000004020c7825 */ /* 0x002fc800078e000c */
[----:B0-----:R-:W-:-:S07]  /*1870*/  IMAD.WIDE.U32 R10, R2, 0x4, R10 ;  /* 0x00000004020a7825 */ /* 0x001fce00078e000a */
.L_x_2480:
[----:B-1----:R-:W0:Y:S01]  /*1880*/  LDC.64 R14, c[0x0][0x398] ;  /* 0x0000e600ff0e7b82 */ /* 0x002e220000000a00 */
[----:B------:R-:W-:-:S04]  /*1890*/  IADD3 R22, P1, PT, R10, UR14, RZ ;  /* 0x0000000e0a167c10 */ /* 0x000fc8000ff3e0ff */
[----:B------:R-:W-:-:S03]  /*18a0*/  IADD3.X R23, PT, PT, R11, UR15, RZ, P1, !PT ;  /* 0x0000000f0b177c10 */ /* 0x000fc60008ffe4ff */
[----:B------:R-:W1:Y:S08]  /*18b0*/  LDC.64 R16, c[0x0][0x3b0] ;  /* 0x0000ec00ff107b82 */ /* 0x000e700000000a00 */
[----:B------:R-:W2:Y:S01]  /*18c0*/  LDC.64 R18, c[0x0][0x3a0] ;  /* 0x0000e800ff127b82 */ /* 0x000ea20000000a00 */
[----:B0-----:R-:W-:-:S03]  /*18d0*/  IMAD.WIDE.U32 R14, R2, 0x4, R14 ;  /* 0x00000004020e7825 */ /* 0x001fc600078e000e */
[----:B------:R-:W-:-:S04]  /*18e0*/  IADD3 R20, P0, PT, R14, UR14, RZ ;  /* 0x0000000e0e147c10 */ /* 0x000fc8000ff1e0ff */
[----:B------:R-:W-:Y:S02]  /*18f0*/  IADD3.X R21, PT, PT, R15, UR15, RZ, P0, !PT ;  /* 0x0000000f0f157c10 */ /* 0x000fe400087fe4ff */
[----:B------:R-:W1:Y:S04]  /*1900*/  LDG.E R15, desc[UR12][R22.64] ;  /* 0x0000000c160f7981 */ /* 0x000e68000c1e1900 */
[----:B------:R-:W2:Y:S01]  /*1910*/  LDG.E R21, desc[UR12][R20.64] ;  /* 0x0000000c14157981 */ /* 0x000ea2000c1e1900 */
[----:B-1----:R-:W-:-:S04]  /*1920*/  IMAD.WIDE R14, R15, 0x4, R16 ;  /* 0x000000040f0e7825 */ /* 0x002fc800078e0210 */
[----:B--2---:R-:W-:Y:S02]  /*1930*/  IMAD.WIDE R24, R21, 0x4, R18 ;  /* 0x0000000415187825 */ /* 0x004fe400078e0212 */
[----:B------:R-:W2:Y:S04]  /*1940*/  LDG.E R15, desc[UR12][R14.64] ;  /* 0x0000000c0e0f7981 */ /* 0x000ea8000c1e1900 */
[----:B------:R-:W2:Y:S01]  /*1950*/  LDG.E R24, desc[UR12][R24.64] ;  /* 0x0000000c18187981 */ /* 0x000ea2000c1e1900 */
[----:B------:R-:W-:Y:S01]  /*1960*/  IADD3 R26, P0, PT, R12, UR14, RZ ;  /* 0x0000000e0c1a7c10 */ /* 0x000fe2000ff1e0ff */
[----:B------:R-:W-:Y:S01]  /*1970*/  IMAD.U32 R21, RZ, RZ, UR5 ;  /* 0x00000005ff157e24 */ /* 0x000fe2000f8e00ff */
[----:B------:R-:W-:Y:S02]  /*1980*/  MOV R22, UR10 ;  /* 0x0000000a00167c02 */ /* 0x000fe40008000f00 */
[----:B------:R-:W-:-:S02]  /*1990*/  MOV R23, UR11 ;  /* 0x0000000b00177c02 */ /* 0x000fc40008000f00 */
[----:B------:R-:W-:Y:S02]  /*19a0*/  IADD3.X R27, PT, PT, R13, UR15, RZ, P0, !PT ;  /* 0x0000000f0d1b7c10 */ /* 0x000fe400087fe4ff */
[----:B------:R-:W-:Y:S01]  /*19b0*/  MOV R20, UR4 ;  /* 0x0000000400147c02 */ /* 0x000fe20008000f00 */
[----:B------:R-:W-:-:S04]  /*19c0*/  IMAD.WIDE R22, R28, 0x4, R22 ;  /* 0x000000041c167825 */ /* 0x000fc800078e0216 */
[----:B------:R-:W-:Y:S01]  /*19d0*/  IMAD.WIDE R20, R28, 0x4, R20 ;  /* 0x000000041c147825 */ /* 0x000fe200078e0214 */
[----:B--2---:R-:W-:-:S05]  /*19e0*/  IADD3 R15, PT, PT, R24, -R15, RZ ;  /* 0x8000000f180f7210 */ /* 0x004fca0007ffe0ff */
[----:B------:R0:W-:Y:S04]  /*19f0*/  STG.E desc[UR12][R26.64], R15 ;  /* 0x0000000f1a007986 */ /* 0x0001e8000c10190c */
[----:B------:R-:W2:Y:S04]  /*1a00*/  LDG.E R14, desc[UR12][R22.64+-0x600] ;  /* 0xfffa000c160e7981 */ /* 0x000ea8000c1e1900 */
[----:B0-----:R-:W3:Y:S01]  /*1a10*/  LDG.E R15, desc[UR12][R20.64+-0x600] ;  /* 0xfffa000c140f7981 */ /* 0x001ee2000c1e1900 */
[----:B--2---:R-:W-:-:S05]  /*1a20*/  IMAD.WIDE R24, R14, 0x4, R18 ;  /* 0x000000040e187825 */ /* 0x004fca00078e0212 */
[----:B------:R3:W2:Y:S02]  /*1a30*/  LDG.E R14, desc[UR12][R24.64] ;  /* 0x0000000c180e7981 */ /* 0x0006a4000c1e1900 */
[----:B---3--:R-:W-:-:S06]  /*1a40*/  IMAD.WIDE R24, R15, 0x4, R16 ;  /* 0x000000040f187825 */ /* 0x008fcc00078e0210 */
[----:B------:R-:W2:Y:S01]  /*1a50*/  LDG.E R25, desc[UR12][R24.64] ;  /* 0x0000000c18197981 */ /* 0x000ea2000c1e1900 */
[----:B------:R-:W-:Y:S02]  /*1a60*/  MOV R15, UR9 ;  /* 0x00000009000f7c02 */ /* 0x000fe40008000f00 */
[----:B--2---:R-:W-:Y:S02]  /*1a70*/  IADD3 R27, PT, PT, R14, -R25, RZ ;  /* 0x800000190e1b7210 */ /* 0x004fe40007ffe0ff */
[----:B------:R-:W-:-:S05]  /*1a80*/  MOV R14, UR8 ;  /* 0x00000008000e7c02 */ /* 0x000fca0008000f00 */
[----:B------:R-:W-:-:S05]  /*1a90*/  IMAD.WIDE R14, R28, 0x4, R14 ;  /* 0x000000041c0e7825 */ /* 0x000fca00078e020e */
[----:B------:R0:W-:Y:S04]  /*1aa0*/  STG.E desc[UR12][R14.64+-0x600], R27 ;  /* 0xfffa001b0e007986 */ /* 0x0001e8000c10190c */
[----:B------:R-:W0:Y:S04]  /*1ab0*/  LDG.E R26, desc[UR12][R22.64+-0x400] ;  /* 0xfffc000c161a7981 */ /* 0x000e28000c1e1900 */
[----:B------:R-:W2:Y:S01]  /*1ac0*/  LDG.E R25, desc[UR12][R20.64+-0x400] ;  /* 0xfffc000c14197981 */ /* 0x000ea2000c1e1900 */
[----:B0-----:R-:W-:-:S04]  /*1ad0*/  IMAD.WIDE R26, R26, 0x4, R18 ;  /* 0x000000041a1a7825 */ /* 0x001fc800078e0212 */
[----:B--2---:R-:W-:Y:S02]  /*1ae0*/  IMAD.WIDE R24, R25, 0x4, R16 ;  /* 0x0000000419187825 */ /* 0x004fe400078e0210 */
[----:B------:R-:W2:Y:S04]  /*1af0*/  LDG.E R26, desc[UR12][R26.64] ;  /* 0x0000000c1a1a7981 */ /* 0x000ea8000c1e1900 */
[----:B------:R-:W2:Y:S02]  /*1b00*/  LDG.E R25, desc[UR12][R24.64] ;  /* 0x0000000c18197981 */ /* 0x000ea4000c1e1900 */
[----:B--2---:R-:W-:-:S05]  /*1b10*/  IADD3 R25, PT, PT, R26, -R25, RZ ;  /* 0x800000191a197210 */ /* 0x004fca0007ffe0ff */
[----:B------:R0:W-:Y:S04]  /*1b20*/  STG.E desc[UR12][R14.64+-0x400], R25 ;  /* 0xfffc00190e007986 */ /* 0x0001e8000c10190c */
[----:B------:R-:W2:Y:S04]  /*1b30*/  LDG.E R26, desc[UR12][R22.64+-0x200] ;  /* 0xfffe000c161a7981 */ /* 0x000ea8000c1e1900 */
[----:B------:R-:W0:Y:S01]  /*1b40*/  LDG.E R24, desc[UR12][R20.64+-0x200] ;  /* 0xfffe000c14187981 */ /* 0x000e22000c1e1900 */
[----:B--2---:R-:W-:-:S04]  /*1b50*/  IMAD.WIDE R26, R26, 0x4, R18 ;  /* 0x000000041a1a7825 */ /* 0x004fc800078e0212 */
[----:B0-----:R-:W-:Y:S02]  /*1b60*/  IMAD.WIDE R24, R24, 0x4, R16 ;  /* 0x0000000418187825 */ /* 0x001fe400078e0210 */
[----:B------:R-:W2:Y:S04]  /*1b70*/  LDG.E R26, desc[UR12][R26.64] ;  /* 0x0000000c1a1a7981 */ /* 0x000ea8000c1e1900 */
[----:B------:R-:W2:Y:S02]  /*1b80*/  LDG.E R27, desc[UR12][R24.64] ;  /* 0x0000000c181b7981 */ /* 0x000ea4000c1e1900 */
[----:B--2---:R-:W-:-:S05]  /*1b90*/  IADD3 R27, PT, PT, R26, -R27, RZ ;  /* 0x8000001b1a1b7210 */ /* 0x004fca0007ffe0ff */
[----:B------:R0:W-:Y:S04]  /*1ba0*/  STG.E desc[UR12][R14.64+-0x200], R27 ;  /* 0xfffe001b0e007986 */ /* 0x0001e8000c10190c */
[----:B------:R-:W0:Y:S04]  /*1bb0*/  LDG.E R26, desc[UR12][R22.64] ;  /* 0x0000000c161a7981 */ /* 0x000e28000c1e1900 */
[----:B------:R-:W2:Y:S01]  /*1bc0*/  LDG.E R25, desc[UR12][R20.64] ;  /* 0x0000000c14197981 */ /* 0x000ea2000c1e1900 */
[----:B0-----:R-:W-:-:S04]  /*1bd0*/  IMAD.WIDE R26, R26, 0x4, R18 ;  /* 0x000000041a1a7825 */ /* 0x001fc800078e0212 */
[----:B--2---:R-:W-:Y:S02]  /*1be0*/  IMAD.WIDE R24, R25, 0x4, R16 ;  /* 0x0000000419187825 */ /* 0x004fe400078e0210 */
[----:B------:R-:W2:Y:S04]  /*1bf0*/  LDG.E R26, desc[UR12][R26.64] ;  /* 0x0000000c1a1a7981 */ /* 0x000ea8000c1e1900 */
[----:B------:R-:W2:Y:S02]  /*1c00*/  LDG.E R25, desc[UR12][R24.64] ;  /* 0x0000000c18197981 */ /* 0x000ea4000c1e1900 */
[----:B--2---:R-:W-:-:S05]  /*1c10*/  IMAD.IADD R27, R26, 0x1, -R25 ;  /* 0x000000011a1b7824 */ /* 0x004fca00078e0a19 */
[----:B------:R0:W-:Y:S04]  /*1c20*/  STG.E desc[UR12][R14.64], R27 ;  /* 0x0000001b0e007986 */ /* 0x0001e8000c10190c */
[----:B------:R-:W0:Y:S02]  /*1c30*/  LDG.E R25, desc[UR12][R22.64+0x200] ;  /* 0x0002000c16197981 */ /* 0x000e24000c1e1900 */
[----:B0-----:R-:W-:Y:S02]  /*1c40*/  IMAD.WIDE R26, R25, 0x4, R18 ;  /* 0x00000004191a7825 */ /* 0x001fe400078e0212 */
[----:B------:R-:W2:Y:S04]  /*1c50*/  LDG.E R25, desc[UR12][R20.64+0x200] ;  /* 0x0002000c14197981 */ /* 0x000ea8000c1e1900 */
[----:B------:R-:W3:Y:S01]  /*1c60*/  LDG.E R26, desc[UR12][R26.64] ;  /* 0x0000000c1a1a7981 */ /* 0x000ee2000c1e1900 */
[----:B--2---:R-:W-:-:S06]  /*1c70*/  IMAD.WIDE R24, R25, 0x4, R16 ;  /* 0x0000000419187825 */ /* 0x004fcc00078e0210 */
[----:B------:R-:W3:Y:S02]  /*1c80*/  LDG.E R25, desc[UR12][R24.64] ;  /* 0x0000000c18197981 */ /* 0x000ee4000c1e1900 */
[----:B---3--:R-:W-:-:S05]  /*1c90*/  IADD3 R26, PT, PT, R26, -R25, RZ ;  /* 0x800000191a1a7210 */ /* 0x008fca0007ffe0ff */
        /* <DEDUP_REMOVED lines=9> */
[----:B------:R-:W2:Y:S04]  /*1d30*/  LDG.E R23, desc[UR12][R22.64+0x600] ;  /* 0x0006000c16177981 */ /* 0x000ea8000c1e1900 */
[----:B------:R-:W3:Y:S01]  /*1d40*/  LDG.E R21, desc[UR12][R20.64+0x600] ;  /* 0x0006000c14157981 */ /* 0x000ee2000c1e1900 */
[----:B--2---:R-:W-:-:S04]  /*1d50*/  IMAD.WIDE R18, R23, 0x4, R18 ;  /* 0x0000000417127825 */ /* 0x004fc800078e0212 */
[----:B---3--:R-:W-:Y:S02]  /*1d60*/  IMAD.WIDE R16, R21, 0x4, R16 ;  /* 0x0000000415107825 */ /* 0x008fe400078e0210 */
[----:B------:R-:W2:Y:S04]  /*1d70*/  LDG.E R18, desc[UR12][R18.64] ;  /* 0x0000000c12127981 */ /* 0x000ea8000c1e1900 */
[----:B------:R-:W2:Y:S01]  /*1d80*/  LDG.E R17, desc[UR12][R16.64] ;  /* 0x0000000c10117981 */ /* 0x000ea2000c1e1900 */
[----:B------:R-:W-:-:S04]  /*1d90*/  IADD3 R29, PT, PT, R29, 0x8, RZ ;  /* 0x000000081d1d7810 */ /* 0x000fc80007ffe0ff */
[----:B------:R-:W-:Y:S01]  /*1da0*/  ISETP.NE.AND P0, PT, R29, RZ, PT ;  /* 0x000000ff1d00720c */ /* 0x000fe20003f05270 */
[----:B------:R-:W-:Y:S01]  /*1db0*/  UIADD3 UR14, UP0, UPT, UR14, 0x1000, URZ ;  /* 0x000010000e0e7890 */ /* 0x000fe2000ff1e0ff */
[----:B------:R-:W-:-:S03]  /*1dc0*/  IADD3 R28, PT, PT, R28, 0x400, RZ ;  /* 0x000004001c1c7810 */ /* 0x000fc60007ffe0ff */
[----:B------:R-:W-:Y:S01]  /*1dd0*/  UIADD3.X UR15, UPT, UPT, URZ, UR15, URZ, UP0, !UPT ;  /* 0x0000000fff0f7290 */ /* 0x000fe200087fe4ff */
[----:B--2---:R-:W-:-:S05]  /*1de0*/  IADD3 R25, PT, PT, R18, -R17, RZ ;  /* 0x8000001112197210 */ /* 0x004fca0007ffe0ff */
[----:B------:R1:W-:Y:S02]  /*1df0*/  STG.E desc[UR12][R14.64+0x600], R25 ;  /* 0x000600190e007986 */ /* 0x0003e4000c10190c */
[----:B------:R-:W-:Y:S05]  /*1e00*/  @P0 BRA `(.L_x_2480) ;  /* 0xfffffff8009c0947 */ /* 0x000fea000383ffff */
.L_x_2479:
[----:B------:R-:W-:-:S04]  /*1e10*/  LOP3.LUT R10, R0, 0x7, RZ, 0xc0, !PT ;  /* 0x00000007000a7812 */ /* 0x000fc800078ec0ff */
[----:B------:R-:W-:-:S13]  /*1e20*/  ISETP.NE.AND P0, PT, R10, RZ, PT ;  /* 0x000000ff0a00720c */ /* 0x000fda0003f05270 */
[----:B------:R-:W-:Y:S05]  /*1e30*/  @!P0 EXIT ;  /* 0x000000000000894d */ /* 0x000fea0003800000 */
[----:B------:R-:W-:Y:S02]  /*1e40*/  ISETP.GE.U32.AND P0, PT, R10, 0x4, PT ;  /* 0x000000040a00780c */ /* 0x000fe40003f06070 */
[----:B------:R-:W-:-:S04]  /*1e50*/  LOP3.LUT R28, R0, 0x3, RZ, 0xc0, !PT ;  /* 0x00000003001c7812 */ /* 0x000fc800078ec0ff */
[----:B------:R-:W-:-:S07]  /*1e60*/  ISETP.NE.AND P1, PT, R28, RZ, PT ;  /* 0x000000ff1c00720c */ /* 0x000fce0003f25270 */
[----:B------:R-:W-:Y:S06]  /*1e70*/  @!P0 BRA `(.L_x_2481) ;  /* 0x00000000009c8947 */ /* 0x000fec0003800000 */
[----:B0-----:R-:W-:Y:S01]  /*1e80*/  IMAD R19, R3, 0x80, R2 ;  /* 0x0000008003137824 */ /* 0x001fe200078e0202 */
[----:B------:R-:W0:Y:S03]  /*1e90*/  LDC.64 R12, c[0x0][0x3a0] ;  /* 0x0000e800ff0c7b82 */ /* 0x000e260000000a00 */
[----:B------:R-:W-:-:S04]  /*1ea0*/  IMAD.WIDE R16, R19, 0x4, R4 ;  /* 0x0000000413107825 */ /* 0x000fc800078e0204 */
[----:B-1----:R-:W-:Y:S01]  /*1eb0*/  IMAD.WIDE R14, R19, 0x4, R6 ;  /* 0x00000004130e7825 */ /* 0x002fe200078e0206 */
[----:B------:R-:W0:Y:S01]  /*1ec0*/  LDG.E R21, desc[UR12][R16.64] ;  /* 0x0000000c10157981 */ /* 0x000e22000c1e1900 */
[----:B------:R-:W1:Y:S03]  /*1ed0*/  LDC.64 R10, c[0x0][0x3b0] ;  /* 0x0000ec00ff0a7b82 */ /* 0x000e660000000a00 */
[----:B------:R-:W1:Y:S01]  /*1ee0*/  LDG.E R23, desc[UR12][R14.64] ;  /* 0x0000000c0e177981 */ /* 0x000e62000c1e1900 */
[----:B0-----:R-:W-:-:S04]  /*1ef0*/  IMAD.WIDE R20, R21, 0x4, R12 ;  /* 0x0000000415147825 */ /* 0x001fc800078e020c */
[----:B-1----:R-:W-:Y:S02]  /*1f00*/  IMAD.WIDE R22, R23, 0x4, R10 ;  /* 0x0000000417167825 */ /* 0x002fe400078e020a */
[----:B------:R-:W2:Y:S04]  /*1f10*/  LDG.E R20, desc[UR12][R20.64] ;  /* 0x0000000c14147981 */ /* 0x000ea8000c1e1900 */
[----:B------:R-:W2:Y:S01]  /*1f20*/  LDG.E R23, desc[UR12][R22.64] ;  /* 0x0000000c16177981 */ /* 0x000ea2000c1e1900 */
[----:B------:R-:W-:Y:S01]  /*1f30*/  IMAD.WIDE R18, R19, 0x4, R8 ;  /* 0x0000000413127825 */ /* 0x000fe200078e0208 */
[----:B--2---:R-:W-:-:S05]  /*1f40*/  IADD3 R29, PT, PT, R20, -R23, RZ ;  /* 0x80000017141d7210 */ /* 0x004fca0007ffe0ff */
[----:B------:R0:W-:Y:S04]  /*1f50*/  STG.E desc[UR12][R18.64], R29 ;  /* 0x0000001d12007986 */ /* 0x0001e8000c10190c */
[----:B------:R-:W2:Y:S04]  /*1f60*/  LDG.E R25, desc[UR12][R16.64+0x200] ;  /* 0x0002000c10197981 */ /* 0x000ea8000c1e1900 */
[----:B------:R-:W3:Y:S01]  /*1f70*/  LDG.E R27, desc[UR12][R14.64+0x200] ;  /* 0x0002000c0e1b7981 */ /* 0x000ee2000c1e1900 */
[----:B--2---:R-:W-:-:S04]  /*1f80*/  IMAD.WIDE R24, R25, 0x4, R12 ;  /* 0x0000000419187825 */ /* 0x004fc800078e020c */
[----:B---3--:R-:W-:Y:S02]  /*1f90*/  IMAD.WIDE R26, R27, 0x4, R10 ;  /* 0x000000041b1a7825 */ /* 0x008fe400078e020a */
[----:B------:R-:W2:Y:S04]  /*1fa0*/  LDG.E R24, desc[UR12][R24.64] ;  /* 0x0000000c18187981 */ /* 0x000ea8000c1e1900 */
[----:B------:R-:W2:Y:S02]  /*1fb0*/  LDG.E R27, desc[UR12][R26.64] ;  /* 0x0000000c1a1b7981 */ /* 0x000ea4000c1e1900 */
[----:B--2---:R-:W-:-:S05]  /*1fc0*/  IADD3 R27, PT, PT, R24, -R27, RZ ;  /* 0x8000001b181b7210 */ /* 0x004fca0007ffe0ff */
[----:B------:R2:W-:Y:S04]  /*1fd0*/  STG.E desc[UR12][R18.64+0x200], R27 ;  /* 0x0002001b12007986 */ /* 0x0005e8000c10190c */
[----:B------:R-:W3:Y:S04]  /*1fe0*/  LDG.E R21, desc[UR12][R16.64+0x400] ;  /* 0x0004000c10157981 */ /* 0x000ee8000c1e1900 */
[----:B------:R-:W4:Y:S01]  /*1ff0*/  LDG.E R23, desc[UR12][R14.64+0x400] ;  /* 0x0004000c0e177981 */ /* 0x000f22000c1e1900 */
[----:B---3--:R-:W-:-:S04]  /*2000*/  IMAD.WIDE R20, R21, 0x4, R12 ;  /* 0x0000000415147825 */ /* 0x008fc800078e020c */
[----:B----4-:R-:W-:Y:S02]  /*2010*/  IMAD.WIDE R22, R23, 0x4, R10 ;  /* 0x0000000417167825 */ /* 0x010fe400078e020a */
[----:B------:R-:W0:Y:S04]  /*2020*/  LDG.E R20, desc[UR12][R20.64] ;  /* 0x0000000c14147981 */ /* 0x000e28000c1e1900 */
[----:B------:R-:W0:Y:S02]  /*2030*/  LDG.E R23, desc[UR12][R22.64] ;  /* 0x0000000c16177981 */ /* 0x000e24000c1e1900 */
[----:B0-----:R-:W-:-:S05]  /*2040*/  IADD3 R29, PT, PT, R20, -R23, RZ ;  /* 0x80000017141d7210 */ /* 0x001fca0007ffe0ff */
[----:B------:R2:W-:Y:S04]  /*2050*/  STG.E desc[UR12][R18.64+0x400], R29 ;  /* 0x0004001d12007986 */ /* 0x0005e8000c10190c */
[----:B------:R-:W3:Y:S04]  /*2060*/  LDG.E R25, desc[UR12][R16.64+0x600] ;  /* 0x0006000c10197981 */ /* 0x000ee8000c1e1900 */
[----:B------:R-:W4:Y:S01]  /*2070*/  LDG.E R24, desc[UR12][R14.64+0x600] ;  /* 0x0006000c0e187981 */ /* 0x000f22000c1e1900 */
[----:B---3--:R-:W-:-:S04]  /*2080*/  IMAD.WIDE R12, R25, 0x4, R12 ;  /* 0x00000004190c7825 */ /* 0x008fc800078e020c */
[----:B----4-:R-:W-:Y:S02]  /*2090*/  IMAD.WIDE R10, R24, 0x4, R10 ;  /* 0x00000004180a7825 */ /* 0x010fe400078e020a */
[----:B------:R-:W3:Y:S04]  /*20a0*/  LDG.E R12, desc[UR12][R12.64] ;  /* 0x0000000c0c0c7981 */ /* 0x000ee8000c1e1900 */
[----:B------:R-:W3:Y:S01]  /*20b0*/  LDG.E R11, desc[UR12][R10.64] ;  /* 0x0000000c0a0b7981 */ /* 0x000ee2000c1e1900 */
[----:B------:R-:W-:Y:S02]  /*20c0*/  IADD3 R3, PT, PT, R3, 0x4, RZ ;  /* 0x0000000403037810 */ /* 0x000fe40007ffe0ff */
[----:B---3--:R-:W-:-:S05]  /*20d0*/  IADD3 R25, PT, PT, R12, -R11, RZ ;  /* 0x8000000b0c197210 */ /* 0x008fca0007ffe0ff */
[----:B------:R2:W-:Y:S02]  /*20e0*/  STG.E desc[UR12][R18.64+0x600], R25 ;  /* 0x0006001912007986 */ /* 0x0005e4000c10190c */
.L_x_2481:
[----:B------:R-:W-:Y:S05]  /*20f0*/  @!P1 EXIT ;  /* 0x000000000000994d */ /* 0x000fea0003800000 */
[----:B------:R-:W-:Y:S02]  /*2100*/  ISETP.NE.AND P0, PT, R28, 0x1, PT ;  /* 0x000000011c00780c */ /* 0x000fe40003f05270 */
[----:B------:R-:W-:-:S04]  /*2110*/  LOP3.LUT R0, R0, 0x1, RZ, 0xc0, !PT ;  /* 0x0000000100007812 */ /* 0x000fc800078ec0ff */
[----:B------:R-:W-:-:S07]  /*2120*/  ISETP.NE.U32.AND P1, PT, R0, 0x1, PT ;  /* 0x000000010000780c */ /* 0x000fce0003f25070 */
[----:B------:R-:W-:Y:S06]  /*2130*/  @!P0 BRA `(.L_x_2482) ;  /* 0x00000000005c8947 */ /* 0x000fec0003800000 */
[----:B0-2---:R-:W-:Y:S01]  /*2140*/  IMAD R19, R3, 0x80, R2 ;  /* 0x0000008003137824 */ /* 0x005fe200078e0202 */
        /* <DEDUP_REMOVED lines=14> */
[----:B------:R-:W4:Y:S01]  /*2230*/  LDG.E R15, desc[UR12][R14.64+0x200] ;  /* 0x0002000c0e0f7981 */ /* 0x000f22000c1e1900 */
[----:B--2---:R-:W-:-:S04]  /*2240*/  IMAD.WIDE R12, R17, 0x4, R12 ;  /* 0x00000004110c7825 */ /* 0x004fc800078e020c */
[----:B----4-:R-:W-:Y:S02]  /*2250*/  IMAD.WIDE R10, R15, 0x4, R10 ;  /* 0x000000040f0a7825 */ /* 0x010fe400078e020a */
[----:B------:R-:W2:Y:S04]  /*2260*/  LDG.E R12, desc[UR12][R12.64] ;  /* 0x0000000c0c0c7981 */ /* 0x000ea8000c1e1900 */
[----:B------:R-:W2:Y:S01]  /*2270*/  LDG.E R11, desc[UR12][R10.64] ;  /* 0x0000000c0a0b7981 */ /* 0x000ea2000c1e1900 */
[----:B------:R-:W-:Y:S02]  /*2280*/  IADD3 R3, PT, PT, R3, 0x2, RZ ;  /* 0x0000000203037810 */ /* 0x000fe40007ffe0ff */
[----:B--2---:R-:W-:-:S05]  /*2290*/  IADD3 R21, PT, PT, R12, -R11, RZ ;  /* 0x8000000b0c157210 */ /* 0x004fca0007ffe0ff */
[----:B------:R3:W-:Y:S02]  /*22a0*/  STG.E desc[UR12][R18.64+0x200], R21 ;  /* 0x0002001512007986 */ /* 0x0007e4000c10190c */
.L_x_2482:
[----:B------:R-:W-:Y:S05]  /*22b0*/  @P1 EXIT ;  /* 0x000000000000194d */ /* 0x000fea0003800000 */
[----:B0-----:R-:W-:Y:S01]  /*22c0*/  LEA R13, R3, R2, 0x7 ;  /* 0x00000002030d7211 */ /* 0x001fe200078e38ff */
[----:B------:R-:W0:Y:S04]  /*22d0*/  LDC.64 R10, c[0x0][0x3b0] ;  /* 0x0000ec00ff0a7b82 */ /* 0x000e280000000a00 */
[----:B------:R-:W-:-:S04]  /*22e0*/  IMAD.WIDE R4, R13, 0x4, R4 ;  /* 0x000000040d047825 */ /* 0x000fc800078e0204 */
[----:B------:R-:W-:Y:S01]  /*22f0*/  IMAD.WIDE R6, R13, 0x4, R6 ;  /* 0x000000040d067825 */ /* 0x000fe200078e0206 */
[----:B------:R-:W4:Y:S01]  /*2300*/  LDC.64 R2, c[0x0][0x3a0] ;  /* 0x0000e800ff027b82 */ /* 0x000f220000000a00 */
[----:B------:R-:W4:Y:S04]  /*2310*/  LDG.E R5, desc[UR12][R4.64] ;  /* 0x0000000c04057981 */ /* 0x000f28000c1e1900 */
[----:B------:R-:W0:Y:S01]  /*2320*/  LDG.E R7, desc[UR12][R6.64] ;  /* 0x0000000c06077981 */ /* 0x000e22000c1e1900 */
[----:B----4-:R-:W-:-:S04]  /*2330*/  IMAD.WIDE R2, R5, 0x4, R2 ;  /* 0x0000000405027825 */ /* 0x010fc800078e0202 */
[----:B0-----:R-:W-:Y:S02]  /*2340*/  IMAD.WIDE R10, R7, 0x4, R10 ;  /* 0x00000004070a7825 */ /* 0x001fe400078e020a */
[----:B------:R-:W4:Y:S04]  /*2350*/  LDG.E R2, desc[UR12][R2.64] ;  /* 0x0000000c02027981 */ /* 0x000f28000c1e1900 */
[----:B------:R-:W4:Y:S01]  /*2360*/  LDG.E R11, desc[UR12][R10.64] ;  /* 0x0000000c0a0b7981 */ /* 0x000f22000c1e1900 */
[----:B------:R-:W-:Y:S01]  /*2370*/  IMAD.WIDE R8, R13, 0x4, R8 ;  /* 0x000000040d087825 */ /* 0x000fe200078e0208 */
[----:B----4-:R-:W-:-:S05]  /*2380*/  IADD3 R13, PT, PT, R2, -R11, RZ ;  /* 0x8000000b020d7210 */ /* 0x010fca0007ffe0ff */
[----:B------:R-:W-:Y:S01]  /*2390*/  STG.E desc[UR12][R8.64], R13 ;  /* 0x0000000d08007986 */ /* 0x000fe2000c10190c */
[----:B------:R-:W-:Y:S05]  /*23a0*/  EXIT ;  /* 0x000000000000794d */ /* 0x000fea0003800000 */
.L_x_2483:
        /* <DEDUP_REMOVED lines=13> */
.L_x_2752:


//--------------------- .text._ZN3cub18CUB_300001_SM_10006detail9transform16transform_kernelINS2_10policy_hubILb0EN4cuda3std3__45tupleIJN6thrust24THRUST_300001_SM_1000_NS20permutation_iteratorINSA_10device_ptrIiEESD_EESE_EEEE10policy1000EiNS7_5minusIiEESD_JSE_SE_EEEvT0_iT1_T2_DpNS2_10kernel_argIT3_EE --------------------------
	.section	.text._ZN3cub18CUB_300001_SM_10006detail9transform16transform_kernelINS2_10policy_hubILb0EN4cuda3std3__45tupleIJN6thrust24THRUST_300001_SM_1000_NS20permutation_iteratorINSA_10device_ptrIiEESD_EESE_EEEE10policy1000EiNS7_5minusIiEESD_JSE_SE_EEEvT0_iT1_T2_DpNS2_10kernel_argIT3_EE,"ax",@progbits
	.align	128
        .global         _ZN3cub18CUB_300001_SM_10006detail9transform16transform_kernelINS2_10policy_hubILb0EN4cuda3std3__45tupleIJN6thrust24THRUST_300001_SM_1000_NS20permutation_iteratorINSA_10device_ptrIiEESD_EESE_EEEE10policy1000EiNS7_5minusIiEESD_JSE_SE_EEEvT0_iT1_T2_DpNS2_10kernel_argIT3_EE
        .type           _ZN3cub18CUB_300001_SM_10006detail9transform16transform_kernelINS2_10policy_hubILb0EN4cuda3std3__45tupleIJN6thrust24THRUST_300001_SM_1000_NS20permutation_iteratorINSA_10device_ptrIiEESD_EESE_EEEE10policy1000EiNS7_5minusIiEESD_JSE_SE_EEEvT0_iT1_T2_DpNS2_10kernel_argIT3_EE,@function
        .size           _ZN3cub18CUB_300001_SM_10006detail9transform16transform_kernelINS2_10policy_hubILb0EN4cuda3std3__45tupleIJN6thrust24THRUST_300001_SM_1000_NS20permutation_iteratorINSA_10device_ptrIiEESD_EESE_EEEE10policy1000EiNS7_5minusIiEESD_JSE_SE_EEEvT0_iT1_T2_DpNS2_10kernel_argIT3_EE,(.L_x_2753 - _ZN3cub18CUB_300001_SM_10006detail9transform16transform_kernelINS2_10policy_hubILb0EN4cuda3std3__45tupleIJN6thrust24THRUST_300001_SM_1000_NS20permutation_iteratorINSA_10device_ptrIiEESD_EESE_EEEE10policy1000EiNS7_5minusIiEESD_JSE_SE_EEEvT0_iT1_T2_DpNS2_10kernel_argIT3_EE)
        .other          _ZN3cub18CUB_300001_SM_10006detail9transform16transform_kernelINS2_10policy_hubILb0EN4cuda3std3__45tupleIJN6thrust24THRUST_300001_SM_1000_NS20permutation_iteratorINSA_10device_ptrIiEESD_EESE_EEEE10policy1000EiNS7_5minusIiEESD_JSE_SE_EEEvT0_iT1_T2_DpNS2_10kernel_argIT3_EE,@"STO_CUDA_ENTRY STV_DEFAULT"
_ZN3cub18CUB_300001_SM_10006detail9transform16transform_kernelINS2_10policy_hubILb0EN4cuda3std3__45tupleIJN6thrust24THRUST_300001_SM_1000_NS20permutation_iteratorINSA_10device_ptrIiEESD_EESE_EEEE10policy1000EiNS7_5minusIiEESD_JSE_SE_EEEvT0_iT1_T2_DpNS2_10kernel_argIT3_EE:
.text._ZN3cub18CUB_300001_SM_10006detail9transform16transform_kernelINS2_10policy_hubILb0EN4cuda3std3__45tupleIJN6thrust24THRUST_300001_SM_1000_NS20permutation_iteratorINSA_10device_ptrIiEESD_EESE_EEEE10policy1000EiNS7_5minusIiEESD_JSE_SE_EEEvT0_iT1_T2_DpNS2_10kernel_argIT3_EE:
[----:B------:R-:W-:Y:S08]  /*0000*/  LDC R1, c[0x0][0x37c] ;  /* 0x0000df00ff017b82 */ /* 0x000ff00000000800 */
[----:B------:R-:W0:Y:S01]  /*0010*/  S2UR UR6, SR_CTAID.X ;  /* 0x00000000000679c3 */ /* 0x000e220000002500 */
[----:B------:R-:W1:Y:S01]  /*0020*/  LDCU.64 UR12, c[0x0][0x380] ;  /* 0x00007000ff0c77ac */ /* 0x000e620008000a00 */
[----:B------:R-:W2:Y:S01]  /*0030*/  LDCU.128 UR8, c[0x0][0x390] ;  /* 0x00007200ff0877ac */ /* 0x000ea20008000c00 */
[----:B------:R-:W3:Y:S01]  /*0040*/  LDCU.64 UR14, c[0x0][0x3a8] ;  /* 0x00007500ff0e77ac */ /* 0x000ee20008000a00 */
[----:B------:R-:W4:Y:S01]  /*0050*/  LDCU.64 UR22, c[0x0][0x358] ;  /* 0x00006b00ff1677ac */ /* 0x000f220008000a00 */
[----:B-1----:R-:W-:-:S04]  /*0060*/  USHF.L.U32 UR4, UR13, 0x7, URZ ;  /* 0x000000070d047899 */ /* 0x002fc800080006ff */
[----:B0-----:R-:W-:-:S04]  /*0070*/  UIMAD UR6, UR4, UR6, URZ ;  /* 0x00000006040672a4 */ /* 0x001fc8000f8e02ff */
[----:B------:R-:W-:Y:S02]  /*0080*/  UIADD3 UR5, UPT, UPT, -UR6, UR12, URZ ;  /* 0x0000000c06057290 */ /* 0x000fe4000fffe1ff */
[----:B------:R-:W-:Y:S02]  /*0090*/  UIMAD.WIDE UR6, UR6, 0x4, URZ ;  /* 0x00000004060678a5 */ /* 0x000fe4000f8e02ff */
[----:B------:R-:W-:Y:S02]  /*00a0*/  UISETP.GT.AND UP0, UPT, UR4, UR5, UPT ;  /* 0x000000050400728c */ /* 0x000fe4000bf04270 */
[----:B--2---:R-:W-:Y:S02]  /*00b0*/  UIADD3 UR12, UP1, UPT, UR6, UR10, URZ ;  /* 0x0000000a060c7290 */ /* 0x004fe4000ff3e0ff */
[----:B------:R-:W-:Y:S02]  /*00c0*/  UISETP.LT.AND UP4, UPT, UR4, UR5, UPT ;  /* 0x000000050400728c */ /* 0x000fe4000bf81270 */
[----:B------:R-:W-:-:S02]  /*00d0*/  UIADD3.X UR20, UPT, UPT, UR7, UR11, URZ, UP1, !UPT ;  /* 0x0000000b07147290 */ /* 0x000fc40008ffe4ff */
[----:B---3--:R-:W-:Y:S01]  /*00e0*/  UIADD3 UR16, UP2, UPT, UR6, UR14, URZ ;  /* 0x0000000e06107290 */ /* 0x008fe2000ff5e0ff */
[----:B------:R-:W-:Y:S01]  /*00f0*/  MOV R2, UR12 ;  /* 0x0000000c00027c02 */ /* 0x000fe20008000f00 */
[----:B------:R-:W-:Y:S02]  /*0100*/  UIADD3 UR18, UP3, UPT, UR6, UR8, URZ ;  /* 0x0000000806127290 */ /* 0x000fe4000ff7e0ff */
[----:B------:R-:W-:Y:S01]  /*0110*/  MOV R3, UR20 ;  /* 0x0000001400037c02 */ /* 0x000fe20008000f00 */
[----:B------:R-:W-:Y:S02]  /*0120*/  USEL UR4, UR4, UR5, UP4 ;  /* 0x0000000504047287 */ /* 0x000fe4000a000000 */
[----:B------:R-:W-:Y:S02]  /*0130*/  UIADD3.X UR17, UPT, UPT, UR7, UR15, URZ, UP2, !UPT ;  /* 0x0000000f07117290 */ /* 0x000fe400097fe4ff */
[----:B------:R-:W-:Y:S01]  /*0140*/  UIADD3.X UR19, UPT, UPT, UR7, UR9, URZ, UP3, !UPT ;  /* 0x0000000907137290 */ /* 0x000fe20009ffe4ff */
[----:B----4-:R-:W-:Y:S11]  /*0150*/  BRA.U UP0, `(.L_x_2484) ;  /* 0x0000000d00507547 */ /* 0x010ff6000b800000 */
[----:B------:R-:W-:-:S06]  /*0160*/  UISETP.GE.AND UP0, UPT, UR13, 0x1, UPT ;  /* 0x000000010d00788c */ /* 0x000fcc000bf06270 */
[----:B------:R-:W-:-:S13]  /*0170*/  PLOP3.LUT P0, PT, PT, PT, UP0, 0x80, 0x8 ;  /* 0x000000000008781c */ /* 0x000fda0003f0f008 */
[----:B------:R-:W-:Y:S05]  /*0180*/  @!P0 EXIT ;  /* 0x000000000000894d */ /* 0x000fea0003800000 */
[----:B------:R-:W0:Y:S01]  /*0190*/  S2R R0, SR_TID.X ;  /* 0x0000000000007919 */ /* 0x000e220000002100 */
[----:B------:R-:W-:Y:S02]  /*01a0*/  UISETP.GE.U32.AND UP0, UPT, UR13, 0x8, UPT ;  /* 0x000000080d00788c */ /* 0x000fe4000bf06070 */
[----:B------:R-:W-:Y:S01]  /*01b0*/  ULOP3.LUT UR20, UR13, 0x7, URZ, 0xc0, !UPT ;  /* 0x000000070d147892 */ /* 0x000fe2000f8ec0ff */
[----:B------:R-:W-:-:S06]  /*01c0*/  UMOV UR4, URZ ;  /* 0x000000ff00047c82 */ /* 0x000fcc0008000000 */
[----:B------:R-:W-:Y:S05]  /*01d0*/  BRA.U !UP0, `(.L_x_2485) ;  /* 0x0000000508a47547 */ /* 0x000fea000b800000 */
[----:B------:R-:W1:Y:S01]  /*01e0*/  LDC.64 R6, c[0x0][0x390] ;  /* 0x0000e400ff067b82 */ /* 0x000e620000000a00 */
[----:B------:R-:W-:Y:S01]  /*01f0*/  UMOV UR12, UR6 ;  /* 0x00000006000c7c82 */ /* 0x000fe20008000000 */
[----:B------:R-:W-:Y:S01]  /*0200*/  ULOP3.LUT UR4, UR13, 0x7ffffff8, URZ, 0xc0, !UPT ;  /* 0x7ffffff80d047892 */ /* 0x000fe2000f8ec0ff */
[----:B0-----:R-:W-:Y:S01]  /*0210*/  IADD3 R8, PT, PT, R0, 0x80, RZ ;  /* 0x0000008000087810 */ /* 0x001fe20007ffe0ff */
[----:B------:R-:W-:Y:S02]  /*0220*/  UIADD3 UR5, UP0, UPT, UR12, 0x600, URZ ;  /* 0x000006000c057890 */ /* 0x000fe4000ff1e0ff */
[----:B------:R-:W-:Y:S02]  /*0230*/  UIADD3 UR13, UPT, UPT, -UR4, URZ, URZ ;  /* 0x000000ff040d7290 */ /* 0x000fe4000fffe1ff */
[----:B------:R-:W0:Y:S01]  /*0240*/  LDC.64 R4, c[0x0][0x3a8] ;  /* 0x0000ea00ff047b82 */ /* 0x000e220000000a00 */
[----:B------:R-:W-:Y:S02]  /*0250*/  UIADD3 UR10, UP1, UPT, UR5, UR10, URZ ;  /* 0x0000000a050a7290 */ /* 0x000fe4000ff3e0ff */
[----:B------:R-:W-:-:S02]  /*0260*/  UIADD3 UR8, UP2, UPT, UR5, UR8, URZ ;  /* 0x0000000805087290 */ /* 0x000fc4000ff5e0ff */
[----:B------:R-:W-:Y:S02]  /*0270*/  UIADD3.X UR6, UPT, UPT, URZ, UR7, URZ, UP0, !UPT ;  /* 0x00000007ff067290 */ /* 0x000fe400087fe4ff */
[----:B------:R-:W-:Y:S02]  /*0280*/  UIADD3 UR5, UP0, UPT, UR5, UR14, URZ ;  /* 0x0000000e05057290 */ /* 0x000fe4000ff1e0ff */
[----:B------:R-:W-:Y:S02]  /*0290*/  UIADD3.X UR11, UPT, UPT, UR6, UR11, URZ, UP1, !UPT ;  /* 0x0000000b060b7290 */ /* 0x000fe40008ffe4ff */
[----:B------:R-:W-:Y:S02]  /*02a0*/  UIADD3.X UR9, UPT, UPT, UR6, UR9, URZ, UP2, !UPT ;  /* 0x0000000906097290 */ /* 0x000fe400097fe4ff */
[----:B------:R-:W-:Y:S01]  /*02b0*/  UIADD3.X UR6, UPT, UPT, UR6, UR15, URZ, UP0, !UPT ;  /* 0x0000000f06067290 */ /* 0x000fe200087fe4ff */
[----:B-1----:R-:W-:-:S04]  /*02c0*/  IMAD.WIDE.U32 R6, R0, 0x4, R6 ;  /* 0x0000000400067825 */ /* 0x002fc800078e0006 */
[----:B0-----:R-:W-:-:S07]  /*02d0*/  IMAD.WIDE.U32 R4, R0, 0x4, R4 ;  /* 0x0000000400047825 */ /* 0x001fce00078e0004 */
.L_x_2486:
[----:B------:R-:W0:Y:S01]  /*02e0*/  LDC.64 R10, c[0x0][0x398] ;  /* 0x0000e600ff0a7b82 */ /* 0x000e220000000a00 */
[----:B------:R-:W-:-:S04]  /*02f0*/  IADD3 R14, P1, PT, R4, UR12, RZ ;  /* 0x0000000c040e7c10 */ /* 0x000fc8000ff3e0ff */
[----:B------:R-:W-:-:S03]  /*0300*/  IADD3.X R15, PT, PT, R5, UR7, RZ, P1, !PT ;  /* 0x00000007050f7c10 */ /* 0x000fc60008ffe4ff */
[----:B-1----:R-:W1:Y:S03]  /*0310*/  LDC.64 R12, c[0x0][0x3a0] ;  /* 0x0000e800ff0c7b82 */ /* 0x002e660000000a00 */
[----:B------:R-:W2:Y:S01]  /*0320*/  LDG.E R15, desc[UR22][R14.64] ;  /* 0x000000160e0f7981 */ /* 0x000ea2000c1e1900 */
[----:B0-----:R-:W-:-:S03]  /*0330*/  IMAD.WIDE.U32 R10, R0, 0x4, R10 ;  /* 0x00000004000a7825 */ /* 0x001fc600078e000a */
[----:B------:R-:W-:-:S04]  /*0340*/  IADD3 R24, P0, PT, R10, UR12, RZ ;  /* 0x0000000c0a187c10 */ /* 0x000fc8000ff1e0ff */
[----:B------:R-:W-:Y:S02]  /*0350*/  IADD3.X R25, PT, PT, R11, UR7, RZ, P0, !PT ;  /* 0x000000070b197c10 */ /* 0x000fe400087fe4ff */
[----:B------:R-:W2:Y:S03]  /*0360*/  LDC.64 R10, c[0x0][0x3b0] ;  /* 0x0000ec00ff0a7b82 */ /* 0x000ea60000000a00 */
[----:B------:R-:W1:Y:S01]  /*0370*/  LDG.E R19, desc[UR22][R24.64] ;  /* 0x0000001618137981 */ /* 0x000e62000c1e1900 */
[----:B--2---:R-:W-:-:S06]  /*0380*/  IMAD.WIDE R22, R15, 0x4, R10 ;  /* 0x000000040f167825 */ /* 0x004fcc00078e020a */
[----:B------:R-:W2:Y:S01]  /*0390*/  LDG.E R23, desc[UR22][R22.64] ;  /* 0x0000001616177981 */ /* 0x000ea2000c1e1900 */
[----:B-1----:R-:W-:-:S06]  /*03a0*/  IMAD.WIDE R18, R19, 0x4, R12 ;  /* 0x0000000413127825 */ /* 0x002fcc00078e020c */
[----:B------:R-:W2:Y:S01]  /*03b0*/  LDG.E R18, desc[UR22][R18.64] ;  /* 0x0000001612127981 */ /* 0x000ea2000c1e1900 */
[----:B------:R-:W-:Y:S02]  /*03c0*/  IADD3 R20, P0, PT, R6, UR12, RZ ;  /* 0x0000000c06147c10 */ /* 0x000fe4000ff1e0ff */
[----:B------:R-:W-:Y:S02]  /*03d0*/  MOV R16, UR10 ;  /* 0x0000000a00107c02 */ /* 0x000fe40008000f00 */
[----:B------:R-:W-:Y:S02]  /*03e0*/  MOV R17, UR11 ;  /* 0x0000000b00117c02 */ /* 0x000fe40008000f00 */
[----:B------:R-:W-:Y:S02]  /*03f0*/  MOV R14, UR5 ;  /* 0x00000005000e7c02 */ /* 0x000fe40008000f00 */
[----:B------:R-:W-:Y:S01]  /*0400*/  MOV R15, UR6 ;  /* 0x00000006000f7c02 */ /* 0x000fe20008000f00 */
[----:B------:R-:W-:Y:S01]  /*0410*/  IMAD.WIDE R16, R8, 0x4, R16 ;  /* 0x0000000408107825 */ /* 0x000fe200078e0210 */
[----:B------:R-:W-:-:S03]  /*0420*/  IADD3.X R21, PT, PT, R7, UR7, RZ, P0, !PT ;  /* 0x0000000707157c10 */ /* 0x000fc600087fe4ff */
[----:B------:R-:W-:-:S04]  /*0430*/  IMAD.WIDE R14, R8, 0x4, R14 ;  /* 0x00000004080e7825 */ /* 0x000fc800078e020e */
[----:B--2---:R-:W-:-:S05]  /*0440*/  IMAD.IADD R9, R18, 0x1, -R23 ;  /* 0x0000000112097824 */ /* 0x004fca00078e0a17 */
[----:B------:R0:W-:Y:S04]  /*0450*/  STG.E desc[UR22][R20.64], R9 ;  /* 0x0000000914007986 */ /* 0x0001e8000c101916 */
[----:B------:R-:W2:Y:S04]  /*0460*/  LDG.E R23, desc[UR22][R16.64+-0x600] ;  /* 0xfffa001610177981 */ /* 0x000ea8000c1e1900 */
[----:B------:R-:W3:Y:S01]  /*0470*/  LDG.E R25, desc[UR22][R14.64+-0x600] ;  /* 0xfffa00160e197981 */ /* 0x000ee2000c1e1900 */
[----:B--2---:R-:W-:-:S04]  /*0480*/  IMAD.WIDE R22, R23, 0x4, R12 ;  /* 0x0000000417167825 */ /* 0x004fc800078e020c */
[----:B---3--:R-:W-:Y:S02]  /*0490*/  IMAD.WIDE R24, R25, 0x4, R10 ;  /* 0x0000000419187825 */ /* 0x008fe400078e020a */
[----:B------:R-:W2:Y:S04]  /*04a0*/  LDG.E R22, desc[UR22][R22.64] ;  /* 0x0000001616167981 */ /* 0x000ea8000c1e1900 */
[----:B------:R-:W2:Y:S01]  /*04b0*/  LDG.E R25, desc[UR22][R24.64] ;  /* 0x0000001618197981 */ /* 0x000ea2000c1e1900 */
[----:B------:R-:W-:Y:S02]  /*04c0*/  MOV R18, UR8 ;  /* 0x0000000800127c02 */ /* 0x000fe40008000f00 */
[----:B------:R-:W-:-:S03]  /*04d0*/  MOV R19, UR9 ;  /* 0x0000000900137c02 */ /* 0x000fc60008000f00 */
[----:B------:R-:W-:Y:S01]  /*04e0*/  IMAD.WIDE R18, R8, 0x4, R18 ;  /* 0x0000000408127825 */ /* 0x000fe200078e0212 */
[----:B--2---:R-:W-:-:S05]  /*04f0*/  IADD3 R29, PT, PT, R22, -R25, RZ ;  /* 0x80000019161d7210 */ /* 0x004fca0007ffe0ff */
[----:B------:R1:W-:Y:S04]  /*0500*/  STG.E desc[UR22][R18.64+-0x600], R29 ;  /* 0xfffa001d12007986 */ /* 0x0003e8000c101916 */
[----:B0-----:R-:W2:Y:S04]  /*0510*/  LDG.E R21, desc[UR22][R16.64+-0x400] ;  /* 0xfffc001610157981 */ /* 0x001ea8000c1e1900 */
[----:B------:R-:W3:Y:S01]  /*0520*/  LDG.E R27, desc[UR22][R14.64+-0x400] ;  /* 0xfffc00160e1b7981 */ /* 0x000ee2000c1e1900 */
[----:B--2---:R-:W-:-:S04]  /*0530*/  IMAD.WIDE R20, R21, 0x4, R12 ;  /* 0x0000000415147825 */ /* 0x004fc800078e020c */
[----:B---3--:R-:W-:Y:S02]  /*0540*/  IMAD.WIDE R26, R27, 0x4, R10 ;  /* 0x000000041b1a7825 */ /* 0x008fe400078e020a */
        /* <DEDUP_REMOVED lines=8> */
[----:B------:R-:W1:Y:S04]  /*05d0*/  LDG.E R22, desc[UR22][R22.64] ;  /* 0x0000001616167981 */ /* 0x000e68000c1e1900 */
[----:B------:R-:W1:Y:S02]  /*05e0*/  LDG.E R25, desc[UR22][R24.64] ;  /* 0x0000001618197981 */ /* 0x000e64000c1e1900 */
[----:B-1----:R-:W-:-:S05]  /*05f0*/  IADD3 R29, PT, PT, R22, -R25, RZ ;  /* 0x80000019161d7210 */ /* 0x002fca0007ffe0ff */
[----:B------:R1:W-:Y:S04]  /*0600*/  STG.E desc[UR22][R18.64+-0x200], R29 ;  /* 0xfffe001d12007986 */ /* 0x0003e8000c101916 */
[----:B------:R-:W2:Y:S04]  /*0610*/  LDG.E R21, desc[UR22][R16.64] ;  /* 0x0000001610157981 */ /* 0x000ea8000c1e1900 */
[----:B------:R-:W3:Y:S01]  /*0620*/  LDG.E R27, desc[UR22][R14.64] ;  /* 0x000000160e1b7981 */ /* 0x000ee2000c1e1900 */
[----:B--2---:R-:W-:-:S04]  /*0630*/  IMAD.WIDE R20, R21, 0x4, R12 ;  /* 0x0000000415147825 */ /* 0x004fc800078e020c */
[----:B---3--:R-:W-:Y:S02]  /*0640*/  IMAD.WIDE R26, R27, 0x4, R10 ;  /* 0x000000041b1a7825 */ /* 0x008fe400078e020a */
[----:B------:R-:W0:Y:S04]  /*0650*/  LDG.E R20, desc[UR22][R20.64] ;  /* 0x0000001614147981 */ /* 0x000e28000c1e1900 */
[----:B------:R-:W0:Y:S02]  /*0660*/  LDG.E R27, desc[UR22][R26.64] ;  /* 0x000000161a1b7981 */ /* 0x000e24000c1e1900 */
[----:B0-----:R-:W-:-:S05]  /*0670*/  IADD3 R9, PT, PT, R20, -R27, RZ ;  /* 0x8000001b14097210 */ /* 0x001fca0007ffe0ff */
[----:B------:R0:W-:Y:S04]  /*0680*/  STG.E desc[UR22][R18.64], R9 ;  /* 0x0000000912007986 */ /* 0x0001e8000c101916 */
[----:B------:R-:W2:Y:S04]  /*0690*/  LDG.E R23, desc[UR22][R16.64+0x200] ;  /* 0x0002001610177981 */ /* 0x000ea8000c1e1900 */
[----:B------:R-:W3:Y:S01]  /*06a0*/  LDG.E R25, desc[UR22][R14.64+0x200] ;  /* 0x000200160e197981 */ /* 0x000ee2000c1e1900 */
[----:B--2---:R-:W-:-:S04]  /*06b0*/  IMAD.WIDE R22, R23, 0x4, R12 ;  /* 0x0000000417167825 */ /* 0x004fc800078e020c */
[----:B---3--:R-:W-:Y:S02]  /*06c0*/  IMAD.WIDE R24, R25, 0x4, R10 ;  /* 0x0000000419187825 */ /* 0x008fe400078e020a */
[----:B------:R-:W1:Y:S04]  /*06d0*/  LDG.E R22, desc[UR22][R22.64] ;  /* 0x0000001616167981 */ /* 0x000e68000c1e1900 */
[----:B------:R-:W1:Y:S02]  /*06e0*/  LDG.E R25, desc[UR22][R24.64] ;  /* 0x0000001618197981 */ /* 0x000e64000c1e1900 */
[----:B-1----:R-:W-:-:S05]  /*06f0*/  IMAD.IADD R29, R22, 0x1, -R25 ;  /* 0x00000001161d7824 */ /* 0x002fca00078e0a19 */
        /* <DEDUP_REMOVED lines=13> */
[----:B------:R-:W2:Y:S04]  /*07d0*/  LDG.E R12, desc[UR22][R12.64] ;  /* 0x000000160c0c7981 */ /* 0x000ea8000c1e1900 */
[----:B------:R-:W2:Y:S01]  /*07e0*/  LDG.E R11, desc[UR22][R10.64] ;  /* 0x000000160a0b7981 */ /* 0x000ea2000c1e1900 */
[----:B------:R-:W-:Y:S02]  /*07f0*/  UIADD3 UR12, UP0, UPT, UR12, 0x1000, URZ ;  /* 0x000010000c0c7890 */ /* 0x000fe4000ff1e0ff */
[----:B------:R-:W-:Y:S02]  /*0800*/  UIADD3 UR13, UPT, UPT, UR13, 0x8, URZ ;  /* 0x000000080d0d7890 */ /* 0x000fe4000fffe0ff */
[----:B------:R-:W-:-:S02]  /*0810*/  UIADD3.X UR7, UPT, UPT, URZ, UR7, URZ, UP0, !UPT ;  /* 0x00000007ff077290 */ /* 0x000fc400087fe4ff */
[----:B------:R-:W-:Y:S01]  /*0820*/  UISETP.NE.AND UP0, UPT, UR13, URZ, UPT ;  /* 0x000000ff0d00728c */ /* 0x000fe2000bf05270 */
[----:B------:R-:W-:Y:S02]  /*0830*/  IADD3 R8, PT, PT, R8, 0x400, RZ ;  /* 0x0000040008087810 */ /* 0x000fe40007ffe0ff */
[----:B--2---:R-:W-:-:S05]  /*0840*/  IADD3 R23, PT, PT, R12, -R11, RZ ;  /* 0x8000000b0c177210 */ /* 0x004fca0007ffe0ff */
[----:B------:R1:W-:Y:S01]  /*0850*/  STG.E desc[UR22][R18.64+0x600], R23 ;  /* 0x0006001712007986 */ /* 0x0003e2000c101916 */
[----:B------:R-:W-:Y:S05]  /*0860*/  BRA.U UP0, `(.L_x_2486) ;  /* 0xfffffff9009c7547 */ /* 0x000fea000b83ffff */
.L_x_2485:
[----:B------:R-:W-:-:S13]  /*0870*/  ISETP.NE.AND P0, PT, RZ, UR20, PT ;  /* 0x00000014ff007c0c */ /* 0x000fda000bf05270 */
[----:B------:R-:W-:Y:S05]  /*0880*/  @!P0 EXIT ;  /* 0x000000000000894d */ /* 0x000fea0003800000 */
[----:B------:R-:W2:Y:S01]  /*0890*/  LDC R12, c[0x0][0x384] ;  /* 0x0000e100ff0c7b82 */ /* 0x000ea20000000800 */
[----:B------:R-:W-:Y:S01]  /*08a0*/  UISETP.GE.U32.AND UP0, UPT, UR20, 0x4, UPT ;  /* 0x000000041400788c */ /* 0x000fe2000bf06070 */
[----:B--2---:R-:W-:-:S04]  /*08b0*/  LOP3.LUT R13, R12, 0x3, RZ, 0xc0, !PT ;  /* 0x000000030c0d7812 */ /* 0x004fc800078ec0ff */
[----:B------:R-:W-:-:S04]  /*08c0*/  ISETP.NE.AND P0, PT, R13, RZ, PT ;  /* 0x000000ff0d00720c */ /* 0x000fc80003f05270 */
[----:B------:R-:W-:Y:S09]  /*08d0*/  BRA.U !UP0, `(.L_x_2487) ;  /* 0x0000000108a87547 */ /* 0x000ff2000b800000 */
[----:B------:R-:W-:Y:S01]  /*08e0*/  HFMA2 R8, -RZ, RZ, 0, 2.384185791015625e-07 ;  /* 0x00000004ff087431 */ /* 0x000fe200000001ff */
[----:B------:R-:W-:Y:S01]  /*08f0*/  MOV R15, UR4 ;  /* 0x00000004000f7c02 */ /* 0x000fe20008000f00 */
[----:B------:R-:W2:Y:S03]  /*0900*/  LDC.64 R10, c[0x0][0x3a0] ;  /* 0x0000e800ff0a7b82 */ /* 0x000ea60000000a00 */
[----:B0-----:R-:W-:-:S05]  /*0910*/  LEA R15, R15, R0, 0x7 ;  /* 0x000000000f0f7211 */ /* 0x001fca00078e38ff */
[C---:B------:R-:W-:Y:S01]  /*0920*/  IMAD.WIDE R6, R15.reuse, 0x4, R2 ;  /* 0x000000040f067825 */ /* 0x040fe200078e0202 */
[----:B------:R-:W0:Y:S03]  /*0930*/  LDC.64 R4, c[0x0][0x3b0] ;  /* 0x0000ec00ff047b82 */ /* 0x000e260000000a00 */
[----:B-1----:R-:W-:Y:S01]  /*0940*/  IMAD.WIDE R8, R15, R8, UR16 ;  /* 0x000000100f087e25 */ /* 0x002fe2000f8e0208 */
[----:B------:R-:W2:Y:S04]  /*0950*/  LDG.E R17, desc[UR22][R6.64] ;  /* 0x0000001606117981 */ /* 0x000ea8000c1e1900 */
[----:B------:R-:W0:Y:S01]  /*0960*/  LDG.E R19, desc[UR22][R8.64] ;  /* 0x0000001608137981 */ /* 0x000e22000c1e1900 */
[----:B--2---:R-:W-:-:S04]  /*0970*/  IMAD.WIDE R16, R17, 0x4, R10 ;  /* 0x0000000411107825 */ /* 0x004fc800078e020a */
[----:B0-----:R-:W-:Y:S02]  /*0980*/  IMAD.WIDE R18, R19, 0x4, R4 ;  /* 0x0000000413127825 */ /* 0x001fe400078e0204 */
[----:B------:R-:W2:Y:S04]  /*0990*/  LDG.E R16, desc[UR22][R16.64] ;  /* 0x0000001610107981 */ /* 0x000ea8000c1e1900 */
[----:B------:R-:W2:Y:S01]  /*09a0*/  LDG.E R19, desc[UR22][R18.64] ;  /* 0x0000001612137981 */ /* 0x000ea2000c1e1900 */
[----:B------:R-:W-:-:S04]  /*09b0*/  IMAD.MOV.U32 R14, RZ, RZ, 0x4 ;  /* 0x00000004ff0e7424 */ /* 0x000fc800078e00ff */
[----:B------:R-:W-:Y:S01]  /*09c0*/  IMAD.WIDE R14, R15, R14, UR18 ;  /* 0x000000120f0e7e25 */ /* 0x000fe2000f8e020e */
        /* <DEDUP_REMOVED lines=24> */
[----:B------:R-:W-:Y:S01]  /*0b50*/  UIADD3 UR4, UPT, UPT, UR4, 0x4, URZ ;  /* 0x0000000404047890 */ /* 0x000fe2000fffe0ff */
[----:B---3--:R-:W-:-:S05]  /*0b60*/  IADD3 R21, PT, PT, R10, -R5, RZ ;  /* 0x800000050a157210 */ /* 0x008fca0007ffe0ff */
[----:B------:R2:W-:Y:S06]  /*0b70*/  STG.E desc[UR22][R14.64+0x600], R21 ;  /* 0x000600150e007986 */ /* 0x0005ec000c101916 */
.L_x_2487:
[----:B------:R-:W-:Y:S05]  /*0b80*/  @!P0 EXIT ;  /* 0x000000000000894d */ /* 0x000fea0003800000 */
[----:B------:R-:W-:Y:S02]  /*0b90*/  ISETP.NE.AND P0, PT, R13, 0x1, PT ;  /* 0x000000010d00780c */ /* 0x000fe40003f05270 */
[----:B------:R-:W-:-:S04]  /*0ba0*/  LOP3.LUT R12, R12, 0x1, RZ, 0xc0, !PT ;  /* 0x000000010c0c7812 */ /* 0x000fc800078ec0ff */
[----:B------:R-:W-:-:S07]  /*0bb0*/  ISETP.NE.U32.AND P1, PT, R12, 0x1, PT ;  /* 0x000000010c00780c */ /* 0x000fce0003f25070 */
[----:B------:R-:W-:Y:S06]  /*0bc0*/  @!P0 BRA `(.L_x_2488) ;  /* 0x0000000000688947 */ /* 0x000fec0003800000 */
[----:B------:R-:W-:Y:S01]  /*0bd0*/  MOV R11, UR4 ;  /* 0x00000004000b7c02 */ /* 0x000fe20008000f00 */
[----:B------:R-:W-:Y:S01]  /*0be0*/  IMAD.MOV.U32 R8, RZ, RZ, 0x4 ;  /* 0x00000004ff087424 */ /* 0x000fe200078e00ff */
[----:B------:R-:W3:Y:S02]  /*0bf0*/  LDC.64 R6, c[0x0][0x3a0] ;  /* 0x0000e800ff067b82 */ /* 0x000ee40000000a00 */
[----:B0-----:R-:W-:-:S05]  /*0c00*/  LEA R11, R11, R0, 0x7 ;  /* 0x000000000b0b7211 */ /* 0x001fca00078e38ff */
[C---:B------:R-:W-:Y:S01]  /*0c10*/  IMAD.WIDE R12, R11.reuse, 0x4, R2 ;  /* 0x000000040b0c7825 */ /* 0x040fe200078e0202 */
[----:B------:R-:W0:Y:S03]  /*0c20*/  LDC.64 R4, c[0x0][0x3b0] ;  /* 0x0000ec00ff047b82 */ /* 0x000e260000000a00 */
[----:B-1----:R-:W-:Y:S01]  /*0c30*/  IMAD.WIDE R8, R11, R8, UR16 ;  /* 0x000000100b087e25 */ /* 0x002fe2000f8e0208 */
[----:B--2---:R-:W3:Y:S04]  /*0c40*/  LDG.E R15, desc[UR22][R12.64] ;  /* 0x000000160c0f7981 */ /* 0x004ee8000c1e1900 */
[----:B------:R-:W0:Y:S01]  /*0c50*/  LDG.E R17, desc[UR22][R8.64] ;  /* 0x0000001608117981 */ /* 0x000e22000c1e1900 */
[----:B---3--:R-:W-:-:S04]  /*0c60*/  IMAD.WIDE R14, R15, 0x4, R6 ;  /* 0x000000040f0e7825 */ /* 0x008fc800078e0206 */
[----:B0-----:R-:W-:Y:S02]  /*0c70*/  IMAD.WIDE R16, R17, 0x4, R4 ;  /* 0x0000000411107825 */ /* 0x001fe400078e0204 */
[----:B------:R-:W2:Y:S04]  /*0c80*/  LDG.E R14, desc[UR22][R14.64] ;  /* 0x000000160e0e7981 */ /* 0x000ea8000c1e1900 */
[----:B------:R-:W2:Y:S01]  /*0c90*/  LDG.E R17, desc[UR22][R16.64] ;  /* 0x0000001610117981 */ /* 0x000ea2000c1e1900 */
[----:B------:R-:W-:-:S05]  /*0ca0*/  MOV R10, 0x4 ;  /* 0x00000004000a7802 */ /* 0x000fca0000000f00 */
[----:B------:R-:W-:Y:S01]  /*0cb0*/  IMAD.WIDE R10, R11, R10, UR18 ;  /* 0x000000120b0a7e25 */ /* 0x000fe2000f8e020a */
        /* <DEDUP_REMOVED lines=8> */
[----:B------:R-:W-:Y:S01]  /*0d40*/  UIADD3 UR4, UPT, UPT, UR4, 0x2, URZ ;  /* 0x0000000204047890 */ /* 0x000fe2000fffe0ff */
[----:B--2---:R-:W-:-:S05]  /*0d50*/  IADD3 R15, PT, PT, R6, -R5, RZ ;  /* 0x80000005060f7210 */ /* 0x004fca0007ffe0ff */
[----:B------:R3:W-:Y:S06]  /*0d60*/  STG.E desc[UR22][R10.64+0x200], R15 ;  /* 0x0002000f0a007986 */ /* 0x0007ec000c101916 */
.L_x_2488:
[----:B------:R-:W-:Y:S05]  /*0d70*/  @P1 EXIT ;  /* 0x000000000000194d */ /* 0x000fea0003800000 */
[----:B------:R-:W-:Y:S01]  /*0d80*/  HFMA2 R6, -RZ, RZ, 0, 2.384185791015625e-07 ;  /* 0x00000004ff067431 */ /* 0x000fe200000001ff */
[----:B---3--:R-:W-:Y:S01]  /*0d90*/  MOV R11, UR4 ;  /* 0x00000004000b7c02 */ /* 0x008fe20008000f00 */
[----:B------:R-:W3:Y:S03]  /*0da0*/  LDC.64 R4, c[0x0][0x3a0] ;  /* 0x0000e800ff047b82 */ /* 0x000ee60000000a00 */
[----:B0-----:R-:W-:-:S05]  /*0db0*/  LEA R11, R11, R0, 0x7 ;  /* 0x000000000b0b7211 */ /* 0x001fca00078e38ff */
[C---:B------:R-:W-:Y:S01]  /*0dc0*/  IMAD.WIDE R2, R11.reuse, 0x4, R2 ;  /* 0x000000040b027825 */ /* 0x040fe200078e0202 */
[----:B-1----:R-:W0:Y:S03]  /*0dd0*/  LDC.64 R8, c[0x0][0x3b0] ;  /* 0x0000ec00ff087b82 */ /* 0x002e260000000a00 */
[----:B------:R-:W-:Y:S02]  /*0de0*/  IMAD.WIDE R6, R11, R6, UR16 ;  /* 0x000000100b067e25 */ /* 0x000fe4000f8e0206 */
[----:B------:R-:W3:Y:S04]  /*0df0*/  LDG.E R3, desc[UR22][R2.64] ;  /* 0x0000001602037981 */ /* 0x000ee8000c1e1900 */
[----:B------:R-:W0:Y:S01]  /*0e00*/  LDG.E R7, desc[UR22][R6.64] ;  /* 0x0000001606077981 */ /* 0x000e22000c1e1900 */
[----:B---3--:R-:W-:-:S04]  /*0e10*/  IMAD.WIDE R4, R3, 0x4, R4 ;  /* 0x0000000403047825 */ /* 0x008fc800078e0204 */
[----:B0-----:R-:W-:Y:S02]  /*0e20*/  IMAD.WIDE R8, R7, 0x4, R8 ;  /* 0x0000000407087825 */ /* 0x001fe400078e0208 */
[----:B------:R-:W3:Y:S04]  /*0e30*/  LDG.E R4, desc[UR22][R4.64] ;  /* 0x0000001604047981 */ /* 0x000ee8000c1e1900 */
[----:B------:R-:W3:Y:S01]  /*0e40*/  LDG.E R9, desc[UR22][R8.64] ;  /* 0x0000001608097981 */ /* 0x000ee2000c1e1900 */
[----:B------:R-:W-:-:S04]  /*0e50*/  IMAD.MOV.U32 R10, RZ, RZ, 0x4 ;  /* 0x00000004ff0a7424 */ /* 0x000fc800078e00ff */
[----:B------:R-:W-:Y:S01]  /*0e60*/  IMAD.WIDE R10, R11, R10, UR18 ;  /* 0x000000120b0a7e25 */ /* 0x000fe2000f8e020a */
[----:B---3--:R-:W-:-:S05]  /*0e70*/  IADD3 R13, PT, PT, R4, -R9, RZ ;  /* 0x80000009040d7210 */ /* 0x008fca0007ffe0ff */
[----:B------:R-:W-:Y:S01]  /*0e80*/  STG.E desc[UR22][R10.64], R13 ;  /* 0x0000000d0a007986 */ /* 0x000fe2000c101916 */
[----:B------:R-:W-:Y:S05]  /*0e90*/  EXIT ;  /* 0x000000000000794d */ /* 0x000fea0003800000 */
.L_x_2484:
[----:B------:R-:W-:-:S06]  /*0ea0*/  UISETP.GE.AND UP0, UPT, UR13, 0x1, UPT ;  /* 0x000000010d00788c */ /* 0x000fcc000bf06270 */
[----:B------:R-:W-:-:S13]  /*0eb0*/  PLOP3.LUT P0, PT, PT, PT, UP0, 0x80, 0x8 ;  /* 0x000000000008781c */ /* 0x000fda0003f0f008 */
[----:B------:R-:W-:Y:S05]  /*0ec0*/  @!P0 EXIT ;  /* 0x000000000000894d */ /* 0x000fea0003800000 */
[----:B------:R-:W0:Y:S01]  /*0ed0*/  S2R R0, SR_TID.X ;  /* 0x0000000000007919 */ /* 0x000e220000002100 */
[----:B------:R-:W-:Y:S01]  /*0ee0*/  UISETP.GE.U32.AND UP0, UPT, UR13, 0x8, UPT ;  /* 0x000000080d00788c */ /* 0x000fe2000bf06070 */
[----:B------:R-:W-:Y:S01]  /*0ef0*/  MOV R13, RZ ;  /* 0x000000ff000d7202 */ /* 0x000fe20000000f00 */
[----:B------:R-:W-:-:S07]  /*0f00*/  ULOP3.LUT UR5, UR13, 0x7, URZ, 0xc0, !UPT ;  /* 0x000000070d057892 */ /* 0x000fce000f8ec0ff */
[----:B------:R-:W-:Y:S05]  /*0f10*/  BRA.U !UP0, `(.L_x_2489) ;  /* 0x0000000508cc7547 */ /* 0x000fea000b800000 */
[----:B------:R-:W1:Y:S01]  /*0f20*/  LDC.64 R4, c[0x0][0x3a0] ;  /* 0x0000e800ff047b82 */ /* 0x000e620000000a00 */
[----:B------:R-:W-:Y:S01]  /*0f30*/  ULOP3.LUT UR13, UR13, 0x7ffffff8, URZ, 0xc0, !UPT ;  /* 0x7ffffff80d0d7892 */ /* 0x000fe2000f8ec0ff */
[----:B------:R-:W-:-:S05]  /*0f40*/  HFMA2 R12, -RZ, RZ, 0, 0 ;  /* 0x00000000ff0c7431 */ /* 0x000fca00000001ff */
[----:B------:R-:W-:Y:S01]  /*0f50*/  MOV R13, UR13 ;  /* 0x0000000d000d7c02 */ /* 0x000fe20008000f00 */
[----:B------:R-:W2:Y:S06]  /*0f60*/  LDC.64 R6, c[0x0][0x3b0] ;  /* 0x0000ec00ff067b82 */ /* 0x000eac0000000a00 */
.L_x_2492:
[----:B0-----:R-:W-:Y:S02]  /*0f70*/  LEA R17, R12, R0, 0x7 ;  /* 0x000000000c117211 */ /* 0x001fe400078e38ff */
[----:B------:R-:W-:Y:S02]  /*0f80*/  MOV R10, 0x4 ;  /* 0x00000004000a7802 */ /* 0x000fe40000000f00 */
[----:B------:R-:W-:-:S13]  /*0f90*/  ISETP.GE.AND P0, PT, R17, UR4, PT ;  /* 0x0000000411007c0c */ /* 0x000fda000bf06270 */
[C---:B------:R-:W-:Y:S01]  /*0fa0*/  @!P0 IMAD.WIDE.U32 R8, R17.reuse, 0x4, R2 ;  /* 0x0000000411088825 */ /* 0x040fe200078e0002 */
[----:B------:R-:W0:Y:S03]  /*0fb0*/  @!P0 LDC.64 R18, c[0x0][0x3a0] ;  /* 0x0000e800ff128b82 */ /* 0x000e260000000a00 */
[C---:B------:R-:W-:Y:S02]  /*0fc0*/  @!P0 IMAD.WIDE.U32 R10, R17.reuse, R10, UR16 ;  /* 0x00000010110a8e25 */ /* 0x040fe4000f8e000a */
[----:B------:R-:W0:Y:S03]  /*0fd0*/  @!P0 LDG.E R9, desc[UR22][R8.64] ;  /* 0x0000001608098981 */ /* 0x000e26000c1e1900 */
[----:B------:R-:W3:Y:S01]  /*0fe0*/  @!P0 LDC.64 R20, c[0x0][0x3b0] ;  /* 0x0000ec00ff148b82 */ /* 0x000ee20000000a00 */
[----:B------:R-:W3:Y:S01]  /*0ff0*/  @!P0 LDG.E R11, desc[UR22][R10.64] ;  /* 0x000000160a0b8981 */ /* 0x000ee2000c1e1900 */
[----:B------:R-:W-:-:S02]  /*1000*/  VIADD R15, R17, 0x80 ;  /* 0x00000080110f7836 */ /* 0x000fc40000000000 */
[----:B0-----:R-:W-:-:S04]  /*1010*/  @!P0 IMAD.WIDE R18, R9, 0x4, R18 ;  /* 0x0000000409128825 */ /* 0x001fc800078e0212 */
[----:B---3--:R-:W-:Y:S02]  /*1020*/  @!P0 IMAD.WIDE R20, R11, 0x4, R20 ;  /* 0x000000040b148825 */ /* 0x008fe400078e0214 */
[----:B------:R-:W3:Y:S04]  /*1030*/  @!P0 LDG.E R18, desc[UR22][R18.64] ;  /* 0x0000001612128981 */ /* 0x000ee8000c1e1900 */
[----:B------:R-:W3:Y:S01]  /*1040*/  @!P0 LDG.E R21, desc[UR22][R20.64] ;  /* 0x0000001614158981 */ /* 0x000ee2000c1e1900 */
[C---:B------:R-:W-:Y:S01]  /*1050*/  ISETP.GE.AND P1, PT, R15.reuse, UR4, PT ;  /* 0x000000040f007c0c */ /* 0x040fe2000bf26270 */
[----:B------:R-:W-:Y:S01]  /*1060*/  IMAD.WIDE R8, R15, 0x4, R2 ;  /* 0x000000040f087825 */ /* 0x000fe200078e0202 */
[----:B------:R-:W-:Y:S02]  /*1070*/  MOV R22, 0x4 ;  /* 0x0000000400167802 */ /* 0x000fe40000000f00 */
[----:B------:R-:W-:-:S03]  /*1080*/  MOV R14, 0x4 ;  /* 0x00000004000e7802 */ /* 0x000fc60000000f00 */
[----:B------:R-:W-:-:S04]  /*1090*/  @!P0 IMAD.WIDE.U32 R22, R17, R22, UR18 ;  /* 0x0000001211168e25 */ /* 0x000fc8000f8e0016 */
[----:B------:R-:W-:Y:S01]  /*10a0*/  IMAD.WIDE R10, R15, R14, UR16 ;  /* 0x000000100f0a7e25 */ /* 0x000fe2000f8e020e */
[----:B---3--:R-:W-:Y:S02]  /*10b0*/  @!P0 IADD3 R27, PT, PT, R18, -R21, RZ ;  /* 0x80000015121b8210 */ /* 0x008fe40007ffe0ff */
[----:B------:R-:W0:Y:S03]  /*10c0*/  @!P1 LDC.64 R20, c[0x0][0x3a0] ;  /* 0x0000e800ff149b82 */ /* 0x000e260000000a00 */
[----:B------:R3:W-:Y:S04]  /*10d0*/  @!P0 STG.E desc[UR22][R22.64], R27 ;  /* 0x0000001b16008986 */ /* 0x0007e8000c101916 */
[----:B------:R-:W0:Y:S01]  /*10e0*/  @!P1 LDG.E R25, desc[UR22][R8.64] ;  /* 0x0000001608199981 */ /* 0x000e22000c1e1900 */
[----:B------:R-:W4:Y:S03]  /*10f0*/  @!P1 LDC.64 R18, c[0x0][0x3b0] ;  /* 0x0000ec00ff129b82 */ /* 0x000f260000000a00 */
[----:B------:R-:W4:Y:S01]  /*1100*/  @!P1 LDG.E R29, desc[UR22][R10.64] ;  /* 0x000000160a1d9981 */ /* 0x000f22000c1e1900 */
[----:B0-----:R-:W-:-:S04]  /*1110*/  @!P1 IMAD.WIDE R20, R25, 0x4, R20 ;  /* 0x0000000419149825 */ /* 0x001fc800078e0214 */
[----:B----4-:R-:W-:Y:S02]  /*1120*/  @!P1 IMAD.WIDE R24, R29, 0x4, R18 ;  /* 0x000000041d189825 */ /* 0x010fe400078e0212 */
[----:B------:R-:W4:Y:S04]  /*1130*/  @!P1 LDG.E R20, desc[UR22][R20.64] ;  /* 0x0000001614149981 */ /* 0x000f28000c1e1900 */
[----:B------:R-:W4:Y:S01]  /*1140*/  @!P1 LDG.E R25, desc[UR22][R24.64] ;  /* 0x0000001618199981 */ /* 0x000f22000c1e1900 */
[----:B------:R-:W-:-:S04]  /*1150*/  IADD3 R14, PT, PT, R17, 0x100, RZ ;  /* 0x00000100110e7810 */ /* 0x000fc80007ffe0ff */
[----:B------:R-:W-:Y:S02]  /*1160*/  ISETP.GE.AND P0, PT, R14, UR4, PT ;  /* 0x000000040e007c0c */ /* 0x000fe4000bf06270 */
[----:B------:R-:W-:-:S05]  /*1170*/  MOV R14, 0x4 ;  /* 0x00000004000e7802 */ /* 0x000fca0000000f00 */
[----:B------:R-:W-:-:S06]  /*1180*/  IMAD.WIDE R14, R15, R14, UR18 ;  /* 0x000000120f0e7e25 */ /* 0x000fcc000f8e020e */
[----:B---3--:R-:W0:Y:S08]  /*1190*/  @!P0 LDC.64 R22, c[0x0][0x3a0] ;  /* 0x0000e800ff168b82 */ /* 0x008e300000000a00 */
[----:B------:R-:W3:Y:S01]  /*11a0*/  @!P0 LDC.64 R18, c[0x0][0x3b0] ;  /* 0x0000ec00ff128b82 */ /* 0x000ee20000000a00 */
[----:B----4-:R-:W-:-:S05]  /*11b0*/  @!P1 IADD3 R27, PT, PT, R20, -R25, RZ ;  /* 0x80000019141b9210 */ /* 0x010fca0007ffe0ff */
[----:B------:R4:W-:Y:S04]  /*11c0*/  @!P1 STG.E desc[UR22][R14.64], R27 ;  /* 0x0000001b0e009986 */ /* 0x0009e8000c101916 */
[----:B------:R-:W0:Y:S04]  /*11d0*/  @!P0 LDG.E R29, desc[UR22][R8.64+0x200] ;  /* 0x00020016081d8981 */ /* 0x000e28000c1e1900 */
[----:B------:R-:W3:Y:S01]  /*11e0*/  @!P0 LDG.E R16, desc[UR22][R10.64+0x200] ;  /* 0x000200160a108981 */ /* 0x000ee2000c1e1900 */
[----:B0-----:R-:W-:-:S04]  /*11f0*/  @!P0 IMAD.WIDE R20, R29, 0x4, R22 ;  /* 0x000000041d148825 */ /* 0x001fc800078e0216 */
[----:B---3--:R-:W-:Y:S02]  /*1200*/  @!P0 IMAD.WIDE R22, R16, 0x4, R18 ;  /* 0x0000000410168825 */ /* 0x008fe400078e0212 */
[----:B------:R-:W4:Y:S04]  /*1210*/  @!P0 LDG.E R20, desc[UR22][R20.64] ;  /* 0x0000001614148981 */ /* 0x000f28000c1e1900 */
[----:B------:R-:W4:Y:S01]  /*1220*/  @!P0 LDG.E R23, desc[UR22][R22.64] ;  /* 0x0000001616178981 */ /* 0x000f22000c1e1900 */
[----:B------:R-:W-:-:S05]  /*1230*/  VIADD R16, R17, 0x180 ;  /* 0x0000018011107836 */ /* 0x000fca0000000000 */
[----:B------:R-:W-:-:S13]  /*1240*/  ISETP.GE.AND P1, PT, R16, UR4, PT ;  /* 0x0000000410007c0c */ /* 0x000fda000bf26270 */
[----:B------:R-:W0:Y:S08]  /*1250*/  @!P1 LDC.64 R24, c[0x0][0x3a0] ;  /* 0x0000e800ff189b82 */ /* 0x000e300000000a00 */
        /* <DEDUP_REMOVED lines=9> */
[----:B------:R-:W-:-:S04]  /*12f0*/  IADD3 R16, PT, PT, R17, 0x200, RZ ;  /* 0x0000020011107810 */ /* 0x000fc80007ffe0ff */
        /* <DEDUP_REMOVED lines=33> */
[----:B------:R-:W3:Y:S04]  /*1510*/  @!P0 LDG.E R24, desc[UR22][R24.64] ;  /* 0x0000001618188981 */ /* 0x000ee8000c1e1900 */
[----:B------:R-:W3:Y:S01]  /*1520*/  @!P0 LDG.E R19, desc[UR22][R18.64] ;  /* 0x0000001612138981 */ /* 0x000ee2000c1e1900 */
[----:B------:R-:W-:Y:S01]  /*1530*/  IADD3 R17, PT, PT, R17, 0x380, RZ ;  /* 0x0000038011117810 */ /* 0x000fe20007ffe0ff */
[----:B------:R-:W-:Y:S01]  /*1540*/  BSSY.RECONVERGENT B0, `(.L_x_2490) ;  /* 0x000000f000007945 */ /* 0x000fe20003800200 */
[----:B------:R-:W-:-:S04]  /*1550*/  IADD3 R12, PT, PT, R12, 0x8, RZ ;  /* 0x000000080c0c7810 */ /* 0x000fc80007ffe0ff */
[----:B------:R-:W-:Y:S01]  /*1560*/  ISETP.NE.AND P1, PT, R12, R13, PT ;  /* 0x0000000d0c00720c */ /* 0x000fe20003f25270 */
[----:B---3--:R-:W-:-:S05]  /*1570*/  @!P0 IMAD.IADD R21, R24, 0x1, -R19 ;  /* 0x0000000118158824 */ /* 0x008fca00078e0a13 */
[----:B------:R4:W-:Y:S01]  /*1580*/  @!P0 STG.E desc[UR22][R14.64+0xa00], R21 ;  /* 0x000a00150e008986 */ /* 0x0009e2000c101916 */
[----:B------:R-:W-:-:S13]  /*1590*/  ISETP.GE.AND P0, PT, R17, UR4, PT ;  /* 0x0000000411007c0c */ /* 0x000fda000bf06270 */
[----:B----4-:R-:W-:Y:S05]  /*15a0*/  @P0 BRA `(.L_x_2491) ;  /* 0x0000000000200947 */ /* 0x010fea0003800000 */
[----:B------:R-:W1:Y:S04]  /*15b0*/  LDG.E R17, desc[UR22][R8.64+0xc00] ;  /* 0x000c001608117981 */ /* 0x000e68000c1e1900 */
[----:B------:R-:W2:Y:S01]  /*15c0*/  LDG.E R19, desc[UR22][R10.64+0xc00] ;  /* 0x000c00160a137981 */ /* 0x000ea2000c1e1900 */
[----:B-1----:R-:W-:-:S04]  /*15d0*/  IMAD.WIDE R16, R17, 0x4, R4 ;  /* 0x0000000411107825 */ /* 0x002fc800078e0204 */
[----:B--2---:R-:W-:Y:S02]  /*15e0*/  IMAD.WIDE R18, R19, 0x4, R6 ;  /* 0x0000000413127825 */ /* 0x004fe400078e0206 */
[----:B------:R-:W2:Y:S04]  /*15f0*/  LDG.E R16, desc[UR22][R16.64] ;  /* 0x0000001610107981 */ /* 0x000ea8000c1e1900 */
[----:B------:R-:W2:Y:S02]  /*1600*/  LDG.E R19, desc[UR22][R18.64] ;  /* 0x0000001612137981 */ /* 0x000ea4000c1e1900 */
[----:B--2---:R-:W-:-:S05]  /*1610*/  IADD3 R21, PT, PT, R16, -R19, RZ ;  /* 0x8000001310157210 */ /* 0x004fca0007ffe0ff */
[----:B------:R0:W-:Y:S02]  /*1620*/  STG.E desc[UR22][R14.64+0xc00], R21 ;  /* 0x000c00150e007986 */ /* 0x0001e4000c101916 */
.L_x_2491:
[----:B------:R-:W-:Y:S05]  /*1630*/  BSYNC.RECONVERGENT B0 ;  /* 0x0000000000007941 */ /* 0x000fea0003800200 */
.L_x_2490:
[----:B------:R-:W-:Y:S05]  /*1640*/  @P1 BRA `(.L_x_2492) ;  /* 0xfffffff800481947 */ /* 0x000fea000383ffff */
.L_x_2489:
[----:B------:R-:W-:-:S13]  /*1650*/  ISETP.NE.AND P0, PT, RZ, UR5, PT ;  /* 0x00000005ff007c0c */ /* 0x000fda000bf05270 */
[----:B------:R-:W-:Y:S05]  /*1660*/  @!P0 EXIT ;  /* 0x000000000000894d */ /* 0x000fea0003800000 */
[----:B-1----:R-:W2:Y:S01]  /*1670*/  LDC R4, c[0x0][0x384] ;  /* 0x0000e100ff047b82 */ /* 0x002ea20000000800 */
[----:B------:R-:W-:Y:S01]  /*1680*/  UISETP.GE.U32.AND UP0, UPT, UR5, 0x4, UPT ;  /* 0x000000040500788c */ /* 0x000fe2000bf06070 */
[----:B--2---:R-:W-:-:S04]  /*1690*/  LOP3.LUT R6, R4, 0x3, RZ, 0xc0, !PT ;  /* 0x0000000304067812 */ /* 0x004fc800078ec0ff */
[----:B------:R-:W-:-:S04]  /*16a0*/  ISETP.NE.AND P0, PT, R6, RZ, PT ;  /* 0x000000ff0600720c */ /* 0x000fc80003f05270 */
[----:B------:R-:W-:Y:S09]  /*16b0*/  BRA.U !UP0, `(.L_x_2493) ;  /* 0x0000000508107547 */ /* 0x000ff2000b800000 */
[----:B0-----:R-:W-:Y:S02]  /*16c0*/  LEA R5, R13, R0, 0x7 ;  /* 0x000000000d057211 */ /* 0x001fe400078e38ff */
[----:B------:R-:W-:Y:S02]  /*16d0*/  MOV R14, 0x4 ;  /* 0x00000004000e7802 */ /* 0x000fe40000000f00 */
[----:B------:R-:W-:-:S13]  /*16e0*/  ISETP.GE.AND P2, PT, R5, UR4, PT ;  /* 0x0000000405007c0c */ /* 0x000fda000bf46270 */
[C---:B------:R-:W-:Y:S01]  /*16f0*/  @!P2 IMAD.WIDE R8, R5.reuse, 0x4, R2 ;  /* 0x000000040508a825 */ /* 0x040fe200078e0202 */
[----:B------:R-:W0:Y:S03]  /*1700*/  @!P2 LDC.64 R10, c[0x0][0x3a0] ;  /* 0x0000e800ff0aab82 */ /* 0x000e260000000a00 */
[C---:B------:R-:W-:Y:S02]  /*1710*/  @!P2 IMAD.WIDE R14, R5.reuse, R14, UR16 ;  /* 0x00000010050eae25 */ /* 0x040fe4000f8e020e */
        /* <DEDUP_REMOVED lines=8> */
[----:B------:R-:W-:Y:S01]  /*17a0*/  ISETP.GE.AND P1, PT, R7, UR4, PT ;  /* 0x0000000407007c0c */ /* 0x000fe2000bf26270 */
[----:B------:R-:W-:Y:S02]  /*17b0*/  HFMA2 R12, -RZ, RZ, 0, 2.384185791015625e-07 ;  /* 0x00000004ff0c7431 */ /* 0x000fe400000001ff */
[----:B------:R-:W-:-:S03]  /*17c0*/  IMAD.MOV.U32 R20, RZ, RZ, 0x4 ;  /* 0x00000004ff147424 */ /* 0x000fc600078e00ff */
[----:B------:R-:W-:-:S07]  /*17d0*/  @!P2 IMAD.WIDE R14, R5, R12, UR18 ;  /* 0x00000012050eae25 */ /* 0x000fce000f8e020c */
[----:B------:R-:W-:-:S04]  /*17e0*/  @!P1 IMAD.WIDE R18, R7, 0x4, R2 ;  /* 0x0000000407129825 */ /* 0x000fc800078e0202 */
[----:B------:R-:W-:Y:S01]  /*17f0*/  @!P1 IMAD.WIDE R20, R7, R20, UR16 ;  /* 0x0000001007149e25 */ /* 0x000fe2000f8e0214 */
[----:B--2---:R-:W-:Y:S02]  /*1800*/  @!P2 IADD3 R23, PT, PT, R10, -R17, RZ ;  /* 0x800000110a17a210 */ /* 0x004fe40007ffe0ff */
[----:B------:R-:W0:Y:S03]  /*1810*/  @!P1 LDC.64 R10, c[0x0][0x3a0] ;  /* 0x0000e800ff0a9b82 */ /* 0x000e260000000a00 */
[----:B------:R1:W-:Y:S04]  /*1820*/  @!P2 STG.E desc[UR22][R14.64], R23 ;  /* 0x000000170e00a986 */ /* 0x0003e8000c101916 */
[----:B------:R-:W0:Y:S01]  /*1830*/  @!P1 LDG.E R19, desc[UR22][R18.64] ;  /* 0x0000001612139981 */ /* 0x000e22000c1e1900 */
[----:B------:R-:W2:Y:S03]  /*1840*/  @!P1 LDC.64 R16, c[0x0][0x3b0] ;  /* 0x0000ec00ff109b82 */ /* 0x000ea60000000a00 */
[----:B------:R-:W2:Y:S01]  /*1850*/  @!P1 LDG.E R21, desc[UR22][R20.64] ;  /* 0x0000001614159981 */ /* 0x000ea2000c1e1900 */
[----:B------:R-:W-:Y:S01]  /*1860*/  IADD3 R9, PT, PT, R5, 0x100, RZ ;  /* 0x0000010005097810 */ /* 0x000fe20007ffe0ff */
[----:B0-----:R-:W-:-:S04]  /*1870*/  @!P1 IMAD.WIDE R10, R19, 0x4, R10 ;  /* 0x00000004130a9825 */ /* 0x001fc800078e020a */
[----:B--2---:R-:W-:Y:S02]  /*1880*/  @!P1 IMAD.WIDE R16, R21, 0x4, R16 ;  /* 0x0000000415109825 */ /* 0x004fe400078e0210 */
[----:B------:R-:W2:Y:S04]  /*1890*/  @!P1 LDG.E R10, desc[UR22][R10.64] ;  /* 0x000000160a0a9981 */ /* 0x000ea8000c1e1900 */
[----:B------:R-:W2:Y:S01]  /*18a0*/  @!P1 LDG.E R17, desc[UR22][R16.64] ;  /* 0x0000001610119981 */ /* 0x000ea2000c1e1900 */
[----:B------:R-:W-:Y:S01]  /*18b0*/  ISETP.GE.AND P2, PT, R9, UR4, PT ;  /* 0x0000000409007c0c */ /* 0x000fe2000bf46270 */
[----:B------:R-:W-:Y:S01]  /*18c0*/  HFMA2 R8, -RZ, RZ, 0, 2.384185791015625e-07 ;  /* 0x00000004ff087431 */ /* 0x000fe200000001ff */
[----:B-1----:R-:W-:-:S05]  /*18d0*/  MOV R14, 0x4 ;  /* 0x00000004000e7802 */ /* 0x002fca0000000f00 */
[----:B------:R-:W-:-:S06]  /*18e0*/  @!P1 IMAD.WIDE R14, R7, R14, UR18 ;  /* 0x00000012070e9e25 */ /* 0x000fcc000f8e020e */
        /* <DEDUP_REMOVED lines=14> */
[----:B------:R-:W-:Y:S01]  /*19d0*/  @!P2 IMAD.WIDE R8, R9, R8, UR18 ;  /* 0x000000120908ae25 */ /* 0x000fe2000f8e0208 */
[----:B------:R-:W-:-:S11]  /*19e0*/  MOV R18, 0x4 ;  /* 0x0000000400127802 */ /* 0x000fd60000000f00 */
[----:B-1----:R-:W-:-:S04]  /*19f0*/  @!P1 IMAD.WIDE R14, R5, 0x4, R2 ;  /* 0x00000004050e9825 */ /* 0x002fc800078e0202 */
[----:B------:R-:W-:-:S04]  /*1a00*/  @!P1 IMAD.WIDE R18, R5, R18, UR16 ;  /* 0x0000001005129e25 */ /* 0x000fc8000f8e0212 */
[----:B--2---:R-:W-:Y:S02]  /*1a10*/  @!P2 IMAD.IADD R7, R10, 0x1, -R17 ;  /* 0x000000010a07a824 */ /* 0x004fe400078e0a11 */
[----:B------:R-:W0:Y:S03]  /*1a20*/  @!P1 LDC.64 R10, c[0x0][0x3a0] ;  /* 0x0000e800ff0a9b82 */ /* 0x000e260000000a00 */
[----:B------:R1:W-:Y:S04]  /*1a30*/  @!P2 STG.E desc[UR22][R8.64], R7 ;  /* 0x000000070800a986 */ /* 0x0003e8000c101916 */
[----:B------:R-:W0:Y:S01]  /*1a40*/  @!P1 LDG.E R15, desc[UR22][R14.64] ;  /* 0x000000160e0f9981 */ /* 0x000e22000c1e1900 */
[----:B------:R-:W2:Y:S03]  /*1a50*/  @!P1 LDC.64 R16, c[0x0][0x3b0] ;  /* 0x0000ec00ff109b82 */ /* 0x000ea60000000a00 */
[----:B------:R-:W2:Y:S01]  /*1a60*/  @!P1 LDG.E R19, desc[UR22][R18.64] ;  /* 0x0000001612139981 */ /* 0x000ea2000c1e1900 */
[----:B------:R-:W-:-:S02]  /*1a70*/  HFMA2 R20, -RZ, RZ, 0, 2.384185791015625e-07 ;  /* 0x00000004ff147431 */ /* 0x000fc400000001ff */
[----:B0-----:R-:W-:-:S04]  /*1a80*/  @!P1 IMAD.WIDE R10, R15, 0x4, R10 ;  /* 0x000000040f0a9825 */ /* 0x001fc800078e020a */
[----:B--2---:R-:W-:Y:S02]  /*1a90*/  @!P1 IMAD.WIDE R16, R19, 0x4, R16 ;  /* 0x0000000413109825 */ /* 0x004fe400078e0210 */
[----:B------:R-:W2:Y:S04]  /*1aa0*/  @!P1 LDG.E R10, desc[UR22][R10.64] ;  /* 0x000000160a0a9981 */ /* 0x000ea8000c1e1900 */
[----:B------:R-:W2:Y:S01]  /*1ab0*/  @!P1 LDG.E R17, desc[UR22][R16.64] ;  /* 0x0000001610119981 */ /* 0x000ea2000c1e1900 */
[----:B------:R-:W-:Y:S01]  /*1ac0*/  @!P1 IMAD.WIDE R20, R5, R20, UR18 ;  /* 0x0000001205149e25 */ /* 0x000fe2000f8e0214 */
[----:B------:R-:W-:Y:S02]  /*1ad0*/  IADD3 R13, PT, PT, R13, 0x4, RZ ;  /* 0x000000040d0d7810 */ /* 0x000fe40007ffe0ff */
[----:B--2---:R-:W-:-:S05]  /*1ae0*/  @!P1 IADD3 R5, PT, PT, R10, -R17, RZ ;  /* 0x800000110a059210 */ /* 0x004fca0007ffe0ff */
[----:B------:R1:W-:Y:S02]  /*1af0*/  @!P1 STG.E desc[UR22][R20.64], R5 ;  /* 0x0000000514009986 */ /* 0x0003e4000c101916 */
.L_x_2493:
[----:B------:R-:W-:Y:S05]  /*1b00*/  @!P0 EXIT ;  /* 0x000000000000894d */ /* 0x000fea0003800000 */
[----:B------:R-:W-:Y:S02]  /*1b10*/  ISETP.NE.AND P1, PT, R6, 0x1, PT ;  /* 0x000000010600780c */ /* 0x000fe40003f25270 */
[----:B------:R-:W-:-:S04]  /*1b20*/  LOP3.LUT R4, R4, 0x1, RZ, 0xc0, !PT ;  /* 0x0000000104047812 */ /* 0x000fc800078ec0ff */
[----:B------:R-:W-:-:S07]  /*1b30*/  ISETP.NE.U32.AND P0, PT, R4, 0x1, PT ;  /* 0x000000010400780c */ /* 0x000fce0003f05070 */
[----:B------:R-:W-:Y:S06]  /*1b40*/  @!P1 BRA `(.L_x_2494) ;  /* 0x0000000000889947 */ /* 0x000fec0003800000 */
[----:B0-----:R-:W-:Y:S02]  /*1b50*/  LEA R17, R13, R0, 0x7 ;  /* 0x000000000d117211 */ /* 0x001fe400078e38ff */
[----:B------:R-:W-:Y:S02]  /*1b60*/  MOV R10, 0x4 ;  /* 0x00000004000a7802 */ /* 0x000fe40000000f00 */
[----:B------:R-:W-:-:S13]  /*1b70*/  ISETP.GE.AND P1, PT, R17, UR4, PT ;  /* 0x0000000411007c0c */ /* 0x000fda000bf26270 */
[C---:B-1----:R-:W-:Y:S01]  /*1b80*/  @!P1 IMAD.WIDE R6, R17.reuse, 0x4, R2 ;  /* 0x0000000411069825 */ /* 0x042fe200078e0202 */
        /* <DEDUP_REMOVED lines=22> */
[----:B0-----:R-:W-:-:S04]  /*1cf0*/  @!P2 IMAD.WIDE R8, R11, 0x4, R8 ;  /* 0x000000040b08a825 */ /* 0x001fc800078e0208 */
[----:B--2---:R-:W-:Y:S02]  /*1d00*/  @!P2 IMAD.WIDE R14, R17, 0x4, R14 ;  /* 0x00000004110ea825 */ /* 0x004fe400078e020e */
[----:B------:R-:W1:Y:S04]  /*1d10*/  @!P2 LDG.E R8, desc[UR22][R8.64] ;  /* 0x000000160808a981 */ /* 0x000e68000c1e1900 */
[----:B------:R-:W1:Y:S01]  /*1d20*/  @!P2 LDG.E R15, desc[UR22][R14.64] ;  /* 0x000000160e0fa981 */ /* 0x000e62000c1e1900 */
[----:B------:R-:W-:Y:S01]  /*1d30*/  @!P2 IMAD.WIDE R4, R5, R4, UR18 ;  /* 0x000000120504ae25 */ /* 0x000fe2000f8e0204 */
[----:B------:R-:W-:Y:S02]  /*1d40*/  IADD3 R13, PT, PT, R13, 0x2, RZ ;  /* 0x000000020d0d7810 */ /* 0x000fe40007ffe0ff */
[----:B-1----:R-:W-:-:S05]  /*1d50*/  @!P2 IADD3 R7, PT, PT, R8, -R15, RZ ;  /* 0x8000000f0807a210 */ /* 0x002fca0007ffe0ff */
[----:B------:R2:W-:Y:S02]  /*1d60*/  @!P2 STG.E desc[UR22][R4.64], R7 ;  /* 0x000000070400a986 */ /* 0x0005e4000c101916 */
.L_x_2494:
[----:B------:R-:W-:Y:S05]  /*1d70*/  @P0 EXIT ;  /* 0x000000000000094d */ /* 0x000fea0003800000 */
[----:B0-----:R-:W-:-:S04]  /*1d80*/  LEA R11, R13, R0, 0x7 ;  /* 0x000000000d0b7211 */ /* 0x001fc800078e38ff */
[----:B------:R-:W-:-:S13]  /*1d90*/  ISETP.GE.AND P0, PT, R11, UR4, PT ;  /* 0x000000040b007c0c */ /* 0x000fda000bf06270 */
[----:B------:R-:W-:Y:S05]  /*1da0*/  @P0 EXIT ;  /* 0x000000000000094d */ /* 0x000fea0003800000 */
[----:B------:R-:W-:Y:S01]  /*1db0*/  MOV R6, 0x4 ;  /* 0x0000000400067802 */ /* 0x000fe20000000f00 */
[C---:B------:R-:W-:Y:S01]  /*1dc0*/  IMAD.WIDE R2, R11.reuse, 0x4, R2 ;  /* 0x000000040b027825 */ /* 0x040fe200078e0202 */
[----:B-12---:R-:W0:Y:S03]  /*1dd0*/  LDC.64 R4, c[0x0][0x3a0] ;  /* 0x0000e800ff047b82 */ /* 0x006e260000000a00 */
[----:B------:R-:W-:Y:S02]  /*1de0*/  IMAD.WIDE R6, R11, R6, UR16 ;  /* 0x000000100b067e25 */ /* 0x000fe4000f8e0206 */
[----:B------:R-:W0:Y:S03]  /*1df0*/  LDG.E R3, desc[UR22][R2.64] ;  /* 0x0000001602037981 */ /* 0x000e26000c1e1900 */
[----:B------:R-:W1:Y:S01]  /*1e00*/  LDC.64 R8, c[0x0][0x3b0] ;  /* 0x0000ec00ff087b82 */ /* 0x000e620000000a00 */
[----:B------:R-:W1:Y:S01]  /*1e10*/  LDG.E R7, desc[UR22][R6.64] ;  /* 0x0000001606077981 */ /* 0x000e62000c1e1900 */
[----:B0-----:R-:W-:-:S04]  /*1e20*/  IMAD.WIDE R4, R3, 0x4, R4 ;  /* 0x0000000403047825 */ /* 0x001fc800078e0204 */
[----:B-1----:R-:W-:Y:S02]  /*1e30*/  IMAD.WIDE R8, R7, 0x4, R8 ;  /* 0x0000000407087825 */ /* 0x002fe400078e0208 */
[----:B------:R-:W2:Y:S04]  /*1e40*/  LDG.E R4, desc[UR22][R4.64] ;  /* 0x0000001604047981 */ /* 0x000ea8000c1e1900 */
[----:B------:R-:W2:Y:S01]  /*1e50*/  LDG.E R9, desc[UR22][R8.64] ;  /* 0x0000001608097981 */ /* 0x000ea2000c1e1900 */
[----:B------:R-:W-:-:S05]  /*1e60*/  HFMA2 R10, -RZ, RZ, 0, 2.384185791015625e-07 ;  /* 0x00000004ff0a7431 */ /* 0x000fca00000001ff */
[----:B------:R-:W-:Y:S01]  /*1e70*/  IMAD.WIDE R10, R11, R10, UR18 ;  /* 0x000000120b0a7e25 */ /* 0x000fe2000f8e020a */
[----:B--2---:R-:W-:-:S05]  /*1e80*/  IADD3 R13, PT, PT, R4, -R9, RZ ;  /* 0x80000009040d7210 */ /* 0x004fca0007ffe0ff */
[----:B------:R-:W-:Y:S01]  /*1e90*/  STG.E desc[UR22][R10.64], R13 ;  /* 0x0000000d0a007986 */ /* 0x000fe2000c101916 */
[----:B------:R-:W-:Y:S05]  /*1ea0*/  EXIT ;  /* 0x000000000000794d */ /* 0x000fea0003800000 */
.L_x_2495:
        /* <DEDUP_REMOVED lines=13> */
.L_x_2753:


//--------------------- .text._ZN3cub18CUB_300001_SM_10006detail9transform16transform_kernelINS2_10policy_hubILb1EN4cuda3std3__45tupleIJN6thrust24THRUST_300001_SM_1000_NS17counting_iteratorIiNSA_11use_defaultESC_SC_EEEEEE10policy1000ElNS7_10__identityENSA_20permutation_iteratorINSA_10device_ptrIiEESK_EEJSD_EEEvT0_iT1_T2_DpNS2_10kernel_argIT3_EE --------------------------
	.section	.text._ZN3cub18CUB_300001_SM_10006detail9transform16transform_kernelINS2_10policy_hubILb1EN4cuda3std3__45tupleIJN6thrust24THRUST_300001_SM_1000_NS17counting_iteratorIiNSA_11use_defaultESC_SC_EEEEEE10policy1000ElNS7_10__identityENSA_20permutation_iteratorINSA_10device_ptrIiEESK_EEJSD_EEEvT0_iT1_T2_DpNS2_10kernel_argIT3_EE,"ax",@progbits
	.align	128
        .global         _ZN3cub18CUB_300001_SM_10006detail9transform16transform_kernelINS2_10policy_hubILb1EN4cuda3std3__45tupleIJN6thrust24THRUST_300001_SM_1000_NS17counting_iteratorIiNSA_11use_defaultESC_SC_EEEEEE10policy1000ElNS7_10__identityENSA_20permutation_iteratorINSA_10device_ptrIiEESK_EEJSD_EEEvT0_iT1_T2_DpNS2_10kernel_argIT3_EE
        .type           _ZN3cub18CUB_300001_SM_10006detail9transform16transform_kernelINS2_10policy_hubILb1EN4cuda3std3__45tupleIJN6thrust24THRUST_300001_SM_1000_NS17counting_iteratorIiNSA_11use_defaultESC_SC_EEEEEE10policy1000ElNS7_10__identityENSA_20permutation_iteratorINSA_10device_ptrIiEESK_EEJSD_EEEvT0_iT1_T2_DpNS2_10kernel_argIT3_EE,@function
        .size           _ZN3cub18CUB_300001_SM_10006detail9transform16transform_kernelINS2_10policy_hubILb1EN4cuda3std3__45tupleIJN6thrust24THRUST_300001_SM_1000_NS17counting_iteratorIiNSA_11use_defaultESC_SC_EEEEEE10policy1000ElNS7_10__identityENSA_20permutation_iteratorINSA_10device_ptrIiEESK_EEJSD_EEEvT0_iT1_T2_DpNS2_10kernel_argIT3_EE,(.L_x_2754 - _ZN3cub18CUB_300001_SM_10006detail9transform16transform_kernelINS2_10policy_hubILb1EN4cuda3std3__45tupleIJN6thrust24THRUST_300001_SM_1000_NS17counting_iteratorIiNSA_11use_defaultESC_SC_EEEEEE10policy1000ElNS7_10__identityENSA_20permutation_iteratorINSA_10device_ptrIiEESK_EEJSD_EEEvT0_iT1_T2_DpNS2_10kernel_argIT3_EE)
        .other          _ZN3cub18CUB_300001_SM_10006detail9transform16transform_kernelINS2_10policy_hubILb1EN4cuda3std3__45tupleIJN6thrust24THRUST_300001_SM_1000_NS17counting_iteratorIiNSA_11use_defaultESC_SC_EEEEEE10policy1000ElNS7_10__identityENSA_20permutation_iteratorINSA_10device_ptrIiEESK_EEJSD_EEEvT0_iT1_T2_DpNS2_10kernel_argIT3_EE,@"STO_CUDA_ENTRY STV_DEFAULT"
_ZN3cub18CUB_300001_SM_10006detail9transform16transform_kernelINS2_10policy_hubILb1EN4cuda3std3__45tupleIJN6thrust24THRUST_300001_SM_1000_NS17counting_iteratorIiNSA_11use_defaultESC_SC_EEEEEE10policy1000ElNS7_10__identityENSA_20permutation_iteratorINSA_10device_ptrIiEESK_EEJSD_EEEvT0_iT1_T2_DpNS2_10kernel_argIT3_EE:
.text._ZN3cub18CUB_300001_SM_10006detail9transform16transform_kernelINS2_10policy_hubILb1EN4cuda3std3__45tupleIJN6thrust24THRUST_300001_SM_1000_NS17counting_iteratorIiNSA_11use_defaultESC_SC_EEEEEE10policy1000ElNS7_10__identityENSA_20permutation_iteratorINSA_10device_ptrIiEESK_EEJSD_EEEvT0_iT1_T2_DpNS2_10kernel_argIT3_EE:
[----:B------:R-:W-:Y:S08]  /*0000*/  LDC R1, c[0x0][0x37c] ;  /* 0x0000df00ff017b82 */ /* 0x000ff00000000800 */
[----:B------:R-:W0:Y:S01]  /*0010*/  LDC R6, c[0x0][0x388] ;  /* 0x0000e200ff067b82 */ /* 0x000e220000000800 */
[----:B------:R-:W1:Y:S07]  /*0020*/  LDCU.64 UR6, c[0x0][0x380] ;  /* 0x00007000ff0677ac */ /* 0x000e6e0008000a00 */
[----:B------:R-:W2:Y:S08]  /*0030*/  S2UR UR4, SR_CTAID.X ;  /* 0x00000000000479c3 */ /* 0x000eb00000002500 */
[----:B------:R-:W3:Y:S01]  /*0040*/  LDC.64 R10, c[0x0][0x390] ;  /* 0x0000e400ff0a7b82 */ /* 0x000ee20000000a00 */
[----:B0-----:R-:W-:-:S04]  /*0050*/  SHF.L.U32 R0, R6, 0x7, RZ ;  /* 0x0000000706007819 */ /* 0x001fc800000006ff */
[----:B------:R-:W-:Y:S01]  /*0060*/  SHF.R.S32.HI R2, RZ, 0x1f, R0 ;  /* 0x0000001fff027819 */ /* 0x000fe20000011400 */
[----:B--2---:R-:W-:-:S04]  /*0070*/  IMAD.WIDE.U32 R4, R0, UR4, RZ ;  /* 0x0000000400047c25 */ /* 0x004fc8000f8e00ff */
[----:B------:R-:W-:Y:S01]  /*0080*/  IMAD R3, R2, UR4, RZ ;  /* 0x0000000402037c24 */ /* 0x000fe2000f8e02ff */
[----:B-1----:R-:W-:Y:S01]  /*0090*/  IADD3 R7, P0, PT, -R4, UR6, RZ ;  /* 0x0000000604077c10 */ /* 0x002fe2000ff1e1ff */
[----:B------:R-:W0:Y:S02]  /*00a0*/  LDCU UR6, c[0x0][0x3a0] ;  /* 0x00007400ff0677ac */ /* 0x000e240008000800 */
[----:B------:R-:W-:Y:S01]  /*00b0*/  IMAD.IADD R8, R5, 0x1, R3 ;  /* 0x0000000105087824 */ /* 0x000fe200078e0203 */
[----:B------:R-:W1:Y:S04]  /*00c0*/  LDCU.64 UR4, c[0x0][0x358] ;  /* 0x00006b00ff0477ac */ /* 0x000e680008000a00 */
[----:B------:R-:W-:Y:S02]  /*00d0*/  IADD3.X R3, PT, PT, ~R8, UR7, RZ, P0, !PT ;  /* 0x0000000708037c10 */ /* 0x000fe400087fe5ff */
[----:B------:R-:W-:-:S04]  /*00e0*/  ISETP.LT.U32.AND P0, PT, R7, R0, PT ;  /* 0x000000000700720c */ /* 0x000fc80003f01070 */
[----:B------:R-:W-:Y:S02]  /*00f0*/  ISETP.LT.AND.EX P0, PT, R3, R2, PT, P0 ;  /* 0x000000020300720c */ /* 0x000fe40003f01300 */
[C---:B---3--:R-:W-:Y:S02]  /*0100*/  LEA R2, P1, R4.reuse, R10, 0x2 ;  /* 0x0000000a04027211 */ /* 0x048fe400078210ff */
[----:B------:R-:W-:Y:S02]  /*0110*/  SEL R7, R7, R0, P0 ;  /* 0x0000000007077207 */ /* 0x000fe40000000000 */
[----:B------:R-:W-:Y:S02]  /*0120*/  LEA.HI.X R3, R4, R11, R8, 0x2, P1 ;  /* 0x0000000b04037211 */ /* 0x000fe400008f1408 */
[----:B------:R-:W-:Y:S02]  /*0130*/  ISETP.NE.AND P0, PT, R0, R7, PT ;  /* 0x000000070000720c */ /* 0x000fe40003f05270 */
[----:B0-----:R-:W-:-:S11]  /*0140*/  IADD3 R0, PT, PT, R4, UR6, RZ ;  /* 0x0000000604007c10 */ /* 0x001fd6000fffe0ff */
[----:B-1----:R-:W-:Y:S05]  /*0150*/  @!P0 BRA `(.L_x_2496) ;  /* 0x0000000c00308947 */ /* 0x002fea0003800000 */
[----:B------:R-:W-:-:S13]  /*0160*/  ISETP.GE.AND P0, PT, R6, 0x1, PT ;  /* 0x000000010600780c */ /* 0x000fda0003f06270 */
[----:B------:R-:W-:Y:S05]  /*0170*/  @!P0 EXIT ;  /* 0x000000000000894d */ /* 0x000fea0003800000 */
[----:B------:R-:W0:Y:S01]  /*0180*/  S2R R5, SR_TID.X ;  /* 0x0000000000057919 */ /* 0x000e220000002100 */
[C---:B------:R-:W-:Y:S01]  /*0190*/  ISETP.GE.U32.AND P0, PT, R6.reuse, 0x8, PT ;  /* 0x000000080600780c */ /* 0x040fe20003f06070 */
[----:B------:R-:W-:Y:S01]  /*01a0*/  IMAD.MOV.U32 R4, RZ, RZ, RZ ;  /* 0x000000ffff047224 */ /* 0x000fe200078e00ff */
[----:B------:R-:W-:-:S11]  /*01b0*/  LOP3.LUT R12, R6, 0x7, RZ, 0xc0, !PT ;  /* 0x00000007060c7812 */ /* 0x000fd600078ec0ff */
[----:B------:R-:W-:Y:S05]  /*01c0*/  @!P0 BRA `(.L_x_2497) ;  /* 0x0000000800008947 */ /* 0x000fea0003800000 */
[----:B0-----:R-:W-:-:S13]  /*01d0*/  ISETP.GE.AND P0, PT, R5, R7, PT ;  /* 0x000000070500720c */ /* 0x001fda0003f06270 */
[C---:B------:R-:W-:Y:S01]  /*01e0*/  @!P0 IMAD.WIDE.U32 R10, R5.reuse, 0x4, R2 ;  /* 0x00000004050a8825 */ /* 0x040fe200078e0002 */
[----:B------:R-:W0:Y:S05]  /*01f0*/  @!P0 LDC.64 R14, c[0x0][0x398] ;  /* 0x0000e600ff0e8b82 */ /* 0x000e2a0000000a00 */
[----:B------:R-:W0:Y:S01]  /*0200*/  @!P0 LDG.E R11, desc[UR4][R10.64] ;  /* 0x000000040a0b8981 */ /* 0x000e22000c1e1900 */
[----:B------:R-:W-:Y:S01]  /*0210*/  IADD3 R19, PT, PT, R5, 0x80, RZ ;  /* 0x0000008005137810 */ /* 0x000fe20007ffe0ff */
[----:B------:R-:W-:-:S03]  /*0220*/  @!P0 IMAD.IADD R13, R0, 0x1, R5 ;  /* 0x00000001000d8824 */ /* 0x000fc600078e0205 */
[C---:B------:R-:W-:Y:S01]  /*0230*/  ISETP.GE.AND P1, PT, R19.reuse, R7, PT ;  /* 0x000000071300720c */ /* 0x040fe20003f26270 */
[----:B------:R-:W-:-:S12]  /*0240*/  IMAD.WIDE R8, R19, 0x4, R2 ;  /* 0x0000000413087825 */ /* 0x000fd800078e0202 */
[----:B------:R-:W1:Y:S01]  /*0250*/  @!P1 LDC.64 R16, c[0x0][0x398] ;  /* 0x0000e600ff109b82 */ /* 0x000e620000000a00 */
[----:B0-----:R-:W-:-:S05]  /*0260*/  @!P0 IMAD.WIDE R14, R11, 0x4, R14 ;  /* 0x000000040b0e8825 */ /* 0x001fca00078e020e */
[----:B------:R0:W-:Y:S04]  /*0270*/  @!P0 STG.E desc[UR4][R14.64], R13 ;  /* 0x0000000d0e008986 */ /* 0x0001e8000c101904 */
[----:B------:R-:W1:Y:S01]  /*0280*/  @!P1 LDG.E R21, desc[UR4][R8.64] ;  /* 0x0000000408159981 */ /* 0x000e62000c1e1900 */
[----:B------:R-:W-:Y:S01]  /*0290*/  IADD3 R4, PT, PT, R5, 0x100, RZ ;  /* 0x0000010005047810 */ /* 0x000fe20007ffe0ff */
[----:B------:R-:W-:-:S03]  /*02a0*/  @!P1 IMAD.IADD R19, R0, 0x1, R19 ;  /* 0x0000000100139824 */ /* 0x000fc600078e0213 */
[----:B------:R-:W-:Y:S01]  /*02b0*/  ISETP.GE.AND P0, PT, R4, R7, PT ;  /* 0x000000070400720c */ /* 0x000fe20003f06270 */
[----:B-1----:R-:W-:-:S12]  /*02c0*/  @!P1 IMAD.WIDE R10, R21, 0x4, R16 ;  /* 0x00000004150a9825 */ /* 0x002fd800078e0210 */
[----:B------:R-:W1:Y:S01]  /*02d0*/  @!P0 LDC.64 R16, c[0x0][0x398] ;  /* 0x0000e600ff108b82 */ /* 0x000e620000000a00 */
[----:B------:R2:W-:Y:S04]  /*02e0*/  @!P1 STG.E desc[UR4][R10.64], R19 ;  /* 0x000000130a009986 */ /* 0x0005e8000c101904 */
[----:B------:R-:W1:Y:S01]  /*02f0*/  @!P0 LDG.E R21, desc[UR4][R8.64+0x200] ;  /* 0x0002000408158981 */ /* 0x000e62000c1e1900 */
[----:B------:R-:W-:Y:S01]  /*0300*/  IADD3 R18, PT, PT, R5, 0x180, RZ ;  /* 0x0000018005127810 */ /* 0x000fe20007ffe0ff */
[----:B0-----:R-:W-:-:S03]  /*0310*/  @!P0 IMAD.IADD R13, R0, 0x1, R4 ;  /* 0x00000001000d8824 */ /* 0x001fc600078e0204 */
[----:B------:R-:W-:Y:S01]  /*0320*/  ISETP.GE.AND P1, PT, R18, R7, PT ;  /* 0x000000071200720c */ /* 0x000fe20003f26270 */
[----:B-1----:R-:W-:-:S12]  /*0330*/  @!P0 IMAD.WIDE R14, R21, 0x4, R16 ;  /* 0x00000004150e8825 */ /* 0x002fd800078e0210 */
[----:B------:R-:W0:Y:S01]  /*0340*/  @!P1 LDC.64 R16, c[0x0][0x398] ;  /* 0x0000e600ff109b82 */ /* 0x000e220000000a00 */
[----:B------:R1:W-:Y:S04]  /*0350*/  @!P0 STG.E desc[UR4][R14.64], R13 ;  /* 0x0000000d0e008986 */ /* 0x0003e8000c101904 */
[----:B------:R-:W0:Y:S01]  /*0360*/  @!P1 LDG.E R21, desc[UR4][R8.64+0x400] ;  /* 0x0004000408159981 */ /* 0x000e22000c1e1900 */
[----:B------:R-:W-:Y:S01]  /*0370*/  IADD3 R4, PT, PT, R5, 0x200, RZ ;  /* 0x0000020005047810 */ /* 0x000fe20007ffe0ff */
[----:B--2---:R-:W-:-:S03]  /*0380*/  @!P1 IMAD.IADD R19, R0, 0x1, R18 ;  /* 0x0000000100139824 */ /* 0x004fc600078e0212 */
[----:B------:R-:W-:Y:S01]  /*0390*/  ISETP.GE.AND P0, PT, R4, R7, PT ;  /* 0x000000070400720c */ /* 0x000fe20003f06270 */
[----:B0-----:R-:W-:-:S12]  /*03a0*/  @!P1 IMAD.WIDE R10, R21, 0x4, R16 ;  /* 0x00000004150a9825 */ /* 0x001fd800078e0210 */
[----:B------:R-:W0:Y:S01]  /*03b0*/  @!P0 LDC.64 R16, c[0x0][0x398] ;  /* 0x0000e600ff108b82 */ /* 0x000e220000000a00 */
[----:B------:R2:W-:Y:S04]  /*03c0*/  @!P1 STG.E desc[UR4][R10.64], R19 ;  /* 0x000000130a009986 */ /* 0x0005e8000c101904 */
[----:B------:R-:W0:Y:S01]  /*03d0*/  @!P0 LDG.E R21, desc[UR4][R8.64+0x600] ;  /* 0x0006000408158981 */ /* 0x000e22000c1e1900 */
[----:B------:R-:W-:Y:S01]  /*03e0*/  IADD3 R18, PT, PT, R5, 0x280, RZ ;  /* 0x0000028005127810 */ /* 0x000fe20007ffe0ff */
[----:B-1----:R-:W-:-:S03]  /*03f0*/  @!P0 IMAD.IADD R13, R0, 0x1, R4 ;  /* 0x00000001000d8824 */ /* 0x002fc600078e0204 */
[----:B------:R-:W-:Y:S01]  /*0400*/  ISETP.GE.AND P1, PT, R18, R7, PT ;  /* 0x000000071200720c */ /* 0x000fe20003f26270 */
[----:B0-----:R-:W-:-:S12]  /*0410*/  @!P0 IMAD.WIDE R14, R21, 0x4, R16 ;  /* 0x00000004150e8825 */ /* 0x001fd800078e0210 */
        /* <DEDUP_REMOVED lines=10> */
[----:B------:R-:W-:Y:S01]  /*04c0*/  @!P0 IADD3 R21, PT, PT, R0, R4, RZ ;  /* 0x0000000400158210 */ /* 0x000fe20007ffe0ff */
[----:B-1----:R-:W-:Y:S01]  /*04d0*/  VIADD R13, R5, 0x380 ;  /* 0x00000380050d7836 */ /* 0x002fe20000000000 */
[----:B------:R-:W-:Y:S01]  /*04e0*/  LOP3.LUT R4, R6, 0x7ffffff8, RZ, 0xc0, !PT ;  /* 0x7ffffff806047812 */ /* 0x000fe200078ec0ff */
[----:B------:R-:W-:Y:S03]  /*04f0*/  BSSY.RECONVERGENT B0, `(.L_x_2498) ;  /* 0x000000b000007945 */ /* 0x000fe60003800200 */
[----:B------:R-:W-:Y:S01]  /*0500*/  ISETP.NE.AND P1, PT, R4, 0x8, PT ;  /* 0x000000080400780c */ /* 0x000fe20003f25270 */
[----:B0-----:R-:W-:-:S05]  /*0510*/  @!P0 IMAD.WIDE R14, R23, 0x4, R16 ;  /* 0x00000004170e8825 */ /* 0x001fca00078e0210 */
[----:B------:R2:W-:Y:S01]  /*0520*/  @!P0 STG.E desc[UR4][R14.64], R21 ;  /* 0x000000150e008986 */ /* 0x0005e2000c101904 */
[----:B------:R-:W-:-:S13]  /*0530*/  ISETP.GE.AND P0, PT, R13, R7, PT ;  /* 0x000000070d00720c */ /* 0x000fda0003f06270 */
[----:B--2---:R-:W-:Y:S05]  /*0540*/  @P0 BRA `(.L_x_2499) ;  /* 0x0000000000140947 */ /* 0x004fea0003800000 */
[----:B------:R-:W2:Y:S01]  /*0550*/  LDG.E R9, desc[UR4][R8.64+0xc00] ;  /* 0x000c000408097981 */ /* 0x000ea2000c1e1900 */
[----:B------:R-:W2:Y:S01]  /*0560*/  LDC.64 R10, c[0x0][0x398] ;  /* 0x0000e600ff0a7b82 */ /* 0x000ea20000000a00 */
[----:B------:R-:W-:Y:S01]  /*0570*/  IADD3 R13, PT, PT, R0, R13, RZ ;  /* 0x0000000d000d7210 */ /* 0x000fe20007ffe0ff */
[----:B--2---:R-:W-:-:S05]  /*0580*/  IMAD.WIDE R10, R9, 0x4, R10 ;  /* 0x00000004090a7825 */ /* 0x004fca00078e020a */
[----:B------:R0:W-:Y:S02]  /*0590*/  STG.E desc[UR4][R10.64], R13 ;  /* 0x0000000d0a007986 */ /* 0x0001e4000c101904 */
.L_x_2499:
[----:B------:R-:W-:Y:S05]  /*05a0*/  BSYNC.RECONVERGENT B0 ;  /* 0x0000000000007941 */ /* 0x000fea0003800200 */
.L_x_2498:
[----:B------:R-:W-:Y:S05]  /*05b0*/  @!P1 BRA `(.L_x_2497) ;  /* 0x0000000400049947 */ /* 0x000fea0003800000 */
[----:B------:R-:W1:Y:S01]  /*05c0*/  LDC.64 R8, c[0x0][0x398] ;  /* 0x0000e600ff087b82 */ /* 0x000e620000000a00 */
[----:B------:R-:W-:-:S07]  /*05d0*/  IMAD.MOV.U32 R6, RZ, RZ, 0x8 ;  /* 0x00000008ff067424 */ /* 0x000fce00078e00ff */
.L_x_2502:
[----:B0-----:R-:W-:-:S04]  /*05e0*/  LEA R13, R6, R5, 0x7 ;  /* 0x00000005060d7211 */ /* 0x001fc800078e38ff */
[----:B------:R-:W-:-:S13]  /*05f0*/  ISETP.GE.AND P0, PT, R13, R7, PT ;  /* 0x000000070d00720c */ /* 0x000fda0003f06270 */
[C---:B------:R-:W-:Y:S01]  /*0600*/  @!P0 IMAD.WIDE.U32 R16, R13.reuse, 0x4, R2 ;  /* 0x000000040d108825 */ /* 0x040fe200078e0002 */
[----:B------:R-:W0:Y:S05]  /*0610*/  @!P0 LDC.64 R18, c[0x0][0x398] ;  /* 0x0000e600ff128b82 */ /* 0x000e2a0000000a00 */
[----:B------:R-:W0:Y:S01]  /*0620*/  @!P0 LDG.E R17, desc[UR4][R16.64] ;  /* 0x0000000410118981 */ /* 0x000e22000c1e1900 */
[----:B------:R-:W-:Y:S01]  /*0630*/  VIADD R23, R13, 0x80 ;  /* 0x000000800d177836 */ /* 0x000fe20000000000 */
[----:B------:R-:W-:-:S03]  /*0640*/  @!P0 IADD3 R25, PT, PT, R0, R13, RZ ;  /* 0x0000000d00198210 */ /* 0x000fc60007ffe0ff */
[C---:B------:R-:W-:Y:S01]  /*0650*/  IMAD.WIDE R10, R23.reuse, 0x4, R2 ;  /* 0x00000004170a7825 */ /* 0x040fe200078e0202 */
[----:B------:R-:W-:-:S13]  /*0660*/  ISETP.GE.AND P1, PT, R23, R7, PT ;  /* 0x000000071700720c */ /* 0x000fda0003f26270 */
[----:B------:R-:W2:Y:S01]  /*0670*/  @!P1 LDC.64 R14, c[0x0][0x398] ;  /* 0x0000e600ff0e9b82 */ /* 0x000ea20000000a00 */
[----:B0-----:R-:W-:-:S05]  /*0680*/  @!P0 IMAD.WIDE R18, R17, 0x4, R18 ;  /* 0x0000000411128825 */ /* 0x001fca00078e0212 */
[----:B------:R0:W-:Y:S04]  /*0690*/  @!P0 STG.E desc[UR4][R18.64], R25 ;  /* 0x0000001912008986 */ /* 0x0001e8000c101904 */
[----:B------:R-:W2:Y:S01]  /*06a0*/  @!P1 LDG.E R21, desc[UR4][R10.64] ;  /* 0x000000040a159981 */ /* 0x000ea2000c1e1900 */
[----:B------:R-:W-:Y:S01]  /*06b0*/  VIADD R20, R13, 0x100 ;  /* 0x000001000d147836 */ /* 0x000fe20000000000 */
[----:B------:R-:W-:-:S04]  /*06c0*/  @!P1 IADD3 R23, PT, PT, R0, R23, RZ ;  /* 0x0000001700179210 */ /* 0x000fc80007ffe0ff */
[----:B------:R-:W-:Y:S01]  /*06d0*/  ISETP.GE.AND P0, PT, R20, R7, PT ;  /* 0x000000071400720c */ /* 0x000fe20003f06270 */
[----:B--2---:R-:W-:-:S12]  /*06e0*/  @!P1 IMAD.WIDE R16, R21, 0x4, R14 ;  /* 0x0000000415109825 */ /* 0x004fd800078e020e */
[----:B------:R-:W2:Y:S01]  /*06f0*/  @!P0 LDC.64 R14, c[0x0][0x398] ;  /* 0x0000e600ff0e8b82 */ /* 0x000ea20000000a00 */
[----:B------:R3:W-:Y:S04]  /*0700*/  @!P1 STG.E desc[UR4][R16.64], R23 ;  /* 0x0000001710009986 */ /* 0x0007e8000c101904 */
[----:B------:R-:W2:Y:S01]  /*0710*/  @!P0 LDG.E R21, desc[UR4][R10.64+0x200] ;  /* 0x000200040a158981 */ /* 0x000ea2000c1e1900 */
[----:B------:R-:W-:Y:S01]  /*0720*/  VIADD R22, R13, 0x180 ;  /* 0x000001800d167836 */ /* 0x000fe20000000000 */
[----:B0-----:R-:W-:-:S04]  /*0730*/  @!P0 IADD3 R25, PT, PT, R0, R20, RZ ;  /* 0x0000001400198210 */ /* 0x001fc80007ffe0ff */
[----:B------:R-:W-:Y:S01]  /*0740*/  ISETP.GE.AND P1, PT, R22, R7, PT ;  /* 0x000000071600720c */ /* 0x000fe20003f26270 */
[----:B--2---:R-:W-:-:S12]  /*0750*/  @!P0 IMAD.WIDE R18, R21, 0x4, R14 ;  /* 0x0000000415128825 */ /* 0x004fd800078e020e */
[----:B------:R-:W0:Y:S01]  /*0760*/  @!P1 LDC.64 R14, c[0x0][0x398] ;  /* 0x0000e600ff0e9b82 */ /* 0x000e220000000a00 */
[----:B------:R2:W-:Y:S04]  /*0770*/  @!P0 STG.E desc[UR4][R18.64], R25 ;  /* 0x0000001912008986 */ /* 0x0005e8000c101904 */
[----:B------:R-:W0:Y:S01]  /*0780*/  @!P1 LDG.E R21, desc[UR4][R10.64+0x400] ;  /* 0x000400040a159981 */ /* 0x000e22000c1e1900 */
[----:B------:R-:W-:Y:S01]  /*0790*/  VIADD R27, R13, 0x200 ;  /* 0x000002000d1b7836 */ /* 0x000fe20000000000 */
[----:B---3--:R-:W-:-:S04]  /*07a0*/  @!P1 IADD3 R23, PT, PT, R0, R22, RZ ;  /* 0x0000001600179210 */ /* 0x008fc80007ffe0ff */
[----:B------:R-:W-:Y:S01]  /*07b0*/  ISETP.GE.AND P0, PT, R27, R7, PT ;  /* 0x000000071b00720c */ /* 0x000fe20003f06270 */
[----:B0-----:R-:W-:-:S12]  /*07c0*/  @!P1 IMAD.WIDE R16, R21, 0x4, R14 ;  /* 0x0000000415109825 */ /* 0x001fd800078e020e */
[----:B------:R-:W2:Y:S01]  /*07d0*/  @!P0 LDC.64 R14, c[0x0][0x398] ;  /* 0x0000e600ff0e8b82 */ /* 0x000ea20000000a00 */
[----:B------:R0:W-:Y:S04]  /*07e0*/  @!P1 STG.E desc[UR4][R16.64], R23 ;  /* 0x0000001710009986 */ /* 0x0001e8000c101904 */
[----:B------:R-:W2:Y:S01]  /*07f0*/  @!P0 LDG.E R21, desc[UR4][R10.64+0x600] ;  /* 0x000600040a158981 */ /* 0x000ea2000c1e1900 */
[----:B------:R-:W-:Y:S01]  /*0800*/  VIADD R20, R13, 0x280 ;  /* 0x000002800d147836 */ /* 0x000fe20000000000 */
[----:B------:R-:W-:-:S04]  /*0810*/  @!P0 IADD3 R27, PT, PT, R0, R27, RZ ;  /* 0x0000001b001b8210 */ /* 0x000fc80007ffe0ff */
[----:B------:R-:W-:Y:S01]  /*0820*/  ISETP.GE.AND P1, PT, R20, R7, PT ;  /* 0x000000071400720c */ /* 0x000fe20003f26270 */
[----:B--2---:R-:W-:-:S12]  /*0830*/  @!P0 IMAD.WIDE R18, R21, 0x4, R14 ;  /* 0x0000000415128825 */ /* 0x004fd800078e020e */
[----:B------:R-:W0:Y:S01]  /*0840*/  @!P1 LDC.64 R14, c[0x0][0x398] ;  /* 0x0000e600ff0e9b82 */ /* 0x000e220000000a00 */
[----:B------:R2:W-:Y:S04]  /*0850*/  @!P0 STG.E desc[UR4][R18.64], R27 ;  /* 0x0000001b12008986 */ /* 0x0005e8000c101904 */
[----:B------:R-:W0:Y:S01]  /*0860*/  @!P1 LDG.E R21, desc[UR4][R10.64+0x800] ;  /* 0x000800040a159981 */ /* 0x000e22000c1e1900 */
[----:B------:R-:W-:Y:S01]  /*0870*/  VIADD R22, R13, 0x300 ;  /* 0x000003000d167836 */ /* 0x000fe20000000000 */
[----:B------:R-:W-:-:S04]  /*0880*/  @!P1 IADD3 R25, PT, PT, R0, R20, RZ ;  /* 0x0000001400199210 */ /* 0x000fc80007ffe0ff */
[----:B------:R-:W-:Y:S01]  /*0890*/  ISETP.GE.AND P0, PT, R22, R7, PT ;  /* 0x000000071600720c */ /* 0x000fe20003f06270 */
[----:B0-----:R-:W-:-:S12]  /*08a0*/  @!P1 IMAD.WIDE R16, R21, 0x4, R14 ;  /* 0x0000000415109825 */ /* 0x001fd800078e020e */
[----:B------:R-:W0:Y:S01]  /*08b0*/  @!P0 LDC.64 R14, c[0x0][0x398] ;  /* 0x0000e600ff0e8b82 */ /* 0x000e220000000a00 */
[----:B------:R2:W-:Y:S04]  /*08c0*/  @!P1 STG.E desc[UR4][R16.64], R25 ;  /* 0x0000001910009986 */ /* 0x0005e8000c101904 */
[----:B------:R-:W0:Y:S01]  /*08d0*/  @!P0 LDG.E R23, desc[UR4][R10.64+0xa00] ;  /* 0x000a00040a178981 */ /* 0x000e22000c1e1900 */
[----:B------:R-:W-:Y:S01]  /*08e0*/  @!P0 IMAD.IADD R21, R0, 0x1, R22 ;  /* 0x0000000100158824 */ /* 0x000fe200078e0216 */
[----:B------:R-:W-:Y:S01]  /*08f0*/  IADD3 R13, PT, PT, R13, 0x380, RZ ;  /* 0x000003800d0d7810 */ /* 0x000fe20007ffe0ff */
[----:B------:R-:W-:Y:S01]  /*0900*/  VIADD R6, R6, 0x8 ;  /* 0x0000000806067836 */ /* 0x000fe20000000000 */
[----:B------:R-:W-:Y:S04]  /*0910*/  BSSY.RECONVERGENT B0, `(.L_x_2500) ;  /* 0x000000a000007945 */ /* 0x000fe80003800200 */
[----:B------:R-:W-:Y:S01]  /*0920*/  ISETP.NE.AND P1, PT, R6, R4, PT ;  /* 0x000000040600720c */ /* 0x000fe20003f25270 */
[----:B0-----:R-:W-:-:S05]  /*0930*/  @!P0 IMAD.WIDE R14, R23, 0x4, R14 ;  /* 0x00000004170e8825 */ /* 0x001fca00078e020e */
[----:B------:R2:W-:Y:S01]  /*0940*/  @!P0 STG.E desc[UR4][R14.64], R21 ;  /* 0x000000150e008986 */ /* 0x0005e2000c101904 */
[----:B------:R-:W-:-:S13]  /*0950*/  ISETP.GE.AND P0, PT, R13, R7, PT ;  /* 0x000000070d00720c */ /* 0x000fda0003f06270 */
[----:B--2---:R-:W-:Y:S05]  /*0960*/  @P0 BRA `(.L_x_2501) ;  /* 0x0000000000100947 */ /* 0x004fea0003800000 */
[----:B------:R-:W1:Y:S01]  /*0970*/  LDG.E R15, desc[UR4][R10.64+0xc00] ;  /* 0x000c00040a0f7981 */ /* 0x000e62000c1e1900 */
[----:B------:R-:W-:Y:S01]  /*0980*/  IADD3 R13, PT, PT, R0, R13, RZ ;  /* 0x0000000d000d7210 */ /* 0x000fe20007ffe0ff */
[----:B-1----:R-:W-:-:S05]  /*0990*/  IMAD.WIDE R14, R15, 0x4, R8 ;  /* 0x000000040f0e7825 */ /* 0x002fca00078e0208 */
[----:B------:R0:W-:Y:S02]  /*09a0*/  STG.E desc[UR4][R14.64], R13 ;  /* 0x0000000d0e007986 */ /* 0x0001e4000c101904 */
.L_x_2501:
[----:B------:R-:W-:Y:S05]  /*09b0*/  BSYNC.RECONVERGENT B0 ;  /* 0x0000000000007941 */ /* 0x000fea0003800200 */
.L_x_2500:
[----:B------:R-:W-:Y:S05]  /*09c0*/  @P1 BRA `(.L_x_2502) ;  /* 0xfffffffc00041947 */ /* 0x000fea000383ffff */
.L_x_2497:
[----:B------:R-:W-:-:S13]  /*09d0*/  ISETP.NE.AND P0, PT, R12, RZ, PT ;  /* 0x000000ff0c00720c */ /* 0x000fda0003f05270 */
[----:B------:R-:W-:Y:S05]  /*09e0*/  @!P0 EXIT ;  /* 0x000000000000894d */ /* 0x000fea0003800000 */
[----:B------:R-:W2:Y:S01]  /*09f0*/  LDC R6, c[0x0][0x388] ;  /* 0x0000e200ff067b82 */ /* 0x000ea20000000800 */
[----:B------:R-:W-:Y:S02]  /*0a00*/  ISETP.GE.U32.AND P1, PT, R12, 0x4, PT ;  /* 0x000000040c00780c */ /* 0x000fe40003f26070 */
[----:B--2---:R-:W-:-:S04]  /*0a10*/  LOP3.LUT R16, R6, 0x3, RZ, 0xc0, !PT ;  /* 0x0000000306107812 */ /* 0x004fc800078ec0ff */
[----:B------:R-:W-:-:S07]  /*0a20*/  ISETP.NE.AND P0, PT, R16, RZ, PT ;  /* 0x000000ff1000720c */ /* 0x000fce0003f05270 */
[----:B------:R-:W-:Y:S06]  /*0a30*/  @!P1 BRA `(.L_x_2503) ;  /* 0x0000000000789947 */ /* 0x000fec0003800000 */
[----:B0-----:R-:W-:-:S04]  /*0a40*/  IMAD R23, R4, 0x80, R5 ;  /* 0x0000008004177824 */ /* 0x001fc800078e0205 */
[C---:B-1----:R-:W-:Y:S01]  /*0a50*/  IMAD.WIDE R8, R23.reuse, 0x4, R2 ;  /* 0x0000000417087825 */ /* 0x042fe200078e0202 */
[----:B------:R-:W-:-:S13]  /*0a60*/  ISETP.GE.AND P2, PT, R23, R7, PT ;  /* 0x000000071700720c */ /* 0x000fda0003f46270 */
[----:B------:R-:W2:Y:S01]  /*0a70*/  @!P2 LDG.E R13, desc[UR4][R8.64] ;  /* 0x00000004080da981 */ /* 0x000ea2000c1e1900 */
[----:B------:R-:W2:Y:S01]  /*0a80*/  @!P2 LDC.64 R10, c[0x0][0x398] ;  /* 0x0000e600ff0aab82 */ /* 0x000ea20000000a00 */
[----:B------:R-:W-:Y:S01]  /*0a90*/  IADD3 R19, PT, PT, R23, 0x80, RZ ;  /* 0x0000008017137810 */ /* 0x000fe20007ffe0ff */
[----:B------:R-:W-:-:S03]  /*0aa0*/  @!P2 IMAD.IADD R17, R0, 0x1, R23 ;  /* 0x000000010011a824 */ /* 0x000fc600078e0217 */
[----:B------:R-:W-:Y:S01]  /*0ab0*/  ISETP.GE.AND P1, PT, R19, R7, PT ;  /* 0x000000071300720c */ /* 0x000fe20003f26270 */
[----:B--2---:R-:W-:-:S12]  /*0ac0*/  @!P2 IMAD.WIDE R10, R13, 0x4, R10 ;  /* 0x000000040d0aa825 */ /* 0x004fd800078e020a */
[----:B------:R-:W0:Y:S01]  /*0ad0*/  @!P1 LDC.64 R12, c[0x0][0x398] ;  /* 0x0000e600ff0c9b82 */ /* 0x000e220000000a00 */
[----:B------:R1:W-:Y:S04]  /*0ae0*/  @!P2 STG.E desc[UR4][R10.64], R17 ;  /* 0x000000110a00a986 */ /* 0x0003e8000c101904 */
[----:B------:R-:W0:Y:S01]  /*0af0*/  @!P1 LDG.E R15, desc[UR4][R8.64+0x200] ;  /* 0x00020004080f9981 */ /* 0x000e22000c1e1900 */
[----:B------:R-:W-:Y:S01]  /*0b00*/  IADD3 R18, PT, PT, R23, 0x100, RZ ;  /* 0x0000010017127810 */ /* 0x000fe20007ffe0ff */
[----:B------:R-:W-:-:S03]  /*0b10*/  @!P1 IMAD.IADD R19, R0, 0x1, R19 ;  /* 0x0000000100139824 */ /* 0x000fc600078e0213 */
        /* <DEDUP_REMOVED lines=9> */
[----:B------:R-:W2:Y:S01]  /*0bb0*/  @!P1 LDC.64 R14, c[0x0][0x398] ;  /* 0x0000e600ff0e9b82 */ /* 0x000ea20000000a00 */
[----:B------:R3:W-:Y:S04]  /*0bc0*/  @!P2 STG.E desc[UR4][R10.64], R17 ;  /* 0x000000110a00a986 */ /* 0x0007e8000c101904 */
[----:B------:R-:W2:Y:S01]  /*0bd0*/  @!P1 LDG.E R23, desc[UR4][R8.64+0x600] ;  /* 0x0006000408179981 */ /* 0x000ea2000c1e1900 */
[----:B------:R-:W-:Y:S01]  /*0be0*/  @!P1 IADD3 R21, PT, PT, R0, R20, RZ ;  /* 0x0000001400159210 */ /* 0x000fe20007ffe0ff */
[----:B------:R-:W-:Y:S02]  /*0bf0*/  VIADD R4, R4, 0x4 ;  /* 0x0000000404047836 */ /* 0x000fe40000000000 */
[----:B--2---:R-:W-:-:S05]  /*0c00*/  @!P1 IMAD.WIDE R12, R23, 0x4, R14 ;  /* 0x00000004170c9825 */ /* 0x004fca00078e020e */
[----:B------:R3:W-:Y:S02]  /*0c10*/  @!P1 STG.E desc[UR4][R12.64], R21 ;  /* 0x000000150c009986 */ /* 0x0007e4000c101904 */
.L_x_2503:
[----:B------:R-:W-:Y:S05]  /*0c20*/  @!P0 EXIT ;  /* 0x000000000000894d */ /* 0x000fea0003800000 */
[----:B------:R-:W-:Y:S02]  /*0c30*/  ISETP.NE.AND P1, PT, R16, 0x1, PT ;  /* 0x000000011000780c */ /* 0x000fe40003f25270 */
[----:B------:R-:W-:-:S04]  /*0c40*/  LOP3.LUT R6, R6, 0x1, RZ, 0xc0, !PT ;  /* 0x0000000106067812 */ /* 0x000fc800078ec0ff */
[----:B------:R-:W-:-:S07]  /*0c50*/  ISETP.NE.U32.AND P0, PT, R6, 0x1, PT ;  /* 0x000000010600780c */ /* 0x000fce0003f05070 */
[----:B------:R-:W-:Y:S06]  /*0c60*/  @!P1 BRA `(.L_x_2504) ;  /* 0x0000000000409947 */ /* 0x000fec0003800000 */
[----:B0-----:R-:W-:-:S04]  /*0c70*/  LEA R15, R4, R5, 0x7 ;  /* 0x00000005040f7211 */ /* 0x001fc800078e38ff */
[C---:B------:R-:W-:Y:S01]  /*0c80*/  ISETP.GE.AND P1, PT, R15.reuse, R7, PT ;  /* 0x000000070f00720c */ /* 0x040fe20003f26270 */
[----:B---3--:R-:W-:-:S12]  /*0c90*/  IMAD.WIDE R12, R15, 0x4, R2 ;  /* 0x000000040f0c7825 */ /* 0x008fd800078e0202 */
[----:B------:R-:W2:Y:S01]  /*0ca0*/  @!P1 LDG.E R11, desc[UR4][R12.64] ;  /* 0x000000040c0b9981 */ /* 0x000ea2000c1e1900 */
[----:B-1----:R-:W2:Y:S01]  /*0cb0*/  @!P1 LDC.64 R8, c[0x0][0x398] ;  /* 0x0000e600ff089b82 */ /* 0x002ea20000000a00 */
[----:B------:R-:W-:Y:S01]  /*0cc0*/  VIADD R17, R15, 0x80 ;  /* 0x000000800f117836 */ /* 0x000fe20000000000 */
[----:B------:R-:W-:-:S04]  /*0cd0*/  @!P1 IADD3 R15, PT, PT, R0, R15, RZ ;  /* 0x0000000f000f9210 */ /* 0x000fc80007ffe0ff */
[----:B------:R-:W-:Y:S01]  /*0ce0*/  ISETP.GE.AND P2, PT, R17, R7, PT ;  /* 0x000000071100720c */ /* 0x000fe20003f46270 */
[----:B--2---:R-:W-:-:S12]  /*0cf0*/  @!P1 IMAD.WIDE R8, R11, 0x4, R8 ;  /* 0x000000040b089825 */ /* 0x004fd800078e0208 */
[----:B------:R-:W0:Y:S01]  /*0d00*/  @!P2 LDC.64 R10, c[0x0][0x398] ;  /* 0x0000e600ff0aab82 */ /* 0x000e220000000a00 */
[----:B------:R2:W-:Y:S04]  /*0d10*/  @!P1 STG.E desc[UR4][R8.64], R15 ;  /* 0x0000000f08009986 */ /* 0x0005e8000c101904 */
[----:B------:R-:W0:Y:S01]  /*0d20*/  @!P2 LDG.E R19, desc[UR4][R12.64+0x200] ;  /* 0x000200040c13a981 */ /* 0x000e22000c1e1900 */
[----:B------:R-:W-:Y:S01]  /*0d30*/  @!P2 IMAD.IADD R17, R0, 0x1, R17 ;  /* 0x000000010011a824 */ /* 0x000fe200078e0211 */
[----:B------:R-:W-:Y:S01]  /*0d40*/  IADD3 R4, PT, PT, R4, 0x2, RZ ;  /* 0x0000000204047810 */ /* 0x000fe20007ffe0ff */
[----:B0-----:R-:W-:-:S05]  /*0d50*/  @!P2 IMAD.WIDE R10, R19, 0x4, R10 ;  /* 0x00000004130aa825 */ /* 0x001fca00078e020a */
[----:B------:R2:W-:Y:S02]  /*0d60*/  @!P2 STG.E desc[UR4][R10.64], R17 ;  /* 0x000000110a00a986 */ /* 0x0005e4000c101904 */
.L_x_2504:
[----:B------:R-:W-:Y:S05]  /*0d70*/  @P0 EXIT ;  /* 0x000000000000094d */ /* 0x000fea0003800000 */
[----:B012---:R-:W-:-:S05]  /*0d80*/  IMAD R9, R4, 0x80, R5 ;  /* 0x0000008004097824 */ /* 0x007fca00078e0205 */
[----:B------:R-:W-:-:S13]  /*0d90*/  ISETP.GE.AND P0, PT, R9, R7, PT ;  /* 0x000000070900720c */ /* 0x000fda0003f06270 */
[----:B------:R-:W-:Y:S05]  /*0da0*/  @P0 EXIT ;  /* 0x000000000000094d */ /* 0x000fea0003800000 */
[----:B------:R-:W-:Y:S01]  /*0db0*/  IMAD.WIDE R2, R9, 0x4, R2 ;  /* 0x0000000409027825 */ /* 0x000fe200078e0202 */
[----:B------:R-:W0:Y:S05]  /*0dc0*/  LDC.64 R4, c[0x0][0x398] ;  /* 0x0000e600ff047b82 */ /* 0x000e2a0000000a00 */
[----:B------:R-:W0:Y:S01]  /*0dd0*/  LDG.E R3, desc[UR4][R2.64] ;  /* 0x0000000402037981 */ /* 0x000e22000c1e1900 */
[----:B------:R-:W-:Y:S01]  /*0de0*/  IADD3 R7, PT, PT, R0, R9, RZ ;  /* 0x0000000900077210 */ /* 0x000fe20007ffe0ff */
[----:B0-----:R-:W-:-:S05]  /*0df0*/  IMAD.WIDE R4, R3, 0x4, R4 ;  /* 0x0000000403047825 */ /* 0x001fca00078e0204 */
[----:B------:R-:W-:Y:S01]  /*0e00*/  STG.E desc[UR4][R4.64], R7 ;  /* 0x0000000704007986 */ /* 0x000fe2000c101904 */
[----:B------:R-:W-:Y:S05]  /*0e10*/  EXIT ;  /* 0x000000000000794d */ /* 0x000fea0003800000 */
.L_x_2496:
[----:B------:R-:W-:-:S13]  /*0e20*/  ISETP.GE.AND P0, PT, R6, 0x1, PT ;  /* 0x000000010600780c */ /* 0x000fda0003f06270 */
[----:B------:R-:W-:Y:S05]  /*0e30*/  @!P0 EXIT ;  /* 0x000000000000894d */ /* 0x000fea0003800000 */
[----:B------:R-:W0:Y:S01]  /*0e40*/  S2R R7, SR_TID.X ;  /* 0x0000000000077919 */ /* 0x000e220000002100 */
[C---:B------:R-:W-:Y:S01]  /*0e50*/  ISETP.GE.U32.AND P0, PT, R6.reuse, 0x10, PT ;  /* 0x000000100600780c */ /* 0x040fe20003f06070 */
[----:B------:R-:W-:Y:S01]  /*0e60*/  IMAD.MOV.U32 R10, RZ, RZ, RZ ;  /* 0x000000ffff0a7224 */ /* 0x000fe200078e00ff */
[----:B------:R-:W-:-:S04]  /*0e70*/  LOP3.LUT R20, R6, 0xf, RZ, 0xc0, !PT ;  /* 0x0000000f06147812 */ /* 0x000fc800078ec0ff */
[----:B------:R-:W-:-:S07]  /*0e80*/  ISETP.NE.AND P1, PT, R20, RZ, PT ;  /* 0x000000ff1400720c */ /* 0x000fce0003f25270 */
[----:B------:R-:W-:Y:S06]  /*0e90*/  @!P0 BRA `(.L_x_2505) ;  /* 0x0000000400588947 */ /* 0x000fec0003800000 */
[----:B------:R-:W1:Y:S01]  /*0ea0*/  LDC.64 R8, c[0x0][0x398] ;  /* 0x0000e600ff087b82 */ /* 0x000e620000000a00 */
[----:B------:R-:W-:Y:S01]  /*0eb0*/  HFMA2 R11, -RZ, RZ, 0, 0 ;  /* 0x00000000ff0b7431 */ /* 0x000fe200000001ff */
[----:B------:R-:W-:-:S07]  /*0ec0*/  LOP3.LUT R10, R6, 0x7ffffff0, RZ, 0xc0, !PT ;  /* 0x7ffffff0060a7812 */ /* 0x000fce00078ec0ff */
.L_x_2506:
[----:B0-2---:R-:W-:-:S04]  /*0ed0*/  IMAD R13, R11, 0x80, R7 ;  /* 0x000000800b0d7824 */ /* 0x005fc800078e0207 */
[----:B------:R-:W-:-:S05]  /*0ee0*/  IMAD.WIDE.U32 R14, R13, 0x4, R2 ;  /* 0x000000040d0e7825 */ /* 0x000fca00078e0002 */
[----:B------:R-:W1:Y:S01]  /*0ef0*/  LDG.E R19, desc[UR4][R14.64] ;  /* 0x000000040e137981 */ /* 0x000e62000c1e1900 */
[----:B------:R-:W-:Y:S01]  /*0f00*/  IADD3 R12, PT, PT, R0, R13, RZ ;  /* 0x0000000d000c7210 */ /* 0x000fe20007ffe0ff */
[----:B-1----:R-:W-:-:S05]  /*0f10*/  IMAD.WIDE R18, R19, 0x4, R8 ;  /* 0x0000000413127825 */ /* 0x002fca00078e0208 */
[----:B------:R0:W-:Y:S04]  /*0f20*/  STG.E desc[UR4][R18.64], R12 ;  /* 0x0000000c12007986 */ /* 0x0001e8000c101904 */
[----:B------:R-:W2:Y:S01]  /*0f30*/  LDG.E R23, desc[UR4][R14.64+0x200] ;  /* 0x000200040e177981 */ /* 0x000ea2000c1e1900 */
[----:B------:R-:W-:Y:S02]  /*0f40*/  VIADD R21, R12, 0x80 ;  /* 0x000000800c157836 */ /* 0x000fe40000000000 */
[----:B--2---:R-:W-:-:S05]  /*0f50*/  IMAD.WIDE R22, R23, 0x4, R8 ;  /* 0x0000000417167825 */ /* 0x004fca00078e0208 */
[----:B------:R1:W-:Y:S04]  /*0f60*/  STG.E desc[UR4][R22.64], R21 ;  /* 0x0000001516007986 */ /* 0x0003e8000c101904 */
[----:B------:R-:W2:Y:S01]  /*0f70*/  LDG.E R17, desc[UR4][R14.64+0x400] ;  /* 0x000400040e117981 */ /* 0x000ea2000c1e1900 */
[----:B------:R-:W-:Y:S01]  /*0f80*/  IADD3 R25, PT, PT, R13, 0x180, RZ ;  /* 0x000001800d197810 */ /* 0x000fe20007ffe0ff */
[----:B------:R-:W-:-:S04]  /*0f90*/  VIADD R27, R12, 0x100 ;  /* 0x000001000c1b7836 */ /* 0x000fc80000000000 */
[----:B------:R-:W-:-:S04]  /*0fa0*/  IMAD.WIDE.U32 R24, R25, 0x4, R2 ;  /* 0x0000000419187825 */ /* 0x000fc800078e0002 */
[----:B--2---:R-:W-:-:S05]  /*0fb0*/  IMAD.WIDE R16, R17, 0x4, R8 ;  /* 0x0000000411107825 */ /* 0x004fca00078e0208 */
[----:B------:R2:W-:Y:S04]  /*0fc0*/  STG.E desc[UR4][R16.64], R27 ;  /* 0x0000001b10007986 */ /* 0x0005e8000c101904 */
[----:B0-----:R-:W3:Y:S01]  /*0fd0*/  LDG.E R19, desc[UR4][R24.64] ;  /* 0x0000000418137981 */ /* 0x001ee2000c1e1900 */
[----:B------:R-:W-:Y:S01]  /*0fe0*/  IADD3 R26, PT, PT, R13, 0x200, RZ ;  /* 0x000002000d1a7810 */ /* 0x000fe20007ffe0ff */
[----:B------:R-:W-:-:S04]  /*0ff0*/  VIADD R29, R12, 0x180 ;  /* 0x000001800c1d7836 */ /* 0x000fc80000000000 */
[----:B-1----:R-:W-:-:S04]  /*1000*/  IMAD.WIDE.U32 R22, R26, 0x4, R2 ;  /* 0x000000041a167825 */ /* 0x002fc800078e0002 */
[----:B---3--:R-:W-:-:S05]  /*1010*/  IMAD.WIDE R18, R19, 0x4, R8 ;  /* 0x0000000413127825 */ /* 0x008fca00078e0208 */
[----:B------:R0:W-:Y:S04]  /*1020*/  STG.E desc[UR4][R18.64], R29 ;  /* 0x0000001d12007986 */ /* 0x0001e8000c101904 */
[----:B------:R-:W3:Y:S01]  /*1030*/  LDG.E R15, desc[UR4][R22.64] ;  /* 0x00000004160f7981 */ /* 0x000ee2000c1e1900 */
[----:B------:R-:W-:Y:S01]  /*1040*/  IADD3 R26, PT, PT, R13, 0x280, RZ ;  /* 0x000002800d1a7810 */ /* 0x000fe20007ffe0ff */
[----:B------:R-:W-:-:S04]  /*1050*/  VIADD R21, R12, 0x200 ;  /* 0x000002000c157836 */ /* 0x000fc80000000000 */
[----:B--2---:R-:W-:-:S04]  /*1060*/  IMAD.WIDE.U32 R26, R26, 0x4, R2 ;  /* 0x000000041a1a7825 */ /* 0x004fc800078e0002 */
[----:B---3--:R-:W-:-:S05]  /*1070*/  IMAD.WIDE R14, R15, 0x4, R8 ;  /* 0x000000040f0e7825 */ /* 0x008fca00078e0208 */
[----:B------:R1:W-:Y:S04]  /*1080*/  STG.E desc[UR4][R14.64], R21 ;  /* 0x000000150e007986 */ /* 0x0003e8000c101904 */
[----:B------:R2:W3:Y:S01]  /*1090*/  LDG.E R17, desc[UR4][R26.64] ;  /* 0x000000041a117981 */ /* 0x0004e2000c1e1900 */
[----:B------:R-:W-:-:S05]  /*10a0*/  IADD3 R25, PT, PT, R13, 0x300, RZ ;  /* 0x000003000d197810 */ /* 0x000fca0007ffe0ff */
[----:B------:R-:W-:-:S04]  /*10b0*/  IMAD.WIDE.U32 R24, R25, 0x4, R2 ;  /* 0x0000000419187825 */ /* 0x000fc800078e0002 */
[----:B--2---:R-:W-:Y:S02]  /*10c0*/  VIADD R27, R12, 0x280 ;  /* 0x000002800c1b7836 */ /* 0x004fe40000000000 */
[----:B---3--:R-:W-:-:S05]  /*10d0*/  IMAD.WIDE R16, R17, 0x4, R8 ;  /* 0x0000000411107825 */ /* 0x008fca00078e0208 */
[----:B------:R2:W-:Y:S04]  /*10e0*/  STG.E desc[UR4][R16.64], R27 ;  /* 0x0000001b10007986 */ /* 0x0005e8000c101904 */
[----:B0-----:R-:W3:Y:S01]  /*10f0*/  LDG.E R19, desc[UR4][R24.64] ;  /* 0x0000000418137981 */ /* 0x001ee2000c1e1900 */
[----:B------:R-:W-:Y:S01]  /*1100*/  IADD3 R29, PT, PT, R13, 0x380, RZ ;  /* 0x000003800d1d7810 */ /* 0x000fe20007ffe0ff */
[----:B-1----:R-:W-:-:S04]  /*1110*/  VIADD R15, R12, 0x300 ;  /* 0x000003000c0f7836 */ /* 0x002fc80000000000 */
[----:B------:R-:W-:-:S04]  /*1120*/  IMAD.WIDE.U32 R28, R29, 0x4, R2 ;  /* 0x000000041d1c7825 */ /* 0x000fc800078e0002 */
[----:B---3--:R-:W-:-:S05]  /*1130*/  IMAD.WIDE R18, R19, 0x4, R8 ;  /* 0x0000000413127825 */ /* 0x008fca00078e0208 */
[----:B------:R0:W-:Y:S04]  /*1140*/  STG.E desc[UR4][R18.64], R15 ;  /* 0x0000000f12007986 */ /* 0x0001e8000c101904 */
[----:B------:R-:W3:Y:S01]  /*1150*/  LDG.E R23, desc[UR4][R28.64] ;  /* 0x000000041c177981 */ /* 0x000ee2000c1e1900 */
[----:B------:R-:W-:Y:S02]  /*1160*/  IADD3 R14, PT, PT, R13, 0x400, RZ ;  /* 0x000004000d0e7810 */ /* 0x000fe40007ffe0ff */
[----:B------:R-:W-:-:S03]  /*1170*/  IADD3 R21, PT, PT, R12, 0x380, RZ ;  /* 0x000003800c157810 */ /* 0x000fc60007ffe0ff */
[----:B--2---:R-:W-:-:S04]  /*1180*/  IMAD.WIDE.U32 R16, R14, 0x4, R2 ;  /* 0x000000040e107825 */ /* 0x004fc800078e0002 */
[----:B---3--:R-:W-:-:S05]  /*1190*/  IMAD.WIDE R22, R23, 0x4, R8 ;  /* 0x0000000417167825 */ /* 0x008fca00078e0208 */
[----:B------:R1:W-:Y:S04]  /*11a0*/  STG.E desc[UR4][R22.64], R21 ;  /* 0x0000001516007986 */ /* 0x0003e8000c101904 */
[----:B------:R-:W2:Y:S01]  /*11b0*/  LDG.E R17, desc[UR4][R16.64] ;  /* 0x0000000410117981 */ /* 0x000ea2000c1e1900 */
[----:B------:R-:W-:Y:S01]  /*11c0*/  VIADD R27, R13, 0x480 ;  /* 0x000004800d1b7836 */ /* 0x000fe20000000000 */
[----:B------:R-:W-:-:S03]  /*11d0*/  IADD3 R13, PT, PT, R12, 0x400, RZ ;  /* 0x000004000c0d7810 */ /* 0x000fc60007ffe0ff */
[----:B0-----:R-:W-:-:S04]  /*11e0*/  IMAD.WIDE R14, R27, 0x4, R2 ;  /* 0x000000041b0e7825 */ /* 0x001fc800078e0202 */
[----:B--2---:R-:W-:-:S05]  /*11f0*/  IMAD.WIDE R24, R17, 0x4, R8 ;  /* 0x0000000411187825 */ /* 0x004fca00078e0208 */
[----:B------:R0:W-:Y:S04]  /*1200*/  STG.E desc[UR4][R24.64], R13 ;  /* 0x0000000d18007986 */ /* 0x0001e8000c101904 */
[----:B------:R-:W2:Y:S01]  /*1210*/  LDG.E R19, desc[UR4][R14.64] ;  /* 0x000000040e137981 */ /* 0x000ea2000c1e1900 */
[----:B------:R-:W-:Y:S01]  /*1220*/  IADD3 R27, PT, PT, R12, 0x480, RZ ;  /* 0x000004800c1b7810 */ /* 0x000fe20007ffe0ff */
[----:B--2---:R-:W-:-:S05]  /*1230*/  IMAD.WIDE R18, R19, 0x4, R8 ;  /* 0x0000000413127825 */ /* 0x004fca00078e0208 */
[----:B------:R2:W-:Y:S04]  /*1240*/  STG.E desc[UR4][R18.64], R27 ;  /* 0x0000001b12007986 */ /* 0x0005e8000c101904 */
[----:B-1----:R-:W3:Y:S01]  /*1250*/  LDG.E R23, desc[UR4][R14.64+0x200] ;  /* 0x000200040e177981 */ /* 0x002ee2000c1e1900 */
[----:B------:R-:W-:Y:S02]  /*1260*/  VIADD R21, R12, 0x500 ;  /* 0x000005000c157836 */ /* 0x000fe40000000000 */
[----:B---3--:R-:W-:-:S05]  /*1270*/  IMAD.WIDE R16, R23, 0x4, R8 ;  /* 0x0000000417107825 */ /* 0x008fca00078e0208 */
[----:B------:R1:W-:Y:S04]  /*1280*/  STG.E desc[UR4][R16.64], R21 ;  /* 0x0000001510007986 */ /* 0x0003e8000c101904 */
[----:B------:R-:W3:Y:S01]  /*1290*/  LDG.E R23, desc[UR4][R14.64+0x400] ;  /* 0x000400040e177981 */ /* 0x000ee2000c1e1900 */
[----:B------:R-:W-:Y:S01]  /*12a0*/  IADD3 R29, PT, PT, R12, 0x580, RZ ;  /* 0x000005800c1d7810 */ /* 0x000fe20007ffe0ff */
[----:B---3--:R-:W-:-:S05]  /*12b0*/  IMAD.WIDE R22, R23, 0x4, R8 ;  /* 0x0000000417167825 */ /* 0x008fca00078e0208 */
[----:B------:R3:W-:Y:S04]  /*12c0*/  STG.E desc[UR4][R22.64], R29 ;  /* 0x0000001d16007986 */ /* 0x0007e8000c101904 */
[----:B0-----:R-:W2:Y:S01]  /*12d0*/  LDG.E R25, desc[UR4][R14.64+0x600] ;  /* 0x000600040e197981 */ /* 0x001ea2000c1e1900 */
[----:B------:R-:W-:Y:S01]  /*12e0*/  IADD3 R13, PT, PT, R12, 0x600, RZ ;  /* 0x000006000c0d7810 */ /* 0x000fe20007ffe0ff */
[----:B--2---:R-:W-:-:S05]  /*12f0*/  IMAD.WIDE R18, R25, 0x4, R8 ;  /* 0x0000000419127825 */ /* 0x004fca00078e0208 */
[----:B------:R0:W-:Y:S04]  /*1300*/  STG.E desc[UR4][R18.64], R13 ;  /* 0x0000000d12007986 */ /* 0x0001e8000c101904 */
[----:B------:R-:W1:Y:S01]  /*1310*/  LDG.E R27, desc[UR4][R14.64+0x800] ;  /* 0x000800040e1b7981 */ /* 0x000e62000c1e1900 */
[----:B------:R-:W-:Y:S02]  /*1320*/  VIADD R25, R12, 0x680 ;  /* 0x000006800c197836 */ /* 0x000fe40000000000 */
[----:B-1----:R-:W-:-:S05]  /*1330*/  IMAD.WIDE R16, R27, 0x4, R8 ;  /* 0x000000041b107825 */ /* 0x002fca00078e0208 */
[----:B------:R2:W-:Y:S04]  /*1340*/  STG.E desc[UR4][R16.64], R25 ;  /* 0x0000001910007986 */ /* 0x0005e8000c101904 */
[----:B------:R-:W3:Y:S01]  /*1350*/  LDG.E R27, desc[UR4][R14.64+0xa00] ;  /* 0x000a00040e1b7981 */ /* 0x000ee2000c1e1900 */
[----:B------:R-:W-:Y:S01]  /*1360*/  IADD3 R21, PT, PT, R12, 0x700, RZ ;  /* 0x000007000c157810 */ /* 0x000fe20007ffe0ff */
[----:B---3--:R-:W-:-:S05]  /*1370*/  IMAD.WIDE R22, R27, 0x4, R8 ;  /* 0x000000041b167825 */ /* 0x008fca00078e0208 */
[----:B------:R2:W-:Y:S04]  /*1380*/  STG.E desc[UR4][R22.64], R21 ;  /* 0x0000001516007986 */ /* 0x0005e8000c101904 */
[----:B------:R-:W0:Y:S01]  /*1390*/  LDG.E R29, desc[UR4][R14.64+0xc00] ;  /* 0x000c00040e1d7981 */ /* 0x000e22000c1e1900 */
[----:B------:R-:W-:Y:S01]  /*13a0*/  IADD3 R27, PT, PT, R12, 0x780, RZ ;  /* 0x000007800c1b7810 */ /* 0x000fe20007ffe0ff */
[----:B------:R-:W-:-:S05]  /*13b0*/  VIADD R11, R11, 0x10 ;  /* 0x000000100b0b7836 */ /* 0x000fca0000000000 */
[----:B------:R-:W-:Y:S01]  /*13c0*/  ISETP.NE.AND P0, PT, R11, R10, PT ;  /* 0x0000000a0b00720c */ /* 0x000fe20003f05270 */
[----:B0-----:R-:W-:-:S05]  /*13d0*/  IMAD.WIDE R12, R29, 0x4, R8 ;  /* 0x000000041d0c7825 */ /* 0x001fca00078e0208 */
[----:B------:R2:W-:Y:S07]  /*13e0*/  STG.E desc[UR4][R12.64], R27 ;  /* 0x0000001b0c007986 */ /* 0x0005ee000c101904 */
[----:B------:R-:W-:Y:S05]  /*13f0*/  @P0 BRA `(.L_x_2506) ;  /* 0xfffffff800b40947 */ /* 0x000fea000383ffff */
.L_x_2505:
[----:B------:R-:W-:Y:S05]  /*1400*/  @!P1 EXIT ;  /* 0x000000000000994d */ /* 0x000fea0003800000 */
[----:B------:R-:W-:Y:S02]  /*1410*/  ISETP.GE.U32.AND P0, PT, R20, 0x8, PT ;  /* 0x000000081400780c */ /* 0x000fe40003f06070 */
[----:B--2---:R-:W-:-:S04]  /*1420*/  LOP3.LUT R21, R6, 0x7, RZ, 0xc0, !PT ;  /* 0x0000000706157812 */ /* 0x004fc800078ec0ff */
[----:B------:R-:W-:-:S07]  /*1430*/  ISETP.NE.AND P1, PT, R21, RZ, PT ;  /* 0x000000ff1500720c */ /* 0x000fce0003f25270 */
[----:B------:R-:W-:Y:S06]  /*1440*/  @!P0 BRA `(.L_x_2507) ;  /* 0x0000000000908947 */ /* 0x000fec0003800000 */
[----:B0-----:R-:W-:Y:S01]  /*1450*/  LEA R11, R10, R7, 0x7 ;  /* 0x000000070a0b7211 */ /* 0x001fe200078e38ff */
[----:B------:R-:W0:Y:S04]  /*1460*/  LDC.64 R8, c[0x0][0x398] ;  /* 0x0000e600ff087b82 */ /* 0x000e280000000a00 */
[----:B------:R-:W-:-:S05]  /*1470*/  IMAD.WIDE R12, R11, 0x4, R2 ;  /* 0x000000040b0c7825 */ /* 0x000fca00078e0202 */
[----:B------:R-:W0:Y:S01]  /*1480*/  LDG.E R15, desc[UR4][R12.64] ;  /* 0x000000040c0f7981 */ /* 0x000e22000c1e1900 */
[----:B------:R-:W-:Y:S01]  /*1490*/  IADD3 R11, PT, PT, R0, R11, RZ ;  /* 0x0000000b000b7210 */ /* 0x000fe20007ffe0ff */
[----:B0-----:R-:W-:-:S05]  /*14a0*/  IMAD.WIDE R14, R15, 0x4, R8 ;  /* 0x000000040f0e7825 */ /* 0x001fca00078e0208 */
[----:B------:R0:W-:Y:S04]  /*14b0*/  STG.E desc[UR4][R14.64], R11 ;  /* 0x0000000b0e007986 */ /* 0x0001e8000c101904 */
[----:B------:R-:W2:Y:S01]  /*14c0*/  LDG.E R17, desc[UR4][R12.64+0x200] ;  /* 0x000200040c117981 */ /* 0x000ea2000c1e1900 */
[----:B------:R-:W-:Y:S02]  /*14d0*/  VIADD R23, R11, 0x80 ;  /* 0x000000800b177836 */ /* 0x000fe40000000000 */
[----:B--2---:R-:W-:-:S05]  /*14e0*/  IMAD.WIDE R16, R17, 0x4, R8 ;  /* 0x0000000411107825 */ /* 0x004fca00078e0208 */
[----:B------:R1:W-:Y:S04]  /*14f0*/  STG.E desc[UR4][R16.64], R23 ;  /* 0x0000001710007986 */ /* 0x0003e8000c101904 */
[----:B------:R-:W2:Y:S01]  /*1500*/  LDG.E R19, desc[UR4][R12.64+0x400] ;  /* 0x000400040c137981 */ /* 0x000ea2000c1e1900 */
[----:B------:R-:W-:Y:S01]  /*1510*/  IADD3 R25, PT, PT, R11, 0x100, RZ ;  /* 0x000001000b197810 */ /* 0x000fe20007ffe0ff */
[----:B--2---:R-:W-:-:S05]  /*1520*/  IMAD.WIDE R18, R19, 0x4, R8 ;  /* 0x0000000413127825 */ /* 0x004fca00078e0208 */
[----:B------:R2:W-:Y:S04]  /*1530*/  STG.E desc[UR4][R18.64], R25 ;  /* 0x0000001912007986 */ /* 0x0005e8000c101904 */
[----:B------:R-:W0:Y:S01]  /*1540*/  LDG.E R29, desc[UR4][R12.64+0x600] ;  /* 0x000600040c1d7981 */ /* 0x000e22000c1e1900 */
[----:B------:R-:W-:Y:S01]  /*1550*/  IADD3 R27, PT, PT, R11, 0x180, RZ ;  /* 0x000001800b1b7810 */ /* 0x000fe20007ffe0ff */
[----:B0-----:R-:W-:-:S05]  /*1560*/  IMAD.WIDE R14, R29, 0x4, R8 ;  /* 0x000000041d0e7825 */ /* 0x001fca00078e0208 */
[----:B------:R0:W-:Y:S04]  /*1570*/  STG.E desc[UR4][R14.64], R27 ;  /* 0x0000001b0e007986 */ /* 0x0001e8000c101904 */
[----:B------:R-:W1:Y:S01]  /*1580*/  LDG.E R20, desc[UR4][R12.64+0x800] ;  /* 0x000800040c147981 */ /* 0x000e62000c1e1900 */
[----:B------:R-:W-:Y:S02]  /*1590*/  VIADD R29, R11, 0x200 ;  /* 0x000002000b1d7836 */ /* 0x000fe40000000000 */
[----:B-1----:R-:W-:-:S05]  /*15a0*/  IMAD.WIDE R16, R20, 0x4, R8 ;  /* 0x0000000414107825 */ /* 0x002fca00078e0208 */
        /* <DEDUP_REMOVED lines=9> */
[----:B------:R-:W2:Y:S01]  /*1640*/  LDG.E R27, desc[UR4][R12.64+0xe00] ;  /* 0x000e00040c1b7981 */ /* 0x000ea2000c1e1900 */
[----:B------:R-:W-:Y:S01]  /*1650*/  VIADD R11, R11, 0x380 ;  /* 0x000003800b0b7836 */ /* 0x000fe20000000000 */
[----:B------:R-:W-:Y:S01]  /*1660*/  IADD3 R10, PT, PT, R10, 0x8, RZ ;  /* 0x000000080a0a7810 */ /* 0x000fe20007ffe0ff */
[----:B--2---:R-:W-:-:S05]  /*1670*/  IMAD.WIDE R8, R27, 0x4, R8 ;  /* 0x000000041b087825 */ /* 0x004fca00078e0208 */
[----:B------:R1:W-:Y:S02]  /*1680*/  STG.E desc[UR4][R8.64], R11 ;  /* 0x0000000b08007986 */ /* 0x0003e4000c101904 */
.L_x_2507:
[----:B------:R-:W-:Y:S05]  /*1690*/  @!P1 EXIT ;  /* 0x000000000000994d */ /* 0x000fea0003800000 */
[----:B------:R-:W-:Y:S02]  /*16a0*/  ISETP.GE.U32.AND P0, PT, R21, 0x4, PT ;  /* 0x000000041500780c */ /* 0x000fe40003f06070 */
[----:B------:R-:W-:-:S04]  /*16b0*/  LOP3.LUT R6, R6, 0x3, RZ, 0xc0, !PT ;  /* 0x0000000306067812 */ /* 0x000fc800078ec0ff */
[----:B------:R-:W-:-:S07]  /*16c0*/  ISETP.NE.AND P1, PT, R6, RZ, PT ;  /* 0x000000ff0600720c */ /* 0x000fce0003f25270 */
[----:B------:R-:W-:Y:S06]  /*16d0*/  @!P0 BRA `(.L_x_2508) ;  /* 0x0000000000508947 */ /* 0x000fec0003800000 */
[----:B01----:R-:W-:Y:S01]  /*16e0*/  LEA R11, R10, R7, 0x7 ;  /* 0x000000070a0b7211 */ /* 0x003fe200078e38ff */
[----:B------:R-:W0:Y:S04]  /*16f0*/  LDC.64 R8, c[0x0][0x398] ;  /* 0x0000e600ff087b82 */ /* 0x000e280000000a00 */
[----:B------:R-:W-:-:S05]  /*1700*/  IMAD.WIDE R12, R11, 0x4, R2 ;  /* 0x000000040b0c7825 */ /* 0x000fca00078e0202 */
[----:B------:R-:W0:Y:S01]  /*1710*/  LDG.E R15, desc[UR4][R12.64] ;  /* 0x000000040c0f7981 */ /* 0x000e22000c1e1900 */
[----:B------:R-:W-:Y:S02]  /*1720*/  IMAD.IADD R21, R0, 0x1, R11 ;  /* 0x0000000100157824 */ /* 0x000fe400078e020b */
[----:B0-----:R-:W-:-:S05]  /*1730*/  IMAD.WIDE R14, R15, 0x4, R8 ;  /* 0x000000040f0e7825 */ /* 0x001fca00078e0208 */
[----:B------:R2:W-:Y:S04]  /*1740*/  STG.E desc[UR4][R14.64], R21 ;  /* 0x000000150e007986 */ /* 0x0005e8000c101904 */
[----:B------:R-:W3:Y:S01]  /*1750*/  LDG.E R17, desc[UR4][R12.64+0x200] ;  /* 0x000200040c117981 */ /* 0x000ee2000c1e1900 */
[----:B------:R-:W-:Y:S01]  /*1760*/  IADD3 R23, PT, PT, R21, 0x80, RZ ;  /* 0x0000008015177810 */ /* 0x000fe20007ffe0ff */
[----:B---3--:R-:W-:-:S05]  /*1770*/  IMAD.WIDE R16, R17, 0x4, R8 ;  /* 0x0000000411107825 */ /* 0x008fca00078e0208 */
[----:B------:R2:W-:Y:S04]  /*1780*/  STG.E desc[UR4][R16.64], R23 ;  /* 0x0000001710007986 */ /* 0x0005e8000c101904 */
[----:B------:R-:W3:Y:S01]  /*1790*/  LDG.E R19, desc[UR4][R12.64+0x400] ;  /* 0x000400040c137981 */ /* 0x000ee2000c1e1900 */
[----:B------:R-:W-:Y:S01]  /*17a0*/  IADD3 R25, PT, PT, R21, 0x100, RZ ;  /* 0x0000010015197810 */ /* 0x000fe20007ffe0ff */
[----:B---3--:R-:W-:-:S05]  /*17b0*/  IMAD.WIDE R18, R19, 0x4, R8 ;  /* 0x0000000413127825 */ /* 0x008fca00078e0208 */
[----:B------:R2:W-:Y:S04]  /*17c0*/  STG.E desc[UR4][R18.64], R25 ;  /* 0x0000001912007986 */ /* 0x0005e8000c101904 */
[----:B------:R-:W3:Y:S01]  /*17d0*/  LDG.E R11, desc[UR4][R12.64+0x600] ;  /* 0x000600040c0b7981 */ /* 0x000ee2000c1e1900 */
[----:B------:R-:W-:Y:S01]  /*17e0*/  VIADD R27, R21, 0x180 ;  /* 0x00000180151b7836 */ /* 0x000fe20000000000 */
[----:B------:R-:W-:Y:S01]  /*17f0*/  IADD3 R10, PT, PT, R10, 0x4, RZ ;  /* 0x000000040a0a7810 */ /* 0x000fe20007ffe0ff */
[----:B---3--:R-:W-:-:S05]  /*1800*/  IMAD.WIDE R8, R11, 0x4, R8 ;  /* 0x000000040b087825 */ /* 0x008fca00078e0208 */
[----:B------:R2:W-:Y:S02]  /*1810*/  STG.E desc[UR4][R8.64], R27 ;  /* 0x0000001b08007986 */ /* 0x0005e4000c101904 */
.L_x_2508:
[----:B------:R-:W-:Y:S05]  /*1820*/  @!P1 EXIT ;  /* 0x000000000000994d */ /* 0x000fea0003800000 */
[----:B-12---:R-:W1:Y:S01]  /*1830*/  LDC.64 R8, c[0x0][0x398] ;  /* 0x0000e600ff087b82 */ /* 0x006e620000000a00 */
[----:B0-----:R-:W-:Y:S02]  /*1840*/  IADD3 R5, PT, PT, R4, UR6, R7 ;  /* 0x0000000604057c10 */ /* 0x001fe4000fffe007 */
[----:B------:R-:W-:Y:S02]  /*1850*/  LEA R11, R10, R7, 0x7 ;  /* 0x000000070a0b7211 */ /* 0x000fe400078e38ff */
[----:B------:R-:W-:Y:S01]  /*1860*/  IADD3 R6, PT, PT, -R6, RZ, RZ ;  /* 0x000000ff06067210 */ /* 0x000fe20007ffe1ff */
[----:B------:R-:W-:-:S07]  /*1870*/  IMAD R13, R10, 0x80, R5 ;  /* 0x000000800a0d7824 */ /* 0x000fce00078e0205 */
.L_x_2509:
[----:B------:R-:W-:-:S06]  /*1880*/  IMAD.WIDE R4, R11, 0x4, R2 ;  /* 0x000000040b047825 */ /* 0x000fcc00078e0202 */
[----:B------:R-:W1:Y:S01]  /*1890*/  LDG.E R5, desc[UR4][R4.64] ;  /* 0x0000000404057981 */ /* 0x000e62000c1e1900 */
[----:B------:R-:W-:-:S04]  /*18a0*/  IADD3 R0, PT, PT, R6, 0x1, RZ ;  /* 0x0000000106007810 */ /* 0x000fc80007ffe0ff */
[----:B------:R-:W-:Y:S01]  /*18b0*/  ISETP.NE.AND P0, PT, R0, RZ, PT ;  /* 0x000000ff0000720c */ /* 0x000fe20003f05270 */
[----:B-1----:R-:W-:-:S05]  /*18c0*/  IMAD.WIDE R6, R5, 0x4, R8 ;  /* 0x0000000405067825 */ /* 0x002fca00078e0208 */
[----:B------:R0:W-:Y:S07]  /*18d0*/  STG.E desc[UR4][R6.64], R13 ;  /* 0x0000000d06007986 */ /* 0x0001ee000c101904 */
[----:B------:R-:W-:Y:S05]  /*18e0*/  @!P0 EXIT ;  /* 0x000000000000894d */ /* 0x000fea0003800000 */
[----:B------:R-:W-:Y:S01]  /*18f0*/  VIADD R11, R11, 0x80 ;  /* 0x000000800b0b7836 */ /* 0x000fe20000000000 */
[----:B0-----:R-:W-:Y:S02]  /*1900*/  IADD3 R13, PT, PT, R13, 0x80, RZ ;  /* 0x000000800d0d7810 */ /* 0x001fe40007ffe0ff */
[----:B------:R-:W-:Y:S01]  /*1910*/  MOV R6, R0 ;  /* 0x0000000000067202 */ /* 0x000fe20000000f00 */
[----:B------:R-:W-:Y:S06]  /*1920*/  BRA `(.L_x_2509) ;  /* 0xfffffffc00d47947 */ /* 0x000fec000383ffff */
.L_x_2510:
        /* <DEDUP_REMOVED lines=13> */
.L_x_2754:


//--------------------- .text._ZN3cub18CUB_300001_SM_10006detail9transform16transform_kernelINS2_10policy_hubILb1EN4cuda3std3__45tupleIJN6thrust24THRUST_300001_SM_1000_NS17counting_iteratorIiNSA_11use_defaultESC_SC_EEEEEE10policy1000EiNS7_10__identityENSA_20permutation_iteratorINSA_10device_ptrIiEESK_EEJSD_EEEvT0_iT1_T2_DpNS2_10kernel_argIT3_EE --------------------------
	.section	.text._ZN3cub18CUB_300001_SM_10006detail9transform16transform_kernelINS2_10policy_hubILb1EN4cuda3std3__45tupleIJN6thrust24THRUST_300001_SM_1000_NS17counting_iteratorIiNSA_11use_defaultESC_SC_EEEEEE10policy1000EiNS7_10__identityENSA_20permutation_iteratorINSA_10device_ptrIiEESK_EEJSD_EEEvT0_iT1_T2_DpNS2_10kernel_argIT3_EE,"ax",@progbits
	.align	128
        .global         _ZN3cub18CUB_300001_SM_10006detail9transform16transform_kernelINS2_10policy_hubILb1EN4cuda3std3__45tupleIJN6thrust24THRUST_300001_SM_1000_NS17counting_iteratorIiNSA_11use_defaultESC_SC_EEEEEE10policy1000EiNS7_10__identityENSA_20permutation_iteratorINSA_10device_ptrIiEESK_EEJSD_EEEvT0_iT1_T2_DpNS2_10kernel_argIT3_EE
        .type           _ZN3cub18CUB_300001_SM_10006detail9transform16transform_kernelINS2_10policy_hubILb1EN4cuda3std3__45tupleIJN6thrust24THRUST_300001_SM_1000_NS17counting_iteratorIiNSA_11use_defaultESC_SC_EEEEEE10policy1000EiNS7_10__identityENSA_20permutation_iteratorINSA_10device_ptrIiEESK_EEJSD_EEEvT0_iT1_T2_DpNS2_10kernel_argIT3_EE,@function
        .size           _ZN3cub18CUB_300001_SM_10006detail9transform16transform_kernelINS2_10policy_hubILb1EN4cuda3std3__45tupleIJN6thrust24THRUST_300001_SM_1000_NS17counting_iteratorIiNSA_11use_defaultESC_SC_EEEEEE10policy1000EiNS7_10__identityENSA_20permutation_iteratorINSA_10device_ptrIiEESK_EEJSD_EEEvT0_iT1_T2_DpNS2_10kernel_argIT3_EE,(.L_x_2755 - _ZN3cub18CUB_300001_SM_10006detail9transform16transform_kernelINS2_10policy_hubILb1EN4cuda3std3__45tupleIJN6thrust24THRUST_300001_SM_1000_NS17counting_iteratorIiNSA_11use_defaultESC_SC_EEEEEE10policy1000EiNS7_10__identityENSA_20permutation_iteratorINSA_10device_ptrIiEESK_EEJSD_EEEvT0_iT1_T2_DpNS2_10kernel_argIT3_EE)
        .other          _ZN3cub18CUB_300001_SM_10006detail9transform16transform_kernelINS2_10policy_hubILb1EN4cuda3std3__45tupleIJN6thrust24THRUST_300001_SM_1000_NS17counting_iteratorIiNSA_11use_defaultESC_SC_EEEEEE10policy1000EiNS7_10__identityENSA_20permutation_iteratorINSA_10device_ptrIiEESK_EEJSD_EEEvT0_iT1_T2_DpNS2_10kernel_argIT3_EE,@"STO_CUDA_ENTRY STV_DEFAULT"
_ZN3cub18CUB_300001_SM_10006detail9transform16transform_kernelINS2_10policy_hubILb1EN4cuda3std3__45tupleIJN6thrust24THRUST_300001_SM_1000_NS17counting_iteratorIiNSA_11use_defaultESC_SC_EEEEEE10policy1000EiNS7_10__identityENSA_20permutation_iteratorINSA_10device_ptrIiEESK_EEJSD_EEEvT0_iT1_T2_DpNS2_10kernel_argIT3_EE:
.text._ZN3cub18CUB_300001_SM_10006detail9transform16transform_kernelINS2_10policy_hubILb1EN4cuda3std3__45tupleIJN6thrust24THRUST_300001_SM_1000_NS17counting_iteratorIiNSA_11use_defaultESC_SC_EEEEEE10policy1000EiNS7_10__identityENSA_20permutation_iteratorINSA_10device_ptrIiEESK_EEJSD_EEEvT0_iT1_T2_DpNS2_10kernel_argIT3_EE:
[----:B------:R-:W-:Y:S08]  /*0000*/  LDC R1, c[0x0][0x37c] ;  /* 0x0000df00ff017b82 */ /* 0x000ff00000000800 */
[----:B------:R-:W0:Y:S01]  /*0010*/  LDC.64 R10, c[0x0][0x380] ;  /* 0x0000e000ff0a7b82 */ /* 0x000e220000000a00 */
[----:B------:R-:W1:Y:S01]  /*0020*/  LDCU UR5, c[0x0][0x3a0] ;  /* 0x00007400ff0577ac */ /* 0x000e620008000800 */
[----:B------:R-:W2:Y:S06]  /*0030*/  LDCU.64 UR6, c[0x0][0x358] ;  /* 0x00006b00ff0677ac */ /* 0x000eac0008000a00 */
[----:B------:R-:W3:Y:S08]  /*0040*/  S2UR UR4, SR_CTAID.X ;  /* 0x00000000000479c3 */ /* 0x000ef00000002500 */
[----:B------:R-:W4:Y:S01]  /*0050*/  LDC.64 R2, c[0x0][0x390] ;  /* 0x0000e400ff027b82 */ /* 0x000f220000000a00 */
[----:B0-----:R-:W-:-:S05]  /*0060*/  SHF.L.U32 R8, R11, 0x7, RZ ;  /* 0x000000070b087819 */ /* 0x001fca00000006ff */
[----:B---3--:R-:W-:-:S04]  /*0070*/  IMAD R5, R8, UR4, RZ ;  /* 0x0000000408057c24 */ /* 0x008fc8000f8e02ff */
[----:B------:R-:W-:Y:S01]  /*0080*/  IMAD.IADD R7, R10, 0x1, -R5 ;  /* 0x000000010a077824 */ /* 0x000fe200078e0a05 */
[C---:B-1----:R-:W-:Y:S01]  /*0090*/  IADD3 R0, PT, PT, R5.reuse, UR5, RZ ;  /* 0x0000000505007c10 */ /* 0x042fe2000fffe0ff */
[----:B----4-:R-:W-:-:S03]  /*00a0*/  IMAD.WIDE R2, R5, 0x4, R2 ;  /* 0x0000000405027825 */ /* 0x010fc600078e0202 */
[CC--:B------:R-:W-:Y:S02]  /*00b0*/  ISETP.GT.AND P0, PT, R8.reuse, R7.reuse, PT ;  /* 0x000000070800720c */ /* 0x0c0fe40003f04270 */
[----:B------:R-:W-:-:S11]  /*00c0*/  VIMNMX R8, PT, PT, R8, R7, PT ;  /* 0x0000000708087248 */ /* 0x000fd60003fe0100 */
[----:B--2---:R-:W-:Y:S05]  /*00d0*/  @P0 BRA `(.L_x_2511) ;  /* 0x0000000800c80947 */ /* 0x004fea0003800000 */
        /* <DEDUP_REMOVED lines=11> */
.L_x_2513:
[----:B0--3--:R-:W-:-:S04]  /*0190*/  IMAD R11, R6, 0x80, R4 ;  /* 0x00000080060b7824 */ /* 0x009fc800078e0204 */
        /* <DEDUP_REMOVED lines=27> */
[----:B------:R-:W2:Y:S01]  /*0350*/  LDG.E R19, desc[UR6][R18.64] ;  /* 0x0000000612137981 */ /* 0x000ea2000c1e1900 */
[----:B------:R-:W-:Y:S01]  /*0360*/  IADD3 R25, PT, PT, R11, 0x300, RZ ;  /* 0x000003000b197810 */ /* 0x000fe20007ffe0ff */
[----:B------:R-:W-:-:S04]  /*0370*/  VIADD R29, R10, 0x280 ;  /* 0x000002800a1d7836 */ /* 0x000fc80000000000 */
[----:B0-----:R-:W-:-:S04]  /*0380*/  IMAD.WIDE.U32 R14, R25, 0x4, R2 ;  /* 0x00000004190e7825 */ /* 0x001fc800078e0002 */
        /* <DEDUP_REMOVED lines=8> */
[----:B------:R-:W3:Y:S01]  /*0410*/  LDG.E R19, desc[UR6][R24.64] ;  /* 0x0000000618137981 */ /* 0x000ee2000c1e1900 */
[----:B-1----:R-:W-:Y:S01]  /*0420*/  IADD3 R13, PT, PT, R11, 0x400, RZ ;  /* 0x000004000b0d7810 */ /* 0x002fe20007ffe0ff */
[----:B------:R-:W-:-:S04]  /*0430*/  VIADD R23, R10, 0x380 ;  /* 0x000003800a177836 */ /* 0x000fc80000000000 */
[----:B0-----:R-:W-:-:S04]  /*0440*/  IMAD.WIDE.U32 R20, R13, 0x4, R2 ;  /* 0x000000040d147825 */ /* 0x001fc800078e0002 */
[----:B---3--:R-:W-:-:S05]  /*0450*/  IMAD.WIDE R18, R19, 0x4, R8 ;  /* 0x0000000413127825 */ /* 0x008fca00078e0208 */
[----:B------:R0:W-:Y:S04]  /*0460*/  STG.E desc[UR6][R18.64], R23 ;  /* 0x0000001712007986 */ /* 0x0001e8000c101906 */
[----:B------:R-:W3:Y:S01]  /*0470*/  LDG.E R15, desc[UR6][R20.64] ;  /* 0x00000006140f7981 */ /* 0x000ee2000c1e1900 */
[----:B------:R-:W-:Y:S02]  /*0480*/  IADD3 R13, PT, PT, R11, 0x480, RZ ;  /* 0x000004800b0d7810 */ /* 0x000fe40007ffe0ff */
[----:B------:R-:W-:-:S03]  /*0490*/  IADD3 R11, PT, PT, R10, 0x400, RZ ;  /* 0x000004000a0b7810 */ /* 0x000fc60007ffe0ff */
[----:B------:R-:W-:-:S04]  /*04a0*/  IMAD.WIDE R12, R13, 0x4, R2 ;  /* 0x000000040d0c7825 */ /* 0x000fc800078e0202 */
[----:B---3--:R-:W-:-:S05]  /*04b0*/  IMAD.WIDE R14, R15, 0x4, R8 ;  /* 0x000000040f0e7825 */ /* 0x008fca00078e0208 */
[----:B------:R1:W-:Y:S04]  /*04c0*/  STG.E desc[UR6][R14.64], R11 ;  /* 0x0000000b0e007986 */ /* 0x0003e8000c101906 */
[----:B--2---:R-:W2:Y:S01]  /*04d0*/  LDG.E R17, desc[UR6][R12.64] ;  /* 0x000000060c117981 */ /* 0x004ea2000c1e1900 */
[----:B------:R-:W-:Y:S02]  /*04e0*/  VIADD R25, R10, 0x480 ;  /* 0x000004800a197836 */ /* 0x000fe40000000000 */
[----:B--2---:R-:W-:-:S05]  /*04f0*/  IMAD.WIDE R16, R17, 0x4, R8 ;  /* 0x0000000411107825 */ /* 0x004fca00078e0208 */
[----:B------:R2:W-:Y:S04]  /*0500*/  STG.E desc[UR6][R16.64], R25 ;  /* 0x0000001910007986 */ /* 0x0005e8000c101906 */
[----:B0-----:R-:W3:Y:S01]  /*0510*/  LDG.E R19, desc[UR6][R12.64+0x200] ;  /* 0x000200060c137981 */ /* 0x001ee2000c1e1900 */
[----:B------:R-:W-:Y:S01]  /*0520*/  IADD3 R21, PT, PT, R10, 0x500, RZ ;  /* 0x000005000a157810 */ /* 0x000fe20007ffe0ff */
[----:B---3--:R-:W-:-:S05]  /*0530*/  IMAD.WIDE R18, R19, 0x4, R8 ;  /* 0x0000000413127825 */ /* 0x008fca00078e0208 */
[----:B------:R0:W-:Y:S04]  /*0540*/  STG.E desc[UR6][R18.64], R21 ;  /* 0x0000001512007986 */ /* 0x0001e8000c101906 */
[----:B------:R-:W1:Y:S01]  /*0550*/  LDG.E R27, desc[UR6][R12.64+0x400] ;  /* 0x000400060c1b7981 */ /* 0x000e62000c1e1900 */
[----:B------:R-:W-:Y:S01]  /*0560*/  IADD3 R23, PT, PT, R10, 0x580, RZ ;  /* 0x000005800a177810 */ /* 0x000fe20007ffe0ff */
[----:B-1----:R-:W-:-:S05]  /*0570*/  IMAD.WIDE R14, R27, 0x4, R8 ;  /* 0x000000041b0e7825 */ /* 0x002fca00078e0208 */
[----:B------:R1:W-:Y:S04]  /*0580*/  STG.E desc[UR6][R14.64], R23 ;  /* 0x000000170e007986 */ /* 0x0003e8000c101906 */
[----:B------:R-:W2:Y:S01]  /*0590*/  LDG.E R27, desc[UR6][R12.64+0x600] ;  /* 0x000600060c1b7981 */ /* 0x000ea2000c1e1900 */
[----:B------:R-:W-:Y:S02]  /*05a0*/  VIADD R11, R10, 0x600 ;  /* 0x000006000a0b7836 */ /* 0x000fe40000000000 */
[----:B--2---:R-:W-:-:S05]  /*05b0*/  IMAD.WIDE R16, R27, 0x4, R8 ;  /* 0x000000041b107825 */ /* 0x004fca00078e0208 */
[----:B------:R2:W-:Y:S04]  /*05c0*/  STG.E desc[UR6][R16.64], R11 ;  /* 0x0000000b10007986 */ /* 0x0005e8000c101906 */
[----:B------:R-:W0:Y:S01]  /*05d0*/  LDG.E R27, desc[UR6][R12.64+0x800] ;  /* 0x000800060c1b7981 */ /* 0x000e22000c1e1900 */
[----:B------:R-:W-:Y:S01]  /*05e0*/  IADD3 R25, PT, PT, R10, 0x680, RZ ;  /* 0x000006800a197810 */ /* 0x000fe20007ffe0ff */
[----:B0-----:R-:W-:-:S05]  /*05f0*/  IMAD.WIDE R18, R27, 0x4, R8 ;  /* 0x000000041b127825 */ /* 0x001fca00078e0208 */
[----:B------:R3:W-:Y:S04]  /*0600*/  STG.E desc[UR6][R18.64], R25 ;  /* 0x0000001912007986 */ /* 0x0007e8000c101906 */
[----:B------:R-:W1:Y:S01]  /*0610*/  LDG.E R27, desc[UR6][R12.64+0xa00] ;  /* 0x000a00060c1b7981 */ /* 0x000e62000c1e1900 */
[----:B------:R-:W-:Y:S01]  /*0620*/  IADD3 R21, PT, PT, R10, 0x700, RZ ;  /* 0x000007000a157810 */ /* 0x000fe20007ffe0ff */
[----:B-1----:R-:W-:-:S05]  /*0630*/  IMAD.WIDE R14, R27, 0x4, R8 ;  /* 0x000000041b0e7825 */ /* 0x002fca00078e0208 */
[----:B------:R3:W-:Y:S04]  /*0640*/  STG.E desc[UR6][R14.64], R21 ;  /* 0x000000150e007986 */ /* 0x0007e8000c101906 */
[----:B------:R-:W2:Y:S01]  /*0650*/  LDG.E R27, desc[UR6][R12.64+0xc00] ;  /* 0x000c00060c1b7981 */ /* 0x000ea2000c1e1900 */
[----:B------:R-:W-:Y:S01]  /*0660*/  VIADD R23, R10, 0x780 ;  /* 0x000007800a177836 */ /* 0x000fe20000000000 */
[----:B------:R-:W-:-:S04]  /*0670*/  IADD3 R6, PT, PT, R6, 0x10, RZ ;  /* 0x0000001006067810 */ /* 0x000fc80007ffe0ff */
[----:B------:R-:W-:Y:S01]  /*0680*/  ISETP.NE.AND P0, PT, R6, R7, PT ;  /* 0x000000070600720c */ /* 0x000fe20003f05270 */
[----:B--2---:R-:W-:-:S05]  /*0690*/  IMAD.WIDE R10, R27, 0x4, R8 ;  /* 0x000000041b0a7825 */ /* 0x004fca00078e0208 */
[----:B------:R3:W-:Y:S07]  /*06a0*/  STG.E desc[UR6][R10.64], R23 ;  /* 0x000000170a007986 */ /* 0x0007ee000c101906 */
[----:B------:R-:W-:Y:S05]  /*06b0*/  @P0 BRA `(.L_x_2513) ;  /* 0xfffffff800b40947 */ /* 0x000fea000383ffff */
.L_x_2512:
[----:B------:R-:W-:Y:S05]  /*06c0*/  @!P1 EXIT ;  /* 0x000000000000994d */ /* 0x000fea0003800000 */
[----:B------:R-:W1:Y:S01]  /*06d0*/  LDCU UR4, c[0x0][0x384] ;  /* 0x00007080ff0477ac */ /* 0x000e620008000800 */
[----:B------:R-:W-:Y:S01]  /*06e0*/  ISETP.GE.U32.AND P0, PT, R22, 0x8, PT ;  /* 0x000000081600780c */ /* 0x000fe20003f06070 */
[----:B-1----:R-:W-:-:S06]  /*06f0*/  ULOP3.LUT UR5, UR4, 0x7, URZ, 0xc0, !UPT ;  /* 0x0000000704057892 */ /* 0x002fcc000f8ec0ff */
[----:B------:R-:W-:-:S06]  /*0700*/  ISETP.NE.AND P1, PT, RZ, UR5, PT ;  /* 0x00000005ff007c0c */ /* 0x000fcc000bf25270 */
[----:B------:R-:W-:Y:S07]  /*0710*/  @!P0 BRA `(.L_x_2514) ;  /* 0x0000000000908947 */ /* 0x000fee0003800000 */
[----:B0-----:R-:W-:Y:S01]  /*0720*/  LEA R13, R7, R4, 0x7 ;  /* 0x00000004070d7211 */ /* 0x001fe200078e38ff */
[----:B------:R-:W0:Y:S04]  /*0730*/  LDC.64 R8, c[0x0][0x398] ;  /* 0x0000e600ff087b82 */ /* 0x000e280000000a00 */
[----:B---3--:R-:W-:-:S05]  /*0740*/  IMAD.WIDE R10, R13, 0x4, R2 ;  /* 0x000000040d0a7825 */ /* 0x008fca00078e0202 */
[----:B------:R-:W0:Y:S01]  /*0750*/  LDG.E R15, desc[UR6][R10.64] ;  /* 0x000000060a0f7981 */ /* 0x000e22000c1e1900 */
[----:B------:R-:W-:Y:S02]  /*0760*/  IMAD.IADD R6, R0, 0x1, R13 ;  /* 0x0000000100067824 */ /* 0x000fe400078e020d */
[----:B0-----:R-:W-:-:S05]  /*0770*/  IMAD.WIDE R12, R15, 0x4, R8 ;  /* 0x000000040f0c7825 */ /* 0x001fca00078e0208 */
[----:B------:R0:W-:Y:S04]  /*0780*/  STG.E desc[UR6][R12.64], R6 ;  /* 0x000000060c007986 */ /* 0x0001e8000c101906 */
[----:B------:R-:W2:Y:S01]  /*0790*/  LDG.E R15, desc[UR6][R10.64+0x200] ;  /* 0x000200060a0f7981 */ /* 0x000ea2000c1e1900 */
[----:B------:R-:W-:Y:S01]  /*07a0*/  IADD3 R19, PT, PT, R6, 0x80, RZ ;  /* 0x0000008006137810 */ /* 0x000fe20007ffe0ff */
[----:B--2---:R-:W-:-:S05]  /*07b0*/  IMAD.WIDE R14, R15, 0x4, R8 ;  /* 0x000000040f0e7825 */ /* 0x004fca00078e0208 */
[----:B------:R1:W-:Y:S04]  /*07c0*/  STG.E desc[UR6][R14.64], R19 ;  /* 0x000000130e007986 */ /* 0x0003e8000c101906 */
[----:B------:R-:W2:Y:S01]  /*07d0*/  LDG.E R17, desc[UR6][R10.64+0x400] ;  /* 0x000400060a117981 */ /* 0x000ea2000c1e1900 */
[----:B------:R-:W-:Y:S01]  /*07e0*/  IADD3 R21, PT, PT, R6, 0x100, RZ ;  /* 0x0000010006157810 */ /* 0x000fe20007ffe0ff */
[----:B--2---:R-:W-:-:S05]  /*07f0*/  IMAD.WIDE R16, R17, 0x4, R8 ;  /* 0x0000000411107825 */ /* 0x004fca00078e0208 */
[----:B------:R2:W-:Y:S04]  /*0800*/  STG.E desc[UR6][R16.64], R21 ;  /* 0x0000001510007986 */ /* 0x0005e8000c101906 */
[----:B------:R-:W0:Y:S01]  /*0810*/  LDG.E R25, desc[UR6][R10.64+0x600] ;  /* 0x000600060a197981 */ /* 0x000e22000c1e1900 */
[----:B------:R-:W-:Y:S02]  /*0820*/  VIADD R23, R6, 0x180 ;  /* 0x0000018006177836 */ /* 0x000fe40000000000 */
[----:B0-----:R-:W-:-:S05]  /*0830*/  IMAD.WIDE R12, R25, 0x4, R8 ;  /* 0x00000004190c7825 */ /* 0x001fca00078e0208 */
[----:B------:R0:W-:Y:S04]  /*0840*/  STG.E desc[UR6][R12.64], R23 ;  /* 0x000000170c007986 */ /* 0x0001e8000c101906 */
[----:B------:R-:W1:Y:S01]  /*0850*/  LDG.E R27, desc[UR6][R10.64+0x800] ;  /* 0x000800060a1b7981 */ /* 0x000e62000c1e1900 */
[----:B------:R-:W-:Y:S01]  /*0860*/  IADD3 R25, PT, PT, R6, 0x200, RZ ;  /* 0x0000020006197810 */ /* 0x000fe20007ffe0ff */
[----:B-1----:R-:W-:-:S05]  /*0870*/  IMAD.WIDE R14, R27, 0x4, R8 ;  /* 0x000000041b0e7825 */ /* 0x002fca00078e0208 */
        /* <DEDUP_REMOVED lines=9> */
[----:B------:R-:W2:Y:S01]  /*0910*/  LDG.E R27, desc[UR6][R10.64+0xe00] ;  /* 0x000e00060a1b7981 */ /* 0x000ea2000c1e1900 */
[----:B------:R-:W-:Y:S02]  /*0920*/  IADD3 R23, PT, PT, R6, 0x380, RZ ;  /* 0x0000038006177810 */ /* 0x000fe40007ffe0ff */
[----:B------:R-:W-:Y:S01]  /*0930*/  IADD3 R7, PT, PT, R7, 0x8, RZ ;  /* 0x0000000807077810 */ /* 0x000fe20007ffe0ff */
[----:B--2---:R-:W-:-:S05]  /*0940*/  IMAD.WIDE R8, R27, 0x4, R8 ;  /* 0x000000041b087825 */ /* 0x004fca00078e0208 */
[----:B------:R1:W-:Y:S02]  /*0950*/  STG.E desc[UR6][R8.64], R23 ;  /* 0x0000001708007986 */ /* 0x0003e4000c101906 */
.L_x_2514:
[----:B------:R-:W-:Y:S05]  /*0960*/  @!P1 EXIT ;  /* 0x000000000000994d */ /* 0x000fea0003800000 */
[----:B------:R-:W-:Y:S02]  /*0970*/  UISETP.GE.U32.AND UP0, UPT, UR5, 0x4, UPT ;  /* 0x000000040500788c */ /* 0x000fe4000bf06070 */
[----:B------:R-:W-:-:S06]  /*0980*/  ULOP3.LUT UR4, UR4, 0x3, URZ, 0xc0, !UPT ;  /* 0x0000000304047892 */ /* 0x000fcc000f8ec0ff */
[----:B------:R-:W-:Y:S01]  /*0990*/  ISETP.NE.AND P0, PT, RZ, UR4, PT ;  /* 0x00000004ff007c0c */ /* 0x000fe2000bf05270 */
[----:B------:R-:W-:-:S12]  /*09a0*/  BRA.U !UP0, `(.L_x_2515) ;  /* 0x0000000108507547 */ /* 0x000fd8000b800000 */
[----:B01-3--:R-:W-:Y:S01]  /*09b0*/  IMAD R15, R7, 0x80, R4 ;  /* 0x00000080070f7824 */ /* 0x00bfe200078e0204 */
[----:B------:R-:W0:Y:S03]  /*09c0*/  LDC.64 R8, c[0x0][0x398] ;  /* 0x0000e600ff087b82 */ /* 0x000e260000000a00 */
[----:B------:R-:W-:-:S05]  /*09d0*/  IMAD.WIDE R10, R15, 0x4, R2 ;  /* 0x000000040f0a7825 */ /* 0x000fca00078e0202 */
[----:B------:R-:W0:Y:S01]  /*09e0*/  LDG.E R13, desc[UR6][R10.64] ;  /* 0x000000060a0d7981 */ /* 0x000e22000c1e1900 */
[----:B------:R-:W-:Y:S01]  /*09f0*/  IADD3 R21, PT, PT, R0, R15, RZ ;  /* 0x0000000f00157210 */ /* 0x000fe20007ffe0ff */
[----:B0-----:R-:W-:-:S05]  /*0a00*/  IMAD.WIDE R12, R13, 0x4, R8 ;  /* 0x000000040d0c7825 */ /* 0x001fca00078e0208 */
[----:B------:R2:W-:Y:S04]  /*0a10*/  STG.E desc[UR6][R12.64], R21 ;  /* 0x000000150c007986 */ /* 0x0005e8000c101906 */
[----:B------:R-:W3:Y:S01]  /*0a20*/  LDG.E R15, desc[UR6][R10.64+0x200] ;  /* 0x000200060a0f7981 */ /* 0x000ee2000c1e1900 */
[----:B------:R-:W-:Y:S01]  /*0a30*/  IADD3 R23, PT, PT, R21, 0x80, RZ ;  /* 0x0000008015177810 */ /* 0x000fe20007ffe0ff */
[----:B---3--:R-:W-:-:S05]  /*0a40*/  IMAD.WIDE R14, R15, 0x4, R8 ;  /* 0x000000040f0e7825 */ /* 0x008fca00078e0208 */
[----:B------:R2:W-:Y:S04]  /*0a50*/  STG.E desc[UR6][R14.64], R23 ;  /* 0x000000170e007986 */ /* 0x0005e8000c101906 */
[----:B------:R-:W3:Y:S01]  /*0a60*/  LDG.E R17, desc[UR6][R10.64+0x400] ;  /* 0x000400060a117981 */ /* 0x000ee2000c1e1900 */
[----:B------:R-:W-:Y:S02]  /*0a70*/  VIADD R25, R21, 0x100 ;  /* 0x0000010015197836 */ /* 0x000fe40000000000 */
[----:B---3--:R-:W-:-:S05]  /*0a80*/  IMAD.WIDE R16, R17, 0x4, R8 ;  /* 0x0000000411107825 */ /* 0x008fca00078e0208 */
[----:B------:R2:W-:Y:S04]  /*0a90*/  STG.E desc[UR6][R16.64], R25 ;  /* 0x0000001910007986 */ /* 0x0005e8000c101906 */
[----:B------:R-:W3:Y:S01]  /*0aa0*/  LDG.E R19, desc[UR6][R10.64+0x600] ;  /* 0x000600060a137981 */ /* 0x000ee2000c1e1900 */
[----:B------:R-:W-:Y:S02]  /*0ab0*/  IADD3 R27, PT, PT, R21, 0x180, RZ ;  /* 0x00000180151b7810 */ /* 0x000fe40007ffe0ff */
[----:B------:R-:W-:Y:S01]  /*0ac0*/  IADD3 R7, PT, PT, R7, 0x4, RZ ;  /* 0x0000000407077810 */ /* 0x000fe20007ffe0ff */
[----:B---3--:R-:W-:-:S05]  /*0ad0*/  IMAD.WIDE R8, R19, 0x4, R8 ;  /* 0x0000000413087825 */ /* 0x008fca00078e0208 */
[----:B------:R2:W-:Y:S02]  /*0ae0*/  STG.E desc[UR6][R8.64], R27 ;  /* 0x0000001b08007986 */ /* 0x0005e4000c101906 */
.L_x_2515:
[----:B------:R-:W-:Y:S05]  /*0af0*/  @!P0 EXIT ;  /* 0x000000000000894d */ /* 0x000fea0003800000 */
[----:B------:R-:W4:Y:S01]  /*0b00*/  LDCU UR5, c[0x0][0x3a0] ;  /* 0x00007400ff0577ac */ /* 0x000f220008000800 */
[----:B-12---:R-:W1:Y:S01]  /*0b10*/  LDC.64 R8, c[0x0][0x398] ;  /* 0x0000e600ff087b82 */ /* 0x006e620000000a00 */
[--C-:B0--3--:R-:W-:Y:S01]  /*0b20*/  IMAD R11, R7, 0x80, R4.reuse ;  /* 0x00000080070b7824 */ /* 0x109fe200078e0204 */
[----:B------:R-:W-:Y:S01]  /*0b30*/  UIADD3 UR4, UPT, UPT, -UR4, URZ, URZ ;  /* 0x000000ff04047290 */ /* 0x000fe2000fffe1ff */
[----:B----4-:R-:W-:-:S04]  /*0b40*/  IADD3 R0, PT, PT, R5, UR5, R4 ;  /* 0x0000000505007c10 */ /* 0x010fc8000fffe004 */
[----:B------:R-:W-:-:S07]  /*0b50*/  LEA R13, R7, R0, 0x7 ;  /* 0x00000000070d7211 */ /* 0x000fce00078e38ff */
.L_x_2516:
[----:B------:R-:W-:-:S06]  /*0b60*/  IMAD.WIDE R4, R11, 0x4, R2 ;  /* 0x000000040b047825 */ /* 0x000fcc00078e0202 */
[----:B------:R-:W1:Y:S01]  /*0b70*/  LDG.E R5, desc[UR6][R4.64] ;  /* 0x0000000604057981 */ /* 0x000e62000c1e1900 */
[----:B------:R-:W-:Y:S01]  /*0b80*/  UIADD3 UR4, UPT, UPT, UR4, 0x1, URZ ;  /* 0x0000000104047890 */ /* 0x000fe2000fffe0ff */
[----:B------:R-:W-:-:S03]  /*0b90*/  IADD3 R11, PT, PT, R11, 0x80, RZ ;  /* 0x000000800b0b7810 */ /* 0x000fc60007ffe0ff */
[----:B------:R-:W-:Y:S01]  /*0ba0*/  UISETP.NE.AND UP0, UPT, UR4, URZ, UPT ;  /* 0x000000ff0400728c */ /* 0x000fe2000bf05270 */
[----:B-1----:R-:W-:-:S05]  /*0bb0*/  IMAD.WIDE R6, R5, 0x4, R8 ;  /* 0x0000000405067825 */ /* 0x002fca00078e0208 */
[----:B------:R0:W-:Y:S02]  /*0bc0*/  STG.E desc[UR6][R6.64], R13 ;  /* 0x0000000d06007986 */ /* 0x0001e4000c101906 */
[----:B0-----:R-:W-:Y:S01]  /*0bd0*/  VIADD R13, R13, 0x80 ;  /* 0x000000800d0d7836 */ /* 0x001fe20000000000 */
[----:B------:R-:W-:Y:S06]  /*0be0*/  BRA.U UP0, `(.L_x_2516) ;  /* 0xfffffffd00dc7547 */ /* 0x000fec000b83ffff */
[----:B------:R-:W-:Y:S05]  /*0bf0*/  EXIT ;  /* 0x000000000000794d */ /* 0x000fea0003800000 */
.L_x_2511:
[----:B------:R-:W-:-:S13]  /*0c00*/  ISETP.GE.AND P0, PT, R11, 0x1, PT ;  /* 0x000000010b00780c */ /* 0x000fda0003f06270 */
[----:B------:R-:W-:Y:S05]  /*0c10*/  @!P0 EXIT ;  /* 0x000000000000894d */ /* 0x000fea0003800000 */
[----:B------:R-:W0:Y:S01]  /*0c20*/  S2R R9, SR_TID.X ;  /* 0x0000000000097919 */ /* 0x000e220000002100 */
[C---:B------:R-:W-:Y:S02]  /*0c30*/  ISETP.GE.U32.AND P0, PT, R11.reuse, 0x8, PT ;  /* 0x000000080b00780c */ /* 0x040fe40003f06070 */
[----:B------:R-:W-:Y:S02]  /*0c40*/  LOP3.LUT R13, R11, 0x7, RZ, 0xc0, !PT ;  /* 0x000000070b0d7812 */ /* 0x000fe400078ec0ff */
[----:B------:R-:W-:-:S09]  /*0c50*/  MOV R10, RZ ;  /* 0x000000ff000a7202 */ /* 0x000fd20000000f00 */
[----:B------:R-:W-:Y:S05]  /*0c60*/  @!P0 BRA `(.L_x_2517) ;  /* 0x0000000400088947 */ /* 0x000fea0003800000 */
[----:B------:R-:W1:Y:S01]  /*0c70*/  LDC.64 R4, c[0x0][0x398] ;  /* 0x0000e600ff047b82 */ /* 0x000e620000000a00 */
[----:B------:R-:W-:Y:S01]  /*0c80*/  HFMA2 R12, -RZ, RZ, 0, 0 ;  /* 0x00000000ff0c7431 */ /* 0x000fe200000001ff */
[----:B------:R-:W-:-:S07]  /*0c90*/  LOP3.LUT R10, R11, 0x7ffffff8, RZ, 0xc0, !PT ;  /* 0x7ffffff80b0a7812 */ /* 0x000fce00078ec0ff */
.L_x_2520:
[----:B0-----:R-:W-:-:S05]  /*0ca0*/  IMAD R11, R12, 0x80, R9 ;  /* 0x000000800c0b7824 */ /* 0x001fca00078e0209 */
[----:B------:R-:W-:-:S13]  /*0cb0*/  ISETP.GE.AND P0, PT, R11, R8, PT ;  /* 0x000000080b00720c */ /* 0x000fda0003f06270 */
[C-C-:B------:R-:W-:Y:S01]  /*0cc0*/  @!P0 IMAD.WIDE.U32 R16, R11.reuse, 0x4, R2.reuse ;  /* 0x000000040b108825 */ /* 0x140fe200078e0002 */
[----:B------:R-:W0:Y:S05]  /*0cd0*/  @!P0 LDC.64 R18, c[0x0][0x398] ;  /* 0x0000e600ff128b82 */ /* 0x000e2a0000000a00 */
[----:B------:R-:W0:Y:S01]  /*0ce0*/  @!P0 LDG.E R17, desc[UR6][R16.64] ;  /* 0x0000000610118981 */ /* 0x000e22000c1e1900 */
[----:B------:R-:W-:Y:S02]  /*0cf0*/  IADD3 R23, PT, PT, R11, 0x80, RZ ;  /* 0x000000800b177810 */ /* 0x000fe40007ffe0ff */
[----:B------:R-:W-:Y:S02]  /*0d00*/  @!P0 IADD3 R21, PT, PT, R0, R11, RZ ;  /* 0x0000000b00158210 */ /* 0x000fe40007ffe0ff */
[C---:B------:R-:W-:Y:S01]  /*0d10*/  ISETP.GE.AND P1, PT, R23.reuse, R8, PT ;  /* 0x000000081700720c */ /* 0x040fe20003f26270 */
[----:B------:R-:W-:-:S12]  /*0d20*/  IMAD.WIDE R6, R23, 0x4, R2 ;  /* 0x0000000417067825 */ /* 0x000fd800078e0202 */
        /* <DEDUP_REMOVED lines=11> */
[----:B------:R-:W-:Y:S01]  /*0de0*/  IADD3 R29, PT, PT, R11, 0x180, RZ ;  /* 0x000001800b1d7810 */ /* 0x000fe20007ffe0ff */
[----:B0-----:R-:W-:-:S03]  /*0df0*/  @!P0 IMAD.IADD R21, R0, 0x1, R27 ;  /* 0x0000000100158824 */ /* 0x001fc600078e021b */
[----:B------:R-:W-:Y:S01]  /*0e00*/  ISETP.GE.AND P1, PT, R29, R8, PT ;  /* 0x000000081d00720c */ /* 0x000fe20003f26270 */
[----:B--2---:R-:W-:-:S12]  /*0e10*/  @!P0 IMAD.WIDE R18, R25, 0x4, R14 ;  /* 0x0000000419128825 */ /* 0x004fd800078e020e */
[----:B------:R-:W0:Y:S01]  /*0e20*/  @!P1 LDC.64 R14, c[0x0][0x398] ;  /* 0x0000e600ff0e9b82 */ /* 0x000e220000000a00 */
[----:B------:R2:W-:Y:S04]  /*0e30*/  @!P0 STG.E desc[UR6][R18.64], R21 ;  /* 0x0000001512008986 */ /* 0x0005e8000c101906 */
[----:B------:R-:W0:Y:S01]  /*0e40*/  @!P1 LDG.E R25, desc[UR6][R6.64+0x400] ;  /* 0x0004000606199981 */ /* 0x000e22000c1e1900 */
[----:B------:R-:W-:Y:S02]  /*0e50*/  IADD3 R27, PT, PT, R11, 0x200, RZ ;  /* 0x000002000b1b7810 */ /* 0x000fe40007ffe0ff */
[----:B---3--:R-:W-:Y:S02]  /*0e60*/  @!P1 IADD3 R23, PT, PT, R0, R29, RZ ;  /* 0x0000001d00179210 */ /* 0x008fe40007ffe0ff */
[----:B------:R-:W-:Y:S01]  /*0e70*/  ISETP.GE.AND P0, PT, R27, R8, PT ;  /* 0x000000081b00720c */ /* 0x000fe20003f06270 */
[----:B------:R-:W-:-:S02]  /*0e80*/  VIADD R29, R11, 0x280 ;  /* 0x000002800b1d7836 */ /* 0x000fc40000000000 */
[----:B0-----:R-:W-:-:S10]  /*0e90*/  @!P1 IMAD.WIDE R16, R25, 0x4, R14 ;  /* 0x0000000419109825 */ /* 0x001fd400078e020e */
[----:B------:R-:W0:Y:S01]  /*0ea0*/  @!P0 LDC.64 R14, c[0x0][0x398] ;  /* 0x0000e600ff0e8b82 */ /* 0x000e220000000a00 */
[----:B------:R3:W-:Y:S04]  /*0eb0*/  @!P1 STG.E desc[UR6][R16.64], R23 ;  /* 0x0000001710009986 */ /* 0x0007e8000c101906 */
[----:B------:R-:W0:Y:S01]  /*0ec0*/  @!P0 LDG.E R25, desc[UR6][R6.64+0x600] ;  /* 0x0006000606198981 */ /* 0x000e22000c1e1900 */
[----:B------:R-:W-:Y:S02]  /*0ed0*/  ISETP.GE.AND P1, PT, R29, R8, PT ;  /* 0x000000081d00720c */ /* 0x000fe40003f26270 */
[----:B--2---:R-:W-:Y:S02]  /*0ee0*/  @!P0 IADD3 R21, PT, PT, R0, R27, RZ ;  /* 0x0000001b00158210 */ /* 0x004fe40007ffe0ff */
[----:B------:R-:W-:Y:S01]  /*0ef0*/  IADD3 R20, PT, PT, R11, 0x300, RZ ;  /* 0x000003000b147810 */ /* 0x000fe20007ffe0ff */
[----:B0-----:R-:W-:-:S08]  /*0f00*/  @!P0 IMAD.WIDE R18, R25, 0x4, R14 ;  /* 0x0000000419128825 */ /* 0x001fd000078e020e */
[----:B------:R-:W0:Y:S01]  /*0f10*/  @!P1 LDC.64 R14, c[0x0][0x398] ;  /* 0x0000e600ff0e9b82 */ /* 0x000e220000000a00 */
[----:B------:R2:W-:Y:S04]  /*0f20*/  @!P0 STG.E desc[UR6][R18.64], R21 ;  /* 0x0000001512008986 */ /* 0x0005e8000c101906 */
[----:B------:R-:W0:Y:S01]  /*0f30*/  @!P1 LDG.E R25, desc[UR6][R6.64+0x800] ;  /* 0x0008000606199981 */ /* 0x000e22000c1e1900 */
[----:B------:R-:W-:Y:S01]  /*0f40*/  ISETP.GE.AND P0, PT, R20, R8, PT ;  /* 0x000000081400720c */ /* 0x000fe20003f06270 */
[----:B---3--:R-:W-:-:S12]  /*0f50*/  @!P1 IMAD.IADD R23, R0, 0x1, R29 ;  /* 0x0000000100179824 */ /* 0x008fd800078e021d */
[----:B------:R-:W3:Y:S01]  /*0f60*/  @!P0 LDC.64 R16, c[0x0][0x398] ;  /* 0x0000e600ff108b82 */ /* 0x000ee20000000a00 */
[----:B0-----:R-:W-:-:S05]  /*0f70*/  @!P1 IMAD.WIDE R14, R25, 0x4, R14 ;  /* 0x00000004190e9825 */ /* 0x001fca00078e020e */
[----:B------:R2:W-:Y:S04]  /*0f80*/  @!P1 STG.E desc[UR6][R14.64], R23 ;  /* 0x000000170e009986 */ /* 0x0005e8000c101906 */
[----:B------:R-:W3:Y:S01]  /*0f90*/  @!P0 LDG.E R27, desc[UR6][R6.64+0xa00] ;  /* 0x000a0006061b8981 */ /* 0x000ee2000c1e1900 */
[----:B------:R-:W-:Y:S01]  /*0fa0*/  @!P0 IADD3 R25, PT, PT, R0, R20, RZ ;  /* 0x0000001400198210 */ /* 0x000fe20007ffe0ff */
[----:B------:R-:W-:Y:S01]  /*0fb0*/  VIADD R12, R12, 0x8 ;  /* 0x000000080c0c7836 */ /* 0x000fe20000000000 */
[----:B------:R-:W-:Y:S01]  /*0fc0*/  IADD3 R11, PT, PT, R11, 0x380, RZ ;  /* 0x000003800b0b7810 */ /* 0x000fe20007ffe0ff */
[----:B------:R-:W-:Y:S03]  /*0fd0*/  BSSY.RECONVERGENT B0, `(.L_x_2518) ;  /* 0x000000a000007945 */ /* 0x000fe60003800200 */
[----:B------:R-:W-:Y:S01]  /*0fe0*/  ISETP.NE.AND P1, PT, R12, R10, PT ;  /* 0x0000000a0c00720c */ /* 0x000fe20003f25270 */
[----:B---3--:R-:W-:-:S05]  /*0ff0*/  @!P0 IMAD.WIDE R16, R27, 0x4, R16 ;  /* 0x000000041b108825 */ /* 0x008fca00078e0210 */
[----:B------:R2:W-:Y:S01]  /*1000*/  @!P0 STG.E desc[UR6][R16.64], R25 ;  /* 0x0000001910008986 */ /* 0x0005e2000c101906 */
[----:B------:R-:W-:-:S13]  /*1010*/  ISETP.GE.AND P0, PT, R11, R8, PT ;  /* 0x000000080b00720c */ /* 0x000fda0003f06270 */
[----:B--2---:R-:W-:Y:S05]  /*1020*/  @P0 BRA `(.L_x_2519) ;  /* 0x0000000000100947 */ /* 0x004fea0003800000 */
[----:B------:R-:W1:Y:S01]  /*1030*/  LDG.E R15, desc[UR6][R6.64+0xc00] ;  /* 0x000c0006060f7981 */ /* 0x000e62000c1e1900 */
[----:B------:R-:W-:Y:S01]  /*1040*/  IADD3 R11, PT, PT, R0, R11, RZ ;  /* 0x0000000b000b7210 */ /* 0x000fe20007ffe0ff */
[----:B-1----:R-:W-:-:S05]  /*1050*/  IMAD.WIDE R14, R15, 0x4, R4 ;  /* 0x000000040f0e7825 */ /* 0x002fca00078e0204 */
[----:B------:R0:W-:Y:S02]  /*1060*/  STG.E desc[UR6][R14.64], R11 ;  /* 0x0000000b0e007986 */ /* 0x0001e4000c101906 */
.L_x_2519:
[----:B------:R-:W-:Y:S05]  /*1070*/  BSYNC.RECONVERGENT B0 ;  /* 0x0000000000007941 */ /* 0x000fea0003800200 */
.L_x_2518:
[----:B------:R-:W-:Y:S05]  /*1080*/  @P1 BRA `(.L_x_2520) ;  /* 0xfffffffc00041947 */ /* 0x000fea000383ffff */
.L_x_2517:
        /* <DEDUP_REMOVED lines=8> */
[C---:B------:R-:W-:Y:S01]  /*1110*/  ISETP.GE.AND P2, PT, R21.reuse, R8, PT ;  /* 0x000000081500720c */ /* 0x040fe20003f46270 */
[----:B-1----:R-:W-:-:S12]  /*1120*/  IMAD.WIDE R4, R21, 0x4, R2 ;  /* 0x0000000415047825 */ /* 0x002fd800078e0202 */
[----:B------:R-:W2:Y:S01]  /*1130*/  @!P2 LDG.E R11, desc[UR6][R4.64] ;  /* 0x00000006040ba981 */ /* 0x000ea2000c1e1900 */
[----:B------:R-:W2:Y:S01]  /*1140*/  @!P2 LDC.64 R12, c[0x0][0x398] ;  /* 0x0000e600ff0cab82 */ /* 0x000ea20000000a00 */
[----:B------:R-:W-:Y:S01]  /*1150*/  VIADD R19, R21, 0x80 ;  /* 0x0000008015137836 */ /* 0x000fe20000000000 */
[----:B------:R-:W-:-:S04]  /*1160*/  @!P2 IADD3 R7, PT, PT, R0, R21, RZ ;  /* 0x000000150007a210 */ /* 0x000fc80007ffe0ff */
[----:B------:R-:W-:-:S13]  /*1170*/  ISETP.GE.AND P1, PT, R19, R8, PT ;  /* 0x000000081300720c */ /* 0x000fda0003f26270 */
[----:B------:R-:W0:Y:S01]  /*1180*/  @!P1 LDC.64 R14, c[0x0][0x398] ;  /* 0x0000e600ff0e9b82 */ /* 0x000e220000000a00 */
[----:B--2---:R-:W-:-:S05]  /*1190*/  @!P2 IMAD.WIDE R12, R11, 0x4, R12 ;  /* 0x000000040b0ca825 */ /* 0x004fca00078e020c */
        /* <DEDUP_REMOVED lines=9> */
[----:B------:R-:W-:Y:S02]  /*1230*/  IADD3 R25, PT, PT, R21, 0x180, RZ ;  /* 0x0000018015197810 */ /* 0x000fe40007ffe0ff */
[----:B-1----:R-:W-:Y:S02]  /*1240*/  @!P2 IADD3 R7, PT, PT, R0, R23, RZ ;  /* 0x000000170007a210 */ /* 0x002fe40007ffe0ff */
[----:B------:R-:W-:Y:S01]  /*1250*/  ISETP.GE.AND P1, PT, R25, R8, PT ;  /* 0x000000081900720c */ /* 0x000fe20003f26270 */
[----:B0-----:R-:W-:-:S12]  /*1260*/  @!P2 IMAD.WIDE R12, R19, 0x4, R16 ;  /* 0x00000004130ca825 */ /* 0x001fd800078e0210 */
[----:B------:R-:W2:Y:S01]  /*1270*/  @!P1 LDC.64 R16, c[0x0][0x398] ;  /* 0x0000e600ff109b82 */ /* 0x000ea20000000a00 */
[----:B------:R3:W-:Y:S04]  /*1280*/  @!P2 STG.E desc[UR6][R12.64], R7 ;  /* 0x000000070c00a986 */ /* 0x0007e8000c101906 */
[----:B------:R-:W2:Y:S01]  /*1290*/  @!P1 LDG.E R21, desc[UR6][R4.64+0x600] ;  /* 0x0006000604159981 */ /* 0x000ea2000c1e1900 */
[----:B------:R-:W-:Y:S01]  /*12a0*/  @!P1 IMAD.IADD R19, R0, 0x1, R25 ;  /* 0x0000000100139824 */ /* 0x000fe200078e0219 */
[----:B------:R-:W-:Y:S01]  /*12b0*/  IADD3 R10, PT, PT, R10, 0x4, RZ ;  /* 0x000000040a0a7810 */ /* 0x000fe20007ffe0ff */
[----:B--2---:R-:W-:-:S05]  /*12c0*/  @!P1 IMAD.WIDE R14, R21, 0x4, R16 ;  /* 0x00000004150e9825 */ /* 0x004fca00078e0210 */
[----:B------:R3:W-:Y:S02]  /*12d0*/  @!P1 STG.E desc[UR6][R14.64], R19 ;  /* 0x000000130e009986 */ /* 0x0007e4000c101906 */
.L_x_2521:
        /* <DEDUP_REMOVED lines=17> */
[----:B------:R-:W-:Y:S01]  /*13f0*/  @!P2 IADD3 R15, PT, PT, R0, R15, RZ ;  /* 0x0000000f000fa210 */ /* 0x000fe20007ffe0ff */
[----:B------:R-:W-:Y:S02]  /*1400*/  VIADD R10, R10, 0x2 ;  /* 0x000000020a0a7836 */ /* 0x000fe40000000000 */
[----:B0-----:R-:W-:-:S05]  /*1410*/  @!P2 IMAD.WIDE R6, R17, 0x4, R6 ;  /* 0x000000041106a825 */ /* 0x001fca00078e0206 */
[----:B------:R2:W-:Y:S02]  /*1420*/  @!P2 STG.E desc[UR6][R6.64], R15 ;  /* 0x0000000f0600a986 */ /* 0x0005e4000c101906 */
.L_x_2522:
[----:B------:R-:W-:Y:S05]  /*1430*/  @P0 EXIT ;  /* 0x000000000000094d */ /* 0x000fea0003800000 */
[----:B0-23--:R-:W-:-:S04]  /*1440*/  LEA R7, R10, R9, 0x7 ;  /* 0x000000090a077211 */ /* 0x00dfc800078e38ff */
[----:B------:R-:W-:-:S13]  /*1450*/  ISETP.GE.AND P0, PT, R7, R8, PT ;  /* 0x000000080700720c */ /* 0x000fda0003f06270 */
[----:B------:R-:W-:Y:S05]  /*1460*/  @P0 EXIT ;  /* 0x000000000000094d */ /* 0x000fea0003800000 */
[----:B------:R-:W-:Y:S01]  /*1470*/  IMAD.WIDE R2, R7, 0x4, R2 ;  /* 0x0000000407027825 */ /* 0x000fe200078e0202 */
[----:B-1----:R-:W0:Y:S05]  /*1480*/  LDC.64 R4, c[0x0][0x398] ;  /* 0x0000e600ff047b82 */ /* 0x002e2a0000000a00 */
[----:B------:R-:W0:Y:S01]  /*1490*/  LDG.E R3, desc[UR6][R2.64] ;  /* 0x0000000602037981 */ /* 0x000e22000c1e1900 */
[----:B------:R-:W-:Y:S01]  /*14a0*/  IADD3 R7, PT, PT, R0, R7, RZ ;  /* 0x0000000700077210 */ /* 0x000fe20007ffe0ff */
[----:B0-----:R-:W-:-:S05]  /*14b0*/  IMAD.WIDE R4, R3, 0x4, R4 ;  /* 0x0000000403047825 */ /* 0x001fca00078e0204 */
[----:B------:R-:W-:Y:S01]  /*14c0*/  STG.E desc[UR6][R4.64], R7 ;  /* 0x0000000704007986 */ /* 0x000fe2000c101906 */
[----:B------:R-:W-:Y:S05]  /*14d0*/  EXIT ;  /* 0x000000000000794d */ /* 0x000fea0003800000 */
.L_x_2523:
        /* <DEDUP_REMOVED lines=10> */
.L_x_2755:


//--------------------- .text._ZN3cub18CUB_300001_SM_10006detail8for_each13static_kernelINS2_12policy_hub_t12policy_500_tElN6thrust24THRUST_300001_SM_1000_NS8cuda_cub10__tabulate7functorINS7_10device_ptrIiEENS7_6system6detail7generic6detail22compute_sequence_valueIivEElEEEEvT0_T1_ --------------------------
	.section	.text._ZN3cub18CUB_300001_SM_10006detail8for_each13static_kernelINS2_12policy_hub_t12policy_500_tElN6thrust24THRUST_300001_SM_1000_NS8cuda_cub10__tabulate7functorINS7_10device_ptrIiEENS7_6system6detail7generic6detail22compute_sequence_valueIivEElEEEEvT0_T1_,"ax",@progbits
	.align	128
        .global         _ZN3cub18CUB_300001_SM_10006detail8for_each13static_kernelINS2_12policy_hub_t12policy_500_tElN6thrust24THRUST_300001_SM_1000_NS8cuda_cub10__tabulate7functorINS7_10device_ptrIiEENS7_6system6detail7generic6detail22compute_sequence_valueIivEElEEEEvT0_T1_
        .type           _ZN3cub18CUB_300001_SM_10006detail8for_each13static_kernelINS2_12policy_hub_t12policy_500_tElN6thrust24THRUST_300001_SM_1000_NS8cuda_cub10__tabulate7functorINS7_10device_ptrIiEENS7_6system6detail7generic6detail22compute_sequence_valueIivEElEEEEvT0_T1_,@function
        .size           _ZN3cub18CUB_300001_SM_10006detail8for_each13static_kernelINS2_12policy_hub_t12policy_500_tElN6thrust24THRUST_300001_SM_1000_NS8cuda_cub10__tabulate7functorINS7_10device_ptrIiEENS7_6system6detail7generic6detail22compute_sequence_valueIivEElEEEEvT0_T1_,(.L_x_2756 - _ZN3cub18CUB_300001_SM_10006detail8for_each13static_kernelINS2_12policy_hub_t12policy_500_tElN6thrust24THRUST_300001_SM_1000_NS8cuda_cub10__tabulate7functorINS7_10device_ptrIiEENS7_6system6detail7generic6detail22compute_sequence_valueIivEElEEEEvT0_T1_)
        .other          _ZN3cub18CUB_300001_SM_10006detail8for_each13static_kernelINS2_12policy_hub_t12policy_500_tElN6thrust24THRUST_300001_SM_1000_NS8cuda_cub10__tabulate7functorINS7_10device_ptrIiEENS7_6system6detail7generic6detail22compute_sequence_valueIivEElEEEEvT0_T1_,@"STO_CUDA_ENTRY STV_DEFAULT"
_ZN3cub18CUB_300001_SM_10006detail8for_each13static_kernelINS2_12policy_hub_t12policy_500_tElN6thrust24THRUST_300001_SM_1000_NS8cuda_cub10__tabulate7functorINS7_10device_ptrIiEENS7_6system6detail7generic6detail22compute_sequence_valueIivEElEEEEvT0_T1_:
.text._ZN3cub18CUB_300001_SM_10006detail8for_each13static_kernelINS2_12policy_hub_t12policy_500_tElN6thrust24THRUST_300001_SM_1000_NS8cuda_cub10__tabulate7functorINS7_10device_ptrIiEENS7_6system6detail7generic6detail22compute_sequence_valueIivEElEEEEvT0_T1_:
[----:B------:R-:W-:Y:S08]  /*0000*/  LDC R1, c[0x0][0x37c] ;  /* 0x0000df00ff017b82 */ /* 0x000ff00000000800 */
[----:B------:R-:W0:Y:S01]  /*0010*/  S2UR UR4, SR_CTAID.X ;  /* 0x00000000000479c3 */ /* 0x000e220000002500 */
[----:B------:R-:W1:Y:S01]  /*0020*/  LDCU.64 UR6, c[0x0][0x380] ;  /* 0x00007000ff0677ac */ /* 0x000e620008000a00 */
[----:B------:R-:W2:Y:S01]  /*0030*/  LDCU.64 UR8, c[0x0][0x358] ;  /* 0x00006b00ff0877ac */ /* 0x000ea20008000a00 */
[----:B0-----:R-:W-:-:S04]  /*0040*/  UIMAD.WIDE.U32 UR4, UR4, 0x200, URZ ;  /* 0x00000200040478a5 */ /* 0x001fc8000f8e00ff */
[----:B-1----:R-:W-:-:S04]  /*0050*/  UIADD3 UR6, UP0, UPT, -UR4, UR6, URZ ;  /* 0x0000000604067290 */ /* 0x002fc8000ff1e1ff */
[----:B------:R-:W-:Y:S02]  /*0060*/  UIADD3.X UR7, UPT, UPT, ~UR5, UR7, URZ, UP0, !UPT ;  /* 0x0000000705077290 */ /* 0x000fe400087fe5ff */
[----:B------:R-:W-:-:S04]  /*0070*/  UISETP.GE.U32.AND UP0, UPT, UR6, 0x200, UPT ;  /* 0x000002000600788c */ /* 0x000fc8000bf06070 */
[----:B------:R-:W-:-:S09]  /*0080*/  UISETP.GE.AND.EX UP0, UPT, UR7, URZ, UPT, UP0 ;  /* 0x000000ff0700728c */ /* 0x000fd2000bf06300 */
[----:B--2---:R-:W-:Y:S05]  /*0090*/  BRA.U !UP0, `(.L_x_2524) ;  /* 0x0000000108347547 */ /* 0x004fea000b800000 */
[----:B------:R-:W0:Y:S01]  /*00a0*/  S2R R0, SR_TID.X ;  /* 0x0000000000007919 */ /* 0x000e220000002100 */
[----:B------:R-:W1:Y:S01]  /*00b0*/  LDC.64 R6, c[0x0][0x390] ;  /* 0x0000e400ff067b82 */ /* 0x000e620000000a00 */
[----:B------:R-:W2:Y:S01]  /*00c0*/  LDCU.64 UR10, c[0x0][0x388] ;  /* 0x00007100ff0a77ac */ /* 0x000ea20008000a00 */
[----:B0-----:R-:W-:-:S05]  /*00d0*/  IADD3 R5, P0, PT, R0, UR4, RZ ;  /* 0x0000000400057c10 */ /* 0x001fca000ff1e0ff */
[----:B------:R-:W-:Y:S01]  /*00e0*/  IMAD.X R4, RZ, RZ, UR5, P0 ;  /* 0x00000005ff047e24 */ /* 0x000fe200080e06ff */
[C---:B--2---:R-:W-:Y:S01]  /*00f0*/  LEA R2, P0, R5.reuse, UR10, 0x2 ;  /* 0x0000000a05027c11 */ /* 0x044fe2000f8010ff */
[----:B------:R-:W-:-:S03]  /*0100*/  VIADD R0, R5, 0x100 ;  /* 0x0000010005007836 */ /* 0x000fc60000000000 */
[C---:B------:R-:W-:Y:S01]  /*0110*/  LEA.HI.X R3, R5.reuse, UR11, R4, 0x2, P0 ;  /* 0x0000000b05037c11 */ /* 0x040fe200080f1404 */
[-CC-:B-1----:R-:W-:Y:S02]  /*0120*/  IMAD R5, R5, R7.reuse, R6.reuse ;  /* 0x0000000705057224 */ /* 0x182fe400078e0206 */
[----:B------:R-:W-:-:S03]  /*0130*/  IMAD R7, R0, R7, R6 ;  /* 0x0000000700077224 */ /* 0x000fc600078e0206 */
[----:B------:R-:W-:Y:S04]  /*0140*/  STG.E desc[UR8][R2.64], R5 ;  /* 0x0000000502007986 */ /* 0x000fe8000c101908 */
[----:B------:R-:W-:Y:S01]  /*0150*/  STG.E desc[UR8][R2.64+0x400], R7 ;  /* 0x0004000702007986 */ /* 0x000fe2000c101908 */
[----:B------:R-:W-:Y:S05]  /*0160*/  EXIT ;  /* 0x000000000000794d */ /* 0x000fea0003800000 */
.L_x_2524:
[----:B------:R-:W0:Y:S01]  /*0170*/  S2R R2, SR_TID.X ;  /* 0x0000000000027919 */ /* 0x000e220000002100 */
[----:B------:R-:W-:Y:S01]  /*0180*/  USHF.R.S32.HI UR7, URZ, 0x1f, UR6 ;  /* 0x0000001fff077899 */ /* 0x000fe20008011406 */
[----:B------:R-:W-:Y:S05]  /*0190*/  BSSY.RECONVERGENT B0, `(.L_x_2525) ;  /* 0x0000011000007945 */ /* 0x000fea0003800200 */
[----:B------:R-:W-:Y:S02]  /*01a0*/  IMAD.U32 R3, RZ, RZ, UR7 ;  /* 0x00000007ff037e24 */ /* 0x000fe4000f8e00ff */
[----:B------:R-:W-:Y:S01]  /*01b0*/  IMAD.U32 R4, RZ, RZ, UR7 ;  /* 0x00000007ff047e24 */ /* 0x000fe2000f8e00ff */
[C---:B0-----:R-:W-:Y:S01]  /*01c0*/  ISETP.LT.U32.AND P0, PT, R2.reuse, UR6, PT ;  /* 0x0000000602007c0c */ /* 0x041fe2000bf01070 */
[----:B------:R-:W-:-:S03]  /*01d0*/  VIADD R0, R2, 0x100 ;  /* 0x0000010002007836 */ /* 0x000fc60000000000 */
[----:B------:R-:W-:Y:S02]  /*01e0*/  ISETP.GT.AND.EX P0, PT, R3, RZ, PT, P0 ;  /* 0x000000ff0300720c */ /* 0x000fe40003f04300 */
[----:B------:R-:W-:-:S04]  /*01f0*/  ISETP.LT.U32.AND P1, PT, R0, UR6, PT ;  /* 0x0000000600007c0c */ /* 0x000fc8000bf21070 */
[----:B------:R-:W-:-:S07]  /*0200*/  ISETP.GT.AND.EX P1, PT, R4, RZ, PT, P1 ;  /* 0x000000ff0400720c */ /* 0x000fce0003f24310 */
[----:B------:R-:W-:Y:S06]  /*0210*/  @!P0 BRA `(.L_x_2526) ;  /* 0x0000000000208947 */ /* 0x000fec0003800000 */
[----:B------:R-:W0:Y:S01]  /*0220*/  LDC.64 R6, c[0x0][0x390] ;  /* 0x0000e400ff067b82 */ /* 0x000e220000000a00 */
[----:B------:R-:W1:Y:S01]  /*0230*/  LDCU.64 UR10, c[0x0][0x388] ;  /* 0x00007100ff0a77ac */ /* 0x000e620008000a00 */
[----:B------:R-:W-:-:S05]  /*0240*/  IADD3 R4, P0, PT, R2, UR4, RZ ;  /* 0x0000000402047c10 */ /* 0x000fca000ff1e0ff */
[----:B------:R-:W-:Y:S01]  /*0250*/  IMAD.X R3, RZ, RZ, UR5, P0 ;  /* 0x00000005ff037e24 */ /* 0x000fe200080e06ff */
[----:B-1----:R-:W-:-:S04]  /*0260*/  LEA R2, P0, R4, UR10, 0x2 ;  /* 0x0000000a04027c11 */ /* 0x002fc8000f8010ff */
[C---:B------:R-:W-:Y:S01]  /*0270*/  LEA.HI.X R3, R4.reuse, UR11, R3, 0x2, P0 ;  /* 0x0000000b04037c11 */ /* 0x040fe200080f1403 */
[----:B0-----:R-:W-:-:S05]  /*0280*/  IMAD R7, R4, R7, R6 ;  /* 0x0000000704077224 */ /* 0x001fca00078e0206 */
[----:B------:R0:W-:Y:S03]  /*0290*/  STG.E desc[UR8][R2.64], R7 ;  /* 0x0000000702007986 */ /* 0x0001e6000c101908 */
.L_x_2526:
[----:B------:R-:W-:Y:S05]  /*02a0*/  BSYNC.RECONVERGENT B0 ;  /* 0x0000000000007941 */ /* 0x000fea0003800200 */
.L_x_2525:
[----:B------:R-:W-:Y:S05]  /*02b0*/  @!P1 EXIT ;  /* 0x000000000000994d */ /* 0x000fea0003800000 */
[----:B------:R-:W1:Y:S01]  /*02c0*/  LDC.64 R4, c[0x0][0x390] ;  /* 0x0000e400ff047b82 */ /* 0x000e620000000a00 */
[----:B------:R-:W2:Y:S01]  /*02d0*/  LDCU.64 UR6, c[0x0][0x388] ;  /* 0x00007100ff0677ac */ /* 0x000ea20008000a00 */
[----:B------:R-:W-:-:S05]  /*02e0*/  IADD3 R0, P0, PT, R0, UR4, RZ ;  /* 0x0000000400007c10 */ /* 0x000fca000ff1e0ff */
[----:B0-----:R-:W-:Y:S01]  /*02f0*/  IMAD.X R3, RZ, RZ, UR5, P0 ;  /* 0x00000005ff037e24 */ /* 0x001fe200080e06ff */
[----:B--2---:R-:W-:-:S04]  /*0300*/  LEA R2, P0, R0, UR6, 0x2 ;  /* 0x0000000600027c11 */ /* 0x004fc8000f8010ff */
[C---:B------:R-:W-:Y:S01]  /*0310*/  LEA.HI.X R3, R0.reuse, UR7, R3, 0x2, P0 ;  /* 0x0000000700037c11 */ /* 0x040fe200080f1403 */
[----:B-1----:R-:W-:-:S05]  /*0320*/  IMAD R5, R0, R5, R4 ;  /* 0x0000000500057224 */ /* 0x002fca00078e0204 */
[----:B------:R-:W-:Y:S01]  /*0330*/  STG.E desc[UR8][R2.64], R5 ;  /* 0x0000000502007986 */ /* 0x000fe2000c101908 */
[----:B------:R-:W-:Y:S05]  /*0340*/  EXIT ;  /* 0x000000000000794d */ /* 0x000fea0003800000 */
.L_x_2527:
        /* <DEDUP_REMOVED lines=11> */
.L_x_2756:


//--------------------- .text._ZN3cub18CUB_300001_SM_10006detail11EmptyKernelIvEEvv --------------------------
	.section	.text._ZN3cub18CUB_300001_SM_10006detail11EmptyKernelIvEEvv,"ax",@progbits
	.align	128
        .global         _ZN3cub18CUB_300001_SM_10006detail11EmptyKernelIvEEvv
        .type           _ZN3cub18CUB_300001_SM_10006detail11EmptyKernelIvEEvv,@function
        .size           _ZN3cub18CUB_300001_SM_10006detail11EmptyKernelIvEEvv,(.L_x_2757 - _ZN3cub18CUB_300001_SM_10006detail11EmptyKernelIvEEvv)
        .other          _ZN3cub18CUB_300001_SM_10006detail11EmptyKernelIvEEvv,@"STO_CUDA_ENTRY STV_DEFAULT"
_ZN3cub18CUB_300001_SM_10006detail11EmptyKernelIvEEvv:
.text._ZN3cub18CUB_300001_SM_10006detail11EmptyKernelIvEEvv:
[----:B------:R-:W-:Y:S01]  /*0000*/  LDC R1, c[0x0][0x37c] ;  /* 0x0000df00ff017b82 */ /* 0x000fe20000000800 */
[----:B------:R-:W-:Y:S05]  /*0010*/  EXIT ;  /* 0x000000000000794d */ /* 0x000fea0003800000 */
.L_x_2528:
        /* <DEDUP_REMOVED lines=14> */
.L_x_2757:


//--------------------- .text._Z23compute_active_verticesPiiS_ --------------------------
	.section	.text._Z23compute_active_verticesPiiS_,"ax",@progbits
	.align	128
        .global         _Z23compute_active_verticesPiiS_
        .type           _Z23compute_active_verticesPiiS_,@function
        .size           _Z23compute_active_verticesPiiS_,(.L_x_2758 - _Z23compute_active_verticesPiiS_)
        .other          _Z23compute_active_verticesPiiS_,@"STO_CUDA_ENTRY STV_DEFAULT"
_Z23compute_active_verticesPiiS_:
.text._Z23compute_active_verticesPiiS_:
[----:B------:R-:W-:Y:S01]  /*0000*/  LDC R1, c[0x0][0x37c] ;  /* 0x0000df00ff017b82 */ /* 0x000fe20000000800 */
[----:B------:R-:W0:Y:S01]  /*0010*/  S2R R0, SR_CTAID.X ;  /* 0x0000000000007919 */ /* 0x000e220000002500 */
[----:B------:R-:W0:Y:S06]  /*0020*/  LDCU UR5, c[0x0][0x360] ;  /* 0x00006c00ff0577ac */ /* 0x000e2c0008000800 */
[----:B------:R-:W1:Y:S01]  /*0030*/  LDC R2, c[0x0][0x370] ;  /* 0x0000dc00ff027b82 */ /* 0x000e620000000800 */
[----:B------:R-:W-:Y:S01]  /*0040*/  BSSY.RECONVERGENT B2, `(.L_x_2529) ;  /* 0x00000ea000027945 */ /* 0x000fe20003800200 */
[----:B------:R-:W0:Y:S01]  /*0050*/  S2R R3, SR_TID.X ;  /* 0x0000000000037919 */ /* 0x000e220000002100 */
[----:B------:R-:W2:Y:S01]  /*0060*/  LDCU UR4, c[0x0][0x388] ;  /* 0x00007100ff0477ac */ /* 0x000ea20008000800 */
[----:B------:R-:W-:Y:S01]  /*0070*/  IMAD.MOV.U32 R18, RZ, RZ, RZ ;  /* 0x000000ffff127224 */ /* 0x000fe200078e00ff */
[----:B------:R-:W3:Y:S01]  /*0080*/  LDCU.64 UR6, c[0x0][0x358] ;  /* 0x00006b00ff0677ac */ /* 0x000ee20008000a00 */
[----:B0-----:R-:W-:-:S05]  /*0090*/  IMAD R25, R0, UR5, R3 ;  /* 0x0000000500197c24 */ /* 0x001fca000f8e0203 */
[----:B--2---:R-:W-:-:S13]  /*00a0*/  ISETP.GE.AND P0, PT, R25, UR4, PT ;  /* 0x0000000419007c0c */ /* 0x004fda000bf06270 */
[----:B-1-3--:R-:W-:Y:S05]  /*00b0*/  @P0 BRA `(.L_x_2530) ;  /* 0x0000000c00880947 */ /* 0x00afea0003800000 */
[----:B------:R-:W-:Y:S01]  /*00c0*/  IMAD R2, R2, UR5, RZ ;  /* 0x0000000502027c24 */ /* 0x000fe2000f8e02ff */
[----:B------:R-:W-:Y:S01]  /*00d0*/  BSSY.RECONVERGENT B1, `(.L_x_2531) ;  /* 0x00000d2000017945 */ /* 0x000fe20003800200 */
[----:B------:R-:W-:Y:S02]  /*00e0*/  HFMA2 R18, -RZ, RZ, 0, 0 ;  /* 0x00000000ff127431 */ /* 0x000fe400000001ff */
[----:B------:R-:W0:Y:S01]  /*00f0*/  I2F.U32.RP R9, R2 ;  /* 0x0000000200097306 */ /* 0x000e220000209000 */
[C---:B------:R-:W-:Y:S01]  /*0100*/  IMAD.IADD R6, R2.reuse, 0x1, R25 ;  /* 0x0000000102067824 */ /* 0x040fe200078e0219 */
[----:B------:R-:W-:Y:S02]  /*0110*/  IADD3 R11, PT, PT, RZ, -R2, RZ ;  /* 0x80000002ff0b7210 */ /* 0x000fe40007ffe0ff */
[----:B------:R-:W-:Y:S02]  /*0120*/  ISETP.NE.U32.AND P2, PT, R2, RZ, PT ;  /* 0x000000ff0200720c */ /* 0x000fe40003f45070 */
[----:B------:R-:W-:-:S02]  /*0130*/  ISETP.GE.AND P0, PT, R6, UR4, PT ;  /* 0x0000000406007c0c */ /* 0x000fc4000bf06270 */
[----:B------:R-:W-:Y:S02]  /*0140*/  VIMNMX R7, PT, PT, R6, UR4, !PT ;  /* 0x0000000406077c48 */ /* 0x000fe4000ffe0100 */
[----:B------:R-:W-:-:S04]  /*0150*/  SEL R8, RZ, 0x1, P0 ;  /* 0x00000001ff087807 */ /* 0x000fc80000000000 */
[----:B------:R-:W-:Y:S01]  /*0160*/  IADD3 R7, PT, PT, R7, -R6, -R8 ;  /* 0x8000000607077210 */ /* 0x000fe20007ffe808 */
[----:B0-----:R-:W0:Y:S02]  /*0170*/  MUFU.RCP R9, R9 ;  /* 0x0000000900097308 */ /* 0x001e240000001000 */
[----:B0-----:R-:W-:-:S06]  /*0180*/  VIADD R4, R9, 0xffffffe ;  /* 0x0ffffffe09047836 */ /* 0x001fcc0000000000 */
[----:B------:R0:W1:Y:S02]  /*0190*/  F2I.FTZ.U32.TRUNC.NTZ R5, R4 ;  /* 0x0000000400057305 */ /* 0x000064000021f000 */
[----:B0-----:R-:W-:Y:S02]  /*01a0*/  IMAD.MOV.U32 R4, RZ, RZ, RZ ;  /* 0x000000ffff047224 */ /* 0x001fe400078e00ff */
[----:B-1----:R-:W-:-:S04]  /*01b0*/  IMAD R11, R11, R5, RZ ;  /* 0x000000050b0b7224 */ /* 0x002fc800078e02ff */
[----:B------:R-:W-:-:S06]  /*01c0*/  IMAD.HI.U32 R10, R5, R11, R4 ;  /* 0x0000000b050a7227 */ /* 0x000fcc00078e0004 */
[----:B------:R-:W-:-:S05]  /*01d0*/  IMAD.HI.U32 R5, R10, R7, RZ ;  /* 0x000000070a057227 */ /* 0x000fca00078e00ff */
[----:B------:R-:W-:-:S05]  /*01e0*/  IADD3 R4, PT, PT, -R5, RZ, RZ ;  /* 0x000000ff05047210 */ /* 0x000fca0007ffe1ff */
[----:B------:R-:W-:-:S05]  /*01f0*/  IMAD R7, R2, R4, R7 ;  /* 0x0000000402077224 */ /* 0x000fca00078e0207 */
[----:B------:R-:W-:-:S13]  /*0200*/  ISETP.GE.U32.AND P0, PT, R7, R2, PT ;  /* 0x000000020700720c */ /* 0x000fda0003f06070 */
[----:B------:R-:W-:Y:S02]  /*0210*/  @P0 IMAD.IADD R7, R7, 0x1, -R2 ;  /* 0x0000000107070824 */ /* 0x000fe400078e0a02 */
[----:B------:R-:W-:-:S03]  /*0220*/  @P0 VIADD R5, R5, 0x1 ;  /* 0x0000000105050836 */ /* 0x000fc60000000000 */
[----:B------:R-:W-:-:S13]  /*0230*/  ISETP.GE.U32.AND P1, PT, R7, R2, PT ;  /* 0x000000020700720c */ /* 0x000fda0003f26070 */
[----:B------:R-:W-:Y:S02]  /*0240*/  @P1 IADD3 R5, PT, PT, R5, 0x1, RZ ;  /* 0x0000000105051810 */ /* 0x000fe40007ffe0ff */
[----:B------:R-:W-:-:S05]  /*0250*/  @!P2 LOP3.LUT R5, RZ, R2, RZ, 0x33, !PT ;  /* 0x00000002ff05a212 */ /* 0x000fca00078e33ff */
[----:B------:R-:W-:-:S04]  /*0260*/  IMAD.IADD R5, R8, 0x1, R5 ;  /* 0x0000000108057824 */ /* 0x000fc800078e0205 */
[C---:B------:R-:W-:Y:S01]  /*0270*/  VIADD R4, R5.reuse, 0x1 ;  /* 0x0000000105047836 */ /* 0x040fe20000000000 */
[----:B------:R-:W-:-:S04]  /*0280*/  ISETP.GE.U32.AND P0, PT, R5, 0x3, PT ;  /* 0x000000030500780c */ /* 0x000fc80003f06070 */
[----:B------:R-:W-:-:S09]  /*0290*/  LOP3.LUT R5, R4, 0x3, RZ, 0xc0, !PT ;  /* 0x0000000304057812 */ /* 0x000fd200078ec0ff */
[----:B------:R-:W-:Y:S05]  /*02a0*/  @!P0 BRA `(.L_x_2532) ;  /* 0x0000000800d08947 */ /* 0x000fea0003800000 */
[----:B------:R-:W-:Y:S01]  /*02b0*/  LOP3.LUT R4, R4, 0xfffffffc, RZ, 0xc0, !PT ;  /* 0xfffffffc04047812 */ /* 0x000fe200078ec0ff */
[----:B------:R-:W0:Y:S01]  /*02c0*/  LDC.64 R12, c[0x0][0x380] ;  /* 0x0000e000ff0c7b82 */ /* 0x000e220000000a00 */
[----:B------:R-:W-:Y:S01]  /*02d0*/  BSSY.RELIABLE B0, `(.L_x_2533) ;  /* 0x0000099000007945 */ /* 0x000fe20003800100 */
[----:B------:R-:W-:Y:S02]  /*02e0*/  IMAD.MOV.U32 R18, RZ, RZ, RZ ;  /* 0x000000ffff127224 */ /* 0x000fe400078e00ff */
[----:B------:R-:W-:-:S05]  /*02f0*/  IMAD.MOV R4, RZ, RZ, -R4 ;  /* 0x000000ffff047224 */ /* 0x000fca00078e0a04 */
[----:B------:R-:W-:-:S13]  /*0300*/  ISETP.GE.AND P0, PT, R4, RZ, PT ;  /* 0x000000ff0400720c */ /* 0x000fda0003f06270 */
[----:B------:R-:W-:Y:S05]  /*0310*/  @P0 BRA `(.L_x_2534) ;  /* 0x0000000800500947 */ /* 0x000fea0003800000 */
[----:B------:R-:W-:Y:S01]  /*0320*/  IADD3 R6, PT, PT, -R4, RZ, RZ ;  /* 0x000000ff04067210 */ /* 0x000fe20007ffe1ff */
[----:B------:R-:W-:Y:S01]  /*0330*/  BSSY.RECONVERGENT B3, `(.L_x_2535) ;  /* 0x000005d000037945 */ /* 0x000fe20003800200 */
[----:B------:R-:W-:Y:S02]  /*0340*/  PLOP3.LUT P0, PT, PT, PT, PT, 0x80, 0x8 ;  /* 0x000000000008781c */ /* 0x000fe40003f0f070 */
[----:B------:R-:W-:-:S13]  /*0350*/  ISETP.GT.AND P1, PT, R6, 0xc, PT ;  /* 0x0000000c0600780c */ /* 0x000fda0003f24270 */
[----:B------:R-:W-:Y:S05]  /*0360*/  @!P1 BRA `(.L_x_2536) ;  /* 0x0000000400649947 */ /* 0x000fea0003800000 */
[----:B------:R-:W1:Y:S01]  /*0370*/  LDC.64 R14, c[0x0][0x380] ;  /* 0x0000e000ff0e7b82 */ /* 0x000e620000000a00 */
[----:B------:R-:W-:-:S13]  /*0380*/  PLOP3.LUT P0, PT, PT, PT, PT, 0x8, 0x80 ;  /* 0x000000000080781c */ /* 0x000fda0003f0e170 */
.L_x_2537:
[----:B-1----:R-:W-:-:S05]  /*0390*/  IMAD.WIDE R10, R25, 0x4, R14 ;  /* 0x00000004190a7825 */ /* 0x002fca00078e020e */
[----:B------:R-:W2:Y:S01]  /*03a0*/  LDG.E R19, desc[UR6][R10.64] ;  /* 0x000000060a137981 */ /* 0x000ea2000c1e1900 */
[----:B------:R-:W-:-:S05]  /*03b0*/  IMAD.WIDE R22, R2, 0x4, R10 ;  /* 0x0000000402167825 */ /* 0x000fca00078e020a */
[----:B------:R1:W3:Y:S01]  /*03c0*/  LDG.E R20, desc[UR6][R22.64] ;  /* 0x0000000616147981 */ /* 0x0002e2000c1e1900 */
[----:B------:R-:W-:-:S05]  /*03d0*/  IMAD.WIDE R28, R2, 0x4, R22 ;  /* 0x00000004021c7825 */ /* 0x000fca00078e0216 */
[----:B------:R-:W4:Y:S01]  /*03e0*/  LDG.E R6, desc[UR6][R28.64] ;  /* 0x000000061c067981 */ /* 0x000f22000c1e1900 */
[C---:B------:R-:W-:Y:S02]  /*03f0*/  IMAD R25, R2.reuse, 0x4, R25 ;  /* 0x0000000402197824 */ /* 0x040fe400078e0219 */
[----:B-1----:R-:W-:-:S04]  /*0400*/  IMAD.WIDE R22, R2, 0x4, R28 ;  /* 0x0000000402167825 */ /* 0x002fc800078e021c */
[----:B------:R-:W-:Y:S01]  /*0410*/  IMAD.WIDE R16, R25, 0x4, R14 ;  /* 0x0000000419107825 */ /* 0x000fe200078e020e */
[----:B------:R-:W5:Y:S04]  /*0420*/  LDG.E R7, desc[UR6][R22.64] ;  /* 0x0000000616077981 */ /* 0x000f68000c1e1900 */
[----:B------:R-:W5:Y:S01]  /*0430*/  LDG.E R8, desc[UR6][R16.64] ;  /* 0x0000000610087981 */ /* 0x000f62000c1e1900 */
[----:B------:R-:W-:-:S05]  /*0440*/  IMAD.WIDE R26, R2, 0x4, R16 ;  /* 0x00000004021a7825 */ /* 0x000fca00078e0210 */
[----:B------:R1:W5:Y:S02]  /*0450*/  LDG.E R9, desc[UR6][R26.64] ;  /* 0x000000061a097981 */ /* 0x000364000c1e1900 */
[----:B-1----:R-:W-:-:S05]  /*0460*/  IMAD.WIDE R26, R2, 0x4, R26 ;  /* 0x00000004021a7825 */ /* 0x002fca00078e021a */
[----:B------:R-:W5:Y:S01]  /*0470*/  LDG.E R10, desc[UR6][R26.64] ;  /* 0x000000061a0a7981 */ /* 0x000f62000c1e1900 */
[----:B------:R-:W-:-:S04]  /*0480*/  IMAD.WIDE R16, R2, 0x4, R26 ;  /* 0x0000000402107825 */ /* 0x000fc800078e021a */
[----:B------:R-:W-:Y:S01]  /*0490*/  IMAD R25, R2, 0x4, R25 ;  /* 0x0000000402197824 */ /* 0x000fe200078e0219 */
[----:B------:R-:W5:Y:S03]  /*04a0*/  LDG.E R11, desc[UR6][R16.64] ;  /* 0x00000006100b7981 */ /* 0x000f66000c1e1900 */
[----:B------:R-:W-:-:S05]  /*04b0*/  IMAD.WIDE R28, R25, 0x4, R14 ;  /* 0x00000004191c7825 */ /* 0x000fca00078e020e */
[----:B------:R1:W5:Y:S02]  /*04c0*/  LDG.E R22, desc[UR6][R28.64] ;  /* 0x000000061c167981 */ /* 0x000364000c1e1900 */
[----:B-1----:R-:W-:-:S05]  /*04d0*/  IMAD.WIDE R28, R2, 0x4, R28 ;  /* 0x00000004021c7825 */ /* 0x002fca00078e021c */
[----:B------:R-:W5:Y:S01]  /*04e0*/  LDG.E R23, desc[UR6][R28.64] ;  /* 0x000000061c177981 */ /* 0x000f62000c1e1900 */
[C---:B------:R-:W-:Y:S01]  /*04f0*/  IMAD.WIDE R16, R2.reuse, 0x4, R28 ;  /* 0x0000000402107825 */ /* 0x040fe200078e021c */
[----:B------:R-:W-:-:S04]  /*0500*/  LEA R25, R2, R25, 0x2 ;  /* 0x0000001902197211 */ /* 0x000fc800078e10ff */
[----:B------:R1:W5:Y:S01]  /*0510*/  LDG.E R24, desc[UR6][R16.64] ;  /* 0x0000000610187981 */ /* 0x000362000c1e1900 */
[----:B------:R-:W-:-:S06]  /*0520*/  IMAD.WIDE R26, R2, 0x4, R16 ;  /* 0x00000004021a7825 */ /* 0x000fcc00078e0210 */
[----:B------:R-:W5:Y:S01]  /*0530*/  LDG.E R26, desc[UR6][R26.64] ;  /* 0x000000061a1a7981 */ /* 0x000f62000c1e1900 */
[----:B-1----:R-:W-:-:S05]  /*0540*/  IMAD.WIDE R16, R25, 0x4, R14 ;  /* 0x0000000419107825 */ /* 0x002fca00078e020e */
[----:B------:R1:W5:Y:S01]  /*0550*/  LDG.E R27, desc[UR6][R16.64] ;  /* 0x00000006101b7981 */ /* 0x000362000c1e1900 */
[----:B------:R-:W-:Y:S02]  /*0560*/  VIADD R28, R18, 0x1 ;  /* 0x00000001121c7836 */ /* 0x000fe40000000000 */
[----:B-1----:R-:W-:-:S05]  /*0570*/  IMAD.WIDE R16, R2, 0x4, R16 ;  /* 0x0000000402107825 */ /* 0x002fca00078e0210 */
[----:B------:R-:W5:Y:S01]  /*0580*/  LDG.E R29, desc[UR6][R16.64] ;  /* 0x00000006101d7981 */ /* 0x000f62000c1e1900 */
[----:B--2---:R-:W-:-:S13]  /*0590*/  ISETP.NE.AND P1, PT, R19, -0x1, PT ;  /* 0xffffffff1300780c */ /* 0x004fda0003f25270 */
[----:B------:R-:W-:Y:S02]  /*05a0*/  @P1 IMAD.MOV R28, RZ, RZ, R18 ;  /* 0x000000ffff1c1224 */ /* 0x000fe400078e0212 */
[----:B------:R-:W-:-:S05]  /*05b0*/  IMAD.WIDE R18, R2, 0x4, R16 ;  /* 0x0000000402127825 */ /* 0x000fca00078e0210 */
[----:B------:R-:W2:Y:S01]  /*05c0*/  LDG.E R16, desc[UR6][R18.64] ;  /* 0x0000000612107981 */ /* 0x000ea2000c1e1900 */
[----:B---3--:R-:W-:Y:S01]  /*05d0*/  ISETP.NE.AND P2, PT, R20, -0x1, PT ;  /* 0xffffffff1400780c */ /* 0x008fe20003f45270 */
[----:B------:R-:W-:-:S06]  /*05e0*/  IMAD.WIDE R20, R2, 0x4, R18 ;  /* 0x0000000402147825 */ /* 0x000fcc00078e0212 */
[----:B------:R-:W3:Y:S01]  /*05f0*/  LDG.E R20, desc[UR6][R20.64] ;  /* 0x0000000614147981 */ /* 0x000ee2000c1e1900 */
[----:B----4-:R-:W-:Y:S02]  /*0600*/  ISETP.NE.AND P1, PT, R6, -0x1, PT ;  /* 0xffffffff0600780c */ /* 0x010fe40003f25270 */
[----:B------:R-:W-:-:S03]  /*0610*/  IADD3 R6, PT, PT, R28, 0x1, RZ ;  /* 0x000000011c067810 */ /* 0x000fc60007ffe0ff */
        /* <DEDUP_REMOVED lines=34> */
[----:B------:R-:W-:-:S04]  /*0840*/  IADD3 R4, PT, PT, R4, 0x10, RZ ;  /* 0x0000001004047810 */ /* 0x000fc80007ffe0ff */
[----:B------:R-:W-:Y:S02]  /*0850*/  IADD3 R6, PT, PT, R7, 0x1, RZ ;  /* 0x0000000107067810 */ /* 0x000fe40007ffe0ff */
[----:B------:R-:W-:-:S04]  /*0860*/  @P2 IMAD.MOV R6, RZ, RZ, R7 ;  /* 0x000000ffff062224 */ /* 0x000fc800078e0207 */
[----:B------:R-:W-:Y:S01]  /*0870*/  VIADD R7, R6, 0x1 ;  /* 0x0000000106077836 */ /* 0x000fe20000000000 */
[----:B------:R-:W-:Y:S02]  /*0880*/  LEA R25, R2, R25, 0x2 ;  /* 0x0000001902197211 */ /* 0x000fe400078e10ff */
[----:B--2---:R-:W-:Y:S02]  /*0890*/  ISETP.NE.AND P1, PT, R16, -0x1, PT ;  /* 0xffffffff1000780c */ /* 0x004fe40003f25270 */
[----:B---3--:R-:W-:-:S11]  /*08a0*/  ISETP.NE.AND P2, PT, R20, -0x1, PT ;  /* 0xffffffff1400780c */ /* 0x008fd60003f45270 */
[----:B------:R-:W-:Y:S01]  /*08b0*/  @P1 IMAD.MOV R7, RZ, RZ, R6 ;  /* 0x000000ffff071224 */ /* 0x000fe200078e0206 */
[----:B------:R-:W-:-:S03]  /*08c0*/  ISETP.GE.AND P1, PT, R4, -0xc, PT ;  /* 0xfffffff40400780c */ /* 0x000fc60003f26270 */
[----:B------:R-:W-:Y:S02]  /*08d0*/  VIADD R18, R7, 0x1 ;  /* 0x0000000107127836 */ /* 0x000fe40000000000 */
[----:B------:R-:W-:-:S08]  /*08e0*/  @P2 IMAD.MOV R18, RZ, RZ, R7 ;  /* 0x000000ffff122224 */ /* 0x000fd000078e0207 */
[----:B------:R-:W-:Y:S05]  /*08f0*/  @!P1 BRA `(.L_x_2537) ;  /* 0xfffffff800a49947 */ /* 0x000fea000383ffff */
.L_x_2536:
[----:B------:R-:W-:Y:S05]  /*0900*/  BSYNC.RECONVERGENT B3 ;  /* 0x0000000000037941 */ /* 0x000fea0003800200 */
.L_x_2535:
[----:B------:R-:W-:Y:S01]  /*0910*/  IMAD.MOV R6, RZ, RZ, -R4 ;  /* 0x000000ffff067224 */ /* 0x000fe200078e0a04 */
[----:B------:R-:W-:Y:S04]  /*0920*/  BSSY.RECONVERGENT B3, `(.L_x_2538) ;  /* 0x0000030000037945 */ /* 0x000fe80003800200 */
[----:B------:R-:W-:-:S13]  /*0930*/  ISETP.GT.AND P1, PT, R6, 0x4, PT ;  /* 0x000000040600780c */ /* 0x000fda0003f24270 */
[----:B------:R-:W-:Y:S05]  /*0940*/  @!P1 BRA `(.L_x_2539) ;  /* 0x0000000000b49947 */ /* 0x000fea0003800000 */
[----:B------:R-:W1:Y:S02]  /*0950*/  LDC.64 R6, c[0x0][0x380] ;  /* 0x0000e000ff067b82 */ /* 0x000e640000000a00 */
[----:B-1----:R-:W-:-:S05]  /*0960*/  IMAD.WIDE R10, R25, 0x4, R6 ;  /* 0x00000004190a7825 */ /* 0x002fca00078e0206 */
[----:B------:R1:W2:Y:S01]  /*0970*/  LDG.E R19, desc[UR6][R10.64] ;  /* 0x000000060a137981 */ /* 0x0002a2000c1e1900 */
[----:B------:R-:W-:-:S05]  /*0980*/  IMAD.WIDE R14, R2, 0x4, R10 ;  /* 0x00000004020e7825 */ /* 0x000fca00078e020a */
[----:B------:R3:W4:Y:S01]  /*0990*/  LDG.E R8, desc[UR6][R14.64] ;  /* 0x000000060e087981 */ /* 0x000722000c1e1900 */
[C---:B------:R-:W-:Y:S01]  /*09a0*/  IMAD.WIDE R16, R2.reuse, 0x4, R14 ;  /* 0x0000000402107825 */ /* 0x040fe200078e020e */
[----:B------:R-:W-:-:S04]  /*09b0*/  LEA R25, R2, R25, 0x2 ;  /* 0x0000001902197211 */ /* 0x000fc800078e10ff */
[----:B------:R-:W5:Y:S01]  /*09c0*/  LDG.E R9, desc[UR6][R16.64] ;  /* 0x0000000610097981 */ /* 0x000f62000c1e1900 */
[----:B------:R-:W-:-:S06]  /*09d0*/  IMAD.WIDE R20, R2, 0x4, R16 ;  /* 0x0000000402147825 */ /* 0x000fcc00078e0210 */
[----:B------:R-:W5:Y:S01]  /*09e0*/  LDG.E R20, desc[UR6][R20.64] ;  /* 0x0000000614147981 */ /* 0x000f62000c1e1900 */
[----:B------:R-:W-:-:S05]  /*09f0*/  IMAD.WIDE R22, R25, 0x4, R6 ;  /* 0x0000000419167825 */ /* 0x000fca00078e0206 */
[----:B------:R-:W5:Y:S01]  /*0a00*/  LDG.E R24, desc[UR6][R22.64] ;  /* 0x0000000616187981 */ /* 0x000f62000c1e1900 */
[----:B------:R-:W-:-:S05]  /*0a10*/  IMAD.WIDE R6, R2, 0x4, R22 ;  /* 0x0000000402067825 */ /* 0x000fca00078e0216 */
[----:B------:R0:W5:Y:S01]  /*0a20*/  LDG.E R26, desc[UR6][R6.64] ;  /* 0x00000006061a7981 */ /* 0x000162000c1e1900 */
[----:B-1----:R-:W-:-:S05]  /*0a30*/  IMAD.WIDE R10, R2, 0x4, R6 ;  /* 0x00000004020a7825 */ /* 0x002fca00078e0206 */
[----:B------:R-:W5:Y:S01]  /*0a40*/  LDG.E R27, desc[UR6][R10.64] ;  /* 0x000000060a1b7981 */ /* 0x000f62000c1e1900 */
[----:B---3--:R-:W-:-:S06]  /*0a50*/  IMAD.WIDE R14, R2, 0x4, R10 ;  /* 0x00000004020e7825 */ /* 0x008fcc00078e020a */
[----:B------:R-:W3:Y:S01]  /*0a60*/  LDG.E R14, desc[UR6][R14.64] ;  /* 0x000000060e0e7981 */ /* 0x000ee2000c1e1900 */
[----:B------:R-:W-:Y:S02]  /*0a70*/  IADD3 R4, PT, PT, R4, 0x8, RZ ;  /* 0x0000000804047810 */ /* 0x000fe40007ffe0ff */
[----:B------:R-:W-:Y:S02]  /*0a80*/  LEA R25, R2, R25, 0x2 ;  /* 0x0000001902197211 */ /* 0x000fe400078e10ff */
[----:B--2---:R-:W-:Y:S02]  /*0a90*/  ISETP.NE.AND P0, PT, R19, -0x1, PT ;  /* 0xffffffff1300780c */ /* 0x004fe40003f05270 */
[----:B----4-:R-:W-:Y:S01]  /*0aa0*/  ISETP.NE.AND P1, PT, R8, -0x1, PT ;  /* 0xffffffff0800780c */ /* 0x010fe20003f25270 */
[----:B------:R-:W-:-:S10]  /*0ab0*/  VIADD R8, R18, 0x1 ;  /* 0x0000000112087836 */ /* 0x000fd40000000000 */
        /* <DEDUP_REMOVED lines=18> */
[----:B------:R-:W-:Y:S02]  /*0be0*/  @P0 IADD3 R6, PT, PT, R7, RZ, RZ ;  /* 0x000000ff07060210 */ /* 0x000fe40007ffe0ff */
[----:B------:R-:W-:-:S03]  /*0bf0*/  PLOP3.LUT P0, PT, PT, PT, PT, 0x8, 0x80 ;  /* 0x000000000080781c */ /* 0x000fc60003f0e170 */
[----:B------:R-:W-:Y:S02]  /*0c00*/  VIADD R18, R6, 0x1 ;  /* 0x0000000106127836 */ /* 0x000fe40000000000 */
[----:B------:R-:W-:-:S08]  /*0c10*/  @P1 IMAD.MOV R18, RZ, RZ, R6 ;  /* 0x000000ffff121224 */ /* 0x000fd000078e0206 */
.L_x_2539:
[----:B------:R-:W-:Y:S05]  /*0c20*/  BSYNC.RECONVERGENT B3 ;  /* 0x0000000000037941 */ /* 0x000fea0003800200 */
.L_x_2538:
[----:B------:R-:W-:-:S13]  /*0c30*/  ISETP.NE.OR P0, PT, R4, RZ, P0 ;  /* 0x000000ff0400720c */ /* 0x000fda0000705670 */
[----:B------:R-:W-:Y:S05]  /*0c40*/  @!P0 BREAK.RELIABLE B0 ;  /* 0x0000000000008942 */ /* 0x000fea0003800100 */
[----:B------:R-:W-:Y:S05]  /*0c50*/  @!P0 BRA `(.L_x_2532) ;  /* 0x0000000000648947 */ /* 0x000fea0003800000 */
.L_x_2534:
[----:B------:R-:W-:Y:S05]  /*0c60*/  BSYNC.RELIABLE B0 ;  /* 0x0000000000007941 */ /* 0x000fea0003800100 */
.L_x_2533:
[----:B0-----:R-:W-:-:S05]  /*0c70*/  IMAD.WIDE R6, R25, 0x4, R12 ;  /* 0x0000000419067825 */ /* 0x001fca00078e020c */
[----:B------:R-:W2:Y:S01]  /*0c80*/  LDG.E R19, desc[UR6][R6.64] ;  /* 0x0000000606137981 */ /* 0x000ea2000c1e1900 */
[----:B------:R-:W-:-:S05]  /*0c90*/  IMAD.WIDE R8, R2, 0x4, R6 ;  /* 0x0000000402087825 */ /* 0x000fca00078e0206 */
[----:B------:R-:W3:Y:S01]  /*0ca0*/  LDG.E R16, desc[UR6][R8.64] ;  /* 0x0000000608107981 */ /* 0x000ee2000c1e1900 */
[----:B------:R-:W-:-:S05]  /*0cb0*/  IMAD.WIDE R10, R2, 0x4, R8 ;  /* 0x00000004020a7825 */ /* 0x000fca00078e0208 */
[----:B------:R-:W4:Y:S01]  /*0cc0*/  LDG.E R17, desc[UR6][R10.64] ;  /* 0x000000060a117981 */ /* 0x000f22000c1e1900 */
[----:B------:R-:W-:-:S06]  /*0cd0*/  IMAD.WIDE R14, R2, 0x4, R10 ;  /* 0x00000004020e7825 */ /* 0x000fcc00078e020a */
[----:B------:R-:W5:Y:S01]  /*0ce0*/  LDG.E R14, desc[UR6][R14.64] ;  /* 0x000000060e0e7981 */ /* 0x000f62000c1e1900 */
[----:B------:R-:W-:Y:S01]  /*0cf0*/  IADD3 R4, PT, PT, R4, 0x4, RZ ;  /* 0x0000000404047810 */ /* 0x000fe20007ffe0ff */
[----:B------:R-:W-:Y:S01]  /*0d00*/  IMAD R25, R2, 0x4, R25 ;  /* 0x0000000402197824 */ /* 0x000fe200078e0219 */
        /* <DEDUP_REMOVED lines=8> */
[----:B------:R-:W-:-:S04]  /*0d90*/  VIADD R7, R6, 0x1 ;  /* 0x0000000106077836 */ /* 0x000fc80000000000 */
[----:B------:R-:W-:Y:S01]  /*0da0*/  @P0 IMAD.MOV R7, RZ, RZ, R6 ;  /* 0x000000ffff070224 */ /* 0x000fe200078e0206 */
[----:B------:R-:W-:-:S04]  /*0db0*/  ISETP.NE.AND P0, PT, R4, RZ, PT ;  /* 0x000000ff0400720c */ /* 0x000fc80003f05270 */
[C---:B------:R-:W-:Y:S02]  /*0dc0*/  IADD3 R18, PT, PT, R7.reuse, 0x1, RZ ;  /* 0x0000000107127810 */ /* 0x040fe40007ffe0ff */
[----:B------:R-:W-:-:S07]  /*0dd0*/  @P1 IADD3 R18, PT, PT, R7, RZ, RZ ;  /* 0x000000ff07121210 */ /* 0x000fce0007ffe0ff */
[----:B------:R-:W-:Y:S05]  /*0de0*/  @P0 BRA `(.L_x_2533) ;  /* 0xfffffffc00a00947 */ /* 0x000fea000383ffff */
.L_x_2532:
[----:B------:R-:W-:Y:S05]  /*0df0*/  BSYNC.RECONVERGENT B1 ;  /* 0x0000000000017941 */ /* 0x000fea0003800200 */
.L_x_2531:
[----:B------:R-:W-:-:S13]  /*0e00*/  ISETP.NE.AND P0, PT, R5, RZ, PT ;  /* 0x000000ff0500720c */ /* 0x000fda0003f05270 */
[----:B------:R-:W-:Y:S05]  /*0e10*/  @!P0 BRA `(.L_x_2530) ;  /* 0x0000000000308947 */ /* 0x000fea0003800000 */
[----:B------:R-:W1:Y:S01]  /*0e20*/  LDC.64 R6, c[0x0][0x380] ;  /* 0x0000e000ff067b82 */ /* 0x000e620000000a00 */
[----:B------:R-:W-:-:S07]  /*0e30*/  IMAD.MOV R8, RZ, RZ, -R5 ;  /* 0x000000ffff087224 */ /* 0x000fce00078e0a05 */
.L_x_2540:
[----:B-1----:R-:W-:-:S06]  /*0e40*/  IMAD.WIDE R4, R25, 0x4, R6 ;  /* 0x0000000419047825 */ /* 0x002fcc00078e0206 */
[----:B------:R-:W2:Y:S01]  /*0e50*/  LDG.E R4, desc[UR6][R4.64] ;  /* 0x0000000604047981 */ /* 0x000ea2000c1e1900 */
[----:B------:R-:W-:Y:S01]  /*0e60*/  IADD3 R8, PT, PT, R8, 0x1, RZ ;  /* 0x0000000108087810 */ /* 0x000fe20007ffe0ff */
[----:B------:R-:W-:Y:S02]  /*0e70*/  VIADD R9, R18, 0x1 ;  /* 0x0000000112097836 */ /* 0x000fe40000000000 */
[----:B------:R-:W-:Y:S01]  /*0e80*/  IMAD.IADD R25, R2, 0x1, R25 ;  /* 0x0000000102197824 */ /* 0x000fe200078e0219 */
[----:B------:R-:W-:Y:S02]  /*0e90*/  ISETP.NE.AND P1, PT, R8, RZ, PT ;  /* 0x000000ff0800720c */ /* 0x000fe40003f25270 */
[----:B--2---:R-:W-:-:S13]  /*0ea0*/  ISETP.NE.AND P0, PT, R4, -0x1, PT ;  /* 0xffffffff0400780c */ /* 0x004fda0003f05270 */
[----:B------:R-:W-:-:S04]  /*0eb0*/  @P0 IADD3 R9, PT, PT, R18, RZ, RZ ;  /* 0x000000ff12090210 */ /* 0x000fc80007ffe0ff */
[----:B------:R-:W-:Y:S01]  /*0ec0*/  MOV R18, R9 ;  /* 0x0000000900127202 */ /* 0x000fe20000000f00 */
[----:B------:R-:W-:Y:S06]  /*0ed0*/  @P1 BRA `(.L_x_2540) ;  /* 0xfffffffc00d81947 */ /* 0x000fec000383ffff */
.L_x_2530:
[----:B------:R-:W-:Y:S05]  /*0ee0*/  BSYNC.RECONVERGENT B2 ;  /* 0x0000000000027941 */ /* 0x000fea0003800200 */
.L_x_2529:
[----:B------:R-:W-:Y:S05]  /*0ef0*/  WARPSYNC.ALL ;  /* 0x0000000000007948 */ /* 0x000fea0003800000 */
[----:B------:R-:W1:Y:S01]  /*0f00*/  SHFL.DOWN PT, R5, R18, 0x10, 0x1f ;  /* 0x0a001f0012057f89 */ /* 0x000e6200000e0000 */
[----:B------:R-:W-:Y:S01]  /*0f10*/  BAR.SYNC.DEFER_BLOCKING 0x0 ;  /* 0x0000000000007b1d */ /* 0x000fe20000010000 */
[C---:B------:R-:W-:Y:S02]  /*0f20*/  LOP3.LUT P0, RZ, R3.reuse, 0x1f, RZ, 0xc0, !PT ;  /* 0x0000001f03ff7812 */ /* 0x040fe4000780c0ff */
[----:B------:R-:W-:-:S11]  /*0f30*/  ISETP.GT.U32.AND P1, PT, R3, 0x1f, PT ;  /* 0x0000001f0300780c */ /* 0x000fd60003f24070 */
[----:B------:R-:W2:Y:S01]  /*0f40*/  @!P0 S2R R11, SR_CgaCtaId ;  /* 0x00000000000b8919 */ /* 0x000ea20000008800 */
[----:B------:R-:W-:Y:S01]  /*0f50*/  @!P0 MOV R6, 0x400 ;  /* 0x0000040000068802 */ /* 0x000fe20000000f00 */
[----:B-1----:R-:W-:-:S05]  /*0f60*/  IMAD.IADD R5, R5, 0x1, R18 ;  /* 0x0000000105057824 */ /* 0x002fca00078e0212 */
[----:B------:R-:W1:Y:S01]  /*0f70*/  SHFL.DOWN PT, R2, R5, 0x8, 0x1f ;  /* 0x09001f0005027f89 */ /* 0x000e6200000e0000 */
[----:B--2---:R-:W-:Y:S02]  /*0f80*/  @!P0 LEA R6, R11, R6, 0x18 ;  /* 0x000000060b068211 */ /* 0x004fe400078ec0ff */
[----:B-1----:R-:W-:Y:S02]  /*0f90*/  IADD3 R2, PT, PT, R5, R2, RZ ;  /* 0x0000000205027210 */ /* 0x002fe40007ffe0ff */
[----:B------:R-:W-:-:S03]  /*0fa0*/  @!P0 LEA.HI R6, R3, R6, RZ, 0x1d ;  /* 0x0000000603068211 */ /* 0x000fc600078fe8ff */
[----:B------:R-:W1:Y:S02]  /*0fb0*/  SHFL.DOWN PT, R7, R2, 0x4, 0x1f ;  /* 0x08801f0002077f89 */ /* 0x000e6400000e0000 */
[----:B-1----:R-:W-:-:S05]  /*0fc0*/  IMAD.IADD R7, R2, 0x1, R7 ;  /* 0x0000000102077824 */ /* 0x002fca00078e0207 */
[----:B------:R-:W1:Y:S02]  /*0fd0*/  SHFL.DOWN PT, R4, R7, 0x2, 0x1f ;  /* 0x08401f0007047f89 */ /* 0x000e6400000e0000 */
[----:B-1----:R-:W-:-:S05]  /*0fe0*/  IADD3 R4, PT, PT, R7, R4, RZ ;  /* 0x0000000407047210 */ /* 0x002fca0007ffe0ff */
[----:B------:R-:W1:Y:S02]  /*0ff0*/  SHFL.DOWN PT, R9, R4, 0x1, 0x1f ;  /* 0x08201f0004097f89 */ /* 0x000e6400000e0000 */
[----:B-1----:R-:W-:-:S05]  /*1000*/  IMAD.IADD R9, R4, 0x1, R9 ;  /* 0x0000000104097824 */ /* 0x002fca00078e0209 */
[----:B------:R1:W-:Y:S01]  /*1010*/  @!P0 STS [R6], R9 ;  /* 0x0000000906008388 */ /* 0x0003e20000000800 */
[----:B------:R-:W-:Y:S06]  /*1020*/  BAR.SYNC.DEFER_BLOCKING 0x0 ;  /* 0x0000000000007b1d */ /* 0x000fec0000010000 */
[----:B------:R-:W-:Y:S05]  /*1030*/  @P1 EXIT ;  /* 0x000000000000194d */ /* 0x000fea0003800000 */
[----:B------:R-:W-:-:S04]  /*1040*/  UIADD3 UR4, UPT, UPT, UR5, 0x1f, URZ ;  /* 0x0000001f05047890 */ /* 0x000fc8000fffe0ff */
[----:B------:R-:W-:-:S06]  /*1050*/  USHF.R.U32.HI UR4, URZ, 0x5, UR4 ;  /* 0x00000005ff047899 */ /* 0x000fcc0008011604 */
[----:B------:R-:W-:-:S13]  /*1060*/  ISETP.GE.U32.AND P0, PT, R3, UR4, PT ;  /* 0x0000000403007c0c */ /* 0x000fda000bf06070 */
[----:B------:R-:W2:Y:S01]  /*1070*/  @!P0 S2R R5, SR_CgaCtaId ;  /* 0x0000000000058919 */ /* 0x000ea20000008800 */
[----:B------:R-:W-:-:S04]  /*1080*/  @!P0 MOV R2, 0x400 ;  /* 0x0000040000028802 */ /* 0x000fc80000000f00 */
[----:B--2---:R-:W-:Y:S01]  /*1090*/  @!P0 LEA R4, R5, R2, 0x18 ;  /* 0x0000000205048211 */ /* 0x004fe200078ec0ff */
[----:B------:R-:W-:-:S04]  /*10a0*/  HFMA2 R2, -RZ, RZ, 0, 0 ;  /* 0x00000000ff027431 */ /* 0x000fc800000001ff */
[----:B------:R-:W-:-:S05]  /*10b0*/  @!P0 IMAD R4, R3, 0x4, R4 ;  /* 0x0000000403048824 */ /* 0x000fca00078e0204 */
[----:B------:R-:W2:Y:S01]  /*10c0*/  @!P0 LDS R2, [R4] ;  /* 0x0000000004028984 */ /* 0x000ea20000000800 */
[----:B------:R-:W-:-:S03]  /*10d0*/  ISETP.NE.AND P0, PT, R3, RZ, PT ;  /* 0x000000ff0300720c */ /* 0x000fc60003f05270 */
[----:B--2---:R-:W2:Y:S02]  /*10e0*/  SHFL.DOWN PT, R5, R2, 0x10, 0x1f ;  /* 0x0a001f0002057f89 */ /* 0x004ea400000e0000 */
[----:B--2---:R-:W-:-:S05]  /*10f0*/  IADD3 R5, PT, PT, R5, R2, RZ ;  /* 0x0000000205057210 */ /* 0x004fca0007ffe0ff */
[----:B-1----:R-:W1:Y:S02]  /*1100*/  SHFL.DOWN PT, R6, R5, 0x8, 0x1f ;  /* 0x09001f0005067f89 */ /* 0x002e6400000e0000 */
[----:B-1----:R-:W-:-:S05]  /*1110*/  IMAD.IADD R6, R5, 0x1, R6 ;  /* 0x0000000105067824 */ /* 0x002fca00078e0206 */
[----:B------:R-:W1:Y:S02]  /*1120*/  SHFL.DOWN PT, R7, R6, 0x4, 0x1f ;  /* 0x08801f0006077f89 */ /* 0x000e6400000e0000 */
[----:B-1----:R-:W-:-:S05]  /*1130*/  IADD3 R7, PT, PT, R6, R7, RZ ;  /* 0x0000000706077210 */ /* 0x002fca0007ffe0ff */
[----:B------:R-:W1:Y:S02]  /*1140*/  SHFL.DOWN PT, R8, R7, 0x2, 0x1f ;  /* 0x08401f0007087f89 */ /* 0x000e6400000e0000 */
[----:B-1----:R-:W-:-:S05]  /*1150*/  IMAD.IADD R8, R7, 0x1, R8 ;  /* 0x0000000107087824 */ /* 0x002fca00078e0208 */
[----:B------:R1:W2:Y:S01]  /*1160*/  SHFL.DOWN PT, R9, R8, 0x1, 0x1f ;  /* 0x08201f0008097f89 */ /* 0x0002a200000e0000 */
[----:B------:R-:W-:Y:S05]  /*1170*/  @P0 EXIT ;  /* 0x000000000000094d */ /* 0x000fea0003800000 */
[----:B------:R-:W3:Y:S01]  /*1180*/  LDC.64 R2, c[0x0][0x390] ;  /* 0x0000e400ff027b82 */ /* 0x000ee20000000a00 */
[----:B--2---:R-:W-:Y:S01]  /*1190*/  IADD3 R9, PT, PT, R8, R9, RZ ;  /* 0x0000000908097210 */ /* 0x004fe20007ffe0ff */
[----:B---3--:R-:W-:-:S05]  /*11a0*/  IMAD.WIDE.U32 R2, R0, 0x4, R2 ;  /* 0x0000000400027825 */ /* 0x008fca00078e0002 */
[----:B------:R-:W-:Y:S01]  /*11b0*/  STG.E desc[UR6][R2.64], R9 ;  /* 0x0000000902007986 */ /* 0x000fe2000c101906 */
[----:B------:R-:W-:Y:S05]  /*11c0*/  EXIT ;  /* 0x000000000000794d */ /* 0x000fea0003800000 */
.L_x_2541:
        /* <DEDUP_REMOVED lines=11> */
.L_x_2758:


//--------------------- .text._Z14unmap_coloringPiS_S_i --------------------------
	.section	.text._Z14unmap_coloringPiS_S_i,"ax",@progbits
	.align	128
        .global         _Z14unmap_coloringPiS_S_i
        .type           _Z14unmap_coloringPiS_S_i,@function
        .size           _Z14unmap_coloringPiS_S_i,(.L_x_2759 - _Z14unmap_coloringPiS_S_i)
        .other          _Z14unmap_coloringPiS_S_i,@"STO_CUDA_ENTRY STV_DEFAULT"
_Z14unmap_coloringPiS_S_i:
.text._Z14unmap_coloringPiS_S_i:
[----:B------:R-:W-:Y:S01]  /*0000*/  LDC R1, c[0x0][0x37c] ;  /* 0x0000df00ff017b82 */ /* 0x000fe20000000800 */
[----:B------:R-:W0:Y:S07]  /*0010*/  S2R R3, SR_TID.X ;  /* 0x0000000000037919 */ /* 0x000e2e0000002100 */
[----:B------:R-:W0:Y:S01]  /*0020*/  S2UR UR4, SR_CTAID.X ;  /* 0x00000000000479c3 */ /* 0x000e220000002500 */
[----:B------:R-:W1:Y:S07]  /*0030*/  LDCU UR6, c[0x0][0x398] ;  /* 0x00007300ff0677ac */ /* 0x000e6e0008000800 */
[----:B------:R-:W0:Y:S01]  /*0040*/  LDC R0, c[0x0][0x360] ;  /* 0x0000d800ff007b82 */ /* 0x000e220000000800 */
[----:B------:R-:W2:Y:S01]  /*0050*/  LDCU UR5, c[0x0][0x370] ;  /* 0x00006e00ff0577ac */ /* 0x000ea20008000800 */
[----:B0-----:R-:W-:-:S02]  /*0060*/  IMAD R3, R0, UR4, R3 ;  /* 0x0000000400037c24 */ /* 0x001fc4000f8e0203 */
[----:B--2---:R-:W-:-:S03]  /*0070*/  IMAD R0, R0, UR5, RZ ;  /* 0x0000000500007c24 */ /* 0x004fc6000f8e02ff */
[----:B-1----:R-:W-:-:S13]  /*0080*/  ISETP.GE.AND P0, PT, R3, UR6, PT ;  /* 0x0000000603007c0c */ /* 0x002fda000bf06270 */
[----:B------:R-:W-:Y:S05]  /*0090*/  @P0 EXIT ;  /* 0x000000000000094d */ /* 0x000fea0003800000 */
[----:B------:R-:W0:Y:S01]  /*00a0*/  I2F.U32.RP R8, R0 ;  /* 0x0000000000087306 */ /* 0x000e220000209000 */
[C---:B------:R-:W-:Y:S01]  /*00b0*/  IMAD.IADD R2, R0.reuse, 0x1, R3 ;  /* 0x0000000100027824 */ /* 0x040fe200078e0203 */
[----:B------:R-:W-:Y:S01]  /*00c0*/  IADD3 R9, PT, PT, RZ, -R0, RZ ;  /* 0x80000000ff097210 */ /* 0x000fe20007ffe0ff */
[----:B------:R-:W1:Y:S01]  /*00d0*/  LDCU.64 UR4, c[0x0][0x358] ;  /* 0x00006b00ff0477ac */ /* 0x000e620008000a00 */
[----:B------:R-:W-:Y:S01]  /*00e0*/  ISETP.NE.U32.AND P2, PT, R0, RZ, PT ;  /* 0x000000ff0000720c */ /* 0x000fe20003f45070 */
[----:B------:R-:W-:Y:S01]  /*00f0*/  BSSY.RECONVERGENT B0, `(.L_x_2542) ;  /* 0x0000029000007945 */ /* 0x000fe20003800200 */
[C---:B------:R-:W-:Y:S02]  /*0100*/  ISETP.GE.AND P0, PT, R2.reuse, UR6, PT ;  /* 0x0000000602007c0c */ /* 0x040fe4000bf06270 */
[----:B------:R-:W-:Y:S02]  /*0110*/  VIMNMX R7, PT, PT, R2, UR6, !PT ;  /* 0x0000000602077c48 */ /* 0x000fe4000ffe0100 */
[----:B------:R-:W-:-:S04]  /*0120*/  SEL R6, RZ, 0x1, P0 ;  /* 0x00000001ff067807 */ /* 0x000fc80000000000 */
[----:B------:R-:W-:Y:S01]  /*0130*/  IADD3 R7, PT, PT, R7, -R2, -R6 ;  /* 0x8000000207077210 */ /* 0x000fe20007ffe806 */
[----:B0-----:R-:W0:Y:S02]  /*0140*/  MUFU.RCP R8, R8 ;  /* 0x0000000800087308 */ /* 0x001e240000001000 */
[----:B0-----:R-:W-:-:S06]  /*0150*/  IADD3 R4, PT, PT, R8, 0xffffffe, RZ ;  /* 0x0ffffffe08047810 */ /* 0x001fcc0007ffe0ff */
[----:B------:R0:W2:Y:S02]  /*0160*/  F2I.FTZ.U32.TRUNC.NTZ R5, R4 ;  /* 0x0000000400057305 */ /* 0x0000a4000021f000 */
[----:B0-----:R-:W-:Y:S02]  /*0170*/  HFMA2 R4, -RZ, RZ, 0, 0 ;  /* 0x00000000ff047431 */ /* 0x001fe400000001ff */
[----:B--2---:R-:W-:-:S04]  /*0180*/  IMAD R9, R9, R5, RZ ;  /* 0x0000000509097224 */ /* 0x004fc800078e02ff */
[----:B------:R-:W-:-:S06]  /*0190*/  IMAD.HI.U32 R8, R5, R9, R4 ;  /* 0x0000000905087227 */ /* 0x000fcc00078e0004 */
[----:B------:R-:W-:-:S05]  /*01a0*/  IMAD.HI.U32 R5, R8, R7, RZ ;  /* 0x0000000708057227 */ /* 0x000fca00078e00ff */
[----:B------:R-:W-:-:S05]  /*01b0*/  IADD3 R2, PT, PT, -R5, RZ, RZ ;  /* 0x000000ff05027210 */ /* 0x000fca0007ffe1ff */
[----:B------:R-:W-:-:S05]  /*01c0*/  IMAD R7, R0, R2, R7 ;  /* 0x0000000200077224 */ /* 0x000fca00078e0207 */
[----:B------:R-:W-:-:S13]  /*01d0*/  ISETP.GE.U32.AND P0, PT, R7, R0, PT ;  /* 0x000000000700720c */ /* 0x000fda0003f06070 */
[----:B------:R-:W-:Y:S01]  /*01e0*/  @P0 IMAD.IADD R7, R7, 0x1, -R0 ;  /* 0x0000000107070824 */ /* 0x000fe200078e0a00 */
[----:B------:R-:W-:-:S04]  /*01f0*/  @P0 IADD3 R5, PT, PT, R5, 0x1, RZ ;  /* 0x0000000105050810 */ /* 0x000fc80007ffe0ff */
[----:B------:R-:W-:-:S13]  /*0200*/  ISETP.GE.U32.AND P1, PT, R7, R0, PT ;  /* 0x000000000700720c */ /* 0x000fda0003f26070 */
[----:B------:R-:W-:Y:S02]  /*0210*/  @P1 IADD3 R5, PT, PT, R5, 0x1, RZ ;  /* 0x0000000105051810 */ /* 0x000fe40007ffe0ff */
[----:B------:R-:W-:-:S05]  /*0220*/  @!P2 LOP3.LUT R5, RZ, R0, RZ, 0x33, !PT ;  /* 0x00000000ff05a212 */ /* 0x000fca00078e33ff */
[----:B------:R-:W-:-:S05]  /*0230*/  IMAD.IADD R2, R6, 0x1, R5 ;  /* 0x0000000106027824 */ /* 0x000fca00078e0205 */
[C---:B------:R-:W-:Y:S02]  /*0240*/  LOP3.LUT R4, R2.reuse, 0x3, RZ, 0xc0, !PT ;  /* 0x0000000302047812 */ /* 0x040fe400078ec0ff */
[----:B------:R-:W-:Y:S02]  /*0250*/  ISETP.GE.U32.AND P1, PT, R2, 0x3, PT ;  /* 0x000000030200780c */ /* 0x000fe40003f26070 */
[----:B------:R-:W-:-:S13]  /*0260*/  ISETP.NE.AND P0, PT, R4, 0x3, PT ;  /* 0x000000030400780c */ /* 0x000fda0003f05270 */
[----:B-1----:R-:W-:Y:S05]  /*0270*/  @!P0 BRA `(.L_x_2543) ;  /* 0x0000000000408947 */ /* 0x002fea0003800000 */
[----:B------:R-:W0:Y:S01]  /*0280*/  LDC.64 R12, c[0x0][0x390] ;  /* 0x0000e400ff0c7b82 */ /* 0x000e220000000a00 */
[----:B------:R-:W-:-:S04]  /*0290*/  IADD3 R2, PT, PT, R2, 0x1, RZ ;  /* 0x0000000102027810 */ /* 0x000fc80007ffe0ff */
[----:B------:R-:W-:-:S03]  /*02a0*/  LOP3.LUT R2, R2, 0x3, RZ, 0xc0, !PT ;  /* 0x0000000302027812 */ /* 0x000fc600078ec0ff */
[----:B------:R-:W1:Y:S01]  /*02b0*/  LDC.64 R10, c[0x0][0x380] ;  /* 0x0000e000ff0a7b82 */ /* 0x000e620000000a00 */
[----:B------:R-:W-:-:S07]  /*02c0*/  IADD3 R2, PT, PT, -R2, RZ, RZ ;  /* 0x000000ff02027210 */ /* 0x000fce0007ffe1ff */
[----:B------:R-:W2:Y:S02]  /*02d0*/  LDC.64 R14, c[0x0][0x388] ;  /* 0x0000e200ff0e7b82 */ /* 0x000ea40000000a00 */
.L_x_2544:
[----:B0-----:R-:W-:-:S04]  /*02e0*/  IMAD.WIDE R6, R3, 0x4, R12 ;  /* 0x0000000403067825 */ /* 0x001fc800078e020c */
[----:B-1-3--:R-:W-:Y:S02]  /*02f0*/  IMAD.WIDE R4, R3, 0x4, R10 ;  /* 0x0000000403047825 */ /* 0x00afe400078e020a */
[----:B------:R-:W2:Y:S04]  /*0300*/  LDG.E R7, desc[UR4][R6.64] ;  /* 0x0000000406077981 */ /* 0x000ea8000c1e1900 */
[----:B------:R-:W3:Y:S01]  /*0310*/  LDG.E R5, desc[UR4][R4.64] ;  /* 0x0000000404057981 */ /* 0x000ee2000c1e1900 */
[----:B------:R-:W-:Y:S01]  /*0320*/  VIADD R2, R2, 0x1 ;  /* 0x0000000102027836 */ /* 0x000fe20000000000 */
[----:B------:R-:W-:-:S04]  /*0330*/  IADD3 R3, PT, PT, R0, R3, RZ ;  /* 0x0000000300037210 */ /* 0x000fc80007ffe0ff */
[----:B------:R-:W-:Y:S01]  /*0340*/  ISETP.NE.AND P0, PT, R2, RZ, PT ;  /* 0x000000ff0200720c */ /* 0x000fe20003f05270 */
[----:B--2---:R-:W-:-:S05]  /*0350*/  IMAD.WIDE R8, R7, 0x4, R14 ;  /* 0x0000000407087825 */ /* 0x004fca00078e020e */
[----:B---3--:R3:W-:Y:S07]  /*0360*/  STG.E desc[UR4][R8.64], R5 ;  /* 0x0000000508007986 */ /* 0x0087ee000c101904 */
[----:B------:R-:W-:Y:S05]  /*0370*/  @P0 BRA `(.L_x_2544) ;  /* 0xfffffffc00d80947 */ /* 0x000fea000383ffff */
.L_x_2543:
[----:B------:R-:W-:Y:S05]  /*0380*/  BSYNC.RECONVERGENT B0 ;  /* 0x0000000000007941 */ /* 0x000fea0003800200 */
.L_x_2542:
[----:B------:R-:W-:Y:S05]  /*0390*/  @!P1 EXIT ;  /* 0x000000000000994d */ /* 0x000fea0003800000 */
.L_x_2545:
[----:B-1-3--:R-:W0:Y:S08]  /*03a0*/  LDC.64 R4, c[0x0][0x390] ;  /* 0x0000e400ff047b82 */ /* 0x00ae300000000a00 */
[----:B------:R-:W1:Y:S01]  /*03b0*/  LDC.64 R6, c[0x0][0x380] ;  /* 0x0000e000ff067b82 */ /* 0x000e620000000a00 */
[----:B0-----:R-:W-:-:S07]  /*03c0*/  IMAD.WIDE R16, R3, 0x4, R4 ;  /* 0x0000000403107825 */ /* 0x001fce00078e0204 */
[----:B------:R-:W0:Y:S01]  /*03d0*/  LDC.64 R4, c[0x0][0x388] ;  /* 0x0000e200ff047b82 */ /* 0x000e220000000a00 */
[----:B-1----:R-:W-:Y:S02]  /*03e0*/  IMAD.WIDE R18, R3, 0x4, R6 ;  /* 0x0000000403127825 */ /* 0x002fe400078e0206 */
[----:B------:R-:W0:Y:S04]  /*03f0*/  LDG.E R7, desc[UR4][R16.64] ;  /* 0x0000000410077981 */ /* 0x000e28000c1e1900 */
[----:B------:R-:W2:Y:S01]  /*0400*/  LDG.E R23, desc[UR4][R18.64] ;  /* 0x0000000412177981 */ /* 0x000ea2000c1e1900 */
[----:B------:R-:W-:-:S04]  /*0410*/  IMAD.WIDE R8, R0, 0x4, R16 ;  /* 0x0000000400087825 */ /* 0x000fc800078e0210 */
[----:B------:R-:W-:-:S04]  /*0420*/  IMAD.WIDE R10, R0, 0x4, R18 ;  /* 0x00000004000a7825 */ /* 0x000fc800078e0212 */
[----:B0-----:R-:W-:-:S05]  /*0430*/  IMAD.WIDE R6, R7, 0x4, R4 ;  /* 0x0000000407067825 */ /* 0x001fca00078e0204 */
[----:B--2---:R0:W-:Y:S04]  /*0440*/  STG.E desc[UR4][R6.64], R23 ;  /* 0x0000001706007986 */ /* 0x0041e8000c101904 */
[----:B------:R-:W2:Y:S04]  /*0450*/  LDG.E R13, desc[UR4][R8.64] ;  /* 0x00000004080d7981 */ /* 0x000ea8000c1e1900 */
[----:B------:R-:W3:Y:S01]  /*0460*/  LDG.E R25, desc[UR4][R10.64] ;  /* 0x000000040a197981 */ /* 0x000ee2000c1e1900 */
[----:B------:R-:W-:-:S04]  /*0470*/  IMAD.WIDE R14, R0, 0x4, R8 ;  /* 0x00000004000e7825 */ /* 0x000fc800078e0208 */
[----:B------:R-:W-:-:S04]  /*0480*/  IMAD.WIDE R16, R0, 0x4, R10 ;  /* 0x0000000400107825 */ /* 0x000fc800078e020a */
[----:B--2---:R-:W-:-:S05]  /*0490*/  IMAD.WIDE R12, R13, 0x4, R4 ;  /* 0x000000040d0c7825 */ /* 0x004fca00078e0204 */
[----:B---3--:R1:W-:Y:S04]  /*04a0*/  STG.E desc[UR4][R12.64], R25 ;  /* 0x000000190c007986 */ /* 0x0083e8000c101904 */
[----:B------:R-:W2:Y:S04]  /*04b0*/  LDG.E R19, desc[UR4][R14.64] ;  /* 0x000000040e137981 */ /* 0x000ea8000c1e1900 */
[----:B------:R-:W3:Y:S01]  /*04c0*/  LDG.E R27, desc[UR4][R16.64] ;  /* 0x00000004101b7981 */ /* 0x000ee2000c1e1900 */
[----:B------:R-:W-:-:S04]  /*04d0*/  IMAD.WIDE R20, R0, 0x4, R14 ;  /* 0x0000000400147825 */ /* 0x000fc800078e020e */
[----:B0-----:R-:W-:-:S04]  /*04e0*/  IMAD.WIDE R6, R0, 0x4, R16 ;  /* 0x0000000400067825 */ /* 0x001fc800078e0210 */
[----:B--2---:R-:W-:-:S05]  /*04f0*/  IMAD.WIDE R18, R19, 0x4, R4 ;  /* 0x0000000413127825 */ /* 0x004fca00078e0204 */
[----:B---3--:R1:W-:Y:S04]  /*0500*/  STG.E desc[UR4][R18.64], R27 ;  /* 0x0000001b12007986 */ /* 0x0083e8000c101904 */
[----:B------:R-:W2:Y:S04]  /*0510*/  LDG.E R21, desc[UR4][R20.64] ;  /* 0x0000000414157981 */ /* 0x000ea8000c1e1900 */
[----:B------:R-:W3:Y:S01]  /*0520*/  LDG.E R7, desc[UR4][R6.64] ;  /* 0x0000000406077981 */ /* 0x000ee2000c1e1900 */
[----:B------:R-:W-:-:S04]  /*0530*/  LEA R3, R0, R3, 0x2 ;  /* 0x0000000300037211 */ /* 0x000fc800078e10ff */
[----:B------:R-:W-:Y:S01]  /*0540*/  ISETP.GE.AND P0, PT, R3, UR6, PT ;  /* 0x0000000603007c0c */ /* 0x000fe2000bf06270 */
[----:B--2---:R-:W-:-:S05]  /*0550*/  IMAD.WIDE R4, R21, 0x4, R4 ;  /* 0x0000000415047825 */ /* 0x004fca00078e0204 */
[----:B---3--:R1:W-:Y:S07]  /*0560*/  STG.E desc[UR4][R4.64], R7 ;  /* 0x0000000704007986 */ /* 0x0083ee000c101904 */
[----:B------:R-:W-:Y:S05]  /*0570*/  @!P0 BRA `(.L_x_2545) ;  /* 0xfffffffc00888947 */ /* 0x000fea000383ffff */
[----:B------:R-:W-:Y:S05]  /*0580*/  EXIT ;  /* 0x000000000000794d */ /* 0x000fea0003800000 */
.L_x_2546:
        /* <DEDUP_REMOVED lines=15> */
.L_x_2759:


//--------------------- .text._Z21scatter_edges_by_permPiS_iS_S_S_S_S_ --------------------------
	.section	.text._Z21scatter_edges_by_permPiS_iS_S_S_S_S_,"ax",@progbits
	.align	128
        .global         _Z21scatter_edges_by_permPiS_iS_S_S_S_S_
        .type           _Z21scatter_edges_by_permPiS_iS_S_S_S_S_,@function
        .size           _Z21scatter_edges_by_permPiS_iS_S_S_S_S_,(.L_x_2760 - _Z21scatter_edges_by_permPiS_iS_S_S_S_S_)
        .other          _Z21scatter_edges_by_permPiS_iS_S_S_S_S_,@"STO_CUDA_ENTRY STV_DEFAULT"
_Z21scatter_edges_by_permPiS_iS_S_S_S_S_:
.text._Z21scatter_edges_by_permPiS_iS_S_S_S_S_:
[----:B------:R-:W-:Y:S01]  /*0000*/  LDC R1, c[0x0][0x37c] ;  /* 0x0000df00ff017b82 */ /* 0x000fe20000000800 */
[----:B------:R-:W0:Y:S07]  /*0010*/  S2R R0, SR_TID.X ;  /* 0x0000000000007919 */ /* 0x000e2e0000002100 */
[----:B------:R-:W0:Y:S01]  /*0020*/  S2UR UR4, SR_CTAID.X ;  /* 0x00000000000479c3 */ /* 0x000e220000002500 */
[----:B------:R-:W1:Y:S07]  /*0030*/  LDCU UR5, c[0x0][0x390] ;  /* 0x00007200ff0577ac */ /* 0x000e6e0008000800 */
[----:B------:R-:W0:Y:S02]  /*0040*/  LDC R5, c[0x0][0x360] ;  /* 0x0000d800ff057b82 */ /* 0x000e240000000800 */
[----:B0-----:R-:W-:-:S05]  /*0050*/  IMAD R0, R5, UR4, R0 ;  /* 0x0000000405007c24 */ /* 0x001fca000f8e0200 */
[----:B-1----:R-:W-:-:S13]  /*0060*/  ISETP.GE.AND P0, PT, R0, UR5, PT ;  /* 0x0000000500007c0c */ /* 0x002fda000bf06270 */
[----:B------:R-:W-:Y:S05]  /*0070*/  @P0 EXIT ;  /* 0x000000000000094d */ /* 0x000fea0003800000 */
[----:B------:R-:W0:Y:S01]  /*0080*/  LDCU UR4, c[0x0][0x370] ;  /* 0x00006e00ff0477ac */ /* 0x000e220008000800 */
[----:B------:R-:W1:Y:S01]  /*0090*/  LDCU.64 UR6, c[0x0][0x358] ;  /* 0x00006b00ff0677ac */ /* 0x000e620008000a00 */
[----:B------:R-:W2:Y:S01]  /*00a0*/  LDCU.64 UR8, c[0x0][0x388] ;  /* 0x00007100ff0877ac */ /* 0x000ea20008000a00 */
[----:B0-----:R-:W-:-:S07]  /*00b0*/  IMAD R5, R5, UR4, RZ ;  /* 0x0000000405057c24 */ /* 0x001fce000f8e02ff */
.L_x_2552:
[----:B01--4-:R-:W0:Y:S01]  /*00c0*/  LDC.64 R6, c[0x0][0x398] ;  /* 0x0000e600ff067b82 */ /* 0x013e220000000a00 */
[----:B---3--:R-:W3:Y:S07]  /*00d0*/  LDCU UR4, c[0x0][0x390] ;  /* 0x00007200ff0477ac */ /* 0x008eee0008000800 */
[----:B------:R-:W4:Y:S08]  /*00e0*/  LDC.64 R8, c[0x0][0x3b8] ;  /* 0x0000ee00ff087b82 */ /* 0x000f300000000a00 */
[----:B------:R-:W5:Y:S01]  /*00f0*/  LDC.64 R2, c[0x0][0x380] ;  /* 0x0000e000ff027b82 */ /* 0x000f620000000a00 */
[----:B0-----:R-:W-:-:S07]  /*0100*/  IMAD.WIDE R6, R0, 0x4, R6 ;  /* 0x0000000400067825 */ /* 0x001fce00078e0206 */
[----:B------:R-:W0:Y:S01]  /*0110*/  LDC.64 R12, c[0x0][0x3a8] ;  /* 0x0000ea00ff0c7b82 */ /* 0x000e220000000a00 */
[----:B-1----:R-:W5:Y:S01]  /*0120*/  LDG.E R7, desc[UR6][R6.64] ;  /* 0x0000000606077981 */ /* 0x002f62000c1e1900 */
[----:B----4-:R-:W-:-:S05]  /*0130*/  IMAD.WIDE R8, R0, 0x4, R8 ;  /* 0x0000000400087825 */ /* 0x010fca00078e0208 */
[----:B------:R-:W4:Y:S01]  /*0140*/  LDG.E R11, desc[UR6][R8.64] ;  /* 0x00000006080b7981 */ /* 0x000f22000c1e1900 */
[----:B-----5:R-:W-:-:S05]  /*0150*/  IMAD.WIDE R2, R7, 0x4, R2 ;  /* 0x0000000407027825 */ /* 0x020fca00078e0202 */
[----:B------:R-:W5:Y:S04]  /*0160*/  LDG.E R4, desc[UR6][R2.64+0x4] ;  /* 0x0000040602047981 */ /* 0x000f68000c1e1900 */
[----:B------:R-:W5:Y:S01]  /*0170*/  LDG.E R15, desc[UR6][R2.64] ;  /* 0x00000006020f7981 */ /* 0x000f62000c1e1900 */
[----:B0-----:R-:W-:Y:S01]  /*0180*/  IMAD.WIDE R12, R0, 0x4, R12 ;  /* 0x00000004000c7825 */ /* 0x001fe200078e020c */
[----:B------:R-:W-:Y:S03]  /*0190*/  BSSY.RECONVERGENT B0, `(.L_x_2547) ;  /* 0x0000063000007945 */ /* 0x000fe60003800200 */
[----:B------:R-:W-:Y:S01]  /*01a0*/  IMAD.IADD R0, R5, 0x1, R0 ;  /* 0x0000000105007824 */ /* 0x000fe200078e0200 */
[----:B----4-:R0:W-:Y:S04]  /*01b0*/  STG.E desc[UR6][R12.64], R11 ;  /* 0x0000000b0c007986 */ /* 0x0101e8000c101906 */
[----:B---3--:R-:W-:Y:S01]  /*01c0*/  ISETP.GE.AND P0, PT, R0, UR4, PT ;  /* 0x0000000400007c0c */ /* 0x008fe2000bf06270 */
[----:B-----5:R-:W-:-:S05]  /*01d0*/  IMAD.IADD R6, R4, 0x1, -R15 ;  /* 0x0000000104067824 */ /* 0x020fca00078e0a0f */
[----:B------:R-:W-:-:S13]  /*01e0*/  ISETP.GE.AND P1, PT, R6, 0x1, PT ;  /* 0x000000010600780c */ /* 0x000fda0003f26270 */
[----:B0-----:R-:W-:Y:S05]  /*01f0*/  @!P1 BRA `(.L_x_2548) ;  /* 0x0000000400709947 */ /* 0x001fea0003800000 */
[----:B------:R-:W-:Y:S01]  /*0200*/  IMAD.IADD R4, R15, 0x1, -R4 ;  /* 0x000000010f047824 */ /* 0x000fe200078e0a04 */
[----:B------:R-:W-:Y:S01]  /*0210*/  LOP3.LUT R15, R6, 0x3, RZ, 0xc0, !PT ;  /* 0x00000003060f7812 */ /* 0x000fe200078ec0ff */
[----:B------:R-:W-:Y:S03]  /*0220*/  BSSY.RECONVERGENT B1, `(.L_x_2549) ;  /* 0x0000035000017945 */ /* 0x000fe60003800200 */
[----:B------:R-:W-:Y:S01]  /*0230*/  ISETP.GT.U32.AND P2, PT, R4, -0x4, PT ;  /* 0xfffffffc0400780c */ /* 0x000fe20003f44070 */
[----:B------:R-:W-:Y:S01]  /*0240*/  IMAD.MOV.U32 R4, RZ, RZ, RZ ;  /* 0x000000ffff047224 */ /* 0x000fe200078e00ff */
[----:B------:R-:W-:-:S11]  /*0250*/  ISETP.NE.AND P1, PT, R15, RZ, PT ;  /* 0x000000ff0f00720c */ /* 0x000fd60003f25270 */
[----:B------:R-:W-:Y:S05]  /*0260*/  @P2 BRA `(.L_x_2550) ;  /* 0x0000000000c02947 */ /* 0x000fea0003800000 */
[----:B------:R-:W-:Y:S02]  /*0270*/  LOP3.LUT R4, R6, 0x7ffffffc, RZ, 0xc0, !PT ;  /* 0x7ffffffc06047812 */ /* 0x000fe400078ec0ff */
[----:B------:R-:W-:Y:S01]  /*0280*/  CS2R R12, SRZ ;  /* 0x00000000000c7805 */ /* 0x000fe2000001ff00 */
[----:B------:R-:W-:Y:S02]  /*0290*/  IMAD.MOV.U32 R10, RZ, RZ, R11 ;  /* 0x000000ffff0a7224 */ /* 0x000fe400078e000b */
[----:B------:R-:W-:-:S07]  /*02a0*/  IMAD.MOV R14, RZ, RZ, -R4 ;  /* 0x000000ffff0e7224 */ /* 0x000fce00078e0a04 */
.L_x_2551:
[----:B-1----:R-:W3:Y:S01]  /*02b0*/  LDG.E R7, desc[UR6][R2.64] ;  /* 0x0000000602077981 */ /* 0x002ee2000c1e1900 */
[----:B------:R-:W0:Y:S08]  /*02c0*/  LDC.64 R18, c[0x0][0x388] ;  /* 0x0000e200ff127b82 */ /* 0x000e300000000a00 */
[----:B------:R-:W1:Y:S01]  /*02d0*/  LDC.64 R8, c[0x0][0x3b0] ;  /* 0x0000ec00ff087b82 */ /* 0x000e620000000a00 */
[----:B---3--:R-:W-:-:S04]  /*02e0*/  IMAD.IADD R7, R7, 0x1, R12 ;  /* 0x0000000107077824 */ /* 0x008fc800078e020c */
[----:B0-----:R-:W-:-:S03]  /*02f0*/  IMAD.WIDE R18, R7, 0x4, R18 ;  /* 0x0000000407127825 */ /* 0x001fc600078e0212 */
[----:B------:R-:W0:Y:S03]  /*0300*/  LDC.64 R6, c[0x0][0x3a0] ;  /* 0x0000e800ff067b82 */ /* 0x000e260000000a00 */
[----:B------:R-:W0:Y:S02]  /*0310*/  LDG.E R19, desc[UR6][R18.64] ;  /* 0x0000000612137981 */ /* 0x000e24000c1e1900 */
[----:B0-----:R-:W-:-:S06]  /*0320*/  IMAD.WIDE R20, R19, 0x4, R6 ;  /* 0x0000000413147825 */ /* 0x001fcc00078e0206 */
[----:B------:R-:W3:Y:S01]  /*0330*/  LDG.E R21, desc[UR6][R20.64] ;  /* 0x0000000614157981 */ /* 0x000ee2000c1e1900 */
[----:B-1----:R-:W-:-:S05]  /*0340*/  IMAD.WIDE R8, R10, 0x4, R8 ;  /* 0x000000040a087825 */ /* 0x002fca00078e0208 */
[----:B---3--:R0:W-:Y:S04]  /*0350*/  STG.E desc[UR6][R8.64], R21 ;  /* 0x0000001508007986 */ /* 0x0081e8000c101906 */
[----:B------:R-:W3:Y:S02]  /*0360*/  LDG.E R16, desc[UR6][R2.64] ;  /* 0x0000000602107981 */ /* 0x000ee4000c1e1900 */
[----:B---3--:R-:W-:-:S04]  /*0370*/  IADD3 R17, P2, PT, R16, R12, RZ ;  /* 0x0000000c10117210 */ /* 0x008fc80007f5e0ff */
[----:B------:R-:W-:Y:S02]  /*0380*/  LEA.HI.X.SX32 R22, R16, R13, 0x1, P2 ;  /* 0x0000000d10167211 */ /* 0x000fe400010f0eff */
[----:B--2---:R-:W-:-:S04]  /*0390*/  LEA R16, P2, R17, UR8, 0x2 ;  /* 0x0000000811107c11 */ /* 0x004fc8000f8410ff */
[----:B------:R-:W-:-:S06]  /*03a0*/  LEA.HI.X R17, R17, UR9, R22, 0x2, P2 ;  /* 0x0000000911117c11 */ /* 0x000fcc00090f1416 */
[----:B------:R-:W2:Y:S02]  /*03b0*/  LDG.E R17, desc[UR6][R16.64+0x4] ;  /* 0x0000040610117981 */ /* 0x000ea4000c1e1900 */
[----:B--2---:R-:W-:-:S06]  /*03c0*/  IMAD.WIDE R22, R17, 0x4, R6 ;  /* 0x0000000411167825 */ /* 0x004fcc00078e0206 */
[----:B------:R-:W2:Y:S04]  /*03d0*/  LDG.E R23, desc[UR6][R22.64] ;  /* 0x0000000616177981 */ /* 0x000ea8000c1e1900 */
[----:B--2---:R1:W-:Y:S04]  /*03e0*/  STG.E desc[UR6][R8.64+0x4], R23 ;  /* 0x0000041708007986 */ /* 0x0043e8000c101906 */
[----:B------:R-:W2:Y:S02]  /*03f0*/  LDG.E R18, desc[UR6][R2.64] ;  /* 0x0000000602127981 */ /* 0x000ea4000c1e1900 */
[----:B--2---:R-:W-:-:S04]  /*0400*/  IADD3 R19, P2, PT, R18, R12, RZ ;  /* 0x0000000c12137210 */ /* 0x004fc80007f5e0ff */
[----:B------:R-:W-:Y:S02]  /*0410*/  LEA.HI.X.SX32 R20, R18, R13, 0x1, P2 ;  /* 0x0000000d12147211 */ /* 0x000fe400010f0eff */
[----:B------:R-:W-:-:S04]  /*0420*/  LEA R18, P2, R19, UR8, 0x2 ;  /* 0x0000000813127c11 */ /* 0x000fc8000f8410ff */
[----:B------:R-:W-:-:S06]  /*0430*/  LEA.HI.X R19, R19, UR9, R20, 0x2, P2 ;  /* 0x0000000913137c11 */ /* 0x000fcc00090f1414 */
[----:B------:R-:W0:Y:S02]  /*0440*/  LDG.E R19, desc[UR6][R18.64+0x8] ;  /* 0x0000080612137981 */ /* 0x000e24000c1e1900 */
[----:B0-----:R-:W-:-:S06]  /*0450*/  IMAD.WIDE R20, R19, 0x4, R6 ;  /* 0x0000000413147825 */ /* 0x001fcc00078e0206 */
[----:B------:R-:W2:Y:S04]  /*0460*/  LDG.E R21, desc[UR6][R20.64] ;  /* 0x0000000614157981 */ /* 0x000ea8000c1e1900 */
[----:B--2---:R1:W-:Y:S04]  /*0470*/  STG.E desc[UR6][R8.64+0x8], R21 ;  /* 0x0000081508007986 */ /* 0x0043e8000c101906 */
[----:B------:R-:W2:Y:S02]  /*0480*/  LDG.E R16, desc[UR6][R2.64] ;  /* 0x0000000602107981 */ /* 0x000ea4000c1e1900 */
[----:B--2---:R-:W-:-:S04]  /*0490*/  IADD3 R17, P2, PT, R16, R12, RZ ;  /* 0x0000000c10117210 */ /* 0x004fc80007f5e0ff */
[----:B------:R-:W-:Y:S02]  /*04a0*/  LEA.HI.X.SX32 R22, R16, R13, 0x1, P2 ;  /* 0x0000000d10167211 */ /* 0x000fe400010f0eff */
[----:B------:R-:W-:-:S04]  /*04b0*/  LEA R16, P2, R17, UR8, 0x2 ;  /* 0x0000000811107c11 */ /* 0x000fc8000f8410ff */
[----:B------:R-:W-:-:S06]  /*04c0*/  LEA.HI.X R17, R17, UR9, R22, 0x2, P2 ;  /* 0x0000000911117c11 */ /* 0x000fcc00090f1416 */
[----:B------:R-:W2:Y:S02]  /*04d0*/  LDG.E R17, desc[UR6][R16.64+0xc] ;  /* 0x00000c0610117981 */ /* 0x000ea4000c1e1900 */
[----:B--2---:R-:W-:-:S06]  /*04e0*/  IMAD.WIDE R6, R17, 0x4, R6 ;  /* 0x0000000411067825 */ /* 0x004fcc00078e0206 */
[----:B------:R-:W2:Y:S01]  /*04f0*/  LDG.E R7, desc[UR6][R6.64] ;  /* 0x0000000606077981 */ /* 0x000ea2000c1e1900 */
[----:B------:R-:W-:Y:S01]  /*0500*/  VIADD R14, R14, 0x4 ;  /* 0x000000040e0e7836 */ /* 0x000fe20000000000 */
[----:B------:R-:W-:Y:S01]  /*0510*/  IADD3 R12, P3, PT, R12, 0x4, RZ ;  /* 0x000000040c0c7810 */ /* 0x000fe20007f7e0ff */
[----:B------:R-:W-:-:S03]  /*0520*/  VIADD R10, R10, 0x4 ;  /* 0x000000040a0a7836 */ /* 0x000fc60000000000 */
[----:B------:R-:W-:Y:S01]  /*0530*/  ISETP.NE.AND P2, PT, R14, RZ, PT ;  /* 0x000000ff0e00720c */ /* 0x000fe20003f45270 */
[----:B------:R-:W-:Y:S01]  /*0540*/  IMAD.X R13, RZ, RZ, R13, P3 ;  /* 0x000000ffff0d7224 */ /* 0x000fe200018e060d */
[----:B--2---:R1:W-:Y:S11]  /*0550*/  STG.E desc[UR6][R8.64+0xc], R7 ;  /* 0x00000c0708007986 */ /* 0x0043f6000c101906 */
[----:B------:R-:W-:Y:S05]  /*0560*/  @P2 BRA `(.L_x_2551) ;  /* 0xfffffffc00502947 */ /* 0x000fea000383ffff */
.L_x_2550:
[----:B--2---:R-:W-:Y:S05]  /*0570*/  BSYNC.RECONVERGENT B1 ;  /* 0x0000000000017941 */ /* 0x004fea0003800200 */
.L_x_2549:
[----:B------:R-:W-:Y:S05]  /*0580*/  @!P1 BRA `(.L_x_2548) ;  /* 0x00000000008c9947 */ /* 0x000fea0003800000 */
[----:B-1----:R-:W2:Y:S01]  /*0590*/  LDG.E R7, desc[UR6][R2.64] ;  /* 0x0000000602077981 */ /* 0x002ea2000c1e1900 */
[----:B------:R-:W0:Y:S08]  /*05a0*/  LDC.64 R12, c[0x0][0x388] ;  /* 0x0000e200ff0c7b82 */ /* 0x000e300000000a00 */
[----:B------:R-:W1:Y:S01]  /*05b0*/  LDC.64 R8, c[0x0][0x3b0] ;  /* 0x0000ec00ff087b82 */ /* 0x000e620000000a00 */
[----:B--2---:R-:W-:-:S04]  /*05c0*/  IMAD.IADD R7, R7, 0x1, R4 ;  /* 0x0000000107077824 */ /* 0x004fc800078e0204 */
[----:B0-----:R-:W-:-:S03]  /*05d0*/  IMAD.WIDE R12, R7, 0x4, R12 ;  /* 0x00000004070c7825 */ /* 0x001fc600078e020c */
[----:B------:R-:W0:Y:S03]  /*05e0*/  LDC.64 R6, c[0x0][0x3a0] ;  /* 0x0000e800ff067b82 */ /* 0x000e260000000a00 */
[----:B------:R-:W0:Y:S01]  /*05f0*/  LDG.E R13, desc[UR6][R12.64] ;  /* 0x000000060c0d7981 */ /* 0x000e22000c1e1900 */
[----:B------:R-:W-:Y:S02]  /*0600*/  IMAD.IADD R11, R11, 0x1, R4 ;  /* 0x000000010b0b7824 */ /* 0x000fe400078e0204 */
[----:B0-----:R-:W-:-:S06]  /*0610*/  IMAD.WIDE R16, R13, 0x4, R6 ;  /* 0x000000040d107825 */ /* 0x001fcc00078e0206 */
[----:B------:R-:W2:Y:S01]  /*0620*/  LDG.E R17, desc[UR6][R16.64] ;  /* 0x0000000610117981 */ /* 0x000ea2000c1e1900 */
[----:B-1----:R-:W-:Y:S01]  /*0630*/  IMAD.WIDE R8, R11, 0x4, R8 ;  /* 0x000000040b087825 */ /* 0x002fe200078e0208 */
[----:B------:R-:W-:-:S04]  /*0640*/  ISETP.NE.AND P1, PT, R15, 0x1, PT ;  /* 0x000000010f00780c */ /* 0x000fc80003f25270 */
[----:B--2---:R0:W-:Y:S09]  /*0650*/  STG.E desc[UR6][R8.64], R17 ;  /* 0x0000001108007986 */ /* 0x0041f2000c101906 */
[----:B------:R-:W-:Y:S05]  /*0660*/  @!P1 BRA `(.L_x_2548) ;  /* 0x0000000000549947 */ /* 0x000fea0003800000 */
[----:B------:R-:W2:Y:S01]  /*0670*/  LDG.E R13, desc[UR6][R2.64] ;  /* 0x00000006020d7981 */ /* 0x000ea2000c1e1900 */
[----:B------:R-:W1:Y:S01]  /*0680*/  LDC.64 R10, c[0x0][0x388] ;  /* 0x0000e200ff0a7b82 */ /* 0x000e620000000a00 */
[----:B--2---:R-:W-:-:S04]  /*0690*/  IADD3 R12, P1, PT, R13, R4, RZ ;  /* 0x000000040d0c7210 */ /* 0x004fc80007f3e0ff */
[----:B------:R-:W-:Y:S02]  /*06a0*/  LEA.HI.X.SX32 R13, R13, RZ, 0x1, P1 ;  /* 0x000000ff0d0d7211 */ /* 0x000fe400008f0eff */
[----:B-1----:R-:W-:-:S04]  /*06b0*/  LEA R16, P1, R12, R10, 0x2 ;  /* 0x0000000a0c107211 */ /* 0x002fc800078210ff */
[----:B0-----:R-:W-:-:S05]  /*06c0*/  LEA.HI.X R17, R12, R11, R13, 0x2, P1 ;  /* 0x0000000b0c117211 */ /* 0x001fca00008f140d */
[----:B------:R-:W2:Y:S02]  /*06d0*/  LDG.E R13, desc[UR6][R16.64+0x4] ;  /* 0x00000406100d7981 */ /* 0x000ea4000c1e1900 */
[----:B--2---:R-:W-:-:S06]  /*06e0*/  IMAD.WIDE R12, R13, 0x4, R6 ;  /* 0x000000040d0c7825 */ /* 0x004fcc00078e0206 */
[----:B------:R-:W2:Y:S01]  /*06f0*/  LDG.E R13, desc[UR6][R12.64] ;  /* 0x000000060c0d7981 */ /* 0x000ea2000c1e1900 */
[----:B------:R-:W-:-:S03]  /*0700*/  ISETP.NE.AND P1, PT, R15, 0x2, PT ;  /* 0x000000020f00780c */ /* 0x000fc60003f25270 */
[----:B--2---:R3:W-:Y:S10]  /*0710*/  STG.E desc[UR6][R8.64+0x4], R13 ;  /* 0x0000040d08007986 */ /* 0x0047f4000c101906 */
[----:B------:R-:W-:Y:S05]  /*0720*/  @!P1 BRA `(.L_x_2548) ;  /* 0x0000000000249947 */ /* 0x000fea0003800000 */
[----:B------:R-:W2:Y:S02]  /*0730*/  LDG.E R3, desc[UR6][R2.64] ;  /* 0x0000000602037981 */ /* 0x000ea4000c1e1900 */
[----:B--2---:R-:W-:-:S04]  /*0740*/  IADD3 R4, P1, PT, R3, R4, RZ ;  /* 0x0000000403047210 */ /* 0x004fc80007f3e0ff */
[----:B------:R-:W-:Y:S02]  /*0750*/  LEA.HI.X.SX32 R12, R3, RZ, 0x1, P1 ;  /* 0x000000ff030c7211 */ /* 0x000fe400008f0eff */
[----:B------:R-:W-:-:S04]  /*0760*/  LEA R10, P1, R4, R10, 0x2 ;  /* 0x0000000a040a7211 */ /* 0x000fc800078210ff */
[----:B------:R-:W-:-:S06]  /*0770*/  LEA.HI.X R11, R4, R11, R12, 0x2, P1 ;  /* 0x0000000b040b7211 */ /* 0x000fcc00008f140c */
[----:B------:R-:W2:Y:S02]  /*0780*/  LDG.E R11, desc[UR6][R10.64+0x8] ;  /* 0x000008060a0b7981 */ /* 0x000ea4000c1e1900 */
[----:B--2---:R-:W-:-:S06]  /*0790*/  IMAD.WIDE R6, R11, 0x4, R6 ;  /* 0x000000040b067825 */ /* 0x004fcc00078e0206 */
[----:B------:R-:W2:Y:S04]  /*07a0*/  LDG.E R7, desc[UR6][R6.64] ;  /* 0x0000000606077981 */ /* 0x000ea8000c1e1900 */
[----:B--2---:R4:W-:Y:S02]  /*07b0*/  STG.E desc[UR6][R8.64+0x8], R7 ;  /* 0x0000080708007986 */ /* 0x0049e4000c101906 */
.L_x_2548:
[----:B--2---:R-:W-:Y:S05]  /*07c0*/  BSYNC.RECONVERGENT B0 ;  /* 0x0000000000007941 */ /* 0x004fea0003800200 */
.L_x_2547:
[----:B------:R-:W-:Y:S05]  /*07d0*/  @!P0 BRA `(.L_x_2552) ;  /* 0xfffffff800388947 */ /* 0x000fea000383ffff */
[----:B------:R-:W-:Y:S05]  /*07e0*/  EXIT ;  /* 0x000000000000794d */ /* 0x000fea0003800000 */
.L_x_2553:
        /* <DEDUP_REMOVED lines=9> */
.L_x_2760:


//--------------------- .text._Z14update_degreesPiS_iiS_S_ --------------------------
	.section	.text._Z14update_degreesPiS_iiS_S_,"ax",@progbits
	.align	128
        .global         _Z14update_degreesPiS_iiS_S_
        .type           _Z14update_degreesPiS_iiS_S_,@function
        .size           _Z14update_degreesPiS_iiS_S_,(.L_x_2761 - _Z14update_degreesPiS_iiS_S_)
        .other          _Z14update_degreesPiS_iiS_S_,@"STO_CUDA_ENTRY STV_DEFAULT"
_Z14update_degreesPiS_iiS_S_:
.text._Z14update_degreesPiS_iiS_S_:
        /* <DEDUP_REMOVED lines=8> */
[----:B------:R-:W0:Y:S01]  /*0080*/  LDCU.64 UR4, c[0x0][0x388] ;  /* 0x00007100ff0477ac */ /* 0x000e220008000a00 */
[----:B------:R-:W1:Y:S01]  /*0090*/  LDCU UR6, c[0x0][0x370] ;  /* 0x00006e00ff0677ac */ /* 0x000e620008000800 */
[----:B------:R-:W2:Y:S01]  /*00a0*/  LDCU.64 UR8, c[0x0][0x358] ;  /* 0x00006b00ff0877ac */ /* 0x000ea20008000a00 */
[----:B------:R-:W3:Y:S01]  /*00b0*/  LDCU UR7, c[0x0][0x394] ;  /* 0x00007280ff0777ac */ /* 0x000ee20008000800 */
[----:B0-----:R-:W-:Y:S01]  /*00c0*/  UIADD3 UR4, UP0, UPT, UR4, 0x20, URZ ;  /* 0x0000002004047890 */ /* 0x001fe2000ff1e0ff */
[----:B-1----:R-:W-:-:S03]  /*00d0*/  IMAD R3, R3, UR6, RZ ;  /* 0x0000000603037c24 */ /* 0x002fc6000f8e02ff */
[----:B--23--:R-:W-:-:S12]  /*00e0*/  UIADD3.X UR5, UPT, UPT, URZ, UR5, URZ, UP0, !UPT ;  /* 0x00000005ff057290 */ /* 0x00cfd800087fe4ff */
.L_x_2565:
[----:B0-----:R-:W0:Y:S01]  /*00f0*/  LDC.64 R12, c[0x0][0x398] ;  /* 0x0000e600ff0c7b82 */ /* 0x001e220000000a00 */
[----:B------:R-:W1:Y:S01]  /*0100*/  LDCU UR6, c[0x0][0x390] ;  /* 0x00007200ff0677ac */ /* 0x000e620008000800 */
[----:B0-----:R-:W-:-:S06]  /*0110*/  IMAD.WIDE R4, R0, 0x4, R12 ;  /* 0x0000000400047825 */ /* 0x001fcc00078e020c */
[----:B------:R-:W2:Y:S01]  /*0120*/  LDG.E R4, desc[UR8][R4.64] ;  /* 0x0000000804047981 */ /* 0x000ea2000c1e1900 */
[--C-:B------:R-:W-:Y:S01]  /*0130*/  IMAD.MOV.U32 R2, RZ, RZ, R0.reuse ;  /* 0x000000ffff027224 */ /* 0x100fe200078e0000 */
[----:B------:R-:W-:Y:S01]  /*0140*/  BSSY.RECONVERGENT B1, `(.L_x_2554) ;  /* 0x0000102000017945 */ /* 0x000fe20003800200 */
[----:B------:R-:W-:-:S05]  /*0150*/  IMAD.IADD R0, R3, 0x1, R0 ;  /* 0x0000000103007824 */ /* 0x000fca00078e0200 */
[----:B-1----:R-:W-:Y:S02]  /*0160*/  ISETP.GE.AND P0, PT, R0, UR6, PT ;  /* 0x0000000600007c0c */ /* 0x002fe4000bf06270 */
[----:B--2---:R-:W-:-:S13]  /*0170*/  ISETP.NE.AND P1, PT, R4, -0x1, PT ;  /* 0xffffffff0400780c */ /* 0x004fda0003f25270 */
[----:B------:R-:W-:Y:S05]  /*0180*/  @P1 BRA `(.L_x_2555) ;  /* 0x0000000c00f41947 */ /* 0x000fea0003800000 */
[----:B------:R-:W0:Y:S02]  /*0190*/  LDC.64 R4, c[0x0][0x380] ;  /* 0x0000e000ff047b82 */ /* 0x000e240000000a00 */
[----:B0-----:R-:W-:-:S05]  /*01a0*/  IMAD.WIDE R4, R2, 0x4, R4 ;  /* 0x0000000402047825 */ /* 0x001fca00078e0204 */
[----:B------:R-:W2:Y:S04]  /*01b0*/  LDG.E R6, desc[UR8][R4.64] ;  /* 0x0000000804067981 */ /* 0x000ea8000c1e1900 */
[----:B------:R-:W2:Y:S01]  /*01c0*/  LDG.E R7, desc[UR8][R4.64+0x4] ;  /* 0x0000040804077981 */ /* 0x000ea2000c1e1900 */
[----:B------:R-:W-:Y:S01]  /*01d0*/  BSSY.RECONVERGENT B0, `(.L_x_2556) ;  /* 0x00000f3000007945 */ /* 0x000fe20003800200 */
[----:B------:R-:W-:Y:S01]  /*01e0*/  HFMA2 R9, -RZ, RZ, 0, 0 ;  /* 0x00000000ff097431 */ /* 0x000fe200000001ff */
        /* <DEDUP_REMOVED lines=15> */
.L_x_2560:
[----:B------:R-:W-:Y:S02]  /*02e0*/  IMAD.U32 R14, RZ, RZ, UR4 ;  /* 0x00000004ff0e7e24 */ /* 0x000fe4000f8e00ff */
[----:B------:R-:W-:Y:S02]  /*02f0*/  IMAD.U32 R15, RZ, RZ, UR5 ;  /* 0x00000005ff0f7e24 */ /* 0x000fe4000f8e00ff */
        /* <DEDUP_REMOVED lines=14> */
[----:B------:R-:W-:-:S03]  /*03e0*/  IADD3 R8, PT, PT, R9, 0x1, RZ ;  /* 0x0000000109087810 */ /* 0x000fc60007ffe0ff */
[----:B------:R-:W5:Y:S01]  /*03f0*/  LDG.E R17, desc[UR8][R14.64+0x10] ;  /* 0x000010080e117981 */ /* 0x000f62000c1e1900 */
[----:B--2---:R-:W-:-:S06]  /*0400*/  IMAD.WIDE R18, R19, 0x4, R12 ;  /* 0x0000000413127825 */ /* 0x004fcc00078e020c */
[----:B------:R-:W2:Y:S02]  /*0410*/  LDG.E R18, desc[UR8][R18.64] ;  /* 0x0000000812127981 */ /* 0x000ea4000c1e1900 */
[----:B--2---:R-:W-:Y:S01]  /*0420*/  ISETP.NE.AND P2, PT, R18, UR7, PT ;  /* 0x0000000712007c0c */ /* 0x004fe2000bf45270 */
[----:B---3--:R-:W-:-:S05]  /*0430*/  IMAD.WIDE R18, R22, 0x4, R12 ;  /* 0x0000000416127825 */ /* 0x008fca00078e020c */
[----:B------:R4:W2:Y:S02]  /*0440*/  LDG.E R22, desc[UR8][R18.64] ;  /* 0x0000000812167981 */ /* 0x0008a4000c1e1900 */
[----:B----4-:R-:W-:-:S05]  /*0450*/  IMAD.WIDE R18, R26, 0x4, R12 ;  /* 0x000000041a127825 */ /* 0x010fca00078e020c */
[----:B------:R-:W-:Y:S02]  /*0460*/  @P2 IMAD.MOV R8, RZ, RZ, R9 ;  /* 0x000000ffff082224 */ /* 0x000fe400078e0209 */
[----:B------:R0:W3:Y:S01]  /*0470*/  LDG.E R9, desc[UR8][R18.64] ;  /* 0x0000000812097981 */ /* 0x0000e2000c1e1900 */
[----:B-----5:R-:W-:-:S06]  /*0480*/  IMAD.WIDE R26, R27, 0x4, R12 ;  /* 0x000000041b1a7825 */ /* 0x020fcc00078e020c */
[----:B------:R-:W4:Y:S01]  /*0490*/  LDG.E R27, desc[UR8][R26.64] ;  /* 0x000000081a1b7981 */ /* 0x000f22000c1e1900 */
[----:B0-----:R-:W-:-:S05]  /*04a0*/  IMAD.WIDE R18, R24, 0x4, R12 ;  /* 0x0000000418127825 */ /* 0x001fca00078e020c */
[----:B------:R0:W5:Y:S01]  /*04b0*/  LDG.E R28, desc[UR8][R18.64] ;  /* 0x00000008121c7981 */ /* 0x000162000c1e1900 */
[----:B------:R-:W-:-:S06]  /*04c0*/  IMAD.WIDE R24, R25, 0x4, R12 ;  /* 0x0000000419187825 */ /* 0x000fcc00078e020c */
[----:B------:R-:W4:Y:S01]  /*04d0*/  LDG.E R25, desc[UR8][R24.64] ;  /* 0x0000000818197981 */ /* 0x000f22000c1e1900 */
[----:B0-----:R-:W-:-:S05]  /*04e0*/  IMAD.WIDE R18, R20, 0x4, R12 ;  /* 0x0000000414127825 */ /* 0x001fca00078e020c */
[----:B------:R0:W4:Y:S01]  /*04f0*/  LDG.E R26, desc[UR8][R18.64] ;  /* 0x00000008121a7981 */ /* 0x000122000c1e1900 */
[----:B------:R-:W-:-:S06]  /*0500*/  IMAD.WIDE R20, R21, 0x4, R12 ;  /* 0x0000000415147825 */ /* 0x000fcc00078e020c */
[----:B------:R-:W4:Y:S01]  /*0510*/  LDG.E R21, desc[UR8][R20.64] ;  /* 0x0000000814157981 */ /* 0x000f22000c1e1900 */
[----:B0-----:R-:W-:-:S05]  /*0520*/  IMAD.WIDE R18, R16, 0x4, R12 ;  /* 0x0000000410127825 */ /* 0x001fca00078e020c */
[----:B------:R0:W4:Y:S02]  /*0530*/  LDG.E R24, desc[UR8][R18.64] ;  /* 0x0000000812187981 */ /* 0x000124000c1e1900 */
[----:B0-----:R-:W-:-:S04]  /*0540*/  IMAD.WIDE R18, R10, 0x4, R12 ;  /* 0x000000040a127825 */ /* 0x001fc800078e020c */
[--C-:B------:R-:W-:Y:S01]  /*0550*/  IMAD.WIDE R10, R11, 0x4, R12.reuse ;  /* 0x000000040b0a7825 */ /* 0x100fe200078e020c */
[----:B------:R0:W4:Y:S05]  /*0560*/  LDG.E R20, desc[UR8][R18.64] ;  /* 0x0000000812147981 */ /* 0x00012a000c1e1900 */
[----:B------:R-:W4:Y:S01]  /*0570*/  LDG.E R11, desc[UR8][R10.64] ;  /* 0x000000080a0b7981 */ /* 0x000f22000c1e1900 */
[----:B0-----:R-:W-:-:S05]  /*0580*/  IMAD.WIDE R18, R29, 0x4, R12 ;  /* 0x000000041d127825 */ /* 0x001fca00078e020c */
[----:B------:R0:W4:Y:S02]  /*0590*/  LDG.E R10, desc[UR8][R18.64] ;  /* 0x00000008120a7981 */ /* 0x000124000c1e1900 */
[--C-:B0-----:R-:W-:Y:S02]  /*05a0*/  IMAD.WIDE R18, R23, 0x4, R12.reuse ;  /* 0x0000000417127825 */ /* 0x101fe400078e020c */
[----:B------:R-:W3:Y:S02]  /*05b0*/  LDG.E R23, desc[UR8][R14.64+0x18] ;  /* 0x000018080e177981 */ /* 0x000ee4000c1e1900 */
[--C-:B------:R-:W-:Y:S02]  /*05c0*/  IMAD.WIDE R16, R17, 0x4, R12.reuse ;  /* 0x0000000411107825 */ /* 0x100fe400078e020c */
[----:B------:R-:W4:Y:S04]  /*05d0*/  LDG.E R18, desc[UR8][R18.64] ;  /* 0x0000000812127981 */ /* 0x000f28000c1e1900 */
[----:B------:R3:W4:Y:S04]  /*05e0*/  LDG.E R29, desc[UR8][R16.64] ;  /* 0x00000008101d7981 */ /* 0x000728000c1e1900 */
[----:B------:R-:W5:Y:S01]  /*05f0*/  LDG.E R15, desc[UR8][R14.64+0x1c] ;  /* 0x00001c080e0f7981 */ /* 0x000f62000c1e1900 */
[----:B--2---:R-:W-:Y:S01]  /*0600*/  ISETP.NE.AND P3, PT, R22, UR7, PT ;  /* 0x0000000716007c0c */ /* 0x004fe2000bf65270 */
[----:B---3--:R-:W-:-:S06]  /*0610*/  IMAD.WIDE R16, R23, 0x4, R12 ;  /* 0x0000000417107825 */ /* 0x008fcc00078e020c */
[----:B------:R-:W2:Y:S01]  /*0620*/  LDG.E R16, desc[UR8][R16.64] ;  /* 0x0000000810107981 */ /* 0x000ea2000c1e1900 */
[----:B-----5:R-:W-:-:S06]  /*0630*/  IMAD.WIDE R22, R15, 0x4, R12 ;  /* 0x000000040f167825 */ /* 0x020fcc00078e020c */
[----:B------:R-:W3:Y:S01]  /*0640*/  LDG.E R22, desc[UR8][R22.64] ;  /* 0x0000000816167981 */ /* 0x000ee2000c1e1900 */
[----:B------:R-:W-:Y:S01]  /*0650*/  ISETP.NE.AND P2, PT, R9, UR7, PT ;  /* 0x0000000709007c0c */ /* 0x000fe2000bf45270 */
[C---:B------:R-:W-:Y:S01]  /*0660*/  VIADD R9, R8.reuse, 0x1 ;  /* 0x0000000108097836 */ /* 0x040fe20000000000 */
[----:B------:R-:W-:Y:S02]  /*0670*/  @P3 IADD3 R9, PT, PT, R8, RZ, RZ ;  /* 0x000000ff08093210 */ /* 0x000fe40007ffe0ff */
[----:B------:R-:W-:-:S03]  /*0680*/  ISETP.NE.AND P3, PT, R28, UR7, PT ;  /* 0x000000071c007c0c */ /* 0x000fc6000bf65270 */
[----:B------:R-:W-:-:S06]  /*0690*/  VIADD R8, R9, 0x1 ;  /* 0x0000000109087836 */ /* 0x000fcc0000000000 */
[----:B------:R-:W-:Y:S01]  /*06a0*/  @P2 IMAD.MOV R8, RZ, RZ, R9 ;  /* 0x000000ffff082224 */ /* 0x000fe200078e0209 */
[----:B----4-:R-:W-:-:S04]  /*06b0*/  ISETP.NE.AND P2, PT, R27, UR7, PT ;  /* 0x000000071b007c0c */ /* 0x010fc8000bf45270 */
[----:B------:R-:W-:Y:S01]  /*06c0*/  IADD3 R9, PT, PT, R8, 0x1, RZ ;  /* 0x0000000108097810 */ /* 0x000fe20007ffe0ff */
[----:B------:R-:W-:Y:S01]  /*06d0*/  @P3 IMAD.MOV R9, RZ, RZ, R8 ;  /* 0x000000ffff093224 */ /* 0x000fe200078e0208 */
[----:B------:R-:W-:-:S03]  /*06e0*/  ISETP.NE.AND P3, PT, R26, UR7, PT ;  /* 0x000000071a007c0c */ /* 0x000fc6000bf65270 */
[----:B------:R-:W-:-:S04]  /*06f0*/  VIADD R8, R9, 0x1 ;  /* 0x0000000109087836 */ /* 0x000fc80000000000 */
[----:B------:R-:W-:Y:S02]  /*0700*/  @P2 IADD3 R8, PT, PT, R9, RZ, RZ ;  /* 0x000000ff09082210 */ /* 0x000fe40007ffe0ff */
[----:B------:R-:W-:-:S03]  /*0710*/  ISETP.NE.AND P2, PT, R25, UR7, PT ;  /* 0x0000000719007c0c */ /* 0x000fc6000bf45270 */
[C---:B------:R-:W-:Y:S01]  /*0720*/  VIADD R9, R8.reuse, 0x1 ;  /* 0x0000000108097836 */ /* 0x040fe20000000000 */
[----:B------:R-:W-:Y:S02]  /*0730*/  @P3 IADD3 R9, PT, PT, R8, RZ, RZ ;  /* 0x000000ff08093210 */ /* 0x000fe40007ffe0ff */
        /* <DEDUP_REMOVED lines=20> */
[----:B------:R-:W-:-:S05]  /*0880*/  @P2 IADD3 R8, PT, PT, R9, RZ, RZ ;  /* 0x000000ff09082210 */ /* 0x000fca0007ffe0ff */
[C---:B------:R-:W-:Y:S01]  /*0890*/  VIADD R9, R8.reuse, 0x1 ;  /* 0x0000000108097836 */ /* 0x040fe20000000000 */
[----:B------:R-:W-:Y:S02]  /*08a0*/  @P3 IADD3 R9, PT, PT, R8, RZ, RZ ;  /* 0x000000ff08093210 */ /* 0x000fe40007ffe0ff */
[----:B------:R-:W-:-:S03]  /*08b0*/  IADD3 R5, PT, PT, R5, 0x10, RZ ;  /* 0x0000001005057810 */ /* 0x000fc60007ffe0ff */
[----:B------:R-:W-:Y:S02]  /*08c0*/  VIADD R8, R9, 0x1 ;  /* 0x0000000109087836 */ /* 0x000fe40000000000 */
[----:B------:R-:W-:Y:S01]  /*08d0*/  VIADD R4, R4, 0x10 ;  /* 0x0000001004047836 */ /* 0x000fe20000000000 */
[----:B--2---:R-:W-:-:S13]  /*08e0*/  ISETP.NE.AND P2, PT, R16, UR7, PT ;  /* 0x0000000710007c0c */ /* 0x004fda000bf45270 */
[----:B------:R-:W-:Y:S01]  /*08f0*/  @P2 IMAD.MOV R8, RZ, RZ, R9 ;  /* 0x000000ffff082224 */ /* 0x000fe200078e0209 */
[----:B------:R-:W-:Y:S02]  /*0900*/  ISETP.NE.AND P2, PT, R5, RZ, PT ;  /* 0x000000ff0500720c */ /* 0x000fe40003f45270 */
[----:B---3--:R-:W-:Y:S02]  /*0910*/  ISETP.NE.AND P3, PT, R22, UR7, PT ;  /* 0x0000000716007c0c */ /* 0x008fe4000bf65270 */
[----:B------:R-:W-:-:S11]  /*0920*/  IADD3 R9, PT, PT, R8, 0x1, RZ ;  /* 0x0000000108097810 */ /* 0x000fd60007ffe0ff */
[----:B------:R-:W-:Y:S01]  /*0930*/  @P3 IADD3 R9, PT, PT, R8, RZ, RZ ;  /* 0x000000ff08093210 */ /* 0x000fe20007ffe0ff */
[----:B------:R-:W-:Y:S06]  /*0940*/  @P2 BRA `(.L_x_2560) ;  /* 0xfffffff800642947 */ /* 0x000fec000383ffff */
.L_x_2559:
[----:B------:R-:W-:Y:S05]  /*0950*/  BSYNC.RECONVERGENT B2 ;  /* 0x0000000000027941 */ /* 0x000fea0003800200 */
.L_x_2558:
[----:B------:R-:W-:Y:S05]  /*0960*/  @!P1 BRA `(.L_x_2557) ;  /* 0x0000000400e49947 */ /* 0x000fea0003800000 */
[----:B------:R-:W-:Y:S01]  /*0970*/  ISETP.GE.U32.AND P2, PT, R7, 0x8, PT ;  /* 0x000000080700780c */ /* 0x000fe20003f46070 */
[----:B------:R-:W-:Y:S01]  /*0980*/  BSSY.RECONVERGENT B2, `(.L_x_2561) ;  /* 0x0000038000027945 */ /* 0x000fe20003800200 */
[----:B------:R-:W-:-:S04]  /*0990*/  LOP3.LUT R26, R6, 0x7, RZ, 0xc0, !PT ;  /* 0x00000007061a7812 */ /* 0x000fc800078ec0ff */
[----:B------:R-:W-:-:S07]  /*09a0*/  ISETP.NE.AND P1, PT, R26, RZ, PT ;  /* 0x000000ff1a00720c */ /* 0x000fce0003f25270 */
[----:B------:R-:W-:Y:S06]  /*09b0*/  @!P2 BRA `(.L_x_2562) ;  /* 0x0000000000d0a947 */ /* 0x000fec0003800000 */
[----:B------:R-:W0:Y:S01]  /*09c0*/  LDC.64 R20, c[0x0][0x388] ;  /* 0x0000e200ff147b82 */ /* 0x000e220000000a00 */
[----:B------:R-:W1:Y:S01]  /*09d0*/  LDCU UR6, c[0x0][0x394] ;  /* 0x00007280ff0677ac */ /* 0x000e620008000800 */
        /* <DEDUP_REMOVED lines=11> */
[----:B------:R2:W1:Y:S03]  /*0a90*/  LDG.E R8, desc[UR8][R22.64] ;  /* 0x0000000816087981 */ /* 0x000466000c1e1900 */
        /* <DEDUP_REMOVED lines=10> */
[----:B--2---:R-:W-:-:S02]  /*0b40*/  IMAD.WIDE R22, R7, 0x4, R12 ;  /* 0x0000000407167825 */ /* 0x004fc400078e020c */
[----:B------:R-:W2:Y:S04]  /*0b50*/  LDG.E R20, desc[UR8][R20.64] ;  /* 0x0000000814147981 */ /* 0x000ea8000c1e1900 */
[----:B------:R-:W2:Y:S01]  /*0b60*/  LDG.E R22, desc[UR8][R22.64] ;  /* 0x0000000816167981 */ /* 0x000ea2000c1e1900 */
[----:B------:R-:W-:Y:S01]  /*0b70*/  VIADD R5, R9, 0x1 ;  /* 0x0000000109057836 */ /* 0x000fe20000000000 */
[----:B------:R-:W-:Y:S02]  /*0b80*/  IADD3 R4, PT, PT, R4, 0x8, RZ ;  /* 0x0000000804047810 */ /* 0x000fe40007ffe0ff */
[----:B-1----:R-:W-:Y:S02]  /*0b90*/  ISETP.NE.AND P3, PT, R8, UR6, PT ;  /* 0x0000000608007c0c */ /* 0x002fe4000bf65270 */
[----:B---3--:R-:W-:-:S11]  /*0ba0*/  ISETP.NE.AND P2, PT, R24, UR6, PT ;  /* 0x0000000618007c0c */ /* 0x008fd6000bf45270 */
[----:B------:R-:W-:Y:S02]  /*0bb0*/  @P3 IADD3 R5, PT, PT, R9, RZ, RZ ;  /* 0x000000ff09053210 */ /* 0x000fe40007ffe0ff */
[----:B----4-:R-:W-:-:S03]  /*0bc0*/  ISETP.NE.AND P3, PT, R10, UR6, PT ;  /* 0x000000060a007c0c */ /* 0x010fc6000bf65270 */
[C---:B------:R-:W-:Y:S01]  /*0bd0*/  VIADD R7, R5.reuse, 0x1 ;  /* 0x0000000105077836 */ /* 0x040fe20000000000 */
[----:B------:R-:W-:Y:S02]  /*0be0*/  @P2 IADD3 R7, PT, PT, R5, RZ, RZ ;  /* 0x000000ff05072210 */ /* 0x000fe40007ffe0ff */
[----:B-----5:R-:W-:-:S03]  /*0bf0*/  ISETP.NE.AND P2, PT, R14, UR6, PT ;  /* 0x000000060e007c0c */ /* 0x020fc6000bf45270 */
        /* <DEDUP_REMOVED lines=8> */
[----:B--2---:R-:W-:-:S03]  /*0c80*/  ISETP.NE.AND P3, PT, R20, UR6, PT ;  /* 0x0000000614007c0c */ /* 0x004fc6000bf65270 */
[C---:B------:R-:W-:Y:S01]  /*0c90*/  VIADD R7, R5.reuse, 0x1 ;  /* 0x0000000105077836 */ /* 0x040fe20000000000 */
[----:B------:R-:W-:Y:S02]  /*0ca0*/  @P2 IADD3 R7, PT, PT, R5, RZ, RZ ;  /* 0x000000ff05072210 */ /* 0x000fe40007ffe0ff */
[----:B------:R-:W-:-:S03]  /*0cb0*/  ISETP.NE.AND P2, PT, R22, UR6, PT ;  /* 0x0000000616007c0c */ /* 0x000fc6000bf45270 */
[----:B------:R-:W-:-:S04]  /*0cc0*/  VIADD R5, R7, 0x1 ;  /* 0x0000000107057836 */ /* 0x000fc80000000000 */
[----:B------:R-:W-:-:S05]  /*0cd0*/  @P3 IADD3 R5, PT, PT, R7, RZ, RZ ;  /* 0x000000ff07053210 */ /* 0x000fca0007ffe0ff */
[----:B------:R-:W-:Y:S02]  /*0ce0*/  VIADD R9, R5, 0x1 ;  /* 0x0000000105097836 */ /* 0x000fe40000000000 */
[----:B------:R-:W-:-:S07]  /*0cf0*/  @P2 IMAD.MOV R9, RZ, RZ, R5 ;  /* 0x000000ffff092224 */ /* 0x000fce00078e0205 */
.L_x_2562:
[----:B------:R-:W-:Y:S05]  /*0d00*/  BSYNC.RECONVERGENT B2 ;  /* 0x0000000000027941 */ /* 0x000fea0003800200 */
.L_x_2561:
        /* <DEDUP_REMOVED lines=12> */
[----:B------:R-:W5:Y:S01]  /*0dd0*/  LDG.E R21, desc[UR8][R10.64+0xc] ;  /* 0x00000c080a157981 */ /* 0x000f62000c1e1900 */
[----:B--2---:R-:W-:-:S04]  /*0de0*/  IMAD.WIDE R14, R15, 0x4, R12 ;  /* 0x000000040f0e7825 */ /* 0x004fc800078e020c */
[--C-:B---3--:R-:W-:Y:S02]  /*0df0*/  IMAD.WIDE R16, R17, 0x4, R12.reuse ;  /* 0x0000000411107825 */ /* 0x108fe400078e020c */
[----:B------:R-:W1:Y:S02]  /*0e00*/  LDG.E R14, desc[UR8][R14.64] ;  /* 0x000000080e0e7981 */ /* 0x000e64000c1e1900 */
[--C-:B----4-:R-:W-:Y:S02]  /*0e10*/  IMAD.WIDE R18, R19, 0x4, R12.reuse ;  /* 0x0000000413127825 */ /* 0x110fe400078e020c */
[----:B------:R-:W2:Y:S02]  /*0e20*/  LDG.E R16, desc[UR8][R16.64] ;  /* 0x0000000810107981 */ /* 0x000ea4000c1e1900 */
[----:B-----5:R-:W-:Y:S02]  /*0e30*/  IMAD.WIDE R20, R21, 0x4, R12 ;  /* 0x0000000415147825 */ /* 0x020fe400078e020c */
[----:B------:R-:W3:Y:S04]  /*0e40*/  LDG.E R18, desc[UR8][R18.64] ;  /* 0x0000000812127981 */ /* 0x000ee8000c1e1900 */
[----:B------:R-:W4:Y:S01]  /*0e50*/  LDG.E R20, desc[UR8][R20.64] ;  /* 0x0000000814147981 */ /* 0x000f22000c1e1900 */
[----:B------:R-:W-:Y:S01]  /*0e60*/  IADD3 R5, PT, PT, R9, 0x1, RZ ;  /* 0x0000000109057810 */ /* 0x000fe20007ffe0ff */
[----:B------:R-:W-:Y:S01]  /*0e70*/  VIADD R4, R4, 0x4 ;  /* 0x0000000404047836 */ /* 0x000fe20000000000 */
[----:B-1----:R-:W-:-:S02]  /*0e80*/  ISETP.NE.AND P3, PT, R14, UR6, PT ;  /* 0x000000060e007c0c */ /* 0x002fc4000bf65270 */
[----:B--2---:R-:W-:-:S11]  /*0e90*/  ISETP.NE.AND P2, PT, R16, UR6, PT ;  /* 0x0000000610007c0c */ /* 0x004fd6000bf45270 */
[----:B------:R-:W-:Y:S01]  /*0ea0*/  @P3 IMAD.MOV R5, RZ, RZ, R9 ;  /* 0x000000ffff053224 */ /* 0x000fe200078e0209 */
[----:B---3--:R-:W-:-:S04]  /*0eb0*/  ISETP.NE.AND P3, PT, R18, UR6, PT ;  /* 0x0000000612007c0c */ /* 0x008fc8000bf65270 */
[----:B------:R-:W-:Y:S01]  /*0ec0*/  IADD3 R7, PT, PT, R5, 0x1, RZ ;  /* 0x0000000105077810 */ /* 0x000fe20007ffe0ff */
[----:B------:R-:W-:Y:S01]  /*0ed0*/  @P2 IMAD.MOV R7, RZ, RZ, R5 ;  /* 0x000000ffff072224 */ /* 0x000fe200078e0205 */
[----:B----4-:R-:W-:-:S04]  /*0ee0*/  ISETP.NE.AND P2, PT, R20, UR6, PT ;  /* 0x0000000614007c0c */ /* 0x010fc8000bf45270 */
[----:B------:R-:W-:-:S03]  /*0ef0*/  IADD3 R5, PT, PT, R7, 0x1, RZ ;  /* 0x0000000107057810 */ /* 0x000fc60007ffe0ff */
[----:B------:R-:W-:-:S05]  /*0f00*/  @P3 IMAD.MOV R5, RZ, RZ, R7 ;  /* 0x000000ffff053224 */ /* 0x000fca00078e0207 */
[C---:B------:R-:W-:Y:S02]  /*0f10*/  IADD3 R9, PT, PT, R5.reuse, 0x1, RZ ;  /* 0x0000000105097810 */ /* 0x040fe40007ffe0ff */
[----:B------:R-:W-:-:S07]  /*0f20*/  @P2 IADD3 R9, PT, PT, R5, RZ, RZ ;  /* 0x000000ff05092210 */ /* 0x000fce0007ffe0ff */
.L_x_2564:
[----:B------:R-:W-:Y:S05]  /*0f30*/  BSYNC.RECONVERGENT B2 ;  /* 0x0000000000027941 */ /* 0x000fea0003800200 */
.L_x_2563:
[----:B------:R-:W-:Y:S05]  /*0f40*/  @!P1 BRA `(.L_x_2557) ;  /* 0x00000000006c9947 */ /* 0x000fea0003800000 */
[----:B------:R-:W0:Y:S08]  /*0f50*/  LDC.64 R10, c[0x0][0x388] ;  /* 0x0000e200ff0a7b82 */ /* 0x000e300000000a00 */
[----:B------:R-:W1:Y:S01]  /*0f60*/  LDC R15, c[0x0][0x394] ;  /* 0x0000e500ff0f7b82 */ /* 0x000e620000000800 */
[----:B0-----:R-:W-:-:S05]  /*0f70*/  IMAD.WIDE R10, R4, 0x4, R10 ;  /* 0x00000004040a7825 */ /* 0x001fca00078e020a */
[----:B------:R-:W2:Y:S02]  /*0f80*/  LDG.E R5, desc[UR8][R10.64] ;  /* 0x000000080a057981 */ /* 0x000ea4000c1e1900 */
[----:B--2---:R-:W-:-:S06]  /*0f90*/  IMAD.WIDE R4, R5, 0x4, R12 ;  /* 0x0000000405047825 */ /* 0x004fcc00078e020c */
[----:B------:R-:W1:Y:S01]  /*0fa0*/  LDG.E R4, desc[UR8][R4.64] ;  /* 0x0000000804047981 */ /* 0x000e62000c1e1900 */
[----:B------:R-:W-:Y:S01]  /*0fb0*/  ISETP.NE.AND P2, PT, R6, 0x1, PT ;  /* 0x000000010600780c */ /* 0x000fe20003f45270 */
[----:B------:R-:W-:Y:S01]  /*0fc0*/  VIADD R7, R9, 0x1 ;  /* 0x0000000109077836 */ /* 0x000fe20000000000 */
[----:B-1----:R-:W-:-:S13]  /*0fd0*/  ISETP.NE.AND P1, PT, R4, R15, PT ;  /* 0x0000000f0400720c */ /* 0x002fda0003f25270 */
        /* <DEDUP_REMOVED lines=11> */
[-C--:B--2---:R-:W-:Y:S02]  /*1090*/  ISETP.NE.AND P1, PT, R4, R15.reuse, PT ;  /* 0x0000000f0400720c */ /* 0x084fe40003f25270 */
[----:B---3--:R-:W-:-:S11]  /*10a0*/  ISETP.NE.AND P3, PT, R12, R15, P2 ;  /* 0x0000000f0c00720c */ /* 0x008fd60001765270 */
[----:B------:R-:W-:-:S05]  /*10b0*/  @P1 IMAD.MOV R6, RZ, RZ, R9 ;  /* 0x000000ffff061224 */ /* 0x000fca00078e0209 */
[----:B------:R-:W-:-:S05]  /*10c0*/  MOV R9, R6 ;  /* 0x0000000600097202 */ /* 0x000fca0000000f00 */
[C---:B------:R-:W-:Y:S01]  /*10d0*/  @P2 VIADD R6, R9.reuse, 0x1 ;  /* 0x0000000109062836 */ /* 0x040fe20000000000 */
[----:B------:R-:W-:-:S05]  /*10e0*/  @P3 IADD3 R6, PT, PT, R9, RZ, RZ ;  /* 0x000000ff09063210 */ /* 0x000fca0007ffe0ff */
[----:B------:R-:W-:-:S07]  /*10f0*/  @P2 IMAD.MOV.U32 R9, RZ, RZ, R6 ;  /* 0x000000ffff092224 */ /* 0x000fce00078e0006 */
.L_x_2557:
[----:B------:R-:W-:Y:S05]  /*1100*/  BSYNC.RECONVERGENT B0 ;  /* 0x0000000000007941 */ /* 0x000fea0003800200 */
.L_x_2556:
[----:B------:R-:W0:Y:S02]  /*1110*/  LDC.64 R4, c[0x0][0x3a0] ;  /* 0x0000e800ff047b82 */ /* 0x000e240000000a00 */
[----:B0-----:R-:W-:-:S05]  /*1120*/  IMAD.WIDE R4, R2, 0x4, R4 ;  /* 0x0000000402047825 */ /* 0x001fca00078e0204 */
[----:B------:R-:W2:Y:S02]  /*1130*/  LDG.E R2, desc[UR8][R4.64] ;  /* 0x0000000804027981 */ /* 0x000ea4000c1e1900 */
[----:B--2---:R-:W-:-:S05]  /*1140*/  IADD3 R9, PT, PT, R2, -R9, RZ ;  /* 0x8000000902097210 */ /* 0x004fca0007ffe0ff */
[----:B------:R0:W-:Y:S02]  /*1150*/  STG.E desc[UR8][R4.64], R9 ;  /* 0x0000000904007986 */ /* 0x0001e4000c101908 */
.L_x_2555:
[----:B------:R-:W-:Y:S05]  /*1160*/  BSYNC.RECONVERGENT B1 ;  /* 0x0000000000017941 */ /* 0x000fea0003800200 */
.L_x_2554:
[----:B------:R-:W-:Y:S05]  /*1170*/  @!P0 BRA `(.L_x_2565) ;  /* 0xffffffec00dc8947 */ /* 0x000fea000383ffff */
[----:B------:R-:W-:Y:S05]  /*1180*/  EXIT ;  /* 0x000000000000794d */ /* 0x000fea0003800000 */
.L_x_2566:
        /* <DEDUP_REMOVED lines=15> */
.L_x_2761:


//--------------------- .text._Z22smallest_last_orderingPiS_iiiS_S_ifS_ --------------------------
	.section	.text._Z22smallest_last_orderingPiS_iiiS_S_ifS_,"ax",@progbits
	.align	128
        .global         _Z22smallest_last_orderingPiS_iiiS_S_ifS_
        .type           _Z22smallest_last_orderingPiS_iiiS_S_ifS_,@function
        .size           _Z22smallest_last_orderingPiS_iiiS_S_ifS_,(.L_x_2762 - _Z22smallest_last_orderingPiS_iiiS_S_ifS_)
        .other          _Z22smallest_last_orderingPiS_iiiS_S_ifS_,@"STO_CUDA_ENTRY STV_DEFAULT"
_Z22smallest_last_orderingPiS_iiiS_S_ifS_:
.text._Z22smallest_last_orderingPiS_iiiS_S_ifS_:
[----:B------:R-:W-:Y:S01]  /*0000*/  LDC R1, c[0x0][0x37c] ;  /* 0x0000df00ff017b82 */ /* 0x000fe20000000800 */
[----:B------:R-:W0:Y:S01]  /*0010*/  S2R R0, SR_CTAID.X ;  /* 0x0000000000007919 */ /* 0x000e220000002500 */
[----:B------:R-:W0:Y:S06]  /*0020*/  LDCU UR5, c[0x0][0x360] ;  /* 0x00006c00ff0577ac */ /* 0x000e2c0008000800 */
[----:B------:R-:W1:Y:S01]  /*0030*/  LDC.64 R4, c[0x0][0x3b0] ;  /* 0x0000ec00ff047b82 */ /* 0x000e620000000a00 */
[----:B------:R-:W-:Y:S01]  /*0040*/  BSSY.RECONVERGENT B0, `(.L_x_2567) ;  /* 0x0000022000007945 */ /* 0x000fe20003800200 */
[----:B------:R-:W0:Y:S01]  /*0050*/  S2R R3, SR_TID.X ;  /* 0x0000000000037919 */ /* 0x000e220000002100 */
[----:B------:R-:W2:Y:S01]  /*0060*/  LDCU UR4, c[0x0][0x390] ;  /* 0x00007200ff0477ac */ /* 0x000ea20008000800 */
[----:B------:R-:W-:Y:S01]  /*0070*/  IMAD.MOV.U32 R12, RZ, RZ, RZ ;  /* 0x000000ffff0c7224 */ /* 0x000fe200078e00ff */
[----:B------:R-:W3:Y:S01]  /*0080*/  LDCU.64 UR6, c[0x0][0x358] ;  /* 0x00006b00ff0677ac */ /* 0x000ee20008000a00 */
[----:B------:R-:W4:Y:S01]  /*0090*/  LDCU UR8, c[0x0][0x390] ;  /* 0x00007200ff0877ac */ /* 0x000f220008000800 */
[----:B-1----:R-:W-:Y:S01]  /*00a0*/  I2FP.F32.S32 R4, R4 ;  /* 0x0000000400047245 */ /* 0x002fe20000201400 */
[----:B------:R-:W-:-:S04]  /*00b0*/  FADD R5, R5, 1 ;  /* 0x3f80000005057421 */ /* 0x000fc80000000000 */
[----:B------:R-:W-:Y:S01]  /*00c0*/  FMUL R8, R4, R5 ;  /* 0x0000000504087220 */ /* 0x000fe20000400000 */
[----:B0-----:R-:W-:-:S05]  /*00d0*/  IMAD R2, R0, UR5, R3 ;  /* 0x0000000500027c24 */ /* 0x001fca000f8e0203 */
[----:B--2---:R-:W-:-:S13]  /*00e0*/  ISETP.GE.AND P0, PT, R2, UR4, PT ;  /* 0x0000000402007c0c */ /* 0x004fda000bf06270 */
[----:B---34-:R-:W-:Y:S05]  /*00f0*/  @P0 BRA `(.L_x_2568) ;  /* 0x0000000000580947 */ /* 0x018fea0003800000 */
[----:B------:R-:W0:Y:S01]  /*0100*/  LDC R15, c[0x0][0x370] ;  /* 0x0000dc00ff0f7b82 */ /* 0x000e220000000800 */
[----:B------:R1:W2:Y:S01]  /*0110*/  F2I.TRUNC.NTZ R13, R8 ;  /* 0x00000008000d7305 */ /* 0x0002a2000020f100 */
[----:B------:R-:W-:-:S06]  /*0120*/  IMAD.MOV.U32 R12, RZ, RZ, RZ ;  /* 0x000000ffff0c7224 */ /* 0x000fcc00078e00ff */
[----:B------:R-:W3:Y:S08]  /*0130*/  LDC.64 R4, c[0x0][0x3a0] ;  /* 0x0000e800ff047b82 */ /* 0x000ef00000000a00 */
[----:B------:R-:W4:Y:S01]  /*0140*/  LDC.64 R6, c[0x0][0x3a8] ;  /* 0x0000ea00ff067b82 */ /* 0x000f220000000a00 */
[----:B012---:R-:W-:-:S07]  /*0150*/  IMAD R15, R15, UR5, RZ ;  /* 0x000000050f0f7c24 */ /* 0x007fce000f8e02ff */
.L_x_2571:
[----:B0--3--:R-:W-:-:S05]  /*0160*/  IMAD.WIDE R10, R2, 0x4, R4 ;  /* 0x00000004020a7825 */ /* 0x009fca00078e0204 */
[----:B------:R-:W2:Y:S01]  /*0170*/  LDG.E R8, desc[UR6][R10.64] ;  /* 0x000000060a087981 */ /* 0x000ea2000c1e1900 */
[----:B------:R-:W-:Y:S01]  /*0180*/  MOV R9, R2 ;  /* 0x0000000200097202 */ /* 0x000fe20000000f00 */
[----:B------:R-:W-:Y:S01]  /*0190*/  IMAD.IADD R2, R15, 0x1, R2 ;  /* 0x000000010f027824 */ /* 0x000fe200078e0202 */
[----:B------:R-:W-:Y:S04]  /*01a0*/  BSSY.RECONVERGENT B1, `(.L_x_2569) ;  /* 0x000000a000017945 */ /* 0x000fe80003800200 */
[----:B------:R-:W-:Y:S02]  /*01b0*/  ISETP.GE.AND P0, PT, R2, UR8, PT ;  /* 0x0000000802007c0c */ /* 0x000fe4000bf06270 */
[----:B--2---:R-:W-:-:S13]  /*01c0*/  ISETP.NE.AND P1, PT, R8, -0x1, PT ;  /* 0xffffffff0800780c */ /* 0x004fda0003f25270 */
[----:B------:R-:W-:Y:S05]  /*01d0*/  @P1 BRA `(.L_x_2570) ;  /* 0x0000000000181947 */ /* 0x000fea0003800000 */
[----:B----4-:R-:W-:-:S06]  /*01e0*/  IMAD.WIDE R8, R9, 0x4, R6 ;  /* 0x0000000409087825 */ /* 0x010fcc00078e0206 */
[----:B------:R-:W2:Y:S02]  /*01f0*/  LDG.E R8, desc[UR6][R8.64] ;  /* 0x0000000608087981 */ /* 0x000ea4000c1e1900 */
[----:B--2---:R-:W-:-:S13]  /*0200*/  ISETP.GT.AND P1, PT, R8, R13, PT ;  /* 0x0000000d0800720c */ /* 0x004fda0003f24270 */
[----:B------:R-:W0:Y:S01]  /*0210*/  @!P1 LDC R17, c[0x0][0x398] ;  /* 0x0000e600ff119b82 */ /* 0x000e220000000800 */
[----:B------:R-:W-:Y:S01]  /*0220*/  @!P1 VIADD R12, R12, 0x1 ;  /* 0x000000010c0c9836 */ /* 0x000fe20000000000 */
[----:B0-----:R0:W-:Y:S06]  /*0230*/  @!P1 STG.E desc[UR6][R10.64], R17 ;  /* 0x000000110a009986 */ /* 0x0011ec000c101906 */
.L_x_2570:
[----:B------:R-:W-:Y:S05]  /*0240*/  BSYNC.RECONVERGENT B1 ;  /* 0x0000000000017941 */ /* 0x000fea0003800200 */
.L_x_2569:
[----:B------:R-:W-:Y:S05]  /*0250*/  @!P0 BRA `(.L_x_2571) ;  /* 0xfffffffc00c08947 */ /* 0x000fea000383ffff */
.L_x_2568:
[----:B------:R-:W-:Y:S05]  /*0260*/  BSYNC.RECONVERGENT B0 ;  /* 0x0000000000007941 */ /* 0x000fea0003800200 */
.L_x_2567:
[----:B------:R-:W1:Y:S01]  /*0270*/  SHFL.DOWN PT, R5, R12, 0x10, 0x1f ;  /* 0x0a001f000c057f89 */ /* 0x000e6200000e0000 */
[----:B------:R-:W-:Y:S01]  /*0280*/  BAR.SYNC.DEFER_BLOCKING 0x0 ;  /* 0x0000000000007b1d */ /* 0x000fe20000010000 */
[C---:B------:R-:W-:Y:S02]  /*0290*/  LOP3.LUT P0, RZ, R3.reuse, 0x1f, RZ, 0xc0, !PT ;  /* 0x0000001f03ff7812 */ /* 0x040fe4000780c0ff */
[----:B------:R-:W-:-:S11]  /*02a0*/  ISETP.GT.U32.AND P1, PT, R3, 0x1f, PT ;  /* 0x0000001f0300780c */ /* 0x000fd60003f24070 */
[----:B0-----:R-:W0:Y:S01]  /*02b0*/  @!P0 S2R R11, SR_CgaCtaId ;  /* 0x00000000000b8919 */ /* 0x001e220000008800 */
[----:B----4-:R-:W-:Y:S02]  /*02c0*/  @!P0 MOV R6, 0x400 ;  /* 0x0000040000068802 */ /* 0x010fe40000000f00 */
[----:B-1----:R-:W-:-:S05]  /*02d0*/  IADD3 R5, PT, PT, R5, R12, RZ ;  /* 0x0000000c05057210 */ /* 0x002fca0007ffe0ff */
[----:B------:R-:W1:Y:S01]  /*02e0*/  SHFL.DOWN PT, R2, R5, 0x8, 0x1f ;  /* 0x09001f0005027f89 */ /* 0x000e6200000e0000 */
[----:B0-----:R-:W-:Y:S01]  /*02f0*/  @!P0 LEA R6, R11, R6, 0x18 ;  /* 0x000000060b068211 */ /* 0x001fe200078ec0ff */
[----:B-1----:R-:W-:-:S03]  /*0300*/  IMAD.IADD R2, R5, 0x1, R2 ;  /* 0x0000000105027824 */ /* 0x002fc600078e0202 */
[----:B------:R-:W-:Y:S02]  /*0310*/  @!P0 LEA.HI R6, R3, R6, RZ, 0x1d ;  /* 0x0000000603068211 */ /* 0x000fe400078fe8ff */
[----:B------:R-:W0:Y:S02]  /*0320*/  SHFL.DOWN PT, R7, R2, 0x4, 0x1f ;  /* 0x08801f0002077f89 */ /* 0x000e2400000e0000 */
[----:B0-----:R-:W-:-:S05]  /*0330*/  IMAD.IADD R7, R2, 0x1, R7 ;  /* 0x0000000102077824 */ /* 0x001fca00078e0207 */
[----:B------:R-:W0:Y:S02]  /*0340*/  SHFL.DOWN PT, R4, R7, 0x2, 0x1f ;  /* 0x08401f0007047f89 */ /* 0x000e2400000e0000 */
[----:B0-----:R-:W-:-:S05]  /*0350*/  IADD3 R4, PT, PT, R7, R4, RZ ;  /* 0x0000000407047210 */ /* 0x001fca0007ffe0ff */
[----:B------:R-:W0:Y:S02]  /*0360*/  SHFL.DOWN PT, R9, R4, 0x1, 0x1f ;  /* 0x08201f0004097f89 */ /* 0x000e2400000e0000 */
[----:B0-----:R-:W-:-:S05]  /*0370*/  IMAD.IADD R9, R4, 0x1, R9 ;  /* 0x0000000104097824 */ /* 0x001fca00078e0209 */
[----:B------:R0:W-:Y:S01]  /*0380*/  @!P0 STS [R6], R9 ;  /* 0x0000000906008388 */ /* 0x0001e20000000800 */
[----:B------:R-:W-:Y:S06]  /*0390*/  BAR.SYNC.DEFER_BLOCKING 0x0 ;  /* 0x0000000000007b1d */ /* 0x000fec0000010000 */
[----:B------:R-:W-:Y:S05]  /*03a0*/  @P1 EXIT ;  /* 0x000000000000194d */ /* 0x000fea0003800000 */
[----:B------:R-:W-:-:S04]  /*03b0*/  UIADD3 UR4, UPT, UPT, UR5, 0x1f, URZ ;  /* 0x0000001f05047890 */ /* 0x000fc8000fffe0ff */
[----:B------:R-:W-:-:S06]  /*03c0*/  USHF.R.U32.HI UR4, URZ, 0x5, UR4 ;  /* 0x00000005ff047899 */ /* 0x000fcc0008011604 */
[----:B------:R-:W-:-:S13]  /*03d0*/  ISETP.GE.U32.AND P0, PT, R3, UR4, PT ;  /* 0x0000000403007c0c */ /* 0x000fda000bf06070 */
[----:B------:R-:W1:Y:S01]  /*03e0*/  @!P0 S2R R5, SR_CgaCtaId ;  /* 0x0000000000058919 */ /* 0x000e620000008800 */
[----:B------:R-:W-:-:S04]  /*03f0*/  @!P0 MOV R2, 0x400 ;  /* 0x0000040000028802 */ /* 0x000fc80000000f00 */
[----:B-1----:R-:W-:Y:S01]  /*0400*/  @!P0 LEA R4, R5, R2, 0x18 ;  /* 0x0000000205048211 */ /* 0x002fe200078ec0ff */
[----:B------:R-:W-:-:S03]  /*0410*/  IMAD.MOV.U32 R2, RZ, RZ, RZ ;  /* 0x000000ffff027224 */ /* 0x000fc600078e00ff */
[----:B------:R-:W-:-:S05]  /*0420*/  @!P0 LEA R4, R3, R4, 0x2 ;  /* 0x0000000403048211 */ /* 0x000fca00078e10ff */
[----:B------:R-:W1:Y:S01]  /*0430*/  @!P0 LDS R2, [R4] ;  /* 0x0000000004028984 */ /* 0x000e620000000800 */
[----:B------:R-:W-:-:S03]  /*0440*/  ISETP.NE.AND P0, PT, R3, RZ, PT ;  /* 0x000000ff0300720c */ /* 0x000fc60003f05270 */
[----:B-1----:R-:W1:Y:S02]  /*0450*/  SHFL.DOWN PT, R5, R2, 0x10, 0x1f ;  /* 0x0a001f0002057f89 */ /* 0x002e6400000e0000 */
[----:B-1----:R-:W-:-:S05]  /*0460*/  IMAD.IADD R5, R5, 0x1, R2 ;  /* 0x0000000105057824 */ /* 0x002fca00078e0202 */
[----:B0-----:R-:W0:Y:S02]  /*0470*/  SHFL.DOWN PT, R6, R5, 0x8, 0x1f ;  /* 0x09001f0005067f89 */ /* 0x001e2400000e0000 */
[----:B0-----:R-:W-:-:S05]  /*0480*/  IMAD.IADD R6, R5, 0x1, R6 ;  /* 0x0000000105067824 */ /* 0x001fca00078e0206 */
[----:B------:R-:W0:Y:S02]  /*0490*/  SHFL.DOWN PT, R7, R6, 0x4, 0x1f ;  /* 0x08801f0006077f89 */ /* 0x000e2400000e0000 */
[----:B0-----:R-:W-:-:S05]  /*04a0*/  IADD3 R7, PT, PT, R6, R7, RZ ;  /* 0x0000000706077210 */ /* 0x001fca0007ffe0ff */
[----:B------:R-:W0:Y:S02]  /*04b0*/  SHFL.DOWN PT, R8, R7, 0x2, 0x1f ;  /* 0x08401f0007087f89 */ /* 0x000e2400000e0000 */
[----:B0-----:R-:W-:-:S05]  /*04c0*/  IMAD.IADD R8, R7, 0x1, R8 ;  /* 0x0000000107087824 */ /* 0x001fca00078e0208 */
[----:B------:R0:W1:Y:S01]  /*04d0*/  SHFL.DOWN PT, R9, R8, 0x1, 0x1f ;  /* 0x08201f0008097f89 */ /* 0x00006200000e0000 */
[----:B------:R-:W-:Y:S05]  /*04e0*/  @P0 EXIT ;  /* 0x000000000000094d */ /* 0x000fea0003800000 */
[----:B------:R-:W2:Y:S01]  /*04f0*/  LDC.64 R2, c[0x0][0x3b8] ;  /* 0x0000ee00ff027b82 */ /* 0x000ea20000000a00 */
[----:B-1----:R-:W-:Y:S01]  /*0500*/  IADD3 R9, PT, PT, R8, R9, RZ ;  /* 0x0000000908097210 */ /* 0x002fe20007ffe0ff */
[----:B--2---:R-:W-:-:S05]  /*0510*/  IMAD.WIDE.U32 R2, R0, 0x4, R2 ;  /* 0x0000000400027825 */ /* 0x004fca00078e0002 */
[----:B------:R-:W-:Y:S01]  /*0520*/  STG.E desc[UR6][R2.64], R9 ;  /* 0x0000000902007986 */ /* 0x000fe2000c101906 */
[----:B------:R-:W-:Y:S05]  /*0530*/  EXIT ;  /* 0x000000000000794d */ /* 0x000fea0003800000 */
.L_x_2572:
        /* <DEDUP_REMOVED lines=12> */
.L_x_2762:


//--------------------- .text._Z20compute_active_edgesPiS_iS_S_ --------------------------
	.section	.text._Z20compute_active_edgesPiS_iS_S_,"ax",@progbits
	.align	128
        .global         _Z20compute_active_edgesPiS_iS_S_
        .type           _Z20compute_active_edgesPiS_iS_S_,@function
        .size           _Z20compute_active_edgesPiS_iS_S_,(.L_x_2763 - _Z20compute_active_edgesPiS_iS_S_)
        .other          _Z20compute_active_edgesPiS_iS_S_,@"STO_CUDA_ENTRY STV_DEFAULT"
_Z20compute_active_edgesPiS_iS_S_:
.text._Z20compute_active_edgesPiS_iS_S_:
[----:B------:R-:W-:Y:S01]  /*0000*/  LDC R1, c[0x0][0x37c] ;  /* 0x0000df00ff017b82 */ /* 0x000fe20000000800 */
[----:B------:R-:W0:Y:S01]  /*0010*/  S2R R0, SR_CTAID.X ;  /* 0x0000000000007919 */ /* 0x000e220000002500 */
[----:B------:R-:W0:Y:S01]  /*0020*/  LDCU UR5, c[0x0][0x360] ;  /* 0x00006c00ff0577ac */ /* 0x000e220008000800 */
[----:B------:R-:W-:Y:S01]  /*0030*/  BSSY.RECONVERGENT B1, `(.L_x_2573) ;  /* 0x0000107000017945 */ /* 0x000fe20003800200 */
[----:B------:R-:W-:Y:S01]  /*0040*/  IMAD.MOV.U32 R9, RZ, RZ, RZ ;  /* 0x000000ffff097224 */ /* 0x000fe200078e00ff */
[----:B------:R-:W0:Y:S01]  /*0050*/  S2R R3, SR_TID.X ;  /* 0x0000000000037919 */ /* 0x000e220000002100 */
[----:B------:R-:W1:Y:S01]  /*0060*/  LDCU UR4, c[0x0][0x390] ;  /* 0x00007200ff0477ac */ /* 0x000e620008000800 */
[----:B------:R-:W2:Y:S01]  /*0070*/  LDCU.64 UR6, c[0x0][0x358] ;  /* 0x00006b00ff0677ac */ /* 0x000ea20008000a00 */
[----:B0-----:R-:W-:-:S05]  /*0080*/  IMAD R4, R0, UR5, R3 ;  /* 0x0000000500047c24 */ /* 0x001fca000f8e0203 */
[----:B-1----:R-:W-:-:S13]  /*0090*/  ISETP.GE.AND P0, PT, R4, UR4, PT ;  /* 0x0000000404007c0c */ /* 0x002fda000bf06270 */
[----:B--2---:R-:W-:Y:S05]  /*00a0*/  @P0 BRA `(.L_x_2574) ;  /* 0x0000000c00fc0947 */ /* 0x004fea0003800000 */
[----:B------:R-:W0:Y:S01]  /*00b0*/  LDC.64 R12, c[0x0][0x388] ;  /* 0x0000e200ff0c7b82 */ /* 0x000e220000000a00 */
[----:B------:R-:W-:-:S07]  /*00c0*/  HFMA2 R9, -RZ, RZ, 0, 0 ;  /* 0x00000000ff097431 */ /* 0x000fce00000001ff */
[----:B------:R-:W1:Y:S01]  /*00d0*/  LDC R5, c[0x0][0x370] ;  /* 0x0000dc00ff057b82 */ /* 0x000e620000000800 */
[----:B0-----:R-:W-:-:S05]  /*00e0*/  IADD3 R12, P0, PT, R12, 0x20, RZ ;  /* 0x000000200c0c7810 */ /* 0x001fca0007f1e0ff */
[----:B------:R-:W-:Y:S02]  /*00f0*/  IMAD.X R13, RZ, RZ, R13, P0 ;  /* 0x000000ffff0d7224 */ /* 0x000fe400000e060d */
[----:B-1----:R-:W-:-:S07]  /*0100*/  IMAD R5, R5, UR5, RZ ;  /* 0x0000000505057c24 */ /* 0x002fce000f8e02ff */
.L_x_2584:
[----:B------:R-:W0:Y:S01]  /*0110*/  LDC.64 R14, c[0x0][0x398] ;  /* 0x0000e600ff0e7b82 */ /* 0x000e220000000a00 */
        /* <DEDUP_REMOVED lines=20> */
[----:B------:R-:W-:Y:S02]  /*0260*/  ISETP.GT.U32.AND P2, PT, R11, -0x10, PT ;  /* 0xfffffff00b00780c */ /* 0x000fe40003f44070 */
[----:B------:R-:W-:-:S11]  /*0270*/  ISETP.NE.AND P1, PT, R8, RZ, PT ;  /* 0x000000ff0800720c */ /* 0x000fd60003f25270 */
[----:B------:R-:W-:Y:S05]  /*0280*/  @P2 BRA `(.L_x_2578) ;  /* 0x00000004009c2947 */ /* 0x000fea0003800000 */
[----:B------:R-:W-:-:S05]  /*0290*/  LOP3.LUT R6, R7, 0xfffffff0, RZ, 0xc0, !PT ;  /* 0xfffffff007067812 */ /* 0x000fca00078ec0ff */
[----:B------:R-:W-:-:S07]  /*02a0*/  IMAD.MOV R6, RZ, RZ, -R6 ;  /* 0x000000ffff067224 */ /* 0x000fce00078e0a06 */
.L_x_2579:
        /* <DEDUP_REMOVED lines=10> */
[----:B--2---:R-:W-:-:S04]  /*0350*/  IMAD.WIDE R20, R21, 0x4, R14 ;  /* 0x0000000415147825 */ /* 0x004fc800078e020e */
[--C-:B---3--:R-:W-:Y:S01]  /*0360*/  IMAD.WIDE R28, R29, 0x4, R14.reuse ;  /* 0x000000041d1c7825 */ /* 0x108fe200078e020e */
[----:B------:R-:W2:Y:S05]  /*0370*/  LDG.E R11, desc[UR6][R20.64] ;  /* 0x00000006140b7981 */ /* 0x000eaa000c1e1900 */
[----:B------:R-:W3:Y:S01]  /*0380*/  LDG.E R28, desc[UR6][R28.64] ;  /* 0x000000061c1c7981 */ /* 0x000ee2000c1e1900 */
[----:B----4-:R-:W-:-:S04]  /*0390*/  IMAD.WIDE R22, R23, 0x4, R14 ;  /* 0x0000000417167825 */ /* 0x010fc800078e020e */
[----:B-----5:R-:W-:Y:S01]  /*03a0*/  IMAD.WIDE R18, R19, 0x4, R14 ;  /* 0x0000000413127825 */ /* 0x020fe200078e020e */
[----:B------:R-:W4:Y:S04]  /*03b0*/  LDG.E R20, desc[UR6][R16.64] ;  /* 0x0000000610147981 */ /* 0x000f28000c1e1900 */
[----:B------:R0:W5:Y:S04]  /*03c0*/  LDG.E R22, desc[UR6][R22.64] ;  /* 0x0000000616167981 */ /* 0x000168000c1e1900 */
[----:B------:R-:W4:Y:S04]  /*03d0*/  LDG.E R18, desc[UR6][R18.64] ;  /* 0x0000000612127981 */ /* 0x000f28000c1e1900 */
[----:B------:R-:W4:Y:S01]  /*03e0*/  LDG.E R21, desc[UR6][R16.64+0xc] ;  /* 0x00000c0610157981 */ /* 0x000f22000c1e1900 */
[----:B0-----:R-:W-:-:S03]  /*03f0*/  IADD3 R23, PT, PT, R9, 0x1, RZ ;  /* 0x0000000109177810 */ /* 0x001fc60007ffe0ff */
[----:B------:R-:W4:Y:S01]  /*0400*/  LDG.E R29, desc[UR6][R16.64+0x10] ;  /* 0x00001006101d7981 */ /* 0x000f22000c1e1900 */
[----:B--2---:R-:W-:-:S03]  /*0410*/  ISETP.NE.AND P2, PT, R11, -0x1, PT ;  /* 0xffffffff0b00780c */ /* 0x004fc60003f45270 */
[----:B------:R-:W2:Y:S01]  /*0420*/  LDG.E R11, desc[UR6][R16.64+0x8] ;  /* 0x00000806100b7981 */ /* 0x000ea2000c1e1900 */
[----:B---3--:R-:W-:-:S09]  /*0430*/  ISETP.NE.AND P3, PT, R28, -0x1, PT ;  /* 0xffffffff1c00780c */ /* 0x008fd20003f65270 */
[----:B------:R-:W-:-:S04]  /*0440*/  @P2 IMAD.MOV R23, RZ, RZ, R9 ;  /* 0x000000ffff172224 */ /* 0x000fc800078e0209 */
[C---:B------:R-:W-:Y:S01]  /*0450*/  VIADD R9, R23.reuse, 0x1 ;  /* 0x0000000117097836 */ /* 0x040fe20000000000 */
[----:B------:R-:W-:Y:S02]  /*0460*/  @P3 IADD3 R9, PT, PT, R23, RZ, RZ ;  /* 0x000000ff17093210 */ /* 0x000fe40007ffe0ff */
[----:B------:R-:W3:Y:S01]  /*0470*/  LDG.E R23, desc[UR6][R16.64+0x14] ;  /* 0x0000140610177981 */ /* 0x000ee2000c1e1900 */
[----:B-----5:R-:W-:Y:S02]  /*0480*/  ISETP.NE.AND P2, PT, R22, -0x1, PT ;  /* 0xffffffff1600780c */ /* 0x020fe40003f45270 */
[----:B----4-:R-:W-:Y:S01]  /*0490*/  ISETP.NE.AND P3, PT, R18, -0x1, PT ;  /* 0xffffffff1200780c */ /* 0x010fe20003f65270 */
[----:B------:R-:W-:-:S10]  /*04a0*/  VIADD R18, R9, 0x1 ;  /* 0x0000000109127836 */ /* 0x000fd40000000000 */
[----:B------:R-:W-:-:S05]  /*04b0*/  @P2 IMAD.MOV R18, RZ, RZ, R9 ;  /* 0x000000ffff122224 */ /* 0x000fca00078e0209 */
[----:B------:R-:W-:Y:S01]  /*04c0*/  IADD3 R9, PT, PT, R18, 0x1, RZ ;  /* 0x0000000112097810 */ /* 0x000fe20007ffe0ff */
[----:B------:R-:W-:Y:S02]  /*04d0*/  @P3 IMAD.MOV R9, RZ, RZ, R18 ;  /* 0x000000ffff093224 */ /* 0x000fe400078e0212 */
[----:B------:R-:W-:-:S05]  /*04e0*/  IMAD.WIDE R18, R26, 0x4, R14 ;  /* 0x000000041a127825 */ /* 0x000fca00078e020e */
[----:B------:R0:W4:Y:S02]  /*04f0*/  LDG.E R22, desc[UR6][R18.64] ;  /* 0x0000000612167981 */ /* 0x000124000c1e1900 */
        /* <DEDUP_REMOVED lines=9> */
[--C-:B--2---:R-:W-:Y:S02]  /*0590*/  IMAD.WIDE R18, R11, 0x4, R14.reuse ;  /* 0x000000040b127825 */ /* 0x104fe400078e020e */
[----:B------:R3:W2:Y:S02]  /*05a0*/  LDG.E R11, desc[UR6][R20.64] ;  /* 0x00000006140b7981 */ /* 0x0006a4000c1e1900 */
[--C-:B---3--:R-:W-:Y:S02]  /*05b0*/  IMAD.WIDE R20, R23, 0x4, R14.reuse ;  /* 0x0000000417147825 */ /* 0x108fe400078e020e */
[----:B------:R-:W3:Y:S02]  /*05c0*/  LDG.E R23, desc[UR6][R16.64+0x18] ;  /* 0x0000180610177981 */ /* 0x000ee4000c1e1900 */
[----:B------:R-:W-:-:S02]  /*05d0*/  IMAD.WIDE R24, R25, 0x4, R14 ;  /* 0x0000000419187825 */ /* 0x000fc400078e020e */
[----:B------:R-:W2:Y:S04]  /*05e0*/  LDG.E R20, desc[UR6][R20.64] ;  /* 0x0000000614147981 */ /* 0x000ea8000c1e1900 */
[----:B------:R-:W2:Y:S04]  /*05f0*/  LDG.E R25, desc[UR6][R24.64] ;  /* 0x0000000618197981 */ /* 0x000ea8000c1e1900 */
[----:B------:R-:W2:Y:S04]  /*0600*/  LDG.E R17, desc[UR6][R16.64+0x1c] ;  /* 0x00001c0610117981 */ /* 0x000ea8000c1e1900 */
[----:B------:R0:W2:Y:S02]  /*0610*/  LDG.E R24, desc[UR6][R18.64] ;  /* 0x0000000612187981 */ /* 0x0000a4000c1e1900 */
[----:B0-----:R-:W-:-:S05]  /*0620*/  IMAD.WIDE R18, R29, 0x4, R14 ;  /* 0x000000041d127825 */ /* 0x001fca00078e020e */
[----:B------:R3:W2:Y:S01]  /*0630*/  LDG.E R29, desc[UR6][R18.64] ;  /* 0x00000006121d7981 */ /* 0x0006a2000c1e1900 */
[----:B----4-:R-:W-:Y:S02]  /*0640*/  ISETP.NE.AND P2, PT, R22, -0x1, PT ;  /* 0xffffffff1600780c */ /* 0x010fe40003f45270 */
[----:B-----5:R-:W-:Y:S01]  /*0650*/  ISETP.NE.AND P3, PT, R10, -0x1, PT ;  /* 0xffffffff0a00780c */ /* 0x020fe20003f65270 */
[----:B------:R-:W-:-:S10]  /*0660*/  VIADD R10, R9, 0x1 ;  /* 0x00000001090a7836 */ /* 0x000fd40000000000 */
[----:B------:R-:W-:Y:S01]  /*0670*/  @P2 IADD3 R10, PT, PT, R9, RZ, RZ ;  /* 0x000000ff090a2210 */ /* 0x000fe20007ffe0ff */
[----:B---3--:R-:W-:-:S06]  /*0680*/  IMAD.WIDE R18, R23, 0x4, R14 ;  /* 0x0000000417127825 */ /* 0x008fcc00078e020e */
[----:B------:R-:W3:Y:S01]  /*0690*/  LDG.E R18, desc[UR6][R18.64] ;  /* 0x0000000612127981 */ /* 0x000ee2000c1e1900 */
        /* <DEDUP_REMOVED lines=31> */
[----:B---3--:R-:W-:-:S13]  /*0890*/  ISETP.NE.AND P2, PT, R18, -0x1, PT ;  /* 0xffffffff1200780c */ /* 0x008fda0003f45270 */
[----:B------:R-:W-:Y:S02]  /*08a0*/  @P2 IADD3 R10, PT, PT, R9, RZ, RZ ;  /* 0x000000ff090a2210 */ /* 0x000fe40007ffe0ff */
[----:B------:R-:W-:Y:S02]  /*08b0*/  ISETP.NE.AND P2, PT, R6, RZ, PT ;  /* 0x000000ff0600720c */ /* 0x000fe40003f45270 */
[----:B--2---:R-:W-:Y:S01]  /*08c0*/  ISETP.NE.AND P3, PT, R22, -0x1, PT ;  /* 0xffffffff1600780c */ /* 0x004fe20003f65270 */
[----:B------:R-:W-:-:S12]  /*08d0*/  VIADD R9, R10, 0x1 ;  /* 0x000000010a097836 */ /* 0x000fd80000000000 */
[----:B------:R-:W-:Y:S01]  /*08e0*/  @P3 IADD3 R9, PT, PT, R10, RZ, RZ ;  /* 0x000000ff0a093210 */ /* 0x000fe20007ffe0ff */
[----:B------:R-:W-:Y:S06]  /*08f0*/  @P2 BRA `(.L_x_2579) ;  /* 0xfffffff8006c2947 */ /* 0x000fec000383ffff */
.L_x_2578:
[----:B------:R-:W-:Y:S05]  /*0900*/  BSYNC.RECONVERGENT B2 ;  /* 0x0000000000027941 */ /* 0x000fea0003800200 */
.L_x_2577:
        /* <DEDUP_REMOVED lines=57> */
.L_x_2581:
[----:B------:R-:W-:Y:S05]  /*0ca0*/  BSYNC.RECONVERGENT B2 ;  /* 0x0000000000027941 */ /* 0x000fea0003800200 */
.L_x_2580:
        /* <DEDUP_REMOVED lines=33> */
.L_x_2583:
[----:B------:R-:W-:Y:S05]  /*0ec0*/  BSYNC.RECONVERGENT B2 ;  /* 0x0000000000027941 */ /* 0x000fea0003800200 */
.L_x_2582:
        /* <DEDUP_REMOVED lines=27> */
.L_x_2576:
[----:B------:R-:W-:Y:S05]  /*1080*/  BSYNC.RECONVERGENT B0 ;  /* 0x0000000000007941 */ /* 0x000fea0003800200 */
.L_x_2575:
[----:B------:R-:W-:Y:S05]  /*1090*/  @!P0 BRA `(.L_x_2584) ;  /* 0xfffffff0001c8947 */ /* 0x000fea000383ffff */
.L_x_2574:
[----:B------:R-:W-:Y:S05]  /*10a0*/  BSYNC.RECONVERGENT B1 ;  /* 0x0000000000017941 */ /* 0x000fea0003800200 */
.L_x_2573:
[----:B------:R-:W0:Y:S01]  /*10b0*/  SHFL.DOWN PT, R2, R9, 0x10, 0x1f ;  /* 0x0a001f0009027f89 */ /* 0x000e2200000e0000 */
[----:B------:R-:W-:Y:S01]  /*10c0*/  BAR.SYNC.DEFER_BLOCKING 0x0 ;  /* 0x0000000000007b1d */ /* 0x000fe20000010000 */
[C---:B------:R-:W-:Y:S02]  /*10d0*/  LOP3.LUT P0, RZ, R3.reuse, 0x1f, RZ, 0xc0, !PT ;  /* 0x0000001f03ff7812 */ /* 0x040fe4000780c0ff */
[----:B------:R-:W-:-:S11]  /*10e0*/  ISETP.GT.U32.AND P1, PT, R3, 0x1f, PT ;  /* 0x0000001f0300780c */ /* 0x000fd60003f24070 */
[----:B------:R-:W1:Y:S01]  /*10f0*/  @!P0 S2R R11, SR_CgaCtaId ;  /* 0x00000000000b8919 */ /* 0x000e620000008800 */
[----:B------:R-:W-:Y:S01]  /*1100*/  @!P0 MOV R8, 0x400 ;  /* 0x0000040000088802 */ /* 0x000fe20000000f00 */
[----:B0-----:R-:W-:-:S05]  /*1110*/  IMAD.IADD R2, R2, 0x1, R9 ;  /* 0x0000000102027824 */ /* 0x001fca00078e0209 */
[----:B------:R-:W0:Y:S01]  /*1120*/  SHFL.DOWN PT, R5, R2, 0x8, 0x1f ;  /* 0x09001f0002057f89 */ /* 0x000e2200000e0000 */
[----:B-1----:R-:W-:Y:S02]  /*1130*/  @!P0 LEA R8, R11, R8, 0x18 ;  /* 0x000000080b088211 */ /* 0x002fe400078ec0ff */
[----:B0-----:R-:W-:Y:S02]  /*1140*/  IADD3 R5, PT, PT, R2, R5, RZ ;  /* 0x0000000502057210 */ /* 0x001fe40007ffe0ff */
[----:B------:R-:W-:-:S03]  /*1150*/  @!P0 LEA.HI R8, R3, R8, RZ, 0x1d ;  /* 0x0000000803088211 */ /* 0x000fc600078fe8ff */
        /* <DEDUP_REMOVED lines=12> */
[----:B0-----:R-:W0:Y:S01]  /*1220*/  @!P0 S2R R5, SR_CgaCtaId ;  /* 0x0000000000058919 */ /* 0x001e220000008800 */
[----:B------:R-:W-:-:S04]  /*1230*/  @!P0 MOV R2, 0x400 ;  /* 0x0000040000028802 */ /* 0x000fc80000000f00 */
[----:B0-----:R-:W-:Y:S01]  /*1240*/  @!P0 LEA R4, R5, R2, 0x18 ;  /* 0x0000000205048211 */ /* 0x001fe200078ec0ff */
[----:B------:R-:W-:-:S04]  /*1250*/  HFMA2 R2, -RZ, RZ, 0, 0 ;  /* 0x00000000ff027431 */ /* 0x000fc800000001ff */
[----:B------:R-:W-:-:S05]  /*1260*/  @!P0 IMAD R4, R3, 0x4, R4 ;  /* 0x0000000403048824 */ /* 0x000fca00078e0204 */
[----:B------:R-:W0:Y:S01]  /*1270*/  @!P0 LDS R2, [R4] ;  /* 0x0000000004028984 */ /* 0x000e220000000800 */
[----:B------:R-:W-:-:S03]  /*1280*/  ISETP.NE.AND P0, PT, R3, RZ, PT ;  /* 0x000000ff0300720c */ /* 0x000fc60003f05270 */
[----:B0-----:R-:W0:Y:S02]  /*1290*/  SHFL.DOWN PT, R5, R2, 0x10, 0x1f ;  /* 0x0a001f0002057f89 */ /* 0x001e2400000e0000 */
[----:B0-----:R-:W-:-:S05]  /*12a0*/  IADD3 R5, PT, PT, R5, R2, RZ ;  /* 0x0000000205057210 */ /* 0x001fca0007ffe0ff */
[----:B------:R-:W0:Y:S02]  /*12b0*/  SHFL.DOWN PT, R6, R5, 0x8, 0x1f ;  /* 0x09001f0005067f89 */ /* 0x000e2400000e0000 */
        /* <DEDUP_REMOVED lines=12> */
.L_x_2585:
        /* <DEDUP_REMOVED lines=16> */
.L_x_2763:


//--------------------- .text._Z15verify_coloringPiS_iS_S_S_S_ --------------------------
	.section	.text._Z15verify_coloringPiS_iS_S_S_S_,"ax",@progbits
	.align	128
        .global         _Z15verify_coloringPiS_iS_S_S_S_
        .type           _Z15verify_coloringPiS_iS_S_S_S_,@function
        .size           _Z15verify_coloringPiS_iS_S_S_S_,(.L_x_2764 - _Z15verify_coloringPiS_iS_S_S_S_)
        .other          _Z15verify_coloringPiS_iS_S_S_S_,@"STO_CUDA_ENTRY STV_DEFAULT"
_Z15verify_coloringPiS_iS_S_S_S_:
.text._Z15verify_coloringPiS_iS_S_S_S_:
        /* <DEDUP_REMOVED lines=10> */
[----:B0-----:R-:W-:-:S07]  /*00a0*/  IMAD R3, R3, UR4, RZ ;  /* 0x0000000403037c24 */ /* 0x001fce000f8e02ff */
.L_x_2592:
[----:B012---:R-:W0:Y:S01]  /*00b0*/  LDC.64 R4, c[0x0][0x398] ;  /* 0x0000e600ff047b82 */ /* 0x007e220000000a00 */
[----:B------:R-:W2:Y:S01]  /*00c0*/  LDCU UR4, c[0x0][0x390] ;  /* 0x00007200ff0477ac */ /* 0x000ea20008000800 */
[----:B0-----:R-:W-:-:S05]  /*00d0*/  IMAD.WIDE R6, R0, 0x4, R4 ;  /* 0x0000000400067825 */ /* 0x001fca00078e0204 */
[----:B-1----:R-:W3:Y:S01]  /*00e0*/  LDG.E R2, desc[UR6][R6.64] ;  /* 0x0000000606027981 */ /* 0x002ee2000c1e1900 */
[----:B------:R-:W-:Y:S01]  /*00f0*/  MOV R13, R0 ;  /* 0x00000000000d7202 */ /* 0x000fe20000000f00 */
[----:B------:R-:W-:Y:S01]  /*0100*/  IMAD.IADD R0, R3, 0x1, R0 ;  /* 0x0000000103007824 */ /* 0x000fe200078e0200 */
[----:B------:R-:W-:Y:S04]  /*0110*/  BSSY.RECONVERGENT B0, `(.L_x_2586) ;  /* 0x0000035000007945 */ /* 0x000fe80003800200 */
[----:B------:R-:W-:Y:S01]  /*0120*/  BSSY.RELIABLE B1, `(.L_x_2587) ;  /* 0x0000013000017945 */ /* 0x000fe20003800100 */
[----:B--2---:R-:W-:Y:S02]  /*0130*/  ISETP.GE.AND P0, PT, R0, UR4, PT ;  /* 0x0000000400007c0c */ /* 0x004fe4000bf06270 */
[----:B---3--:R-:W-:-:S13]  /*0140*/  ISETP.GE.AND P1, PT, R2, RZ, PT ;  /* 0x000000ff0200720c */ /* 0x008fda0003f26270 */
[----:B------:R-:W0:Y:S01]  /*0150*/  @P1 LDC.64 R8, c[0x0][0x3a0] ;  /* 0x0000e800ff081b82 */ /* 0x000e220000000a00 */
[----:B------:R-:W-:Y:S02]  /*0160*/  @P1 IMAD.MOV.U32 R11, RZ, RZ, 0x1 ;  /* 0x00000001ff0b1424 */ /* 0x000fe400078e00ff */
[----:B0-----:R-:W-:-:S05]  /*0170*/  @P1 IMAD.WIDE.U32 R8, R2, 0x4, R8 ;  /* 0x0000000402081825 */ /* 0x001fca00078e0008 */
[----:B------:R0:W-:Y:S01]  /*0180*/  @P1 STG.E desc[UR6][R8.64], R11 ;  /* 0x0000000b08001986 */ /* 0x0001e2000c101906 */
[----:B------:R-:W-:Y:S05]  /*0190*/  @P1 BRA `(.L_x_2588) ;  /* 0x00000000002c1947 */ /* 0x000fea0003800000 */
[----:B------:R-:W-:-:S13]  /*01a0*/  ISETP.NE.AND P1, PT, R2, -0x1, PT ;  /* 0xffffffff0200780c */ /* 0x000fda0003f25270 */
[----:B------:R-:W-:Y:S05]  /*01b0*/  @!P1 BREAK.RELIABLE B1 ;  /* 0x0000000000019942 */ /* 0x000fea0003800100 */
[----:B------:R-:W-:Y:S05]  /*01c0*/  @P1 BRA `(.L_x_2588) ;  /* 0x0000000000201947 */ /* 0x000fea0003800000 */
[----:B------:R-:W1:Y:S01]  /*01d0*/  S2R R2, SR_LANEID ;  /* 0x0000000000027919 */ /* 0x000e620000000000 */
[----:B------:R-:W2:Y:S01]  /*01e0*/  LDC.64 R4, c[0x0][0x3a8] ;  /* 0x0000ea00ff047b82 */ /* 0x000ea20000000a00 */
[----:B------:R-:W-:Y:S02]  /*01f0*/  VOTEU.ANY UR4, UPT, PT ;  /* 0x0000000000047886 */ /* 0x000fe400038e0100 */
[----:B------:R-:W-:Y:S02]  /*0200*/  UFLO.U32 UR5, UR4 ;  /* 0x00000004000572bd */ /* 0x000fe400080e0000 */
[----:B------:R-:W2:Y:S04]  /*0210*/  POPC R7, UR4 ;  /* 0x0000000400077d09 */ /* 0x000ea80008000000 */
[----:B-1----:R-:W-:-:S13]  /*0220*/  ISETP.EQ.U32.AND P1, PT, R2, UR5, PT ;  /* 0x0000000502007c0c */ /* 0x002fda000bf22070 */
[----:B--2---:R1:W-:Y:S01]  /*0230*/  @P1 REDG.E.ADD.STRONG.GPU desc[UR6][R4.64], R7 ;  /* 0x000000070400198e */ /* 0x0043e2000c12e106 */
[----:B------:R-:W-:Y:S05]  /*0240*/  BRA `(.L_x_2589) ;  /* 0x0000000000847947 */ /* 0x000fea0003800000 */
.L_x_2588:
[----:B------:R-:W-:Y:S05]  /*0250*/  BSYNC.RELIABLE B1 ;  /* 0x0000000000017941 */ /* 0x000fea0003800100 */
.L_x_2587:
[----:B------:R-:W1:Y:S02]  /*0260*/  LDC.64 R6, c[0x0][0x380] ;  /* 0x0000e000ff067b82 */ /* 0x000e640000000a00 */
[----:B-1----:R-:W-:-:S05]  /*0270*/  IMAD.WIDE R6, R13, 0x4, R6 ;  /* 0x000000040d067825 */ /* 0x002fca00078e0206 */
[----:B0-----:R-:W2:Y:S04]  /*0280*/  LDG.E R8, desc[UR6][R6.64] ;  /* 0x0000000606087981 */ /* 0x001ea8000c1e1900 */
[----:B------:R-:W2:Y:S02]  /*0290*/  LDG.E R12, desc[UR6][R6.64+0x4] ;  /* 0x00000406060c7981 */ /* 0x000ea4000c1e1900 */
[----:B--2---:R-:W-:-:S13]  /*02a0*/  ISETP.GE.AND P1, PT, R8, R12, PT ;  /* 0x0000000c0800720c */ /* 0x004fda0003f26270 */
[----:B------:R-:W-:Y:S05]  /*02b0*/  @P1 BRA `(.L_x_2589) ;  /* 0x0000000000681947 */ /* 0x000fea0003800000 */
[----:B------:R-:W0:Y:S01]  /*02c0*/  LDC.64 R6, c[0x0][0x388] ;  /* 0x0000e200ff067b82 */ /* 0x000e220000000a00 */
[----:B------:R-:W-:-:S07]  /*02d0*/  MOV R13, R8 ;  /* 0x00000008000d7202 */ /* 0x000fce0000000f00 */
[----:B------:R-:W1:Y:S08]  /*02e0*/  LDC.64 R8, c[0x0][0x388] ;  /* 0x0000e200ff087b82 */ /* 0x000e700000000a00 */
[----:B------:R-:W2:Y:S01]  /*02f0*/  LDC.64 R10, c[0x0][0x398] ;  /* 0x0000e600ff0a7b82 */ /* 0x000ea20000000a00 */
[----:B0-----:R-:W-:-:S06]  /*0300*/  IMAD.WIDE R6, R13, 0x4, R6 ;  /* 0x000000040d067825 */ /* 0x001fcc00078e0206 */
[----:B------:R-:W3:Y:S02]  /*0310*/  LDG.E R7, desc[UR6][R6.64] ;  /* 0x0000000606077981 */ /* 0x000ee4000c1e1900 */
[----:B---3--:R-:W-:-:S06]  /*0320*/  IMAD.WIDE R4, R7, 0x4, R4 ;  /* 0x0000000407047825 */ /* 0x008fcc00078e0204 */
[----:B------:R-:W3:Y:S02]  /*0330*/  LDG.E R5, desc[UR6][R4.64] ;  /* 0x0000000604057981 */ /* 0x000ee4000c1e1900 */
[----:B---3--:R-:W-:-:S13]  /*0340*/  ISETP.NE.AND P1, PT, R5, R2, PT ;  /* 0x000000020500720c */ /* 0x008fda0003f25270 */
[----:B-12---:R-:W-:Y:S05]  /*0350*/  @!P1 BRA `(.L_x_2590) ;  /* 0x0000000000249947 */ /* 0x006fea0003800000 */
.L_x_2591:
[----:B------:R-:W-:-:S05]  /*0360*/  VIADD R13, R13, 0x1 ;  /* 0x000000010d0d7836 */ /* 0x000fca0000000000 */
[----:B------:R-:W-:-:S13]  /*0370*/  ISETP.GE.AND P1, PT, R13, R12, PT ;  /* 0x0000000c0d00720c */ /* 0x000fda0003f26270 */
[----:B------:R-:W-:Y:S05]  /*0380*/  @P1 BRA `(.L_x_2589) ;  /* 0x0000000000341947 */ /* 0x000fea0003800000 */
[----:B------:R-:W-:-:S05]  /*0390*/  IMAD.WIDE R6, R13, 0x4, R8 ;  /* 0x000000040d067825 */ /* 0x000fca00078e0208 */
[----:B------:R-:W2:Y:S02]  /*03a0*/  LDG.E R5, desc[UR6][R6.64] ;  /* 0x0000000606057981 */ /* 0x000ea4000c1e1900 */
[----:B--2---:R-:W-:-:S06]  /*03b0*/  IMAD.WIDE R4, R5, 0x4, R10 ;  /* 0x0000000405047825 */ /* 0x004fcc00078e020a */
[----:B------:R-:W2:Y:S02]  /*03c0*/  LDG.E R5, desc[UR6][R4.64] ;  /* 0x0000000604057981 */ /* 0x000ea4000c1e1900 */
[----:B--2---:R-:W-:-:S13]  /*03d0*/  ISETP.NE.AND P1, PT, R5, R2, PT ;  /* 0x000000020500720c */ /* 0x004fda0003f25270 */
[----:B------:R-:W-:Y:S05]  /*03e0*/  @P1 BRA `(.L_x_2591) ;  /* 0xfffffffc00dc1947 */ /* 0x000fea000383ffff */
.L_x_2590:
[----:B------:R-:W0:Y:S01]  /*03f0*/  S2R R2, SR_LANEID ;  /* 0x0000000000027919 */ /* 0x000e220000000000 */
[----:B------:R-:W1:Y:S01]  /*0400*/  LDC.64 R4, c[0x0][0x3b0] ;  /* 0x0000ec00ff047b82 */ /* 0x000e620000000a00 */
[----:B------:R-:W-:Y:S02]  /*0410*/  VOTEU.ANY UR4, UPT, PT ;  /* 0x0000000000047886 */ /* 0x000fe400038e0100 */
[----:B------:R-:W-:Y:S02]  /*0420*/  UFLO.U32 UR5, UR4 ;  /* 0x00000004000572bd */ /* 0x000fe400080e0000 */
[----:B------:R-:W1:Y:S04]  /*0430*/  POPC R7, UR4 ;  /* 0x0000000400077d09 */ /* 0x000e680008000000 */
[----:B0-----:R-:W-:-:S13]  /*0440*/  ISETP.EQ.U32.AND P1, PT, R2, UR5, PT ;  /* 0x0000000502007c0c */ /* 0x001fda000bf22070 */
[----:B-1----:R2:W-:Y:S02]  /*0450*/  @P1 REDG.E.ADD.STRONG.GPU desc[UR6][R4.64], R7 ;  /* 0x000000070400198e */ /* 0x0025e4000c12e106 */
.L_x_2589:
[----:B------:R-:W-:Y:S05]  /*0460*/  BSYNC.RECONVERGENT B0 ;  /* 0x0000000000007941 */ /* 0x000fea0003800200 */
.L_x_2586:
[----:B------:R-:W-:Y:S05]  /*0470*/  @!P0 BRA `(.L_x_2592) ;  /* 0xfffffffc000c8947 */ /* 0x000fea000383ffff */
[----:B------:R-:W-:Y:S05]  /*0480*/  EXIT ;  /* 0x000000000000794d */ /* 0x000fea0003800000 */
.L_x_2593:
        /* <DEDUP_REMOVED lines=15> */
.L_x_2764:


//--------------------- .text._Z14apply_coloringPiS_iS_S_S_i --------------------------
	.section	.text._Z14apply_coloringPiS_iS_S_S_i,"ax",@progbits
	.align	128
        .global         _Z14apply_coloringPiS_iS_S_S_i
        .type           _Z14apply_coloringPiS_iS_S_S_i,@function
        .size           _Z14apply_coloringPiS_iS_S_S_i,(.L_x_2765 - _Z14apply_coloringPiS_iS_S_S_i)
        .other          _Z14apply_coloringPiS_iS_S_S_i,@"STO_CUDA_ENTRY STV_DEFAULT"
_Z14apply_coloringPiS_iS_S_S_i:
.text._Z14apply_coloringPiS_iS_S_S_i:
        /* <DEDUP_REMOVED lines=11> */
[----:B------:R-:W0:Y:S01]  /*00b0*/  LDC R7, c[0x0][0x370] ;  /* 0x0000dc00ff077b82 */ /* 0x000e220000000800 */
[----:B------:R-:W-:Y:S02]  /*00c0*/  IMAD.MOV.U32 R4, RZ, RZ, RZ ;  /* 0x000000ffff047224 */ /* 0x000fe400078e00ff */
[----:B0-----:R-:W-:-:S07]  /*00d0*/  IMAD R7, R7, UR5, RZ ;  /* 0x0000000507077c24 */ /* 0x001fce000f8e02ff */
.L_x_2602:
[----:B01----:R-:W0:Y:S02]  /*00e0*/  LDC.64 R2, c[0x0][0x3a0] ;  /* 0x0000e800ff027b82 */ /* 0x003e240000000a00 */
[----:B0-----:R-:W-:-:S05]  /*00f0*/  IMAD.WIDE R2, R6, 0x4, R2 ;  /* 0x0000000406027825 */ /* 0x001fca00078e0202 */
[----:B------:R-:W2:Y:S01]  /*0100*/  LDG.E R17, desc[UR6][R2.64] ;  /* 0x0000000602117981 */ /* 0x000ea2000c1e1900 */
[----:B------:R-:W-:Y:S01]  /*0110*/  BSSY.RECONVERGENT B1, `(.L_x_2596) ;  /* 0x0000021000017945 */ /* 0x000fe20003800200 */
[----:B--2---:R-:W-:-:S13]  /*0120*/  ISETP.GE.AND P0, PT, R17, RZ, PT ;  /* 0x000000ff1100720c */ /* 0x004fda0003f06270 */
[----:B------:R-:W-:Y:S05]  /*0130*/  @!P0 BRA `(.L_x_2597) ;  /* 0x0000000000788947 */ /* 0x000fea0003800000 */
[----:B------:R-:W0:Y:S02]  /*0140*/  LDC.64 R2, c[0x0][0x398] ;  /* 0x0000e600ff027b82 */ /* 0x000e240000000a00 */
[----:B0-----:R-:W-:-:S05]  /*0150*/  IMAD.WIDE R2, R6, 0x4, R2 ;  /* 0x0000000406027825 */ /* 0x001fca00078e0202 */
[----:B------:R-:W2:Y:S02]  /*0160*/  LDG.E R8, desc[UR6][R2.64] ;  /* 0x0000000602087981 */ /* 0x000ea4000c1e1900 */
        /* <DEDUP_REMOVED lines=8> */
[----:B------:R-:W0:Y:S01]  /*01f0*/  LDC.64 R8, c[0x0][0x3a0] ;  /* 0x0000e800ff087b82 */ /* 0x000e220000000a00 */
[----:B------:R-:W-:-:S07]  /*0200*/  IMAD.MOV.U32 R15, RZ, RZ, R12 ;  /* 0x000000ffff0f7224 */ /* 0x000fce00078e000c */
[----:B------:R-:W1:Y:S02]  /*0210*/  LDC.64 R10, c[0x0][0x388] ;  /* 0x0000e200ff0a7b82 */ /* 0x000e640000000a00 */
.L_x_2601:
[----:B-1----:R-:W-:-:S06]  /*0220*/  IMAD.WIDE R12, R15, 0x4, R10 ;  /* 0x000000040f0c7825 */ /* 0x002fcc00078e020a */
[----:B------:R-:W2:Y:S01]  /*0230*/  LDG.E R13, desc[UR6][R12.64] ;  /* 0x000000060c0d7981 */ /* 0x000ea2000c1e1900 */
[----:B------:R-:W-:Y:S01]  /*0240*/  BSSY.RELIABLE B2, `(.L_x_2599) ;  /* 0x0000008000027945 */ /* 0x000fe20003800100 */
[----:B--2---:R-:W-:-:S13]  /*0250*/  ISETP.GE.AND P0, PT, R13, R6, PT ;  /* 0x000000060d00720c */ /* 0x004fda0003f06270 */
[----:B------:R-:W-:Y:S05]  /*0260*/  @P0 BRA `(.L_x_2600) ;  /* 0x0000000000140947 */ /* 0x000fea0003800000 */
[----:B0-----:R-:W-:-:S06]  /*0270*/  IMAD.WIDE R12, R13, 0x4, R8 ;  /* 0x000000040d0c7825 */ /* 0x001fcc00078e0208 */
[----:B------:R-:W2:Y:S02]  /*0280*/  LDG.E R12, desc[UR6][R12.64] ;  /* 0x000000060c0c7981 */ /* 0x000ea4000c1e1900 */
[----:B--2---:R-:W-:-:S13]  /*0290*/  ISETP.GT.AND P0, PT, R12, -0x1, PT ;  /* 0xffffffff0c00780c */ /* 0x004fda0003f04270 */
[----:B------:R-:W-:Y:S05]  /*02a0*/  @P0 BREAK.RELIABLE B2 ;  /* 0x0000000000020942 */ /* 0x000fea0003800100 */
[----:B------:R-:W-:Y:S05]  /*02b0*/  @P0 BRA `(.L_x_2597) ;  /* 0x0000000000180947 */ /* 0x000fea0003800000 */
.L_x_2600:
[----:B------:R-:W-:Y:S05]  /*02c0*/  BSYNC.RELIABLE B2 ;  /* 0x0000000000027941 */ /* 0x000fea0003800100 */
.L_x_2599:
[----:B------:R-:W-:-:S04]  /*02d0*/  IADD3 R15, PT, PT, R15, 0x1, RZ ;  /* 0x000000010f0f7810 */ /* 0x000fc80007ffe0ff */
[----:B------:R-:W-:-:S13]  /*02e0*/  ISETP.GE.AND P0, PT, R15, R14, PT ;  /* 0x0000000e0f00720c */ /* 0x000fda0003f06270 */
[----:B------:R-:W-:Y:S05]  /*02f0*/  @!P0 BRA `(.L_x_2601) ;  /* 0xfffffffc00c88947 */ /* 0x000fea000383ffff */
.L_x_2598:
[----:B------:R1:W-:Y:S01]  /*0300*/  STG.E desc[UR6][R2.64], R17 ;  /* 0x0000001102007986 */ /* 0x0003e2000c101906 */
[----:B------:R-:W-:-:S07]  /*0310*/  VIADD R4, R4, 0x1 ;  /* 0x0000000104047836 */ /* 0x000fce0000000000 */
.L_x_2597:
[----:B------:R-:W-:Y:S05]  /*0320*/  BSYNC.RECONVERGENT B1 ;  /* 0x0000000000017941 */ /* 0x000fea0003800200 */
.L_x_2596:
[----:B------:R-:W2:Y:S01]  /*0330*/  LDCU UR4, c[0x0][0x390] ;  /* 0x00007200ff0477ac */ /* 0x000ea20008000800 */
[----:B------:R-:W-:-:S05]  /*0340*/  IMAD.IADD R6, R7, 0x1, R6 ;  /* 0x0000000107067824 */ /* 0x000fca00078e0206 */
[----:B--2---:R-:W-:-:S13]  /*0350*/  ISETP.GE.AND P0, PT, R6, UR4, PT ;  /* 0x0000000406007c0c */ /* 0x004fda000bf06270 */
[----:B------:R-:W-:Y:S05]  /*0360*/  @!P0 BRA `(.L_x_2602) ;  /* 0xfffffffc005c8947 */ /* 0x000fea000383ffff */
.L_x_2595:
[----:B------:R-:W-:Y:S05]  /*0370*/  BSYNC.RECONVERGENT B0 ;  /* 0x0000000000007941 */ /* 0x000fea0003800200 */
.L_x_2594:
[----:B------:R-:W-:Y:S05]  /*0380*/  WARPSYNC.ALL ;  /* 0x0000000000007948 */ /* 0x000fea0003800000 */
[----:B-1----:R-:W1:Y:S01]  /*0390*/  SHFL.DOWN PT, R3, R4, 0x10, 0x1f ;  /* 0x0a001f0004037f89 */ /* 0x002e6200000e0000 */
[----:B------:R-:W-:Y:S01]  /*03a0*/  BAR.SYNC.DEFER_BLOCKING 0x0 ;  /* 0x0000000000007b1d */ /* 0x000fe20000010000 */
[C---:B------:R-:W-:Y:S02]  /*03b0*/  LOP3.LUT P0, RZ, R5.reuse, 0x1f, RZ, 0xc0, !PT ;  /* 0x0000001f05ff7812 */ /* 0x040fe4000780c0ff */
[----:B------:R-:W-:-:S11]  /*03c0*/  ISETP.GT.U32.AND P1, PT, R5, 0x1f, PT ;  /* 0x0000001f0500780c */ /* 0x000fd60003f24070 */
[----:B------:R-:W2:Y:S01]  /*03d0*/  @!P0 S2R R11, SR_CgaCtaId ;  /* 0x00000000000b8919 */ /* 0x000ea20000008800 */
[----:B-1----:R-:W-:Y:S02]  /*03e0*/  IADD3 R3, PT, PT, R3, R4, RZ ;  /* 0x0000000403037210 */ /* 0x002fe40007ffe0ff */
[----:B------:R-:W-:-:S03]  /*03f0*/  @!P0 MOV R4, 0x400 ;  /* 0x0000040000048802 */ /* 0x000fc60000000f00 */
[----:B------:R-:W1:Y:S01]  /*0400*/  SHFL.DOWN PT, R2, R3, 0x8, 0x1f ;  /* 0x09001f0003027f89 */ /* 0x000e6200000e0000 */
[----:B--2---:R-:W-:Y:S01]  /*0410*/  @!P0 LEA R4, R11, R4, 0x18 ;  /* 0x000000040b048211 */ /* 0x004fe200078ec0ff */
[----:B-1----:R-:W-:-:S03]  /*0420*/  IMAD.IADD R2, R3, 0x1, R2 ;  /* 0x0000000103027824 */ /* 0x002fc600078e0202 */
[----:B------:R-:W-:Y:S02]  /*0430*/  @!P0 LEA.HI R4, R5, R4, RZ, 0x1d ;  /* 0x0000000405048211 */ /* 0x000fe400078fe8ff */
[----:B------:R-:W1:Y:S02]  /*0440*/  SHFL.DOWN PT, R7, R2, 0x4, 0x1f ;  /* 0x08801f0002077f89 */ /* 0x000e6400000e0000 */
[----:B-1----:R-:W-:-:S05]  /*0450*/  IMAD.IADD R7, R2, 0x1, R7 ;  /* 0x0000000102077824 */ /* 0x002fca00078e0207 */
[----:B------:R-:W1:Y:S02]  /*0460*/  SHFL.DOWN PT, R6, R7, 0x2, 0x1f ;  /* 0x08401f0007067f89 */ /* 0x000e6400000e0000 */
[----:B-1----:R-:W-:-:S05]  /*0470*/  IADD3 R6, PT, PT, R7, R6, RZ ;  /* 0x0000000607067210 */ /* 0x002fca0007ffe0ff */
[----:B0-----:R-:W0:Y:S02]  /*0480*/  SHFL.DOWN PT, R9, R6, 0x1, 0x1f ;  /* 0x08201f0006097f89 */ /* 0x001e2400000e0000 */
[----:B0-----:R-:W-:-:S05]  /*0490*/  IMAD.IADD R9, R6, 0x1, R9 ;  /* 0x0000000106097824 */ /* 0x001fca00078e0209 */
[----:B------:R0:W-:Y:S01]  /*04a0*/  @!P0 STS [R4], R9 ;  /* 0x0000000904008388 */ /* 0x0001e20000000800 */
[----:B------:R-:W-:Y:S06]  /*04b0*/  BAR.SYNC.DEFER_BLOCKING 0x0 ;  /* 0x0000000000007b1d */ /* 0x000fec0000010000 */
[----:B------:R-:W-:Y:S05]  /*04c0*/  @P1 EXIT ;  /* 0x000000000000194d */ /* 0x000fea0003800000 */
[----:B------:R-:W-:-:S04]  /*04d0*/  UIADD3 UR4, UPT, UPT, UR5, 0x1f, URZ ;  /* 0x0000001f05047890 */ /* 0x000fc8000fffe0ff */
[----:B------:R-:W-:-:S06]  /*04e0*/  USHF.R.U32.HI UR4, URZ, 0x5, UR4 ;  /* 0x00000005ff047899 */ /* 0x000fcc0008011604 */
[----:B------:R-:W-:-:S13]  /*04f0*/  ISETP.GE.U32.AND P0, PT, R5, UR4, PT ;  /* 0x0000000405007c0c */ /* 0x000fda000bf06070 */
[----:B------:R-:W0:Y:S01]  /*0500*/  @!P0 S2R R3, SR_CgaCtaId ;  /* 0x0000000000038919 */ /* 0x000e220000008800 */
[----:B------:R-:W-:-:S04]  /*0510*/  @!P0 MOV R2, 0x400 ;  /* 0x0000040000028802 */ /* 0x000fc80000000f00 */
[----:B0-----:R-:W-:Y:S01]  /*0520*/  @!P0 LEA R4, R3, R2, 0x18 ;  /* 0x0000000203048211 */ /* 0x001fe200078ec0ff */
[----:B------:R-:W-:-:S03]  /*0530*/  IMAD.MOV.U32 R2, RZ, RZ, RZ ;  /* 0x000000ffff027224 */ /* 0x000fc600078e00ff */
[----:B------:R-:W-:-:S05]  /*0540*/  @!P0 LEA R3, R5, R4, 0x2 ;  /* 0x0000000405038211 */ /* 0x000fca00078e10ff */
[----:B------:R-:W0:Y:S01]  /*0550*/  @!P0 LDS R2, [R3] ;  /* 0x0000000003028984 */ /* 0x000e220000000800 */
[----:B------:R-:W-:-:S03]  /*0560*/  ISETP.NE.AND P0, PT, R5, RZ, PT ;  /* 0x000000ff0500720c */ /* 0x000fc60003f05270 */
[----:B0-----:R-:W0:Y:S02]  /*0570*/  SHFL.DOWN PT, R7, R2, 0x10, 0x1f ;  /* 0x0a001f0002077f89 */ /* 0x001e2400000e0000 */
[----:B0-----:R-:W-:-:S05]  /*0580*/  IMAD.IADD R7, R7, 0x1, R2 ;  /* 0x0000000107077824 */ /* 0x001fca00078e0202 */
        /* <DEDUP_REMOVED lines=13> */
.L_x_2603:
        /* <DEDUP_REMOVED lines=10> */
.L_x_2765:


//--------------------- .text._Z21apply_coloring_randomPiS_iS_S_S_S_i --------------------------
	.section	.text._Z21apply_coloring_randomPiS_iS_S_S_S_i,"ax",@progbits
	.align	128
        .global         _Z21apply_coloring_randomPiS_iS_S_S_S_i
        .type           _Z21apply_coloring_randomPiS_iS_S_S_S_i,@function
        .size           _Z21apply_coloring_randomPiS_iS_S_S_S_i,(.L_x_2766 - _Z21apply_coloring_randomPiS_iS_S_S_S_i)
        .other          _Z21apply_coloring_randomPiS_iS_S_S_S_i,@"STO_CUDA_ENTRY STV_DEFAULT"
_Z21apply_coloring_randomPiS_iS_S_S_S_i:
.text._Z21apply_coloring_randomPiS_iS_S_S_S_i:
        /* <DEDUP_REMOVED lines=14> */
.L_x_2612:
[----:B0-----:R-:W0:Y:S01]  /*00e0*/  LDC.64 R2, c[0x0][0x3a0] ;  /* 0x0000e800ff027b82 */ /* 0x001e220000000a00 */
[----:B------:R-:W1:Y:S01]  /*00f0*/  LDCU UR4, c[0x0][0x390] ;  /* 0x00007200ff0477ac */ /* 0x000e620008000800 */
[----:B0-----:R-:W-:-:S05]  /*0100*/  IMAD.WIDE R2, R6, 0x4, R2 ;  /* 0x0000000406027825 */ /* 0x001fca00078e0202 */
[----:B--2---:R-:W2:Y:S01]  /*0110*/  LDG.E R9, desc[UR6][R2.64] ;  /* 0x0000000602097981 */ /* 0x004ea2000c1e1900 */
[----:B------:R-:W-:Y:S01]  /*0120*/  MOV R13, R6 ;  /* 0x00000006000d7202 */ /* 0x000fe20000000f00 */
[----:B------:R-:W-:Y:S01]  /*0130*/  IMAD.IADD R6, R7, 0x1, R6 ;  /* 0x0000000107067824 */ /* 0x000fe200078e0206 */
[----:B------:R-:W-:Y:S04]  /*0140*/  BSSY.RECONVERGENT B1, `(.L_x_2606) ;  /* 0x0000028000017945 */ /* 0x000fe80003800200 */
[----:B-1----:R-:W-:Y:S02]  /*0150*/  ISETP.GE.AND P0, PT, R6, UR4, PT ;  /* 0x0000000406007c0c */ /* 0x002fe4000bf06270 */
[----:B--2---:R-:W-:-:S13]  /*0160*/  ISETP.GE.AND P1, PT, R9, RZ, PT ;  /* 0x000000ff0900720c */ /* 0x004fda0003f26270 */
[----:B------:R-:W-:Y:S05]  /*0170*/  @!P1 BRA `(.L_x_2607) ;  /* 0x0000000000909947 */ /* 0x000fea0003800000 */
[----:B------:R-:W0:Y:S02]  /*0180*/  LDC.64 R2, c[0x0][0x398] ;  /* 0x0000e600ff027b82 */ /* 0x000e240000000a00 */
[----:B0-----:R-:W-:-:S05]  /*0190*/  IMAD.WIDE R2, R13, 0x4, R2 ;  /* 0x000000040d027825 */ /* 0x001fca00078e0202 */
[----:B------:R-:W2:Y:S02]  /*01a0*/  LDG.E R8, desc[UR6][R2.64] ;  /* 0x0000000602087981 */ /* 0x000ea4000c1e1900 */
[----:B--2---:R-:W-:-:S13]  /*01b0*/  ISETP.NE.AND P1, PT, R8, -0x1, PT ;  /* 0xffffffff0800780c */ /* 0x004fda0003f25270 */
[----:B------:R-:W-:Y:S05]  /*01c0*/  @P1 BRA `(.L_x_2607) ;  /* 0x00000000007c1947 */ /* 0x000fea0003800000 */
[----:B------:R-:W0:Y:S08]  /*01d0*/  LDC.64 R10, c[0x0][0x380] ;  /* 0x0000e000ff0a7b82 */ /* 0x000e300000000a00 */
[----:B------:R-:W1:Y:S01]  /*01e0*/  LDC.64 R16, c[0x0][0x3b0] ;  /* 0x0000ec00ff107b82 */ /* 0x000e620000000a00 */
[----:B0-----:R-:W-:-:S05]  /*01f0*/  IMAD.WIDE R10, R13, 0x4, R10 ;  /* 0x000000040d0a7825 */ /* 0x001fca00078e020a */
[----:B------:R-:W2:Y:S04]  /*0200*/  LDG.E R19, desc[UR6][R10.64] ;  /* 0x000000060a137981 */ /* 0x000ea8000c1e1900 */
[----:B------:R-:W2:Y:S01]  /*0210*/  LDG.E R8, desc[UR6][R10.64+0x4] ;  /* 0x000004060a087981 */ /* 0x000ea2000c1e1900 */
[----:B-1----:R-:W-:Y:S01]  /*0220*/  IMAD.WIDE R16, R13, 0x4, R16 ;  /* 0x000000040d107825 */ /* 0x002fe200078e0210 */
[----:B--2---:R-:W-:-:S13]  /*0230*/  ISETP.GE.AND P1, PT, R19, R8, PT ;  /* 0x000000081300720c */ /* 0x004fda0003f26270 */
[----:B------:R-:W-:Y:S05]  /*0240*/  @P1 BRA `(.L_x_2608) ;  /* 0x0000000000541947 */ /* 0x000fea0003800000 */
[----:B------:R0:W5:Y:S01]  /*0250*/  LDG.E R23, desc[UR6][R16.64] ;  /* 0x0000000610177981 */ /* 0x000162000c1e1900 */
[----:B------:R-:W1:Y:S01]  /*0260*/  LDC.64 R10, c[0x0][0x3b0] ;  /* 0x0000ec00ff0a7b82 */ /* 0x000e620000000a00 */
[----:B------:R-:W-:-:S07]  /*0270*/  IMAD.MOV.U32 R21, RZ, RZ, R19 ;  /* 0x000000ffff157224 */ /* 0x000fce00078e0013 */
[----:B------:R-:W2:Y:S08]  /*0280*/  LDC.64 R12, c[0x0][0x3a0] ;  /* 0x0000e800ff0c7b82 */ /* 0x000eb00000000a00 */
[----:B0-----:R-:W3:Y:S02]  /*0290*/  LDC.64 R14, c[0x0][0x388] ;  /* 0x0000e200ff0e7b82 */ /* 0x001ee40000000a00 */
.L_x_2611:
[----:B---3--:R-:W-:-:S06]  /*02a0*/  IMAD.WIDE R18, R21, 0x4, R14 ;  /* 0x0000000415127825 */ /* 0x008fcc00078e020e */
[----:B------:R-:W1:Y:S02]  /*02b0*/  LDG.E R19, desc[UR6][R18.64] ;  /* 0x0000000612137981 */ /* 0x000e64000c1e1900 */
[----:B-1----:R-:W-:-:S06]  /*02c0*/  IMAD.WIDE R16, R19, 0x4, R10 ;  /* 0x0000000413107825 */ /* 0x002fcc00078e020a */
[----:B------:R-:W3:Y:S01]  /*02d0*/  LDG.E R16, desc[UR6][R16.64] ;  /* 0x0000000610107981 */ /* 0x000ee2000c1e1900 */
[----:B------:R-:W-:Y:S01]  /*02e0*/  BSSY.RELIABLE B2, `(.L_x_2609) ;  /* 0x0000008000027945 */ /* 0x000fe20003800100 */
[----:B---3-5:R-:W-:-:S13]  /*02f0*/  ISETP.GE.AND P1, PT, R16, R23, PT ;  /* 0x000000171000720c */ /* 0x028fda0003f26270 */
[----:B------:R-:W-:Y:S05]  /*0300*/  @P1 BRA `(.L_x_2610) ;  /* 0x0000000000141947 */ /* 0x000fea0003800000 */
[----:B--2---:R-:W-:-:S06]  /*0310*/  IMAD.WIDE R16, R19, 0x4, R12 ;  /* 0x0000000413107825 */ /* 0x004fcc00078e020c */
[----:B------:R-:W2:Y:S02]  /*0320*/  LDG.E R16, desc[UR6][R16.64] ;  /* 0x0000000610107981 */ /* 0x000ea4000c1e1900 */
[----:B--2---:R-:W-:-:S13]  /*0330*/  ISETP.GT.AND P1, PT, R16, -0x1, PT ;  /* 0xffffffff1000780c */ /* 0x004fda0003f24270 */
[----:B------:R-:W-:Y:S05]  /*0340*/  @P1 BREAK.RELIABLE B2 ;  /* 0x0000000000021942 */ /* 0x000fea0003800100 */
[----:B------:R-:W-:Y:S05]  /*0350*/  @P1 BRA `(.L_x_2607) ;  /* 0x0000000000181947 */ /* 0x000fea0003800000 */
.L_x_2610:
[----:B------:R-:W-:Y:S05]  /*0360*/  BSYNC.RELIABLE B2 ;  /* 0x0000000000027941 */ /* 0x000fea0003800100 */
.L_x_2609:
[----:B------:R-:W-:-:S04]  /*0370*/  IADD3 R21, PT, PT, R21, 0x1, RZ ;  /* 0x0000000115157810 */ /* 0x000fc80007ffe0ff */
[----:B------:R-:W-:-:S13]  /*0380*/  ISETP.GE.AND P1, PT, R21, R8, PT ;  /* 0x000000081500720c */ /* 0x000fda0003f26270 */
[----:B------:R-:W-:Y:S05]  /*0390*/  @!P1 BRA `(.L_x_2611) ;  /* 0xfffffffc00c09947 */ /* 0x000fea000383ffff */
.L_x_2608:
[----:B------:R0:W-:Y:S01]  /*03a0*/  STG.E desc[UR6][R2.64], R9 ;  /* 0x0000000902007986 */ /* 0x0001e2000c101906 */
[----:B------:R-:W-:-:S07]  /*03b0*/  VIADD R4, R4, 0x1 ;  /* 0x0000000104047836 */ /* 0x000fce0000000000 */
.L_x_2607:
[----:B------:R-:W-:Y:S05]  /*03c0*/  BSYNC.RECONVERGENT B1 ;  /* 0x0000000000017941 */ /* 0x000fea0003800200 */
.L_x_2606:
[----:B------:R-:W-:Y:S05]  /*03d0*/  @!P0 BRA `(.L_x_2612) ;  /* 0xfffffffc00408947 */ /* 0x000fea000383ffff */
.L_x_2605:
[----:B------:R-:W-:Y:S05]  /*03e0*/  BSYNC.RECONVERGENT B0 ;  /* 0x0000000000007941 */ /* 0x000fea0003800200 */
.L_x_2604:
[----:B------:R-:W-:Y:S05]  /*03f0*/  WARPSYNC.ALL ;  /* 0x0000000000007948 */ /* 0x000fea0003800000 */
[----:B0-----:R-:W0:Y:S01]  /*0400*/  SHFL.DOWN PT, R3, R4, 0x10, 0x1f ;  /* 0x0a001f0004037f89 */ /* 0x001e2200000e0000 */
[----:B------:R-:W-:Y:S01]  /*0410*/  BAR.SYNC.DEFER_BLOCKING 0x0 ;  /* 0x0000000000007b1d */ /* 0x000fe20000010000 */
[C---:B------:R-:W-:Y:S02]  /*0420*/  LOP3.LUT P0, RZ, R5.reuse, 0x1f, RZ, 0xc0, !PT ;  /* 0x0000001f05ff7812 */ /* 0x040fe4000780c0ff */
[----:B------:R-:W-:-:S11]  /*0430*/  ISETP.GT.U32.AND P1, PT, R5, 0x1f, PT ;  /* 0x0000001f0500780c */ /* 0x000fd60003f24070 */
[----:B------:R-:W1:Y:S01]  /*0440*/  @!P0 S2R R11, SR_CgaCtaId ;  /* 0x00000000000b8919 */ /* 0x000e620000008800 */
[----:B0-----:R-:W-:Y:S01]  /*0450*/  IMAD.IADD R3, R3, 0x1, R4 ;  /* 0x0000000103037824 */ /* 0x001fe200078e0204 */
[----:B------:R-:W-:-:S04]  /*0460*/  @!P0 MOV R4, 0x400 ;  /* 0x0000040000048802 */ /* 0x000fc80000000f00 */
[----:B------:R-:W0:Y:S01]  /*0470*/  SHFL.DOWN PT, R2, R3, 0x8, 0x1f ;  /* 0x09001f0003027f89 */ /* 0x000e2200000e0000 */
[----:B-1----:R-:W-:Y:S02]  /*0480*/  @!P0 LEA R4, R11, R4, 0x18 ;  /* 0x000000040b048211 */ /* 0x002fe400078ec0ff */
[----:B0-----:R-:W-:Y:S02]  /*0490*/  IADD3 R2, PT, PT, R3, R2, RZ ;  /* 0x0000000203027210 */ /* 0x001fe40007ffe0ff */
[----:B------:R-:W-:-:S03]  /*04a0*/  @!P0 LEA.HI R4, R5, R4, RZ, 0x1d ;  /* 0x0000000405048211 */ /* 0x000fc600078fe8ff */
[----:B------:R-:W0:Y:S02]  /*04b0*/  SHFL.DOWN PT, R7, R2, 0x4, 0x1f ;  /* 0x08801f0002077f89 */ /* 0x000e2400000e0000 */
[----:B0-----:R-:W-:-:S05]  /*04c0*/  IMAD.IADD R7, R2, 0x1, R7 ;  /* 0x0000000102077824 */ /* 0x001fca00078e0207 */
[----:B------:R-:W0:Y:S02]  /*04d0*/  SHFL.DOWN PT, R6, R7, 0x2, 0x1f ;  /* 0x08401f0007067f89 */ /* 0x000e2400000e0000 */
[----:B0-----:R-:W-:-:S05]  /*04e0*/  IMAD.IADD R6, R7, 0x1, R6 ;  /* 0x0000000107067824 */ /* 0x001fca00078e0206 */
[----:B------:R-:W0:Y:S02]  /*04f0*/  SHFL.DOWN PT, R9, R6, 0x1, 0x1f ;  /* 0x08201f0006097f89 */ /* 0x000e2400000e0000 */
[----:B0-----:R-:W-:-:S05]  /*0500*/  IADD3 R9, PT, PT, R6, R9, RZ ;  /* 0x0000000906097210 */ /* 0x001fca0007ffe0ff */
        /* <DEDUP_REMOVED lines=9> */
[----:B------:R-:W-:-:S04]  /*05a0*/  IMAD.MOV.U32 R2, RZ, RZ, RZ ;  /* 0x000000ffff027224 */ /* 0x000fc800078e00ff */
        /* <DEDUP_REMOVED lines=13> */
[----:B------:R-:W3:Y:S01]  /*0680*/  LDC.64 R2, c[0x0][0x3a8] ;  /* 0x0000ea00ff027b82 */ /* 0x000ee20000000a00 */
[----:B-1----:R-:W-:Y:S01]  /*0690*/  IADD3 R5, PT, PT, R6, R5, RZ ;  /* 0x0000000506057210 */ /* 0x002fe20007ffe0ff */
[----:B---3--:R-:W-:-:S05]  /*06a0*/  IMAD.WIDE.U32 R2, R0, 0x4, R2 ;  /* 0x0000000400027825 */ /* 0x008fca00078e0002 */
[----:B------:R-:W-:Y:S01]  /*06b0*/  STG.E desc[UR6][R2.64], R5 ;  /* 0x0000000502007986 */ /* 0x000fe2000c101906 */
[----:B------:R-:W-:Y:S05]  /*06c0*/  EXIT ;  /* 0x000000000000794d */ /* 0x000fea0003800000 */
.L_x_2613:
        /* <DEDUP_REMOVED lines=11> */
.L_x_2766:


//--------------------- .text._Z29luby_mis_coloring_iter_randomPiS_iS_S_S_S_i --------------------------
	.section	.text._Z29luby_mis_coloring_iter_randomPiS_iS_S_S_S_i,"ax",@progbits
	.align	128
        .global         _Z29luby_mis_coloring_iter_randomPiS_iS_S_S_S_i
        .type           _Z29luby_mis_coloring_iter_randomPiS_iS_S_S_S_i,@function
        .size           _Z29luby_mis_coloring_iter_randomPiS_iS_S_S_S_i,(.L_x_2767 - _Z29luby_mis_coloring_iter_randomPiS_iS_S_S_S_i)
        .other          _Z29luby_mis_coloring_iter_randomPiS_iS_S_S_S_i,@"STO_CUDA_ENTRY STV_DEFAULT"
_Z29luby_mis_coloring_iter_randomPiS_iS_S_S_S_i:
.text._Z29luby_mis_coloring_iter_randomPiS_iS_S_S_S_i:
        /* <DEDUP_REMOVED lines=11> */
.L_x_2628:
[----:B0-----:R-:W0:Y:S01]  /*00b0*/  LDC.64 R2, c[0x0][0x3a0] ;  /* 0x0000e800ff027b82 */ /* 0x001e220000000a00 */
[----:B------:R-:W-:Y:S01]  /*00c0*/  IMAD.MOV.U32 R7, RZ, RZ, -0x1 ;  /* 0xffffffffff077424 */ /* 0x000fe200078e00ff */
[----:B------:R-:W2:Y:S06]  /*00d0*/  LDCU UR6, c[0x0][0x390] ;  /* 0x00007200ff0677ac */ /* 0x000eac0008000800 */
[----:B------:R-:W3:Y:S01]  /*00e0*/  LDC.64 R4, c[0x0][0x398] ;  /* 0x0000e600ff047b82 */ /* 0x000ee20000000a00 */
[----:B0-----:R-:W-:-:S05]  /*00f0*/  IMAD.WIDE R2, R0, 0x4, R2 ;  /* 0x0000000400027825 */ /* 0x001fca00078e0202 */
[----:B-1----:R0:W-:Y:S01]  /*0100*/  STG.E desc[UR4][R2.64], R7 ;  /* 0x0000000702007986 */ /* 0x0021e2000c101904 */
[----:B---3--:R-:W-:-:S06]  /*0110*/  IMAD.WIDE R4, R0, 0x4, R4 ;  /* 0x0000000400047825 */ /* 0x008fcc00078e0204 */
[----:B------:R-:W3:Y:S01]  /*0120*/  LDG.E R4, desc[UR4][R4.64] ;  /* 0x0000000404047981 */ /* 0x000ee2000c1e1900 */
[--C-:B------:R-:W-:Y:S01]  /*0130*/  IMAD.MOV.U32 R9, RZ, RZ, R0.reuse ;  /* 0x000000ffff097224 */ /* 0x100fe200078e0000 */
[----:B------:R-:W-:Y:S01]  /*0140*/  BSSY.RECONVERGENT B0, `(.L_x_2614) ;  /* 0x0000083000007945 */ /* 0x000fe20003800200 */
[----:B------:R-:W-:-:S05]  /*0150*/  IMAD.IADD R0, R13, 0x1, R0 ;  /* 0x000000010d007824 */ /* 0x000fca00078e0200 */
[----:B--2---:R-:W-:-:S04]  /*0160*/  ISETP.GE.AND P1, PT, R0, UR6, PT ;  /* 0x0000000600007c0c */ /* 0x004fc8000bf26270 */
[----:B------:R-:W-:Y:S02]  /*0170*/  P2R R23, PR, RZ, 0x2 ;  /* 0x00000002ff177803 */ /* 0x000fe40000000000 */
[----:B---3--:R-:W-:-:S13]  /*0180*/  ISETP.NE.AND P0, PT, R4, -0x1, PT ;  /* 0xffffffff0400780c */ /* 0x008fda0003f05270 */
[----:B0-----:R-:W-:Y:S05]  /*0190*/  @P0 BRA `(.L_x_2615) ;  /* 0x0000000400f40947 */ /* 0x001fea0003800000 */
        /* <DEDUP_REMOVED lines=13> */
.L_x_2619:
[----:B--2---:R-:W-:-:S06]  /*0270*/  IMAD.WIDE R10, R19, 0x4, R6 ;  /* 0x00000004130a7825 */ /* 0x004fcc00078e0206 */
[----:B------:R-:W3:Y:S02]  /*0280*/  LDG.E R11, desc[UR4][R10.64] ;  /* 0x000000040a0b7981 */ /* 0x000ee4000c1e1900 */
[----:B---3--:R-:W-:-:S06]  /*0290*/  IMAD.WIDE R16, R11, 0x4, R8 ;  /* 0x000000040b107825 */ /* 0x008fcc00078e0208 */
[----:B------:R-:W2:Y:S01]  /*02a0*/  LDG.E R16, desc[UR4][R16.64] ;  /* 0x0000000410107981 */ /* 0x000ea2000c1e1900 */
[----:B------:R-:W-:Y:S01]  /*02b0*/  BSSY.RELIABLE B1, `(.L_x_2617) ;  /* 0x0000008000017945 */ /* 0x000fe20003800100 */
[----:B--2--5:R-:W-:-:S13]  /*02c0*/  ISETP.GT.AND P0, PT, R16, R21, PT ;  /* 0x000000151000720c */ /* 0x024fda0003f04270 */
[----:B------:R-:W-:Y:S05]  /*02d0*/  @!P0 BRA `(.L_x_2618) ;  /* 0x0000000000148947 */ /* 0x000fea0003800000 */
[----:B-1----:R-:W-:-:S06]  /*02e0*/  IMAD.WIDE R10, R11, 0x4, R4 ;  /* 0x000000040b0a7825 */ /* 0x002fcc00078e0204 */
[----:B------:R-:W2:Y:S02]  /*02f0*/  LDG.E R10, desc[UR4][R10.64] ;  /* 0x000000040a0a7981 */ /* 0x000ea4000c1e1900 */
[----:B--2---:R-:W-:-:S13]  /*0300*/  ISETP.NE.AND P0, PT, R10, -0x1, PT ;  /* 0xffffffff0a00780c */ /* 0x004fda0003f05270 */
[----:B------:R-:W-:Y:S05]  /*0310*/  @!P0 BREAK.RELIABLE B1 ;  /* 0x0000000000018942 */ /* 0x000fea0003800100 */
[----:B------:R-:W-:Y:S05]  /*0320*/  @!P0 BRA `(.L_x_2615) ;  /* 0x0000000400908947 */ /* 0x000fea0003800000 */
.L_x_2618:
[----:B------:R-:W-:Y:S05]  /*0330*/  BSYNC.RELIABLE B1 ;  /* 0x0000000000017941 */ /* 0x000fea0003800100 */
.L_x_2617:
[----:B------:R-:W-:-:S04]  /*0340*/  IADD3 R19, PT, PT, R19, 0x1, RZ ;  /* 0x0000000113137810 */ /* 0x000fc80007ffe0ff */
[----:B------:R-:W-:-:S13]  /*0350*/  ISETP.GE.AND P0, PT, R19, R12, PT ;  /* 0x0000000c1300720c */ /* 0x000fda0003f06270 */
[----:B------:R-:W-:Y:S05]  /*0360*/  @!P0 BRA `(.L_x_2619) ;  /* 0xfffffffc00c08947 */ /* 0x000fea000383ffff */
.L_x_2616:
[----:B------:R-:W-:Y:S01]  /*0370*/  ISETP.GE.AND P0, PT, R15, R12, PT ;  /* 0x0000000c0f00720c */ /* 0x000fe20003f06270 */
[----:B------:R-:W-:Y:S01]  /*0380*/  BSSY.RECONVERGENT B1, `(.L_x_2620) ;  /* 0x0000037000017945 */ /* 0x000fe20003800200 */
[----:B------:R-:W-:Y:S01]  /*0390*/  IMAD.MOV.U32 R14, RZ, RZ, RZ ;  /* 0x000000ffff0e7224 */ /* 0x000fe200078e00ff */
[----:B------:R-:W-:Y:S02]  /*03a0*/  CS2R R16, SRZ ;  /* 0x0000000000107805 */ /* 0x000fe4000001ff00 */
[----:B------:R-:W-:Y:S02]  /*03b0*/  CS2R R18, SRZ ;  /* 0x0000000000127805 */ /* 0x000fe4000001ff00 */
[----:B------:R-:W-:Y:S01]  /*03c0*/  CS2R R20, SRZ ;  /* 0x0000000000147805 */ /* 0x000fe2000001ff00 */
[----:B------:R-:W-:-:S05]  /*03d0*/  IMAD.MOV.U32 R22, RZ, RZ, RZ ;  /* 0x000000ffff167224 */ /* 0x000fca00078e00ff */
[----:B------:R-:W-:Y:S05]  /*03e0*/  @P0 BRA `(.L_x_2621) ;  /* 0x0000000000c00947 */ /* 0x000fea0003800000 */
[----:B-1----:R-:W0:Y:S01]  /*03f0*/  LDC.64 R4, c[0x0][0x398] ;  /* 0x0000e600ff047b82 */ /* 0x002e220000000a00 */
[----:B------:R-:W-:Y:S01]  /*0400*/  BSSY.RECONVERGENT B2, `(.L_x_2621) ;  /* 0x000002e000027945 */ /* 0x000fe20003800200 */
[----:B------:R-:W-:-:S06]  /*0410*/  IMAD.MOV.U32 R22, RZ, RZ, RZ ;  /* 0x000000ffff167224 */ /* 0x000fcc00078e00ff */
[----:B------:R-:W1:Y:S02]  /*0420*/  LDC.64 R6, c[0x0][0x388] ;  /* 0x0000e200ff067b82 */ /* 0x000e640000000a00 */
.L_x_2624:
[----:B-1----:R-:W-:-:S06]  /*0430*/  IMAD.WIDE R8, R15, 0x4, R6 ;  /* 0x000000040f087825 */ /* 0x002fcc00078e0206 */
[----:B------:R-:W0:Y:S02]  /*0440*/  LDG.E R9, desc[UR4][R8.64] ;  /* 0x0000000408097981 */ /* 0x000e24000c1e1900 */
[----:B0-----:R-:W-:-:S05]  /*0450*/  IMAD.WIDE R10, R9, 0x4, R4 ;  /* 0x00000004090a7825 */ /* 0x001fca00078e0204 */
[----:B------:R-:W2:Y:S01]  /*0460*/  LDG.E R25, desc[UR4][R10.64] ;  /* 0x000000040a197981 */ /* 0x000ea2000c1e1900 */
[----:B------:R-:W-:Y:S01]  /*0470*/  BSSY.RECONVERGENT B3, `(.L_x_2622) ;  /* 0x0000024000037945 */ /* 0x000fe20003800200 */
[----:B------:R-:W-:Y:S01]  /*0480*/  VIADD R15, R15, 0x1 ;  /* 0x000000010f0f7836 */ /* 0x000fe20000000000 */
[----:B--2---:R-:W-:-:S13]  /*0490*/  ISETP.GT.U32.AND P0, PT, R25, 0xff, PT ;  /* 0x000000ff1900780c */ /* 0x004fda0003f04070 */
[----:B------:R-:W-:Y:S05]  /*04a0*/  @P0 BRA `(.L_x_2623) ;  /* 0x0000000000800947 */ /* 0x000fea0003800000 */
[----:B------:R-:W-:-:S04]  /*04b0*/  SHF.R.U32.HI R8, RZ, 0x5, R25 ;  /* 0x00000005ff087819 */ /* 0x000fc80000011619 */
[----:B------:R-:W-:Y:S01]  /*04c0*/  SHF.L.U32 R9, R8, 0x2, RZ ;  /* 0x0000000208097819 */ /* 0x000fe200000006ff */
[----:B------:R-:W-:-:S03]  /*04d0*/  IMAD.MOV.U32 R8, RZ, RZ, 0x1 ;  /* 0x00000001ff087424 */ /* 0x000fc600078e00ff */
[C---:B------:R-:W-:Y:S02]  /*04e0*/  ISETP.EQ.AND P3, PT, R9.reuse, RZ, PT ;  /* 0x000000ff0900720c */ /* 0x040fe40003f62270 */
[C---:B------:R-:W-:Y:S02]  /*04f0*/  ISETP.EQ.AND P0, PT, R9.reuse, 0x4, PT ;  /* 0x000000040900780c */ /* 0x040fe40003f02270 */
[C---:B------:R-:W-:Y:S02]  /*0500*/  ISETP.EQ.AND P1, PT, R9.reuse, 0x8, PT ;  /* 0x000000080900780c */ /* 0x040fe40003f22270 */
[C---:B------:R-:W-:Y:S02]  /*0510*/  ISETP.EQ.AND P2, PT, R9.reuse, 0xc, PT ;  /* 0x0000000c0900780c */ /* 0x040fe40003f42270 */
[C---:B------:R-:W-:Y:S02]  /*0520*/  ISETP.EQ.AND P4, PT, R9.reuse, 0x14, PT ;  /* 0x000000140900780c */ /* 0x040fe40003f82270 */
[----:B------:R-:W-:-:S02]  /*0530*/  ISETP.EQ.AND P5, PT, R9, 0x18, PT ;  /* 0x000000180900780c */ /* 0x000fc40003fa2270 */
[C---:B------:R-:W-:Y:S01]  /*0540*/  ISETP.EQ.AND P6, PT, R9.reuse, 0x1c, PT ;  /* 0x0000001c0900780c */ /* 0x040fe20003fc2270 */
[----:B------:R-:W-:Y:S01]  /*0550*/  @P3 IMAD.MOV.U32 R11, RZ, RZ, R22 ;  /* 0x000000ffff0b3224 */ /* 0x000fe200078e0016 */
[C---:B------:R-:W-:Y:S01]  /*0560*/  ISETP.EQ.AND P3, PT, R9.reuse, 0x10, PT ;  /* 0x000000100900780c */ /* 0x040fe20003f62270 */
[----:B------:R-:W-:Y:S01]  /*0570*/  @P0 IMAD.MOV.U32 R11, RZ, RZ, R14 ;  /* 0x000000ffff0b0224 */ /* 0x000fe200078e000e */
[----:B------:R-:W-:Y:S01]  /*0580*/  P2R R10, PR, RZ, 0x1 ;  /* 0x00000001ff0a7803 */ /* 0x000fe20000000000 */
[----:B------:R-:W-:Y:S01]  /*0590*/  @P1 IMAD.MOV.U32 R11, RZ, RZ, R16 ;  /* 0x000000ffff0b1224 */ /* 0x000fe200078e0010 */
[----:B------:R-:W-:Y:S02]  /*05a0*/  ISETP.EQ.AND P0, PT, R9, RZ, PT ;  /* 0x000000ff0900720c */ /* 0x000fe40003f02270 */
[----:B------:R-:W-:Y:S02]  /*05b0*/  @P2 MOV R11, R17 ;  /* 0x00000011000b2202 */ /* 0x000fe40000000f00 */
[----:B------:R-:W-:-:S05]  /*05c0*/  SHF.L.W.U32 R8, R8, R25, RZ ;  /* 0x0000001908087219 */ /* 0x000fca0000000eff */
[----:B------:R-:W-:Y:S02]  /*05d0*/  @P3 IMAD.MOV.U32 R11, RZ, RZ, R18 ;  /* 0x000000ffff0b3224 */ /* 0x000fe400078e0012 */
[----:B------:R-:W-:Y:S01]  /*05e0*/  @P4 IMAD.MOV.U32 R11, RZ, RZ, R19 ;  /* 0x000000ffff0b4224 */ /* 0x000fe200078e0013 */
[----:B------:R-:W-:Y:S01]  /*05f0*/  @P5 MOV R11, R20 ;  /* 0x00000014000b5202 */ /* 0x000fe20000000f00 */
[----:B------:R-:W-:-:S05]  /*0600*/  @P6 IMAD.MOV.U32 R11, RZ, RZ, R21 ;  /* 0x000000ffff0b6224 */ /* 0x000fca00078e0015 */
[----:B------:R-:W-:-:S04]  /*0610*/  LOP3.LUT R8, R11, R8, RZ, 0xfc, !PT ;  /* 0x000000080b087212 */ /* 0x000fc800078efcff */
[-C--:B------:R-:W-:Y:S01]  /*0620*/  @P1 MOV R16, R8.reuse ;  /* 0x0000000800101202 */ /* 0x080fe20000000f00 */
[--C-:B------:R-:W-:Y:S01]  /*0630*/  @P0 IMAD.MOV.U32 R22, RZ, RZ, R8.reuse ;  /* 0x000000ffff160224 */ /* 0x100fe200078e0008 */
[----:B------:R-:W-:Y:S01]  /*0640*/  ISETP.NE.AND P0, PT, R10, RZ, PT ;  /* 0x000000ff0a00720c */ /* 0x000fe20003f05270 */
[--C-:B------:R-:W-:Y:S01]  /*0650*/  @P2 IMAD.MOV.U32 R17, RZ, RZ, R8.reuse ;  /* 0x000000ffff112224 */ /* 0x100fe200078e0008 */
[----:B------:R-:W-:Y:S01]  /*0660*/  @P5 MOV R20, R8 ;  /* 0x0000000800145202 */ /* 0x000fe20000000f00 */
[--C-:B------:R-:W-:Y:S02]  /*0670*/  @P3 IMAD.MOV.U32 R18, RZ, RZ, R8.reuse ;  /* 0x000000ffff123224 */ /* 0x100fe400078e0008 */
[--C-:B------:R-:W-:Y:S02]  /*0680*/  @P4 IMAD.MOV.U32 R19, RZ, RZ, R8.reuse ;  /* 0x000000ffff134224 */ /* 0x100fe400078e0008 */
[----:B------:R-:W-:-:S06]  /*0690*/  @P6 IMAD.MOV.U32 R21, RZ, RZ, R8 ;  /* 0x000000ffff156224 */ /* 0x000fcc00078e0008 */
[----:B------:R-:W-:-:S07]  /*06a0*/  @P0 IMAD.MOV.U32 R14, RZ, RZ, R8 ;  /* 0x000000ffff0e0224 */ /* 0x000fce00078e0008 */
.L_x_2623:
[----:B------:R-:W-:Y:S05]  /*06b0*/  BSYNC.RECONVERGENT B3 ;  /* 0x0000000000037941 */ /* 0x000fea0003800200 */
.L_x_2622:
[----:B------:R-:W-:-:S13]  /*06c0*/  ISETP.GE.AND P0, PT, R15, R12, PT ;  /* 0x0000000c0f00720c */ /* 0x000fda0003f06270 */
[----:B------:R-:W-:Y:S05]  /*06d0*/  @!P0 BRA `(.L_x_2624) ;  /* 0xfffffffc00548947 */ /* 0x000fea000383ffff */
[----:B------:R-:W-:Y:S05]  /*06e0*/  BSYNC.RECONVERGENT B2 ;  /* 0x0000000000027941 */ /* 0x000fea0003800200 */
.L_x_2621:
[----:B------:R-:W-:Y:S05]  /*06f0*/  BSYNC.RECONVERGENT B1 ;  /* 0x0000000000017941 */ /* 0x000fea0003800200 */
.L_x_2620:
[----:B------:R-:W-:Y:S01]  /*0700*/  ISETP.NE.AND P0, PT, R22, -0x1, PT ;  /* 0xffffffff1600780c */ /* 0x000fe20003f05270 */
[----:B------:R-:W-:Y:S01]  /*0710*/  BSSY.RECONVERGENT B1, `(.L_x_2625) ;  /* 0x0000024000017945 */ /* 0x000fe20003800200 */
[----:B-1----:R-:W-:-:S11]  /*0720*/  IMAD.MOV.U32 R4, RZ, RZ, RZ ;  /* 0x000000ffff047224 */ /* 0x002fd600078e00ff */
[----:B------:R-:W-:Y:S05]  /*0730*/  @P0 BRA `(.L_x_2626) ;  /* 0x0000000000740947 */ /* 0x000fea0003800000 */
[----:B------:R-:W-:Y:S01]  /*0740*/  ISETP.NE.AND P0, PT, R14, -0x1, PT ;  /* 0xffffffff0e00780c */ /* 0x000fe20003f05270 */
[----:B------:R-:W-:Y:S02]  /*0750*/  HFMA2 R4, -RZ, RZ, 0, 1.9073486328125e-06 ;  /* 0x00000020ff047431 */ /* 0x000fe400000001ff */
[----:B------:R-:W-:-:S10]  /*0760*/  IMAD.MOV.U32 R22, RZ, RZ, R14 ;  /* 0x000000ffff167224 */ /* 0x000fd400078e000e */
[----:B------:R-:W-:Y:S05]  /*0770*/  @P0 BRA `(.L_x_2626) ;  /* 0x0000000000640947 */ /* 0x000fea0003800000 */
[----:B------:R-:W-:Y:S01]  /*0780*/  ISETP.NE.AND P0, PT, R16, -0x1, PT ;  /* 0xffffffff1000780c */ /* 0x000fe20003f05270 */
[----:B------:R-:W-:Y:S02]  /*0790*/  IMAD.MOV.U32 R22, RZ, RZ, R16 ;  /* 0x000000ffff167224 */ /* 0x000fe400078e0010 */
[----:B------:R-:W-:-:S10]  /*07a0*/  IMAD.MOV.U32 R4, RZ, RZ, 0x40 ;  /* 0x00000040ff047424 */ /* 0x000fd400078e00ff */
[----:B------:R-:W-:Y:S05]  /*07b0*/  @P0 BRA `(.L_x_2626) ;  /* 0x0000000000540947 */ /* 0x000fea0003800000 */
[----:B------:R-:W-:Y:S01]  /*07c0*/  ISETP.NE.AND P0, PT, R17, -0x1, PT ;  /* 0xffffffff1100780c */ /* 0x000fe20003f05270 */
[----:B------:R-:W-:Y:S01]  /*07d0*/  IMAD.MOV.U32 R22, RZ, RZ, R17 ;  /* 0x000000ffff167224 */ /* 0x000fe200078e0011 */
[----:B------:R-:W-:-:S11]  /*07e0*/  MOV R4, 0x60 ;  /* 0x0000006000047802 */ /* 0x000fd60000000f00 */
[----:B------:R-:W-:Y:S05]  /*07f0*/  @P0 BRA `(.L_x_2626) ;  /* 0x0000000000440947 */ /* 0x000fea0003800000 */
[----:B------:R-:W-:Y:S01]  /*0800*/  ISETP.NE.AND P0, PT, R18, -0x1, PT ;  /* 0xffffffff1200780c */ /* 0x000fe20003f05270 */
[----:B------:R-:W-:Y:S02]  /*0810*/  IMAD.MOV.U32 R22, RZ, RZ, R18 ;  /* 0x000000ffff167224 */ /* 0x000fe400078e0012 */
[----:B------:R-:W-:-:S10]  /*0820*/  IMAD.MOV.U32 R4, RZ, RZ, 0x80 ;  /* 0x00000080ff047424 */ /* 0x000fd400078e00ff */
[----:B------:R-:W-:Y:S05]  /*0830*/  @P0 BRA `(.L_x_2626) ;  /* 0x0000000000340947 */ /* 0x000fea0003800000 */
[----:B------:R-:W-:Y:S01]  /*0840*/  ISETP.NE.AND P0, PT, R19, -0x1, PT ;  /* 0xffffffff1300780c */ /* 0x000fe20003f05270 */
[----:B------:R-:W-:Y:S02]  /*0850*/  HFMA2 R4, -RZ, RZ, 0, 9.5367431640625e-06 ;  /* 0x000000a0ff047431 */ /* 0x000fe400000001ff */
[----:B------:R-:W-:-:S10]  /*0860*/  IMAD.MOV.U32 R22, RZ, RZ, R19 ;  /* 0x000000ffff167224 */ /* 0x000fd400078e0013 */
[----:B------:R-:W-:Y:S05]  /*0870*/  @P0 BRA `(.L_x_2626) ;  /* 0x0000000000240947 */ /* 0x000fea0003800000 */
[----:B------:R-:W-:Y:S01]  /*0880*/  ISETP.NE.AND P0, PT, R20, -0x1, PT ;  /* 0xffffffff1400780c */ /* 0x000fe20003f05270 */
[----:B------:R-:W-:Y:S02]  /*0890*/  IMAD.MOV.U32 R22, RZ, RZ, R20 ;  /* 0x000000ffff167224 */ /* 0x000fe400078e0014 */
[----:B------:R-:W-:-:S10]  /*08a0*/  IMAD.MOV.U32 R4, RZ, RZ, 0xc0 ;  /* 0x000000c0ff047424 */ /* 0x000fd400078e00ff */
[----:B------:R-:W-:Y:S05]  /*08b0*/  @P0 BRA `(.L_x_2626) ;  /* 0x0000000000140947 */ /* 0x000fea0003800000 */
[----:B------:R-:W-:Y:S01]  /*08c0*/  ISETP.NE.AND P0, PT, R21, -0x1, PT ;  /* 0xffffffff1500780c */ /* 0x000fe20003f05270 */
[----:B------:R-:W-:-:S12]  /*08d0*/  IMAD.MOV.U32 R5, RZ, RZ, RZ ;  /* 0x000000ffff057224 */ /* 0x000fd800078e00ff */
[----:B------:R-:W-:Y:S05]  /*08e0*/  @!P0 BRA `(.L_x_2627) ;  /* 0x0000000000188947 */ /* 0x000fea0003800000 */
[----:B------:R-:W-:Y:S01]  /*08f0*/  MOV R22, R21 ;  /* 0x0000001500167202 */ /* 0x000fe20000000f00 */
[----:B------:R-:W-:-:S07]  /*0900*/  IMAD.MOV.U32 R4, RZ, RZ, 0xe0 ;  /* 0x000000e0ff047424 */ /* 0x000fce00078e00ff */
.L_x_2626:
[----:B------:R-:W-:-:S06]  /*0910*/  LOP3.LUT R22, RZ, R22, RZ, 0x33, !PT ;  /* 0x00000016ff167212 */ /* 0x000fcc00078e33ff */
[----:B------:R-:W0:Y:S08]  /*0920*/  BREV R22, R22 ;  /* 0x0000001600167301 */ /* 0x000e300000000000 */
[----:B0-----:R-:W0:Y:S02]  /*0930*/  FLO.U32.SH R5, R22 ;  /* 0x0000001600057300 */ /* 0x001e2400000e0400 */
[----:B0-----:R-:W-:-:S07]  /*0940*/  IMAD.IADD R5, R5, 0x1, R4 ;  /* 0x0000000105057824 */ /* 0x001fce00078e0204 */
.L_x_2627:
[----:B------:R-:W-:Y:S05]  /*0950*/  BSYNC.RECONVERGENT B1 ;  /* 0x0000000000017941 */ /* 0x000fea0003800200 */
.L_x_2625:
[----:B------:R0:W-:Y:S02]  /*0960*/  STG.E desc[UR4][R2.64], R5 ;  /* 0x0000000502007986 */ /* 0x0001e4000c101904 */
.L_x_2615:
[----:B------:R-:W-:Y:S05]  /*0970*/  BSYNC.RECONVERGENT B0 ;  /* 0x0000000000007941 */ /* 0x000fea0003800200 */
.L_x_2614:
[----:B------:R-:W-:-:S13]  /*0980*/  ISETP.NE.AND P0, PT, R23, RZ, PT ;  /* 0x000000ff1700720c */ /* 0x000fda0003f05270 */
[----:B------:R-:W-:Y:S05]  /*0990*/  @!P0 BRA `(.L_x_2628) ;  /* 0xfffffff400c48947 */ /* 0x000fea000383ffff */
[----:B------:R-:W-:Y:S05]  /*09a0*/  EXIT ;  /* 0x000000000000794d */ /* 0x000fea0003800000 */
.L_x_2629:
        /* <DEDUP_REMOVED lines=13> */
.L_x_2767:


//--------------------- .text._Z20multi_color_mis_iterPiS_iS_S_ii --------------------------
	.section	.text._Z20multi_color_mis_iterPiS_iS_S_ii,"ax",@progbits
	.align	128
        .global         _Z20multi_color_mis_iterPiS_iS_S_ii
        .type           _Z20multi_color_mis_iterPiS_iS_S_ii,@function
        .size           _Z20multi_color_mis_iterPiS_iS_S_ii,(.L_x_2768 - _Z20multi_color_mis_iterPiS_iS_S_ii)
        .other          _Z20multi_color_mis_iterPiS_iS_S_ii,@"STO_CUDA_ENTRY STV_DEFAULT"
_Z20multi_color_mis_iterPiS_iS_S_ii:
.text._Z20multi_color_mis_iterPiS_iS_S_ii:
[----:B------:R-:W-:Y:S01]  /*0000*/  LDC R1, c[0x0][0x37c] ;  /* 0x0000df00ff017b82 */ /* 0x000fe20000000800 */
[----:B------:R-:W0:Y:S07]  /*0010*/  S2R R0, SR_TID.X ;  /* 0x0000000000007919 */ /* 0x000e2e0000002100 */
[----:B------:R-:W0:Y:S01]  /*0020*/  S2UR UR4, SR_CTAID.X ;  /* 0x00000000000479c3 */ /* 0x000e220000002500 */
[----:B------:R-:W1:Y:S07]  /*0030*/  LDCU UR5, c[0x0][0x390] ;  /* 0x00007200ff0577ac */ /* 0x000e6e0008000800 */
[----:B------:R-:W0:Y:S08]  /*0040*/  LDC R15, c[0x0][0x360] ;  /* 0x0000d800ff0f7b82 */ /* 0x000e300000000800 */
[----:B------:R-:W2:Y:S01]  /*0050*/  LDC R2, c[0x0][0x3a8] ;  /* 0x0000ea00ff027b82 */ /* 0x000ea20000000800 */
[----:B0-----:R-:W-:Y:S01]  /*0060*/  IMAD R0, R15, UR4, R0 ;  /* 0x000000040f007c24 */ /* 0x001fe2000f8e0200 */
[----:B--2---:R-:W-:-:S04]  /*0070*/  ISETP.GE.AND P0, PT, R2, 0x1, PT ;  /* 0x000000010200780c */ /* 0x004fc80003f06270 */
[----:B-1----:R-:W-:-:S13]  /*0080*/  ISETP.GE.OR P0, PT, R0, UR5, !P0 ;  /* 0x0000000500007c0c */ /* 0x002fda000c706670 */
[----:B------:R-:W-:Y:S05]  /*0090*/  @P0 EXIT ;  /* 0x000000000000094d */ /* 0x000fea0003800000 */
[----:B------:R-:W0:Y:S01]  /*00a0*/  LDCU UR4, c[0x0][0x370] ;  /* 0x00006e00ff0477ac */ /* 0x000e220008000800 */
[----:B------:R-:W1:Y:S01]  /*00b0*/  LDCU.64 UR6, c[0x0][0x358] ;  /* 0x00006b00ff0677ac */ /* 0x000e620008000a00 */
[----:B0-----:R-:W-:-:S07]  /*00c0*/  IMAD R15, R15, UR4, RZ ;  /* 0x000000040f0f7c24 */ /* 0x001fce000f8e02ff */
.L_x_2638:
[----:B0-2---:R-:W0:Y:S02]  /*00d0*/  LDC.64 R2, c[0x0][0x398] ;  /* 0x0000e600ff027b82 */ /* 0x005e240000000a00 */
[----:B0-----:R-:W-:-:S05]  /*00e0*/  IMAD.WIDE R2, R0, 0x4, R2 ;  /* 0x0000000400027825 */ /* 0x001fca00078e0202 */
[----:B-1----:R-:W2:Y:S01]  /*00f0*/  LDG.E R4, desc[UR6][R2.64] ;  /* 0x0000000602047981 */ /* 0x002ea2000c1e1900 */
[----:B------:R-:W-:Y:S01]  /*0100*/  BSSY.RECONVERGENT B0, `(.L_x_2630) ;  /* 0x000003a000007945 */ /* 0x000fe20003800200 */
[----:B--2---:R-:W-:-:S13]  /*0110*/  ISETP.NE.AND P0, PT, R4, -0x1, PT ;  /* 0xffffffff0400780c */ /* 0x004fda0003f05270 */
[----:B------:R-:W-:Y:S05]  /*0120*/  @P0 BRA `(.L_x_2631) ;  /* 0x0000000000dc0947 */ /* 0x000fea0003800000 */
[----:B------:R-:W0:Y:S08]  /*0130*/  LDC.64 R4, c[0x0][0x3a0] ;  /* 0x0000e800ff047b82 */ /* 0x000e300000000a00 */
[----:B------:R-:W1:Y:S01]  /*0140*/  LDC.64 R6, c[0x0][0x380] ;  /* 0x0000e000ff067b82 */ /* 0x000e620000000a00 */
[----:B0-----:R-:W-:-:S05]  /*0150*/  IMAD.WIDE R4, R0, 0x4, R4 ;  /* 0x0000000400047825 */ /* 0x001fca00078e0204 */
[----:B------:R0:W5:Y:S01]  /*0160*/  LDG.E R14, desc[UR6][R4.64] ;  /* 0x00000006040e7981 */ /* 0x000162000c1e1900 */
[----:B-1----:R-:W-:-:S05]  /*0170*/  IMAD.WIDE R6, R0, 0x4, R6 ;  /* 0x0000000400067825 */ /* 0x002fca00078e0206 */
[----:B------:R0:W5:Y:S04]  /*0180*/  LDG.E R16, desc[UR6][R6.64] ;  /* 0x0000000606107981 */ /* 0x000168000c1e1900 */
[----:B------:R0:W5:Y:S01]  /*0190*/  LDG.E R17, desc[UR6][R6.64+0x4] ;  /* 0x0000040606117981 */ /* 0x000162000c1e1900 */
[----:B------:R-:W-:-:S07]  /*01a0*/  IMAD.MOV.U32 R18, RZ, RZ, RZ ;  /* 0x000000ffff127224 */ /* 0x000fce00078e00ff */
.L_x_2637:
[----:B-1----:R-:W1:Y:S01]  /*01b0*/  LDCU UR4, c[0x0][0x3ac] ;  /* 0x00007580ff0477ac */ /* 0x002e620008000800 */
[----:B-----5:R-:W-:Y:S01]  /*01c0*/  ISETP.GE.AND P0, PT, R16, R17, PT ;  /* 0x000000111000720c */ /* 0x020fe20003f06270 */
[----:B-1----:R-:W-:-:S12]  /*01d0*/  VIADD R19, R18, UR4 ;  /* 0x0000000412137c36 */ /* 0x002fd80008000000 */
[----:B------:R-:W-:Y:S05]  /*01e0*/  @P0 BRA `(.L_x_2632) ;  /* 0x0000000000900947 */ /* 0x000fea0003800000 */
[----:B------:R-:W-:Y:S01]  /*01f0*/  IMAD R21, R19, -0x61c8864f, RZ ;  /* 0x9e3779b113157824 */ /* 0x000fe200078e02ff */
[----:B0-----:R-:W0:Y:S01]  /*0200*/  LDC.64 R4, c[0x0][0x398] ;  /* 0x0000e600ff047b82 */ /* 0x001e220000000a00 */
[----:B------:R-:W-:Y:S01]  /*0210*/  BSSY.RELIABLE B1, `(.L_x_2633) ;  /* 0x0000024000017945 */ /* 0x000fe20003800100 */
[----:B------:R-:W-:Y:S02]  /*0220*/  IMAD.MOV.U32 R22, RZ, RZ, R16 ;  /* 0x000000ffff167224 */ /* 0x000fe400078e0010 */
[----:B------:R-:W-:-:S04]  /*0230*/  LOP3.LUT R10, R21, R14, RZ, 0x3c, !PT ;  /* 0x0000000e150a7212 */ /* 0x000fc800078e3cff */
[----:B------:R-:W1:Y:S01]  /*0240*/  LDC.64 R6, c[0x0][0x3a0] ;  /* 0x0000e800ff067b82 */ /* 0x000e620000000a00 */
[----:B------:R-:W-:-:S04]  /*0250*/  SHF.R.U32.HI R11, RZ, 0x10, R10 ;  /* 0x00000010ff0b7819 */ /* 0x000fc8000001160a */
[----:B------:R-:W-:-:S03]  /*0260*/  LOP3.LUT R11, R11, R10, RZ, 0x3c, !PT ;  /* 0x0000000a0b0b7212 */ /* 0x000fc600078e3cff */
[----:B------:R-:W2:Y:S02]  /*0270*/  LDC.64 R8, c[0x0][0x388] ;  /* 0x0000e200ff087b82 */ /* 0x000ea40000000a00 */
[----:B------:R-:W-:-:S05]  /*0280*/  IMAD R11, R11, -0x7a143595, RZ ;  /* 0x85ebca6b0b0b7824 */ /* 0x000fca00078e02ff */
[----:B------:R-:W-:-:S04]  /*0290*/  SHF.R.U32.HI R20, RZ, 0xd, R11 ;  /* 0x0000000dff147819 */ /* 0x000fc8000001160b */
[----:B------:R-:W-:-:S07]  /*02a0*/  LOP3.LUT R20, R20, R11, RZ, 0x3c, !PT ;  /* 0x0000000b14147212 */ /* 0x000fce00078e3cff */
.L_x_2636:
[----:B--2---:R-:W-:-:S05]  /*02b0*/  IMAD.WIDE R10, R22, 0x4, R8 ;  /* 0x00000004160a7825 */ /* 0x004fca00078e0208 */
[----:B------:R-:W0:Y:S02]  /*02c0*/  LDG.E R23, desc[UR6][R10.64] ;  /* 0x000000060a177981 */ /* 0x000e24000c1e1900 */
[----:B0-----:R-:W-:-:S06]  /*02d0*/  IMAD.WIDE R12, R23, 0x4, R4 ;  /* 0x00000004170c7825 */ /* 0x001fcc00078e0204 */
[----:B------:R-:W2:Y:S02]  /*02e0*/  LDG.E R12, desc[UR6][R12.64] ;  /* 0x000000060c0c7981 */ /* 0x000ea4000c1e1900 */
[----:B--2---:R-:W-:-:S13]  /*02f0*/  ISETP.NE.AND P0, PT, R12, R19, PT ;  /* 0x000000130c00720c */ /* 0x004fda0003f05270 */
[----:B------:R-:W-:Y:S05]  /*0300*/  @!P0 BRA `(.L_x_2634) ;  /* 0x0000000000508947 */ /* 0x000fea0003800000 */
[----:B------:R-:W-:-:S13]  /*0310*/  ISETP.NE.AND P0, PT, R12, -0x1, PT ;  /* 0xffffffff0c00780c */ /* 0x000fda0003f05270 */
[----:B------:R-:W-:Y:S05]  /*0320*/  @P0 BRA `(.L_x_2635) ;  /* 0x0000000000300947 */ /* 0x000fea0003800000 */
[----:B-1----:R-:W-:-:S06]  /*0330*/  IMAD.WIDE R10, R23, 0x4, R6 ;  /* 0x00000004170a7825 */ /* 0x002fcc00078e0206 */
[----:B------:R-:W2:Y:S02]  /*0340*/  LDG.E R10, desc[UR6][R10.64] ;  /* 0x000000060a0a7981 */ /* 0x000ea4000c1e1900 */
[----:B--2---:R-:W-:-:S04]  /*0350*/  LOP3.LUT R12, R10, R21, RZ, 0x3c, !PT ;  /* 0x000000150a0c7212 */ /* 0x004fc800078e3cff */
[----:B------:R-:W-:-:S04]  /*0360*/  SHF.R.U32.HI R13, RZ, 0x10, R12 ;  /* 0x00000010ff0d7819 */ /* 0x000fc8000001160c */
[----:B------:R-:W-:-:S05]  /*0370*/  LOP3.LUT R13, R13, R12, RZ, 0x3c, !PT ;  /* 0x0000000c0d0d7212 */ /* 0x000fca00078e3cff */
[----:B------:R-:W-:-:S05]  /*0380*/  IMAD R13, R13, -0x7a143595, RZ ;  /* 0x85ebca6b0d0d7824 */ /* 0x000fca00078e02ff */
[----:B------:R-:W-:-:S04]  /*0390*/  SHF.R.U32.HI R12, RZ, 0xd, R13 ;  /* 0x0000000dff0c7819 */ /* 0x000fc8000001160d */
[----:B------:R-:W-:-:S04]  /*03a0*/  LOP3.LUT R13, R12, R13, RZ, 0x3c, !PT ;  /* 0x0000000d0c0d7212 */ /* 0x000fc800078e3cff */
[----:B------:R-:W-:-:S04]  /*03b0*/  ISETP.NE.AND P0, PT, R13, R20, PT ;  /* 0x000000140d00720c */ /* 0x000fc80003f05270 */
[----:B------:R-:W-:-:S04]  /*03c0*/  ISETP.GT.AND P0, PT, R23, R0, !P0 ;  /* 0x000000001700720c */ /* 0x000fc80004704270 */
[----:B------:R-:W-:-:S13]  /*03d0*/  ISETP.GT.U32.OR P0, PT, R13, R20, P0 ;  /* 0x000000140d00720c */ /* 0x000fda0000704470 */
[----:B------:R-:W-:Y:S05]  /*03e0*/  @P0 BRA `(.L_x_2634) ;  /* 0x0000000000180947 */ /* 0x000fea0003800000 */
.L_x_2635:
[----:B------:R-:W-:-:S05]  /*03f0*/  VIADD R22, R22, 0x1 ;  /* 0x0000000116167836 */ /* 0x000fca0000000000 */
[----:B------:R-:W-:-:S13]  /*0400*/  ISETP.GE.AND P0, PT, R22, R17, PT ;  /* 0x000000111600720c */ /* 0x000fda0003f06270 */
[----:B------:R-:W-:Y:S05]  /*0410*/  @P0 BREAK.RELIABLE B1 ;  /* 0x0000000000010942 */ /* 0x000fea0003800100 */
[----:B------:R-:W-:Y:S05]  /*0420*/  @!P0 BRA `(.L_x_2636) ;  /* 0xfffffffc00a08947 */ /* 0x000fea000383ffff */
.L_x_2632:
[----:B------:R2:W-:Y:S01]  /*0430*/  STG.E desc[UR6][R2.64], R19 ;  /* 0x0000001302007986 */ /* 0x0005e2000c101906 */
[----:B------:R-:W-:Y:S05]  /*0440*/  BRA `(.L_x_2631) ;  /* 0x0000000000147947 */ /* 0x000fea0003800000 */
.L_x_2634:
[----:B------:R-:W-:Y:S05]  /*0450*/  BSYNC.RELIABLE B1 ;  /* 0x0000000000017941 */ /* 0x000fea0003800100 */
.L_x_2633:
[----:B------:R-:W0:Y:S01]  /*0460*/  LDCU UR4, c[0x0][0x3a8] ;  /* 0x00007500ff0477ac */ /* 0x000e220008000800 */
[----:B------:R-:W-:-:S05]  /*0470*/  VIADD R18, R18, 0x1 ;  /* 0x0000000112127836 */ /* 0x000fca0000000000 */
[----:B0-----:R-:W-:-:S13]  /*0480*/  ISETP.NE.AND P0, PT, R18, UR4, PT ;  /* 0x0000000412007c0c */ /* 0x001fda000bf05270 */
[----:B------:R-:W-:Y:S05]  /*0490*/  @P0 BRA `(.L_x_2637) ;  /* 0xfffffffc00440947 */ /* 0x000fea000383ffff */
.L_x_2631:
[----:B------:R-:W-:Y:S05]  /*04a0*/  BSYNC.RECONVERGENT B0 ;  /* 0x0000000000007941 */ /* 0x000fea0003800200 */
.L_x_2630:
[----:B------:R-:W3:Y:S01]  /*04b0*/  LDCU UR4, c[0x0][0x390] ;  /* 0x00007200ff0477ac */ /* 0x000ee20008000800 */
[----:B------:R-:W-:-:S05]  /*04c0*/  IMAD.IADD R0, R15, 0x1, R0 ;  /* 0x000000010f007824 */ /* 0x000fca00078e0200 */
[----:B---3--:R-:W-:-:S13]  /*04d0*/  ISETP.GE.AND P0, PT, R0, UR4, PT ;  /* 0x0000000400007c0c */ /* 0x008fda000bf06270 */
[----:B------:R-:W-:Y:S05]  /*04e0*/  @!P0 BRA `(.L_x_2638) ;  /* 0xfffffff800f88947 */ /* 0x000fea000383ffff */
[----:B------:R-:W-:Y:S05]  /*04f0*/  EXIT ;  /* 0x000000000000794d */ /* 0x000fea0003800000 */
.L_x_2639:
        /* <DEDUP_REMOVED lines=16> */
.L_x_2768:


//--------------------- .text._Z29multi_color_resolve_and_colorPiS_iS_S_S_i --------------------------
	.section	.text._Z29multi_color_resolve_and_colorPiS_iS_S_S_i,"ax",@progbits
	.align	128
        .global         _Z29multi_color_resolve_and_colorPiS_iS_S_S_i
        .type           _Z29multi_color_resolve_and_colorPiS_iS_S_S_i,@function
        .size           _Z29multi_color_resolve_and_colorPiS_iS_S_S_i,(.L_x_2769 - _Z29multi_color_resolve_and_colorPiS_iS_S_S_i)
        .other          _Z29multi_color_resolve_and_colorPiS_iS_S_S_i,@"STO_CUDA_ENTRY STV_DEFAULT"
_Z29multi_color_resolve_and_colorPiS_iS_S_S_i:
.text._Z29multi_color_resolve_and_colorPiS_iS_S_S_i:
        /* <DEDUP_REMOVED lines=9> */
[----:B------:R-:W1:Y:S01]  /*0090*/  LDCU UR4, c[0x0][0x3b0] ;  /* 0x00007600ff0477ac */ /* 0x000e620008000800 */
[----:B------:R-:W2:Y:S01]  /*00a0*/  LDCU.64 UR6, c[0x0][0x358] ;  /* 0x00006b00ff0677ac */ /* 0x000ea20008000a00 */
[----:B------:R-:W3:Y:S01]  /*00b0*/  LDCU UR8, c[0x0][0x3b0] ;  /* 0x00007600ff0877ac */ /* 0x000ee20008000800 */
[----:B0-----:R-:W-:Y:S01]  /*00c0*/  IMAD R13, R13, UR5, RZ ;  /* 0x000000050d0d7c24 */ /* 0x001fe2000f8e02ff */
[----:B-1----:R-:W-:-:S12]  /*00d0*/  UIMAD UR4, UR4, -0x61c8864f, URZ ;  /* 0x9e3779b1040478a4 */ /* 0x002fd8000f8e02ff */
.L_x_2654:
[----:B0-----:R-:W0:Y:S01]  /*00e0*/  LDC.64 R2, c[0x0][0x3a0] ;  /* 0x0000e800ff027b82 */ /* 0x001e220000000a00 */
[----:B------:R-:W1:Y:S01]  /*00f0*/  LDCU UR5, c[0x0][0x3b0] ;  /* 0x00007600ff0577ac */ /* 0x000e620008000800 */
[----:B0-----:R-:W-:-:S06]  /*0100*/  IMAD.WIDE R2, R0, 0x4, R2 ;  /* 0x0000000400027825 */ /* 0x001fcc00078e0202 */
[----:B--2---:R-:W1:Y:S01]  /*0110*/  LDG.E R2, desc[UR6][R2.64] ;  /* 0x0000000602027981 */ /* 0x004e62000c1e1900 */
[----:B------:R-:W-:Y:S01]  /*0120*/  BSSY.RECONVERGENT B0, `(.L_x_2640) ;  /* 0x0000093000007945 */ /* 0x000fe20003800200 */
[----:B-1----:R-:W-:-:S13]  /*0130*/  ISETP.NE.AND P0, PT, R2, UR5, PT ;  /* 0x0000000502007c0c */ /* 0x002fda000bf05270 */
[----:B------:R-:W-:Y:S05]  /*0140*/  @P0 BRA `(.L_x_2641) ;  /* 0x0000000800400947 */ /* 0x000fea0003800000 */
[----:B------:R-:W0:Y:S02]  /*0150*/  LDC.64 R2, c[0x0][0x398] ;  /* 0x0000e600ff027b82 */ /* 0x000e240000000a00 */
[----:B0-----:R-:W-:-:S05]  /*0160*/  IMAD.WIDE R2, R0, 0x4, R2 ;  /* 0x0000000400027825 */ /* 0x001fca00078e0202 */
[----:B------:R-:W2:Y:S02]  /*0170*/  LDG.E R4, desc[UR6][R2.64] ;  /* 0x0000000602047981 */ /* 0x000ea4000c1e1900 */
[----:B--2---:R-:W-:-:S13]  /*0180*/  ISETP.NE.AND P0, PT, R4, -0x1, PT ;  /* 0xffffffff0400780c */ /* 0x004fda0003f05270 */
[----:B------:R-:W-:Y:S05]  /*0190*/  @P0 BRA `(.L_x_2641) ;  /* 0x00000008002c0947 */ /* 0x000fea0003800000 */
[----:B------:R-:W0:Y:S08]  /*01a0*/  LDC.64 R4, c[0x0][0x3a8] ;  /* 0x0000ea00ff047b82 */ /* 0x000e300000000a00 */
[----:B------:R-:W1:Y:S01]  /*01b0*/  LDC.64 R6, c[0x0][0x380] ;  /* 0x0000e000ff067b82 */ /* 0x000e620000000a00 */
[----:B0-----:R-:W-:-:S06]  /*01c0*/  IMAD.WIDE R4, R0, 0x4, R4 ;  /* 0x0000000400047825 */ /* 0x001fcc00078e0204 */
[----:B------:R-:W2:Y:S01]  /*01d0*/  LDG.E R4, desc[UR6][R4.64] ;  /* 0x0000000604047981 */ /* 0x000ea2000c1e1900 */
[----:B-1----:R-:W-:-:S05]  /*01e0*/  IMAD.WIDE R6, R0, 0x4, R6 ;  /* 0x0000000400067825 */ /* 0x002fca00078e0206 */
[----:B------:R-:W4:Y:S04]  /*01f0*/  LDG.E R15, desc[UR6][R6.64] ;  /* 0x00000006060f7981 */ /* 0x000f28000c1e1900 */
[----:B------:R-:W4:Y:S01]  /*0200*/  LDG.E R12, desc[UR6][R6.64+0x4] ;  /* 0x00000406060c7981 */ /* 0x000f22000c1e1900 */
[----:B--2---:R-:W-:-:S04]  /*0210*/  LOP3.LUT R8, R4, UR4, RZ, 0x3c, !PT ;  /* 0x0000000404087c12 */ /* 0x004fc8000f8e3cff */
[----:B------:R-:W-:-:S04]  /*0220*/  SHF.R.U32.HI R9, RZ, 0x10, R8 ;  /* 0x00000010ff097819 */ /* 0x000fc80000011608 */
[----:B------:R-:W-:Y:S02]  /*0230*/  LOP3.LUT R9, R9, R8, RZ, 0x3c, !PT ;  /* 0x0000000809097212 */ /* 0x000fe400078e3cff */
[----:B----4-:R-:W-:-:S03]  /*0240*/  ISETP.GE.AND P0, PT, R15, R12, PT ;  /* 0x0000000c0f00720c */ /* 0x010fc60003f06270 */
[----:B------:R-:W-:-:S05]  /*0250*/  IMAD R9, R9, -0x7a143595, RZ ;  /* 0x85ebca6b09097824 */ /* 0x000fca00078e02ff */
[----:B------:R-:W-:-:S04]  /*0260*/  SHF.R.U32.HI R8, RZ, 0xd, R9 ;  /* 0x0000000dff087819 */ /* 0x000fc80000011609 */
[----:B------:R-:W-:Y:S01]  /*0270*/  LOP3.LUT R21, R8, R9, RZ, 0x3c, !PT ;  /* 0x0000000908157212 */ /* 0x000fe200078e3cff */
[----:B------:R-:W-:Y:S06]  /*0280*/  @P0 BRA `(.L_x_2642) ;  /* 0x0000000000700947 */ /* 0x000fec0003800000 */
[----:B------:R-:W0:Y:S01]  /*0290*/  LDC.64 R4, c[0x0][0x388] ;  /* 0x0000e200ff047b82 */ /* 0x000e220000000a00 */
[----:B------:R-:W-:-:S07]  /*02a0*/  IMAD.MOV.U32 R19, RZ, RZ, R15 ;  /* 0x000000ffff137224 */ /* 0x000fce00078e000f */
[----:B------:R-:W1:Y:S08]  /*02b0*/  LDC.64 R6, c[0x0][0x3a0] ;  /* 0x0000e800ff067b82 */ /* 0x000e700000000a00 */
[----:B------:R-:W2:Y:S02]  /*02c0*/  LDC.64 R8, c[0x0][0x3a8] ;  /* 0x0000ea00ff087b82 */ /* 0x000ea40000000a00 */
.L_x_2645:
[----:B0-----:R-:W-:-:S05]  /*02d0*/  IMAD.WIDE R10, R19, 0x4, R4 ;  /* 0x00000004130a7825 */ /* 0x001fca00078e0204 */
[----:B------:R-:W1:Y:S02]  /*02e0*/  LDG.E R23, desc[UR6][R10.64] ;  /* 0x000000060a177981 */ /* 0x000e64000c1e1900 */
[----:B-1----:R-:W-:-:S06]  /*02f0*/  IMAD.WIDE R16, R23, 0x4, R6 ;  /* 0x0000000417107825 */ /* 0x002fcc00078e0206 */
[----:B------:R-:W3:Y:S01]  /*0300*/  LDG.E R16, desc[UR6][R16.64] ;  /* 0x0000000610107981 */ /* 0x000ee2000c1e1900 */
[----:B------:R-:W-:Y:S01]  /*0310*/  BSSY.RELIABLE B1, `(.L_x_2643) ;  /* 0x0000010000017945 */ /* 0x000fe20003800100 */
[----:B---3--:R-:W-:-:S13]  /*0320*/  ISETP.NE.AND P0, PT, R16, UR8, PT ;  /* 0x0000000810007c0c */ /* 0x008fda000bf05270 */
[----:B------:R-:W-:Y:S05]  /*0330*/  @P0 BRA `(.L_x_2644) ;  /* 0x0000000000340947 */ /* 0x000fea0003800000 */
[----:B--2---:R-:W-:-:S06]  /*0340*/  IMAD.WIDE R10, R23, 0x4, R8 ;  /* 0x00000004170a7825 */ /* 0x004fcc00078e0208 */
[----:B------:R-:W2:Y:S02]  /*0350*/  LDG.E R10, desc[UR6][R10.64] ;  /* 0x000000060a0a7981 */ /* 0x000ea4000c1e1900 */
[----:B--2---:R-:W-:-:S04]  /*0360*/  LOP3.LUT R14, R10, UR4, RZ, 0x3c, !PT ;  /* 0x000000040a0e7c12 */ /* 0x004fc8000f8e3cff */
[----:B------:R-:W-:-:S04]  /*0370*/  SHF.R.U32.HI R17, RZ, 0x10, R14 ;  /* 0x00000010ff117819 */ /* 0x000fc8000001160e */
[----:B------:R-:W-:-:S05]  /*0380*/  LOP3.LUT R17, R17, R14, RZ, 0x3c, !PT ;  /* 0x0000000e11117212 */ /* 0x000fca00078e3cff */
[----:B------:R-:W-:-:S05]  /*0390*/  IMAD R17, R17, -0x7a143595, RZ ;  /* 0x85ebca6b11117824 */ /* 0x000fca00078e02ff */
[----:B------:R-:W-:-:S04]  /*03a0*/  SHF.R.U32.HI R14, RZ, 0xd, R17 ;  /* 0x0000000dff0e7819 */ /* 0x000fc80000011611 */
[----:B------:R-:W-:-:S04]  /*03b0*/  LOP3.LUT R14, R14, R17, RZ, 0x3c, !PT ;  /* 0x000000110e0e7212 */ /* 0x000fc800078e3cff */
[----:B------:R-:W-:-:S04]  /*03c0*/  ISETP.NE.AND P0, PT, R14, R21, PT ;  /* 0x000000150e00720c */ /* 0x000fc80003f05270 */
[----:B------:R-:W-:-:S04]  /*03d0*/  ISETP.LT.AND P0, PT, R23, R0, !P0 ;  /* 0x000000001700720c */ /* 0x000fc80004701270 */
[----:B------:R-:W-:-:S13]  /*03e0*/  ISETP.GT.U32.OR P0, PT, R14, R21, P0 ;  /* 0x000000150e00720c */ /* 0x000fda0000704470 */
[----:B------:R-:W-:Y:S05]  /*03f0*/  @P0 BREAK.RELIABLE B1 ;  /* 0x0000000000010942 */ /* 0x000fea0003800100 */
[----:B------:R-:W-:Y:S05]  /*0400*/  @P0 BRA `(.L_x_2641) ;  /* 0x0000000400900947 */ /* 0x000fea0003800000 */
.L_x_2644:
[----:B------:R-:W-:Y:S05]  /*0410*/  BSYNC.RELIABLE B1 ;  /* 0x0000000000017941 */ /* 0x000fea0003800100 */
.L_x_2643:
[----:B------:R-:W-:-:S05]  /*0420*/  VIADD R19, R19, 0x1 ;  /* 0x0000000113137836 */ /* 0x000fca0000000000 */
[----:B------:R-:W-:-:S13]  /*0430*/  ISETP.GE.AND P0, PT, R19, R12, PT ;  /* 0x0000000c1300720c */ /* 0x000fda0003f06270 */
[----:B------:R-:W-:Y:S05]  /*0440*/  @!P0 BRA `(.L_x_2645) ;  /* 0xfffffffc00a08947 */ /* 0x000fea000383ffff */
.L_x_2642:
[----:B------:R-:W-:Y:S01]  /*0450*/  ISETP.GE.AND P0, PT, R15, R12, PT ;  /* 0x0000000c0f00720c */ /* 0x000fe20003f06270 */
[----:B------:R-:W-:Y:S01]  /*0460*/  BSSY.RECONVERGENT B1, `(.L_x_2646) ;  /* 0x0000037000017945 */ /* 0x000fe20003800200 */
[----:B------:R-:W-:Y:S02]  /*0470*/  CS2R R20, SRZ ;  /* 0x0000000000147805 */ /* 0x000fe4000001ff00 */
[----:B------:R-:W-:Y:S02]  /*0480*/  CS2R R18, SRZ ;  /* 0x0000000000127805 */ /* 0x000fe4000001ff00 */
[----:B------:R-:W-:Y:S01]  /*0490*/  CS2R R16, SRZ ;  /* 0x0000000000107805 */ /* 0x000fe2000001ff00 */
[----:B------:R-:W-:Y:S02]  /*04a0*/  IMAD.MOV.U32 R14, RZ, RZ, RZ ;  /* 0x000000ffff0e7224 */ /* 0x000fe400078e00ff */
[----:B------:R-:W-:-:S04]  /*04b0*/  IMAD.MOV.U32 R22, RZ, RZ, RZ ;  /* 0x000000ffff167224 */ /* 0x000fc800078e00ff */
[----:B------:R-:W-:Y:S05]  /*04c0*/  @P0 BRA `(.L_x_2647) ;  /* 0x0000000000c00947 */ /* 0x000fea0003800000 */
[----:B------:R-:W0:Y:S01]  /*04d0*/  LDC.64 R4, c[0x0][0x388] ;  /* 0x0000e200ff047b82 */ /* 0x000e220000000a00 */
[----:B------:R-:W-:Y:S01]  /*04e0*/  BSSY.RECONVERGENT B2, `(.L_x_2647) ;  /* 0x000002e000027945 */ /* 0x000fe20003800200 */
[----:B------:R-:W-:-:S06]  /*04f0*/  IMAD.MOV.U32 R22, RZ, RZ, RZ ;  /* 0x000000ffff167224 */ /* 0x000fcc00078e00ff */
[----:B------:R-:W1:Y:S02]  /*0500*/  LDC.64 R6, c[0x0][0x398] ;  /* 0x0000e600ff067b82 */ /* 0x000e640000000a00 */
.L_x_2650:
[----:B0-2---:R-:W-:-:S06]  /*0510*/  IMAD.WIDE R8, R15, 0x4, R4 ;  /* 0x000000040f087825 */ /* 0x005fcc00078e0204 */
[----:B------:R-:W1:Y:S02]  /*0520*/  LDG.E R9, desc[UR6][R8.64] ;  /* 0x0000000608097981 */ /* 0x000e64000c1e1900 */
[----:B-1----:R-:W-:-:S05]  /*0530*/  IMAD.WIDE R10, R9, 0x4, R6 ;  /* 0x00000004090a7825 */ /* 0x002fca00078e0206 */
[----:B------:R-:W2:Y:S01]  /*0540*/  LDG.E R23, desc[UR6][R10.64] ;  /* 0x000000060a177981 */ /* 0x000ea2000c1e1900 */
[----:B------:R-:W-:Y:S01]  /*0550*/  BSSY.RECONVERGENT B3, `(.L_x_2648) ;  /* 0x0000024000037945 */ /* 0x000fe20003800200 */
[----:B------:R-:W-:Y:S01]  /*0560*/  VIADD R15, R15, 0x1 ;  /* 0x000000010f0f7836 */ /* 0x000fe20000000000 */
[----:B--2---:R-:W-:-:S13]  /*0570*/  ISETP.GT.U32.AND P0, PT, R23, 0xff, PT ;  /* 0x000000ff1700780c */ /* 0x004fda0003f04070 */
[----:B------:R-:W-:Y:S05]  /*0580*/  @P0 BRA `(.L_x_2649) ;  /* 0x0000000000800947 */ /* 0x000fea0003800000 */
[----:B------:R-:W-:-:S05]  /*0590*/  SHF.R.U32.HI R8, RZ, 0x5, R23 ;  /* 0x00000005ff087819 */ /* 0x000fca0000011617 */
[----:B------:R-:W-:Y:S02]  /*05a0*/  IMAD.SHL.U32 R9, R8, 0x4, RZ ;  /* 0x0000000408097824 */ /* 0x000fe400078e00ff */
        /* <DEDUP_REMOVED lines=17> */
[----:B------:R-:W-:Y:S02]  /*06c0*/  @P4 IMAD.MOV.U32 R11, RZ, RZ, R17 ;  /* 0x000000ffff0b4224 */ /* 0x000fe400078e0011 */
[----:B------:R-:W-:Y:S02]  /*06d0*/  @P5 IMAD.MOV.U32 R11, RZ, RZ, R16 ;  /* 0x000000ffff0b5224 */ /* 0x000fe400078e0010 */
[----:B------:R-:W-:-:S05]  /*06e0*/  @P6 IMAD.MOV.U32 R11, RZ, RZ, R14 ;  /* 0x000000ffff0b6224 */ /* 0x000fca00078e000e */
[----:B------:R-:W-:-:S04]  /*06f0*/  LOP3.LUT R8, R11, R8, RZ, 0xfc, !PT ;  /* 0x000000080b087212 */ /* 0x000fc800078efcff */
[----:B------:R-:W-:Y:S01]  /*0700*/  @P2 MOV R19, R8 ;  /* 0x0000000800132202 */ /* 0x000fe20000000f00 */
[--C-:B------:R-:W-:Y:S01]  /*0710*/  @P0 IMAD.MOV.U32 R22, RZ, RZ, R8.reuse ;  /* 0x000000ffff160224 */ /* 0x100fe200078e0008 */
[----:B------:R-:W-:Y:S01]  /*0720*/  ISETP.NE.AND P0, PT, R10, RZ, PT ;  /* 0x000000ff0a00720c */ /* 0x000fe20003f05270 */
[--C-:B------:R-:W-:Y:S02]  /*0730*/  @P1 IMAD.MOV.U32 R20, RZ, RZ, R8.reuse ;  /* 0x000000ffff141224 */ /* 0x100fe400078e0008 */
[--C-:B------:R-:W-:Y:S02]  /*0740*/  @P3 IMAD.MOV.U32 R18, RZ, RZ, R8.reuse ;  /* 0x000000ffff123224 */ /* 0x100fe400078e0008 */
[--C-:B------:R-:W-:Y:S02]  /*0750*/  @P4 IMAD.MOV.U32 R17, RZ, RZ, R8.reuse ;  /* 0x000000ffff114224 */ /* 0x100fe400078e0008 */
[--C-:B------:R-:W-:Y:S02]  /*0760*/  @P5 IMAD.MOV.U32 R16, RZ, RZ, R8.reuse ;  /* 0x000000ffff105224 */ /* 0x100fe400078e0008 */
[----:B------:R-:W-:-:S04]  /*0770*/  @P6 IMAD.MOV.U32 R14, RZ, RZ, R8 ;  /* 0x000000ffff0e6224 */ /* 0x000fc800078e0008 */
[----:B------:R-:W-:-:S07]  /*0780*/  @P0 IMAD.MOV.U32 R21, RZ, RZ, R8 ;  /* 0x000000ffff150224 */ /* 0x000fce00078e0008 */
.L_x_2649:
[----:B---3--:R-:W-:Y:S05]  /*0790*/  BSYNC.RECONVERGENT B3 ;  /* 0x0000000000037941 */ /* 0x008fea0003800200 */
.L_x_2648:
[----:B------:R-:W-:-:S13]  /*07a0*/  ISETP.GE.AND P0, PT, R15, R12, PT ;  /* 0x0000000c0f00720c */ /* 0x000fda0003f06270 */
[----:B------:R-:W-:Y:S05]  /*07b0*/  @!P0 BRA `(.L_x_2650) ;  /* 0xfffffffc00548947 */ /* 0x000fea000383ffff */
[----:B------:R-:W-:Y:S05]  /*07c0*/  BSYNC.RECONVERGENT B2 ;  /* 0x0000000000027941 */ /* 0x000fea0003800200 */
.L_x_2647:
[----:B---3--:R-:W-:Y:S05]  /*07d0*/  BSYNC.RECONVERGENT B1 ;  /* 0x0000000000017941 */ /* 0x008fea0003800200 */
.L_x_2646:
[----:B------:R-:W-:Y:S01]  /*07e0*/  ISETP.NE.AND P0, PT, R22, -0x1, PT ;  /* 0xffffffff1600780c */ /* 0x000fe20003f05270 */
[----:B------:R-:W-:Y:S01]  /*07f0*/  BSSY.RECONVERGENT B1, `(.L_x_2651) ;  /* 0x0000024000017945 */ /* 0x000fe20003800200 */
[----:B------:R-:W-:-:S11]  /*0800*/  IMAD.MOV.U32 R4, RZ, RZ, RZ ;  /* 0x000000ffff047224 */ /* 0x000fd600078e00ff */
[----:B------:R-:W-:Y:S05]  /*0810*/  @P0 BRA `(.L_x_2652) ;  /* 0x0000000000740947 */ /* 0x000fea0003800000 */
[----:B------:R-:W-:Y:S01]  /*0820*/  ISETP.NE.AND P0, PT, R21, -0x1, PT ;  /* 0xffffffff1500780c */ /* 0x000fe20003f05270 */
[----:B------:R-:W-:Y:S02]  /*0830*/  IMAD.MOV.U32 R22, RZ, RZ, R21 ;  /* 0x000000ffff167224 */ /* 0x000fe400078e0015 */
[----:B------:R-:W-:-:S10]  /*0840*/  IMAD.MOV.U32 R4, RZ, RZ, 0x20 ;  /* 0x00000020ff047424 */ /* 0x000fd400078e00ff */
[----:B------:R-:W-:Y:S05]  /*0850*/  @P0 BRA `(.L_x_2652) ;  /* 0x0000000000640947 */ /* 0x000fea0003800000 */
[----:B------:R-:W-:Y:S01]  /*0860*/  ISETP.NE.AND P0, PT, R20, -0x1, PT ;  /* 0xffffffff1400780c */ /* 0x000fe20003f05270 */
[----:B------:R-:W-:Y:S01]  /*0870*/  IMAD.MOV.U32 R4, RZ, RZ, 0x40 ;  /* 0x00000040ff047424 */ /* 0x000fe200078e00ff */
[----:B------:R-:W-:-:S11]  /*0880*/  MOV R22, R20 ;  /* 0x0000001400167202 */ /* 0x000fd60000000f00 */
[----:B------:R-:W-:Y:S05]  /*0890*/  @P0 BRA `(.L_x_2652) ;  /* 0x0000000000540947 */ /* 0x000fea0003800000 */
[----:B------:R-:W-:Y:S01]  /*08a0*/  ISETP.NE.AND P0, PT, R19, -0x1, PT ;  /* 0xffffffff1300780c */ /* 0x000fe20003f05270 */
[----:B------:R-:W-:Y:S02]  /*08b0*/  IMAD.MOV.U32 R22, RZ, RZ, R19 ;  /* 0x000000ffff167224 */ /* 0x000fe400078e0013 */
[----:B------:R-:W-:-:S10]  /*08c0*/  IMAD.MOV.U32 R4, RZ, RZ, 0x60 ;  /* 0x00000060ff047424 */ /* 0x000fd400078e00ff */
        /* <DEDUP_REMOVED lines=14> */
[----:B------:R-:W-:-:S12]  /*09b0*/  IMAD.MOV.U32 R5, RZ, RZ, RZ ;  /* 0x000000ffff057224 */ /* 0x000fd800078e00ff */
[----:B------:R-:W-:Y:S05]  /*09c0*/  @!P0 BRA `(.L_x_2653) ;  /* 0x0000000000188947 */ /* 0x000fea0003800000 */
[----:B------:R-:W-:Y:S02]  /*09d0*/  IMAD.MOV.U32 R22, RZ, RZ, R14 ;  /* 0x000000ffff167224 */ /* 0x000fe400078e000e */
[----:B------:R-:W-:-:S07]  /*09e0*/  IMAD.MOV.U32 R4, RZ, RZ, 0xe0 ;  /* 0x000000e0ff047424 */ /* 0x000fce00078e00ff */
.L_x_2652:
[----:B------:R-:W-:-:S06]  /*09f0*/  LOP3.LUT R22, RZ, R22, RZ, 0x33, !PT ;  /* 0x00000016ff167212 */ /* 0x000fcc00078e33ff */
[----:B------:R-:W0:Y:S08]  /*0a00*/  BREV R22, R22 ;  /* 0x0000001600167301 */ /* 0x000e300000000000 */
[----:B0-----:R-:W0:Y:S02]  /*0a10*/  FLO.U32.SH R5, R22 ;  /* 0x0000001600057300 */ /* 0x001e2400000e0400 */
[----:B0-----:R-:W-:-:S07]  /*0a20*/  IMAD.IADD R5, R5, 0x1, R4 ;  /* 0x0000000105057824 */ /* 0x001fce00078e0204 */
.L_x_2653:
[----:B------:R-:W-:Y:S05]  /*0a30*/  BSYNC.RECONVERGENT B1 ;  /* 0x0000000000017941 */ /* 0x000fea0003800200 */
.L_x_2651:
[----:B------:R0:W-:Y:S02]  /*0a40*/  STG.E desc[UR6][R2.64], R5 ;  /* 0x0000000502007986 */ /* 0x0001e4000c101906 */
.L_x_2641:
[----:B---3--:R-:W-:Y:S05]  /*0a50*/  BSYNC.RECONVERGENT B0 ;  /* 0x0000000000007941 */ /* 0x008fea0003800200 */
.L_x_2640:
[----:B------:R-:W1:Y:S01]  /*0a60*/  LDCU UR5, c[0x0][0x390] ;  /* 0x00007200ff0577ac */ /* 0x000e620008000800 */
[----:B------:R-:W-:-:S05]  /*0a70*/  IMAD.IADD R0, R13, 0x1, R0 ;  /* 0x000000010d007824 */ /* 0x000fca00078e0200 */
[----:B-1----:R-:W-:-:S13]  /*0a80*/  ISETP.GE.AND P0, PT, R0, UR5, PT ;  /* 0x0000000500007c0c */ /* 0x002fda000bf06270 */
[----:B------:R-:W-:Y:S05]  /*0a90*/  @!P0 BRA `(.L_x_2654) ;  /* 0xfffffff400908947 */ /* 0x000fea000383ffff */
[----:B------:R-:W-:Y:S05]  /*0aa0*/  EXIT ;  /* 0x000000000000794d */ /* 0x000fea0003800000 */
.L_x_2655:
        /* <DEDUP_REMOVED lines=13> */
.L_x_2769:


//--------------------- .text._Z23scatter_to_compact_listPiS_S_ii --------------------------
	.section	.text._Z23scatter_to_compact_listPiS_S_ii,"ax",@progbits
	.align	128
        .global         _Z23scatter_to_compact_listPiS_S_ii
        .type           _Z23scatter_to_compact_listPiS_S_ii,@function
        .size           _Z23scatter_to_compact_listPiS_S_ii,(.L_x_2770 - _Z23scatter_to_compact_listPiS_S_ii)
        .other          _Z23scatter_to_compact_listPiS_S_ii,@"STO_CUDA_ENTRY STV_DEFAULT"
_Z23scatter_to_compact_listPiS_S_ii:
.text._Z23scatter_to_compact_listPiS_S_ii:
        /* <DEDUP_REMOVED lines=8> */
[----:B------:R-:W0:Y:S01]  /*0080*/  LDC.64 R6, c[0x0][0x380] ;  /* 0x0000e000ff067b82 */ /* 0x000e220000000a00 */
[----:B------:R-:W1:Y:S01]  /*0090*/  LDCU UR4, c[0x0][0x370] ;  /* 0x00006e00ff0477ac */ /* 0x000e620008000800 */
[----:B------:R-:W2:Y:S06]  /*00a0*/  LDCU.64 UR6, c[0x0][0x358] ;  /* 0x00006b00ff0677ac */ /* 0x000eac0008000a00 */
[----:B------:R-:W3:Y:S01]  /*00b0*/  LDC.64 R8, c[0x0][0x388] ;  /* 0x0000e200ff087b82 */ /* 0x000ee20000000a00 */
[----:B------:R-:W4:Y:S01]  /*00c0*/  LDCU UR8, c[0x0][0x398] ;  /* 0x00007300ff0877ac */ /* 0x000f220008000800 */
[----:B------:R-:W0:Y:S06]  /*00d0*/  LDCU UR5, c[0x0][0x39c] ;  /* 0x00007380ff0577ac */ /* 0x000e2c0008000800 */
[----:B------:R-:W0:Y:S01]  /*00e0*/  LDC.64 R10, c[0x0][0x390] ;  /* 0x0000e400ff0a7b82 */ /* 0x000e220000000a00 */
[----:B-1----:R-:W-:-:S07]  /*00f0*/  IMAD R13, R13, UR4, RZ ;  /* 0x000000040d0d7c24 */ /* 0x002fce000f8e02ff */
.L_x_2658:
[----:B0-----:R-:W-:-:S06]  /*0100*/  IMAD.WIDE R2, R0, 0x4, R6 ;  /* 0x0000000400027825 */ /* 0x001fcc00078e0206 */
[----:B--2---:R-:W2:Y:S01]  /*0110*/  LDG.E R2, desc[UR6][R2.64] ;  /* 0x0000000602027981 */ /* 0x004ea2000c1e1900 */
[----:B------:R-:W-:Y:S01]  /*0120*/  BSSY.RECONVERGENT B0, `(.L_x_2656) ;  /* 0x0000007000007945 */ /* 0x000fe20003800200 */
[----:B--2---:R-:W-:-:S13]  /*0130*/  ISETP.GE.AND P0, PT, R2, UR5, PT ;  /* 0x0000000502007c0c */ /* 0x004fda000bf06270 */
[----:B------:R-:W-:Y:S05]  /*0140*/  @!P0 BRA `(.L_x_2657) ;  /* 0x0000000000108947 */ /* 0x000fea0003800000 */
[----:B---3--:R-:W-:-:S06]  /*0150*/  IMAD.WIDE R2, R0, 0x4, R8 ;  /* 0x0000000400027825 */ /* 0x008fcc00078e0208 */
[----:B------:R-:W2:Y:S02]  /*0160*/  LDG.E R3, desc[UR6][R2.64] ;  /* 0x0000000602037981 */ /* 0x000ea4000c1e1900 */
[----:B--2---:R-:W-:-:S05]  /*0170*/  IMAD.WIDE R4, R3, 0x4, R10 ;  /* 0x0000000403047825 */ /* 0x004fca00078e020a */
[----:B------:R0:W-:Y:S02]  /*0180*/  STG.E desc[UR6][R4.64], R0 ;  /* 0x0000000004007986 */ /* 0x0001e4000c101906 */
.L_x_2657:
[----:B----4-:R-:W-:Y:S05]  /*0190*/  BSYNC.RECONVERGENT B0 ;  /* 0x0000000000007941 */ /* 0x010fea0003800200 */
.L_x_2656:
[----:B0-----:R-:W-:-:S04]  /*01a0*/  IADD3 R0, PT, PT, R13, R0, RZ ;  /* 0x000000000d007210 */ /* 0x001fc80007ffe0ff */
[----:B------:R-:W-:-:S13]  /*01b0*/  ISETP.GE.AND P0, PT, R0, UR8, PT ;  /* 0x0000000800007c0c */ /* 0x000fda000bf06270 */
[----:B------:R-:W-:Y:S05]  /*01c0*/  @!P0 BRA `(.L_x_2658) ;  /* 0xfffffffc00cc8947 */ /* 0x000fea000383ffff */
[----:B------:R-:W-:Y:S05]  /*01d0*/  EXIT ;  /* 0x000000000000794d */ /* 0x000fea0003800000 */
.L_x_2659:
        /* <DEDUP_REMOVED lines=10> */
.L_x_2770:


//--------------------- .text._Z37multi_color_resolve_and_color_compactPiS_S_S_S_S_ii --------------------------
	.section	.text._Z37multi_color_resolve_and_color_compactPiS_S_S_S_S_ii,"ax",@progbits
	.align	128
        .global         _Z37multi_color_resolve_and_color_compactPiS_S_S_S_S_ii
        .type           _Z37multi_color_resolve_and_color_compactPiS_S_S_S_S_ii,@function
        .size           _Z37multi_color_resolve_and_color_compactPiS_S_S_S_S_ii,(.L_x_2771 - _Z37multi_color_resolve_and_color_compactPiS_S_S_S_S_ii)
        .other          _Z37multi_color_resolve_and_color_compactPiS_S_S_S_S_ii,@"STO_CUDA_ENTRY STV_DEFAULT"
_Z37multi_color_resolve_and_color_compactPiS_S_S_S_S_ii:
.text._Z37multi_color_resolve_and_color_compactPiS_S_S_S_S_ii:
[----:B------:R-:W0:Y:S01]  /*0000*/  LDC R1, c[0x0][0x37c] ;  /* 0x0000df00ff017b82 */ /* 0x000e220000000800 */
[----:B------:R-:W1:Y:S07]  /*0010*/  S2R R2, SR_TID.X ;  /* 0x0000000000027919 */ /* 0x000e6e0000002100 */
[----:B------:R-:W1:Y:S01]  /*0020*/  S2UR UR4, SR_CTAID.X ;  /* 0x00000000000479c3 */ /* 0x000e620000002500 */
[----:B------:R-:W2:Y:S01]  /*0030*/  LDCU UR5, c[0x0][0x3b0] ;  /* 0x00007600ff0577ac */ /* 0x000ea20008000800 */
[----:B0-----:R-:W-:-:S06]  /*0040*/  VIADD R1, R1, 0xffffffc0 ;  /* 0xffffffc001017836 */ /* 0x001fcc0000000000 */
[----:B------:R-:W1:Y:S02]  /*0050*/  LDC R3, c[0x0][0x360] ;  /* 0x0000d800ff037b82 */ /* 0x000e640000000800 */
[----:B-1----:R-:W-:-:S05]  /*0060*/  IMAD R2, R3, UR4, R2 ;  /* 0x0000000403027c24 */ /* 0x002fca000f8e0202 */
[----:B--2---:R-:W-:-:S13]  /*0070*/  ISETP.GE.AND P0, PT, R2, UR5, PT ;  /* 0x0000000502007c0c */ /* 0x004fda000bf06270 */
[----:B------:R-:W-:Y:S05]  /*0080*/  @P0 EXIT ;  /* 0x000000000000094d */ /* 0x000fea0003800000 */
[----:B------:R-:W0:Y:S01]  /*0090*/  LDCU UR6, c[0x0][0x370] ;  /* 0x00006e00ff0677ac */ /* 0x000e220008000800 */
[----:B------:R-:W1:Y:S01]  /*00a0*/  LDCU.64 UR4, c[0x0][0x358] ;  /* 0x00006b00ff0477ac */ /* 0x000e620008000a00 */
[----:B0-----:R-:W-:-:S07]  /*00b0*/  IMAD R3, R3, UR6, RZ ;  /* 0x0000000603037c24 */ /* 0x001fce000f8e02ff */
.L_x_2671:
[----:B0-----:R-:W0:Y:S01]  /*00c0*/  LDC.64 R8, c[0x0][0x3a8] ;  /* 0x0000ea00ff087b82 */ /* 0x001e220000000a00 */
[----:B------:R-:W2:Y:S07]  /*00d0*/  LDCU.64 UR6, c[0x0][0x3b0] ;  /* 0x00007600ff0677ac */ /* 0x000eae0008000a00 */
[----:B------:R-:W3:Y:S01]  /*00e0*/  LDC.64 R4, c[0x0][0x398] ;  /* 0x0000e600ff047b82 */ /* 0x000ee20000000a00 */
[----:B0-----:R-:W-:-:S06]  /*00f0*/  IMAD.WIDE R8, R2, 0x4, R8 ;  /* 0x0000000402087825 */ /* 0x001fcc00078e0208 */
[----:B-1----:R-:W3:Y:S02]  /*0100*/  LDG.E R8, desc[UR4][R8.64] ;  /* 0x0000000408087981 */ /* 0x002ee4000c1e1900 */
[----:B---3--:R-:W-:-:S06]  /*0110*/  IMAD.WIDE R4, R8, 0x4, R4 ;  /* 0x0000000408047825 */ /* 0x008fcc00078e0204 */
[----:B------:R-:W3:Y:S01]  /*0120*/  LDG.E R4, desc[UR4][R4.64] ;  /* 0x0000000404047981 */ /* 0x000ee2000c1e1900 */
[----:B------:R-:W-:Y:S01]  /*0130*/  IMAD.IADD R2, R3, 0x1, R2 ;  /* 0x0000000103027824 */ /* 0x000fe200078e0202 */
[----:B------:R-:W-:Y:S04]  /*0140*/  BSSY.RECONVERGENT B0, `(.L_x_2660) ;  /* 0x0000071000007945 */ /* 0x000fe80003800200 */
[----:B--2---:R-:W-:Y:S02]  /*0150*/  ISETP.GE.AND P0, PT, R2, UR6, PT ;  /* 0x0000000602007c0c */ /* 0x004fe4000bf06270 */
[----:B---3--:R-:W-:-:S13]  /*0160*/  ISETP.NE.AND P1, PT, R4, UR7, PT ;  /* 0x0000000704007c0c */ /* 0x008fda000bf25270 */
[----:B------:R-:W-:Y:S05]  /*0170*/  @P1 BRA `(.L_x_2661) ;  /* 0x0000000400b41947 */ /* 0x000fea0003800000 */
[----:B------:R-:W0:Y:S02]  /*0180*/  LDC.64 R6, c[0x0][0x380] ;  /* 0x0000e000ff067b82 */ /* 0x000e240000000a00 */
[----:B0-----:R-:W-:-:S05]  /*0190*/  IMAD.WIDE R6, R8, 0x4, R6 ;  /* 0x0000000408067825 */ /* 0x001fca00078e0206 */
[----:B------:R-:W2:Y:S04]  /*01a0*/  LDG.E R0, desc[UR4][R6.64] ;  /* 0x0000000406007981 */ /* 0x000ea8000c1e1900 */
[----:B------:R-:W2:Y:S01]  /*01b0*/  LDG.E R15, desc[UR4][R6.64+0x4] ;  /* 0x00000404060f7981 */ /* 0x000ea2000c1e1900 */
[----:B------:R-:W-:Y:S01]  /*01c0*/  BSSY.RECONVERGENT B1, `(.L_x_2662) ;  /* 0x000001f000017945 */ /* 0x000fe20003800200 */
[----:B------:R-:W-:Y:S02]  /*01d0*/  IMAD.MOV.U32 R4, RZ, RZ, RZ ;  /* 0x000000ffff047224 */ /* 0x000fe400078e00ff */
[----:B------:R0:W-:Y:S04]  /*01e0*/  STL.128 [R1], RZ ;  /* 0x000000ff01007387 */ /* 0x0001e80000100c00 */
[----:B------:R0:W-:Y:S04]  /*01f0*/  STL.128 [R1+0x10], RZ ;  /* 0x000010ff01007387 */ /* 0x0001e80000100c00 */
[----:B------:R0:W-:Y:S04]  /*0200*/  STL.128 [R1+0x20], RZ ;  /* 0x000020ff01007387 */ /* 0x0001e80000100c00 */
[----:B------:R0:W-:Y:S01]  /*0210*/  STL.128 [R1+0x30], RZ ;  /* 0x000030ff01007387 */ /* 0x0001e20000100c00 */
[----:B--2---:R-:W-:-:S13]  /*0220*/  ISETP.GE.AND P1, PT, R0, R15, PT ;  /* 0x0000000f0000720c */ /* 0x004fda0003f26270 */
[----:B0-----:R-:W-:Y:S05]  /*0230*/  @P1 BRA `(.L_x_2663) ;  /* 0x00000000005c1947 */ /* 0x001fea0003800000 */
[----:B------:R-:W0:Y:S01]  /*0240*/  LDC.64 R4, c[0x0][0x390] ;  /* 0x0000e400ff047b82 */ /* 0x000e220000000a00 */
[----:B------:R-:W-:Y:S07]  /*0250*/  BSSY.RECONVERGENT B2, `(.L_x_2664) ;  /* 0x0000014000027945 */ /* 0x000fee0003800200 */
[----:B------:R-:W1:Y:S02]  /*0260*/  LDC.64 R6, c[0x0][0x388] ;  /* 0x0000e200ff067b82 */ /* 0x000e640000000a00 */
.L_x_2667:
[----:B01----:R-:W-:-:S06]  /*0270*/  IMAD.WIDE R10, R0, 0x4, R6 ;  /* 0x00000004000a7825 */ /* 0x003fcc00078e0206 */
[----:B------:R-:W0:Y:S02]  /*0280*/  LDG.E R11, desc[UR4][R10.64] ;  /* 0x000000040a0b7981 */ /* 0x000e24000c1e1900 */
[----:B0-----:R-:W-:-:S05]  /*0290*/  IMAD.WIDE R12, R11, 0x4, R4 ;  /* 0x000000040b0c7825 */ /* 0x001fca00078e0204 */
[----:B------:R-:W2:Y:S01]  /*02a0*/  LDG.E R14, desc[UR4][R12.64] ;  /* 0x000000040c0e7981 */ /* 0x000ea2000c1e1900 */
[----:B------:R-:W-:Y:S01]  /*02b0*/  IADD3 R0, PT, PT, R0, 0x1, RZ ;  /* 0x0000000100007810 */ /* 0x000fe20007ffe0ff */
[----:B------:R-:W-:Y:S03]  /*02c0*/  BSSY.RECONVERGENT B3, `(.L_x_2665) ;  /* 0x000000b000037945 */ /* 0x000fe60003800200 */
[----:B------:R-:W-:Y:S02]  /*02d0*/  ISETP.GE.AND P2, PT, R0, R15, PT ;  /* 0x0000000f0000720c */ /* 0x000fe40003f46270 */
[----:B--2---:R-:W-:-:S13]  /*02e0*/  ISETP.GT.U32.AND P1, PT, R14, 0x1ff, PT ;  /* 0x000001ff0e00780c */ /* 0x004fda0003f24070 */
[----:B------:R-:W-:Y:S05]  /*02f0*/  @P1 BRA `(.L_x_2666) ;  /* 0x00000000001c1947 */ /* 0x000fea0003800000 */
[----:B------:R-:W-:-:S05]  /*0300*/  SHF.R.U32.HI R10, RZ, 0x5, R14 ;  /* 0x00000005ff0a7819 */ /* 0x000fca000001160e */
[----:B------:R-:W-:-:S05]  /*0310*/  IMAD R10, R10, 0x4, R1 ;  /* 0x000000040a0a7824 */ /* 0x000fca00078e0201 */
[----:B------:R-:W2:Y:S01]  /*0320*/  LDL R12, [R10] ;  /* 0x000000000a0c7983 */ /* 0x000ea20000100800 */
[----:B------:R-:W-:-:S05]  /*0330*/  IMAD.MOV.U32 R9, RZ, RZ, 0x1 ;  /* 0x00000001ff097424 */ /* 0x000fca00078e00ff */
[----:B------:R-:W-:-:S04]  /*0340*/  SHF.L.W.U32 R9, R9, R14, RZ ;  /* 0x0000000e09097219 */ /* 0x000fc80000000eff */
[----:B--2---:R-:W-:-:S05]  /*0350*/  LOP3.LUT R9, R12, R9, RZ, 0xfc, !PT ;  /* 0x000000090c097212 */ /* 0x004fca00078efcff */
[----:B------:R0:W-:Y:S02]  /*0360*/  STL [R10], R9 ;  /* 0x000000090a007387 */ /* 0x0001e40000100800 */
.L_x_2666:
[----:B------:R-:W-:Y:S05]  /*0370*/  BSYNC.RECONVERGENT B3 ;  /* 0x0000000000037941 */ /* 0x000fea0003800200 */
.L_x_2665:
[----:B------:R-:W-:Y:S05]  /*0380*/  @!P2 BRA `(.L_x_2667) ;  /* 0xfffffffc00b8a947 */ /* 0x000fea000383ffff */
[----:B------:R-:W-:Y:S05]  /*0390*/  BSYNC.RECONVERGENT B2 ;  /* 0x0000000000027941 */ /* 0x000fea0003800200 */
.L_x_2664:
[----:B------:R1:W5:Y:S02]  /*03a0*/  LDL R4, [R1] ;  /* 0x0000000001047983 */ /* 0x0003640000100800 */
.L_x_2663:
[----:B------:R-:W-:Y:S05]  /*03b0*/  BSYNC.RECONVERGENT B1 ;  /* 0x0000000000017941 */ /* 0x000fea0003800200 */
.L_x_2662:
[----:B-----5:R-:W-:Y:S01]  /*03c0*/  ISETP.NE.AND P1, PT, R4, -0x1, PT ;  /* 0xffffffff0400780c */ /* 0x020fe20003f25270 */
[----:B------:R-:W-:Y:S01]  /*03d0*/  BSSY.RECONVERGENT B1, `(.L_x_2668) ;  /* 0x0000044000017945 */ /* 0x000fe20003800200 */
[----:B------:R-:W-:-:S11]  /*03e0*/  IMAD.MOV.U32 R0, RZ, RZ, RZ ;  /* 0x000000ffff007224 */ /* 0x000fd600078e00ff */
[----:B------:R-:W-:Y:S05]  /*03f0*/  @P1 BRA `(.L_x_2669) ;  /* 0x0000000000f41947 */ /* 0x000fea0003800000 */
[----:B------:R-:W2:Y:S01]  /*0400*/  LDL R4, [R1+0x4] ;  /* 0x0000040001047983 */ /* 0x000ea20000100800 */
[----:B------:R-:W-:Y:S01]  /*0410*/  HFMA2 R0, -RZ, RZ, 0, 1.9073486328125e-06 ;  /* 0x00000020ff007431 */ /* 0x000fe200000001ff */
[----:B--2---:R-:W-:-:S13]  /*0420*/  ISETP.NE.AND P1, PT, R4, -0x1, PT ;  /* 0xffffffff0400780c */ /* 0x004fda0003f25270 */
[----:B------:R-:W-:Y:S05]  /*0430*/  @P1 BRA `(.L_x_2669) ;  /* 0x0000000000e41947 */ /* 0x000fea0003800000 */
[----:B------:R-:W2:Y:S01]  /*0440*/  LDL R4, [R1+0x8] ;  /* 0x0000080001047983 */ /* 0x000ea20000100800 */
[----:B------:R-:W-:Y:S01]  /*0450*/  IMAD.MOV.U32 R0, RZ, RZ, 0x40 ;  /* 0x00000040ff007424 */ /* 0x000fe200078e00ff */
[----:B--2---:R-:W-:-:S13]  /*0460*/  ISETP.NE.AND P1, PT, R4, -0x1, PT ;  /* 0xffffffff0400780c */ /* 0x004fda0003f25270 */
[----:B------:R-:W-:Y:S05]  /*0470*/  @P1 BRA `(.L_x_2669) ;  /* 0x0000000000d41947 */ /* 0x000fea0003800000 */
[----:B------:R-:W2:Y:S01]  /*0480*/  LDL R4, [R1+0xc] ;  /* 0x00000c0001047983 */ /* 0x000ea20000100800 */
[----:B------:R-:W-:Y:S01]  /*0490*/  IMAD.MOV.U32 R0, RZ, RZ, 0x60 ;  /* 0x00000060ff007424 */ /* 0x000fe200078e00ff */
[----:B--2---:R-:W-:-:S13]  /*04a0*/  ISETP.NE.AND P1, PT, R4, -0x1, PT ;  /* 0xffffffff0400780c */ /* 0x004fda0003f25270 */
[----:B------:R-:W-:Y:S05]  /*04b0*/  @P1 BRA `(.L_x_2669) ;  /* 0x0000000000c41947 */ /* 0x000fea0003800000 */
[----:B------:R-:W2:Y:S01]  /*04c0*/  LDL.128 R4, [R1+0x10] ;  /* 0x0000100001047983 */ /* 0x000ea20000100c00 */
[----:B------:R-:W-:Y:S01]  /*04d0*/  IMAD.MOV.U32 R0, RZ, RZ, 0x80 ;  /* 0x00000080ff007424 */ /* 0x000fe200078e00ff */
[----:B--2---:R-:W-:-:S13]  /*04e0*/  ISETP.NE.AND P1, PT, R4, -0x1, PT ;  /* 0xffffffff0400780c */ /* 0x004fda0003f25270 */
[----:B------:R-:W-:Y:S05]  /*04f0*/  @P1 BRA `(.L_x_2669) ;  /* 0x0000000000b41947 */ /* 0x000fea0003800000 */
[----:B------:R-:W-:Y:S01]  /*0500*/  ISETP.NE.AND P1, PT, R5, -0x1, PT ;  /* 0xffffffff0500780c */ /* 0x000fe20003f25270 */
[----:B------:R-:W-:Y:S01]  /*0510*/  IMAD.MOV.U32 R4, RZ, RZ, R5 ;  /* 0x000000ffff047224 */ /* 0x000fe200078e0005 */
[----:B------:R-:W-:-:S11]  /*0520*/  MOV R0, 0xa0 ;  /* 0x000000a000007802 */ /* 0x000fd60000000f00 */
[----:B------:R-:W-:Y:S05]  /*0530*/  @P1 BRA `(.L_x_2669) ;  /* 0x0000000000a41947 */ /* 0x000fea0003800000 */
[----:B------:R-:W-:Y:S01]  /*0540*/  ISETP.NE.AND P1, PT, R6, -0x1, PT ;  /* 0xffffffff0600780c */ /* 0x000fe20003f25270 */
[----:B------:R-:W-:Y:S02]  /*0550*/  IMAD.MOV.U32 R0, RZ, RZ, 0xc0 ;  /* 0x000000c0ff007424 */ /* 0x000fe400078e00ff */
[----:B------:R-:W-:-:S10]  /*0560*/  IMAD.MOV.U32 R4, RZ, RZ, R6 ;  /* 0x000000ffff047224 */ /* 0x000fd400078e0006 */
[----:B------:R-:W-:Y:S05]  /*0570*/  @P1 BRA `(.L_x_2669) ;  /* 0x0000000000941947 */ /* 0x000fea0003800000 */
[----:B------:R-:W-:Y:S01]  /*0580*/  ISETP.NE.AND P1, PT, R7, -0x1, PT ;  /* 0xffffffff0700780c */ /* 0x000fe20003f25270 */
[----:B------:R-:W-:Y:S02]  /*0590*/  HFMA2 R0, -RZ, RZ, 0, 1.33514404296875e-05 ;  /* 0x000000e0ff007431 */ /* 0x000fe400000001ff */
[----:B------:R-:W-:-:S10]  /*05a0*/  IMAD.MOV.U32 R4, RZ, RZ, R7 ;  /* 0x000000ffff047224 */ /* 0x000fd400078e0007 */
[----:B------:R-:W-:Y:S05]  /*05b0*/  @P1 BRA `(.L_x_2669) ;  /* 0x0000000000841947 */ /* 0x000fea0003800000 */
[----:B------:R-:W2:Y:S01]  /*05c0*/  LDL.128 R4, [R1+0x20] ;  /* 0x0000200001047983 */ /* 0x000ea20000100c00 */
[----:B------:R-:W-:Y:S01]  /*05d0*/  IMAD.MOV.U32 R0, RZ, RZ, 0x100 ;  /* 0x00000100ff007424 */ /* 0x000fe200078e00ff */
[----:B--2---:R-:W-:-:S13]  /*05e0*/  ISETP.NE.AND P1, PT, R4, -0x1, PT ;  /* 0xffffffff0400780c */ /* 0x004fda0003f25270 */
[----:B------:R-:W-:Y:S05]  /*05f0*/  @P1 BRA `(.L_x_2669) ;  /* 0x0000000000741947 */ /* 0x000fea0003800000 */
[----:B------:R-:W-:Y:S01]  /*0600*/  ISETP.NE.AND P1, PT, R5, -0x1, PT ;  /* 0xffffffff0500780c */ /* 0x000fe20003f25270 */
[----:B------:R-:W-:Y:S01]  /*0610*/  IMAD.MOV.U32 R0, RZ, RZ, 0x120 ;  /* 0x00000120ff007424 */ /* 0x000fe200078e00ff */
[----:B------:R-:W-:-:S11]  /*0620*/  MOV R4, R5 ;  /* 0x0000000500047202 */ /* 0x000fd60000000f00 */
[----:B------:R-:W-:Y:S05]  /*0630*/  @P1 BRA `(.L_x_2669) ;  /* 0x0000000000641947 */ /* 0x000fea0003800000 */
[----:B------:R-:W-:Y:S01]  /*0640*/  ISETP.NE.AND P1, PT, R6, -0x1, PT ;  /* 0xffffffff0600780c */ /* 0x000fe20003f25270 */
[----:B------:R-:W-:Y:S02]  /*0650*/  IMAD.MOV.U32 R0, RZ, RZ, 0x140 ;  /* 0x00000140ff007424 */ /* 0x000fe400078e00ff */
[----:B------:R-:W-:-:S10]  /*0660*/  IMAD.MOV.U32 R4, RZ, RZ, R6 ;  /* 0x000000ffff047224 */ /* 0x000fd400078e0006 */
[----:B------:R-:W-:Y:S05]  /*0670*/  @P1 BRA `(.L_x_2669) ;  /* 0x0000000000541947 */ /* 0x000fea0003800000 */
[----:B------:R-:W-:Y:S01]  /*0680*/  ISETP.NE.AND P1, PT, R7, -0x1, PT ;  /* 0xffffffff0700780c */ /* 0x000fe20003f25270 */
[----:B------:R-:W-:Y:S01]  /*0690*/  IMAD.MOV.U32 R0, RZ, RZ, 0x160 ;  /* 0x00000160ff007424 */ /* 0x000fe200078e00ff */
[----:B------:R-:W-:-:S11]  /*06a0*/  MOV R4, R7 ;  /* 0x0000000700047202 */ /* 0x000fd60000000f00 */
[----:B------:R-:W-:Y:S05]  /*06b0*/  @P1 BRA `(.L_x_2669) ;  /* 0x0000000000441947 */ /* 0x000fea0003800000 */
[----:B------:R-:W2:Y:S01]  /*06c0*/  LDL.128 R4, [R1+0x30] ;  /* 0x0000300001047983 */ /* 0x000ea20000100c00 */
[----:B------:R-:W-:Y:S01]  /*06d0*/  IMAD.MOV.U32 R0, RZ, RZ, 0x180 ;  /* 0x00000180ff007424 */ /* 0x000fe200078e00ff */
[----:B--2---:R-:W-:-:S13]  /*06e0*/  ISETP.NE.AND P1, PT, R4, -0x1, PT ;  /* 0xffffffff0400780c */ /* 0x004fda0003f25270 */
[----:B------:R-:W-:Y:S05]  /*06f0*/  @P1 BRA `(.L_x_2669) ;  /* 0x0000000000341947 */ /* 0x000fea0003800000 */
[----:B------:R-:W-:Y:S01]  /*0700*/  ISETP.NE.AND P1, PT, R5, -0x1, PT ;  /* 0xffffffff0500780c */ /* 0x000fe20003f25270 */
[----:B------:R-:W-:Y:S02]  /*0710*/  HFMA2 R0, -RZ, RZ, 0, 2.47955322265625e-05 ;  /* 0x000001a0ff007431 */ /* 0x000fe400000001ff */
[----:B------:R-:W-:-:S10]  /*0720*/  IMAD.MOV.U32 R4, RZ, RZ, R5 ;  /* 0x000000ffff047224 */ /* 0x000fd400078e0005 */
        /* <DEDUP_REMOVED lines=8> */
[----:B------:R-:W-:Y:S01]  /*07b0*/  IMAD.MOV.U32 R4, RZ, RZ, R7 ;  /* 0x000000ffff047224 */ /* 0x000fe200078e0007 */
[----:B------:R-:W-:-:S07]  /*07c0*/  MOV R0, 0x1e0 ;  /* 0x000001e000007802 */ /* 0x000fce0000000f00 */
.L_x_2669:
[----:B------:R-:W-:-:S06]  /*07d0*/  LOP3.LUT R4, RZ, R4, RZ, 0x33, !PT ;  /* 0x00000004ff047212 */ /* 0x000fcc00078e33ff */
[----:B------:R-:W2:Y:S08]  /*07e0*/  BREV R4, R4 ;  /* 0x0000000400047301 */ /* 0x000eb00000000000 */
[----:B--2---:R-:W2:Y:S02]  /*07f0*/  FLO.U32.SH R5, R4 ;  /* 0x0000000400057300 */ /* 0x004ea400000e0400 */
[----:B--2---:R-:W-:-:S07]  /*0800*/  IMAD.IADD R11, R5, 0x1, R0 ;  /* 0x00000001050b7824 */ /* 0x004fce00078e0200 */
.L_x_2670:
[----:B------:R-:W-:Y:S05]  /*0810*/  BSYNC.RECONVERGENT B1 ;  /* 0x0000000000017941 */ /* 0x000fea0003800200 */
.L_x_2668:
[----:B------:R-:W0:Y:S02]  /*0820*/  LDC.64 R4, c[0x0][0x390] ;  /* 0x0000e400ff047b82 */ /* 0x000e240000000a00 */
[----:B0-----:R-:W-:-:S05]  /*0830*/  IMAD.WIDE R8, R8, 0x4, R4 ;  /* 0x0000000408087825 */ /* 0x001fca00078e0204 */
[----:B------:R0:W-:Y:S02]  /*0840*/  STG.E desc[UR4][R8.64], R11 ;  /* 0x0000000b08007986 */ /* 0x0001e4000c101904 */
.L_x_2661:
[----:B------:R-:W-:Y:S05]  /*0850*/  BSYNC.RECONVERGENT B0 ;  /* 0x0000000000007941 */ /* 0x000fea0003800200 */
.L_x_2660:
[----:B------:R-:W-:Y:S05]  /*0860*/  @!P0 BRA `(.L_x_2671) ;  /* 0xfffffff800148947 */ /* 0x000fea000383ffff */
[----:B------:R-:W-:Y:S05]  /*0870*/  EXIT ;  /* 0x000000000000794d */ /* 0x000fea0003800000 */
.L_x_2672:
        /* <DEDUP_REMOVED lines=16> */
.L_x_2771:


//--------------------- .text._Z29finalize_partition_assignmentiPiS_Pjii --------------------------
	.section	.text._Z29finalize_partition_assignmentiPiS_Pjii,"ax",@progbits
	.align	128
        .global         _Z29finalize_partition_assignmentiPiS_Pjii
        .type           _Z29finalize_partition_assignmentiPiS_Pjii,@function
        .size           _Z29finalize_partition_assignmentiPiS_Pjii,(.L_x_2772 - _Z29finalize_partition_assignmentiPiS_Pjii)
        .other          _Z29finalize_partition_assignmentiPiS_Pjii,@"STO_CUDA_ENTRY STV_DEFAULT"
_Z29finalize_partition_assignmentiPiS_Pjii:
.text._Z29finalize_partition_assignmentiPiS_Pjii:
        /* <DEDUP_REMOVED lines=16> */
.L_x_2676:
[----:B-123--:R-:W-:-:S05]  /*0100*/  IMAD.WIDE R8, R0, 0x4, R4 ;  /* 0x0000000400087825 */ /* 0x00efca00078e0204 */
[----:B--2---:R-:W2:Y:S01]  /*0110*/  LDG.E R10, desc[UR6][R8.64] ;  /* 0x00000006080a7981 */ /* 0x004ea2000c1e1900 */
[-C--:B------:R-:W-:Y:S01]  /*0120*/  MOV R15, R0.reuse ;  /* 0x00000000000f7202 */ /* 0x080fe20000000f00 */
[----:B------:R-:W-:Y:S01]  /*0130*/  BSSY.RECONVERGENT B0, `(.L_x_2673) ;  /* 0x0000015000007945 */ /* 0x000fe20003800200 */
[----:B------:R-:W-:-:S04]  /*0140*/  IADD3 R0, PT, PT, R13, R0, RZ ;  /* 0x000000000d007210 */ /* 0x000fc80007ffe0ff */
[----:B----4-:R-:W-:Y:S02]  /*0150*/  ISETP.GE.AND P1, PT, R0, UR8, PT ;  /* 0x0000000800007c0c */ /* 0x010fe4000bf26270 */
[----:B--2---:R-:W-:-:S04]  /*0160*/  ISETP.NE.AND P0, PT, R10, -0x2, PT ;  /* 0xfffffffe0a00780c */ /* 0x004fc80003f05270 */
[----:B------:R-:W-:-:S13]  /*0170*/  ISETP.GT.OR P0, PT, R10, -0x1, !P0 ;  /* 0xffffffff0a00780c */ /* 0x000fda0004704670 */
[----:B------:R-:W-:Y:S05]  /*0180*/  @P0 BRA `(.L_x_2674) ;  /* 0x00000000003c0947 */ /* 0x000fea0003800000 */
[----:B0-----:R-:W-:-:S05]  /*0190*/  IMAD.WIDE R10, R15, 0x4, R6 ;  /* 0x000000040f0a7825 */ /* 0x001fca00078e0206 */
[----:B------:R-:W2:Y:S02]  /*01a0*/  LDG.E R14, desc[UR6][R10.64] ;  /* 0x000000060a0e7981 */ /* 0x000ea4000c1e1900 */
[----:B--2---:R-:W-:-:S13]  /*01b0*/  ISETP.NE.AND P0, PT, R14, RZ, PT ;  /* 0x000000ff0e00720c */ /* 0x004fda0003f05270 */
[----:B------:R-:W-:Y:S05]  /*01c0*/  @!P0 BRA `(.L_x_2675) ;  /* 0x0000000000208947 */ /* 0x000fea0003800000 */
[----:B------:R-:W0:Y:S01]  /*01d0*/  BREV R12, R14 ;  /* 0x0000000e000c7301 */ /* 0x000e220000000000 */
[----:B------:R-:W-:Y:S01]  /*01e0*/  IMAD.WIDE R10, R15, 0x4, R2 ;  /* 0x000000040f0a7825 */ /* 0x000fe200078e0202 */
[----:B------:R-:W-:-:S06]  /*01f0*/  MOV R17, 0xfffffffe ;  /* 0xfffffffe00117802 */ /* 0x000fcc0000000f00 */
[----:B0-----:R-:W0:Y:S02]  /*0200*/  FLO.U32.SH R12, R12 ;  /* 0x0000000c000c7300 */ /* 0x001e2400000e0400 */
[----:B0-----:R-:W-:-:S05]  /*0210*/  VIADD R15, R12, UR5 ;  /* 0x000000050c0f7c36 */ /* 0x001fca0008000000 */
[----:B------:R1:W-:Y:S04]  /*0220*/  STG.E desc[UR6][R10.64], R15 ;  /* 0x0000000f0a007986 */ /* 0x0003e8000c101906 */
[----:B------:R1:W-:Y:S01]  /*0230*/  STG.E desc[UR6][R8.64], R17 ;  /* 0x0000001108007986 */ /* 0x0003e2000c101906 */
[----:B------:R-:W-:Y:S05]  /*0240*/  BRA `(.L_x_2674) ;  /* 0x00000000000c7947 */ /* 0x000fea0003800000 */
.L_x_2675:
[----:B------:R-:W-:-:S04]  /*0250*/  IMAD.WIDE R8, R15, 0x4, R2 ;  /* 0x000000040f087825 */ /* 0x000fc800078e0202 */
[----:B------:R-:W-:-:S05]  /*0260*/  IMAD.MOV.U32 R11, RZ, RZ, -0x1 ;  /* 0xffffffffff0b7424 */ /* 0x000fca00078e00ff */
[----:B------:R2:W-:Y:S02]  /*0270*/  STG.E desc[UR6][R8.64], R11 ;  /* 0x0000000b08007986 */ /* 0x0005e4000c101906 */
.L_x_2674:
[----:B0-----:R-:W-:Y:S05]  /*0280*/  BSYNC.RECONVERGENT B0 ;  /* 0x0000000000007941 */ /* 0x001fea0003800200 */
.L_x_2673:
[----:B------:R-:W-:Y:S05]  /*0290*/  @!P1 BRA `(.L_x_2676) ;  /* 0xfffffffc00989947 */ /* 0x000fea000383ffff */
[----:B------:R-:W-:Y:S05]  /*02a0*/  EXIT ;  /* 0x000000000000794d */ /* 0x000fea0003800000 */
.L_x_2677:
        /* <DEDUP_REMOVED lines=13> */
.L_x_2772:


//--------------------- .text._Z26process_edges_update_masksPiS_iiS_PjS_ii --------------------------
	.section	.text._Z26process_edges_update_masksPiS_iiS_PjS_ii,"ax",@progbits
	.align	128
        .global         _Z26process_edges_update_masksPiS_iiS_PjS_ii
        .type           _Z26process_edges_update_masksPiS_iiS_PjS_ii,@function
        .size           _Z26process_edges_update_masksPiS_iiS_PjS_ii,(.L_x_2773 - _Z26process_edges_update_masksPiS_iiS_PjS_ii)
        .other          _Z26process_edges_update_masksPiS_iiS_PjS_ii,@"STO_CUDA_ENTRY STV_DEFAULT"
_Z26process_edges_update_masksPiS_iiS_PjS_ii:
.text._Z26process_edges_update_masksPiS_iiS_PjS_ii:
        /* <DEDUP_REMOVED lines=10> */
[----:B------:R-:W0:Y:S02]  /*00a0*/  LDC R4, c[0x0][0x3b0] ;  /* 0x0000ec00ff047b82 */ /* 0x000e240000000800 */
[----:B0-----:R-:W-:-:S13]  /*00b0*/  ISETP.GE.AND P0, PT, R4, 0x1, PT ;  /* 0x000000010400780c */ /* 0x001fda0003f06270 */
[----:B------:R-:W-:Y:S05]  /*00c0*/  @!P0 EXIT ;  /* 0x000000000000894d */ /* 0x000fea0003800000 */
[----:B------:R-:W0:Y:S01]  /*00d0*/  LDCU UR6, c[0x0][0x390] ;  /* 0x00007200ff0677ac */ /* 0x000e220008000800 */
[----:B------:R-:W1:Y:S01]  /*00e0*/  LDCU.64 UR12, c[0x0][0x358] ;  /* 0x00006b00ff0c77ac */ /* 0x000e620008000a00 */
[----:B0-----:R-:W-:-:S09]  /*00f0*/  UISETP.GT.AND UP0, UPT, UR6, 0x1, UPT ;  /* 0x000000010600788c */ /* 0x001fd2000bf04270 */
[----:B-1----:R-:W-:Y:S05]  /*0100*/  BRA.U UP0, `(.L_x_2678) ;  /* 0x0000000d003c7547 */ /* 0x002fea000b800000 */
[C---:B------:R-:W-:Y:S02]  /*0110*/  LOP3.LUT R14, R4.reuse, 0x3, RZ, 0xc0, !PT ;  /* 0x00000003040e7812 */ /* 0x040fe400078ec0ff */
[----:B------:R-:W-:-:S07]  /*0120*/  LOP3.LUT R2, R4, 0x7ffffffc, RZ, 0xc0, !PT ;  /* 0x7ffffffc04027812 */ /* 0x000fce00078ec0ff */
.L_x_2684:
[----:B0----5:R-:W0:Y:S02]  /*0130*/  LDC.64 R4, c[0x0][0x380] ;  /* 0x0000e000ff047b82 */ /* 0x021e240000000a00 */
[----:B0-----:R-:W2:Y:S01]  /*0140*/  LDG.E R6, desc[UR12][R4.64] ;  /* 0x0000000c04067981 */ /* 0x001ea2000c1e1900 */
[----:B------:R-:W-:Y:S01]  /*0150*/  BSSY.RECONVERGENT B0, `(.L_x_2679) ;  /* 0x00000c5000007945 */ /* 0x000fe20003800200 */
[----:B--2---:R-:W-:-:S13]  /*0160*/  ISETP.GT.AND P0, PT, R6, R3, PT ;  /* 0x000000030600720c */ /* 0x004fda0003f04270 */
[----:B------:R-:W-:Y:S05]  /*0170*/  @P0 BRA `(.L_x_2680) ;  /* 0x0000000c00080947 */ /* 0x000fea0003800000 */
[----:B------:R-:W2:Y:S02]  /*0180*/  LDG.E R4, desc[UR12][R4.64+0x4] ;  /* 0x0000040c04047981 */ /* 0x000ea4000c1e1900 */
[----:B--2---:R-:W-:-:S13]  /*0190*/  ISETP.GE.AND P0, PT, R3, R4, PT ;  /* 0x000000040300720c */ /* 0x004fda0003f06270 */
[----:B------:R-:W-:Y:S05]  /*01a0*/  @P0 BRA `(.L_x_2680) ;  /* 0x0000000800fc0947 */ /* 0x000fea0003800000 */
[----:B------:R-:W0:Y:S02]  /*01b0*/  LDC.64 R4, c[0x0][0x398] ;  /* 0x0000e600ff047b82 */ /* 0x000e240000000a00 */
[----:B0-----:R-:W2:Y:S02]  /*01c0*/  LDG.E R4, desc[UR12][R4.64] ;  /* 0x0000000c04047981 */ /* 0x001ea4000c1e1900 */
[----:B--2---:R-:W-:-:S13]  /*01d0*/  ISETP.NE.AND P0, PT, R4, -0x1, PT ;  /* 0xffffffff0400780c */ /* 0x004fda0003f05270 */
[----:B------:R-:W-:Y:S05]  /*01e0*/  @P0 BRA `(.L_x_2680) ;  /* 0x0000000800ec0947 */ /* 0x000fea0003800000 */
[----:B------:R-:W0:Y:S08]  /*01f0*/  LDC.64 R4, c[0x0][0x388] ;  /* 0x0000e200ff047b82 */ /* 0x000e300000000a00 */
[----:B------:R-:W1:Y:S01]  /*0200*/  LDC.64 R6, c[0x0][0x398] ;  /* 0x0000e600ff067b82 */ /* 0x000e620000000a00 */
[----:B0-----:R-:W-:-:S06]  /*0210*/  IMAD.WIDE R4, R3, 0x4, R4 ;  /* 0x0000000403047825 */ /* 0x001fcc00078e0204 */
[----:B------:R-:W1:Y:S02]  /*0220*/  LDG.E R4, desc[UR12][R4.64] ;  /* 0x0000000c04047981 */ /* 0x000e64000c1e1900 */
[----:B-1----:R-:W-:-:S06]  /*0230*/  IMAD.WIDE R6, R4, 0x4, R6 ;  /* 0x0000000404067825 */ /* 0x002fcc00078e0206 */
[----:B------:R-:W2:Y:S02]  /*0240*/  LDG.E R6, desc[UR12][R6.64] ;  /* 0x0000000c06067981 */ /* 0x000ea4000c1e1900 */
[----:B--2---:R-:W-:-:S13]  /*0250*/  ISETP.GE.U32.AND P0, PT, R6, -0x2, PT ;  /* 0xfffffffe0600780c */ /* 0x004fda0003f06070 */
[----:B------:R-:W-:Y:S05]  /*0260*/  @!P0 BRA `(.L_x_2680) ;  /* 0x0000000800cc8947 */ /* 0x000fea0003800000 */
[----:B------:R-:W0:Y:S01]  /*0270*/  LDC.64 R10, c[0x0][0x3a8] ;  /* 0x0000ea00ff0a7b82 */ /* 0x000e220000000a00 */
[----:B------:R-:W1:Y:S07]  /*0280*/  LDCU UR4, c[0x0][0x3b0] ;  /* 0x00007600ff0477ac */ /* 0x000e6e0008000800 */
[----:B------:R-:W2:Y:S01]  /*0290*/  LDC.64 R12, c[0x0][0x3a8] ;  /* 0x0000ea00ff0c7b82 */ /* 0x000ea20000000a00 */
[----:B0-----:R-:W-:-:S05]  /*02a0*/  IMAD.WIDE R10, R4, 0x4, R10 ;  /* 0x00000004040a7825 */ /* 0x001fca00078e020a */
[----:B------:R0:W5:Y:S04]  /*02b0*/  LDG.E R6, desc[UR12][R10.64] ;  /* 0x0000000c0a067981 */ /* 0x000168000c1e1900 */
[----:B--2---:R0:W5:Y:S01]  /*02c0*/  LDG.E R5, desc[UR12][R12.64] ;  /* 0x0000000c0c057981 */ /* 0x004162000c1e1900 */
[----:B-1----:R-:W-:Y:S01]  /*02d0*/  UISETP.GE.U32.AND UP0, UPT, UR4, 0x4, UPT ;  /* 0x000000040400788c */ /* 0x002fe2000bf06070 */
[----:B------:R-:W-:Y:S02]  /*02e0*/  IMAD.MOV.U32 R8, RZ, RZ, RZ ;  /* 0x000000ffff087224 */ /* 0x000fe400078e00ff */
[----:B------:R-:W-:-:S06]  /*02f0*/  IMAD.MOV.U32 R7, RZ, RZ, RZ ;  /* 0x000000ffff077224 */ /* 0x000fcc00078e00ff */
[----:B0-----:R-:W-:Y:S05]  /*0300*/  BRA.U !UP0, `(.L_x_2681) ;  /* 0x0000000508647547 */ /* 0x001fea000b800000 */
[----:B------:R-:W-:Y:S01]  /*0310*/  ISETP.GT.AND P0, PT, R4, RZ, PT ;  /* 0x000000ff0400720c */ /* 0x000fe20003f04270 */
[----:B------:R-:W-:Y:S01]  /*0320*/  IMAD.MOV.U32 R7, RZ, RZ, RZ ;  /* 0x000000ffff077224 */ /* 0x000fe200078e00ff */
[----:B------:R-:W0:Y:S01]  /*0330*/  LDCU UR8, c[0x0][0x3b4] ;  /* 0x00007680ff0877ac */ /* 0x000e220008000800 */
[----:B------:R-:W-:-:S10]  /*0340*/  UMOV UR4, URZ ;  /* 0x000000ff00047c82 */ /* 0x000fd40008000000 */
.L_x_2682:
[----:B0-----:R-:W-:-:S04]  /*0350*/  UIADD3 UR5, UPT, UPT, UR4, UR8, URZ ;  /* 0x0000000804057290 */ /* 0x001fc8000fffe0ff */
[----:B------:R-:W-:-:S04]  /*0360*/  UIMAD UR5, UR5, -0x61c8864f, URZ ;  /* 0x9e3779b1050578a4 */ /* 0x000fc8000f8e02ff */
[----:B------:R-:W-:Y:S02]  /*0370*/  UIADD3 UR6, UPT, UPT, UR5, -0x61c8864f, URZ ;  /* 0x9e3779b105067890 */ /* 0x000fe4000fffe0ff */
[C---:B-----5:R-:W-:Y:S01]  /*0380*/  LOP3.LUT R8, R6.reuse, UR5, RZ, 0x3c, !PT ;  /* 0x0000000506087c12 */ /* 0x060fe2000f8e3cff */
[----:B------:R-:W-:Y:S02]  /*0390*/  UIADD3 UR7, UPT, UPT, UR5, 0x3c6ef362, URZ ;  /* 0x3c6ef36205077890 */ /* 0x000fe4000fffe0ff */
[----:B------:R-:W-:Y:S02]  /*03a0*/  LOP3.LUT R10, R5, UR5, RZ, 0x3c, !PT ;  /* 0x00000005050a7c12 */ /* 0x000fe4000f8e3cff */
[----:B------:R-:W-:Y:S02]  /*03b0*/  SHF.R.U32.HI R9, RZ, 0x10, R8 ;  /* 0x00000010ff097819 */ /* 0x000fe40000011608 */
[----:B------:R-:W-:Y:S02]  /*03c0*/  SHF.R.U32.HI R10, RZ, 0x10, R10 ;  /* 0x00000010ff0a7819 */ /* 0x000fe4000001160a */
[----:B------:R-:W-:-:S02]  /*03d0*/  LOP3.LUT R8, R6, UR6, RZ, 0x3c, !PT ;  /* 0x0000000606087c12 */ /* 0x000fc4000f8e3cff */
[----:B------:R-:W-:Y:S02]  /*03e0*/  LOP3.LUT R9, R9, UR5, R6, 0x96, !PT ;  /* 0x0000000509097c12 */ /* 0x000fe4000f8e9606 */
[----:B------:R-:W-:Y:S01]  /*03f0*/  LOP3.LUT R10, R10, UR5, R5, 0x96, !PT ;  /* 0x000000050a0a7c12 */ /* 0x000fe2000f8e9605 */
[----:B------:R-:W-:Y:S01]  /*0400*/  UIADD3 UR5, UPT, UPT, UR5, -0x255992ed, URZ ;  /* 0xdaa66d1305057890 */ /* 0x000fe2000fffe0ff */
[----:B------:R-:W-:Y:S01]  /*0410*/  SHF.R.U32.HI R11, RZ, 0x10, R8 ;  /* 0x00000010ff0b7819 */ /* 0x000fe20000011608 */
[----:B------:R-:W-:Y:S02]  /*0420*/  IMAD R9, R9, -0x7a143595, RZ ;  /* 0x85ebca6b09097824 */ /* 0x000fe400078e02ff */
[----:B------:R-:W-:Y:S01]  /*0430*/  IMAD R10, R10, -0x7a143595, RZ ;  /* 0x85ebca6b0a0a7824 */ /* 0x000fe200078e02ff */
[----:B------:R-:W-:Y:S02]  /*0440*/  LOP3.LUT R12, R11, UR6, R6, 0x96, !PT ;  /* 0x000000060b0c7c12 */ /* 0x000fe4000f8e9606 */
[----:B------:R-:W-:-:S02]  /*0450*/  SHF.R.U32.HI R8, RZ, 0xd, R9 ;  /* 0x0000000dff087819 */ /* 0x000fc40000011609 */
[----:B------:R-:W-:Y:S01]  /*0460*/  SHF.R.U32.HI R11, RZ, 0xd, R10 ;  /* 0x0000000dff0b7819 */ /* 0x000fe2000001160a */
[----:B------:R-:W-:Y:S01]  /*0470*/  IMAD R12, R12, -0x7a143595, RZ ;  /* 0x85ebca6b0c0c7824 */ /* 0x000fe200078e02ff */
[----:B------:R-:W-:Y:S02]  /*0480*/  LOP3.LUT R8, R8, R9, RZ, 0x3c, !PT ;  /* 0x0000000908087212 */ /* 0x000fe400078e3cff */
[----:B------:R-:W-:Y:S02]  /*0490*/  LOP3.LUT R11, R11, R10, RZ, 0x3c, !PT ;  /* 0x0000000a0b0b7212 */ /* 0x000fe400078e3cff */
[----:B------:R-:W-:Y:S02]  /*04a0*/  SHF.R.U32.HI R9, RZ, 0xd, R12 ;  /* 0x0000000dff097819 */ /* 0x000fe4000001160c */
[CC--:B------:R-:W-:Y:S02]  /*04b0*/  ISETP.GT.U32.AND P5, PT, R8.reuse, R11.reuse, PT ;  /* 0x0000000b0800720c */ /* 0x0c0fe40003fa4070 */
[----:B------:R-:W-:-:S02]  /*04c0*/  ISETP.NE.AND P6, PT, R8, R11, PT ;  /* 0x0000000b0800720c */ /* 0x000fc40003fc5270 */
[----:B------:R-:W-:Y:S02]  /*04d0*/  LOP3.LUT R8, R9, R12, RZ, 0x3c, !PT ;  /* 0x0000000c09087212 */ /* 0x000fe400078e3cff */
[C---:B------:R-:W-:Y:S02]  /*04e0*/  LOP3.LUT R9, R5.reuse, UR6, RZ, 0x3c, !PT ;  /* 0x0000000605097c12 */ /* 0x040fe4000f8e3cff */
[----:B------:R-:W-:Y:S02]  /*04f0*/  LOP3.LUT R12, R5, UR7, RZ, 0x3c, !PT ;  /* 0x00000007050c7c12 */ /* 0x000fe4000f8e3cff */
[----:B------:R-:W-:Y:S02]  /*0500*/  SHF.R.U32.HI R10, RZ, 0x10, R9 ;  /* 0x00000010ff0a7819 */ /* 0x000fe40000011609 */
[----:B------:R-:W-:Y:S02]  /*0510*/  LOP3.LUT R13, R6, UR5, RZ, 0x3c, !PT ;  /* 0x00000005060d7c12 */ /* 0x000fe4000f8e3cff */
[----:B------:R-:W-:-:S02]  /*0520*/  LOP3.LUT R10, R10, UR6, R5, 0x96, !PT ;  /* 0x000000060a0a7c12 */ /* 0x000fc4000f8e9605 */
[----:B------:R-:W-:Y:S02]  /*0530*/  SHF.R.U32.HI R12, RZ, 0x10, R12 ;  /* 0x00000010ff0c7819 */ /* 0x000fe4000001160c */
[----:B------:R-:W-:Y:S01]  /*0540*/  LOP3.LUT R11, R6, UR7, RZ, 0x3c, !PT ;  /* 0x00000007060b7c12 */ /* 0x000fe2000f8e3cff */
[----:B------:R-:W-:Y:S01]  /*0550*/  IMAD R10, R10, -0x7a143595, RZ ;  /* 0x85ebca6b0a0a7824 */ /* 0x000fe200078e02ff */
[----:B------:R-:W-:Y:S02]  /*0560*/  LOP3.LUT R9, R5, UR5, RZ, 0x3c, !PT ;  /* 0x0000000505097c12 */ /* 0x000fe4000f8e3cff */
[----:B------:R-:W-:Y:S02]  /*0570*/  SHF.R.U32.HI R13, RZ, 0x10, R13 ;  /* 0x00000010ff0d7819 */ /* 0x000fe4000001160d */
[----:B------:R-:W-:Y:S02]  /*0580*/  LOP3.LUT R12, R12, UR7, R5, 0x96, !PT ;  /* 0x000000070c0c7c12 */ /* 0x000fe4000f8e9605 */
[----:B------:R-:W-:-:S02]  /*0590*/  SHF.R.U32.HI R11, RZ, 0x10, R11 ;  /* 0x00000010ff0b7819 */ /* 0x000fc4000001160b */
[----:B------:R-:W-:Y:S02]  /*05a0*/  SHF.R.U32.HI R16, RZ, 0x10, R9 ;  /* 0x00000010ff107819 */ /* 0x000fe40000011609 */
[----:B------:R-:W-:Y:S01]  /*05b0*/  LOP3.LUT R15, R13, UR5, R6, 0x96, !PT ;  /* 0x000000050d0f7c12 */ /* 0x000fe2000f8e9606 */
[----:B------:R-:W-:Y:S01]  /*05c0*/  IMAD R13, R12, -0x7a143595, RZ ;  /* 0x85ebca6b0c0d7824 */ /* 0x000fe200078e02ff */
[----:B------:R-:W-:Y:S02]  /*05d0*/  SHF.R.U32.HI R9, RZ, 0xd, R10 ;  /* 0x0000000dff097819 */ /* 0x000fe4000001160a */
[----:B------:R-:W-:Y:S01]  /*05e0*/  LOP3.LUT R11, R11, UR7, R6, 0x96, !PT ;  /* 0x000000070b0b7c12 */ /* 0x000fe2000f8e9606 */
[----:B------:R-:W-:Y:S01]  /*05f0*/  IMAD R15, R15, -0x7a143595, RZ ;  /* 0x85ebca6b0f0f7824 */ /* 0x000fe200078e02ff */
[----:B------:R-:W-:Y:S02]  /*0600*/  LOP3.LUT R9, R9, R10, RZ, 0x3c, !PT ;  /* 0x0000000a09097212 */ /* 0x000fe400078e3cff */
[----:B------:R-:W-:Y:S01]  /*0610*/  SHF.R.U32.HI R10, RZ, 0xd, R13 ;  /* 0x0000000dff0a7819 */ /* 0x000fe2000001160d */
[----:B------:R-:W-:Y:S01]  /*0620*/  IMAD R11, R11, -0x7a143595, RZ ;  /* 0x85ebca6b0b0b7824 */ /* 0x000fe200078e02ff */
[----:B------:R-:W-:-:S02]  /*0630*/  LOP3.LUT R16, R16, UR5, R5, 0x96, !PT ;  /* 0x0000000510107c12 */ /* 0x000fc4000f8e9605 */
[----:B------:R-:W-:Y:S01]  /*0640*/  LOP3.LUT R13, R10, R13, RZ, 0x3c, !PT ;  /* 0x0000000d0a0d7212 */ /* 0x000fe200078e3cff */
[----:B------:R-:W-:Y:S01]  /*0650*/  IMAD.MOV.U32 R10, RZ, RZ, 0x1 ;  /* 0x00000001ff0a7424 */ /* 0x000fe200078e00ff */
[----:B------:R-:W-:Y:S01]  /*0660*/  SHF.R.U32.HI R12, RZ, 0xd, R11 ;  /* 0x0000000dff0c7819 */ /* 0x000fe2000001160b */
[----:B------:R-:W-:Y:S01]  /*0670*/  IMAD R17, R16, -0x7a143595, RZ ;  /* 0x85ebca6b10117824 */ /* 0x000fe200078e02ff */
[----:B------:R-:W-:Y:S02]  /*0680*/  SHF.R.U32.HI R16, RZ, 0xd, R15 ;  /* 0x0000000dff107819 */ /* 0x000fe4000001160f */
[----:B------:R-:W-:Y:S02]  /*0690*/  SHF.L.U32 R10, R10, UR4, RZ ;  /* 0x000000040a0a7c19 */ /* 0x000fe400080006ff */
[CC--:B------:R-:W-:Y:S02]  /*06a0*/  ISETP.GT.U32.AND P1, PT, R8.reuse, R9.reuse, PT ;  /* 0x000000090800720c */ /* 0x0c0fe40003f24070 */
[----:B------:R-:W-:Y:S01]  /*06b0*/  ISETP.NE.AND P2, PT, R8, R9, PT ;  /* 0x000000090800720c */ /* 0x000fe20003f45270 */
[----:B------:R-:W-:Y:S01]  /*06c0*/  IMAD.MOV.U32 R9, RZ, RZ, 0x4 ;  /* 0x00000004ff097424 */ /* 0x000fe200078e00ff */
[----:B------:R-:W-:Y:S01]  /*06d0*/  LOP3.LUT R12, R12, R11, RZ, 0x3c, !PT ;  /* 0x0000000b0c0c7212 */ /* 0x000fe200078e3cff */
[----:B------:R-:W-:Y:S01]  /*06e0*/  IMAD.MOV.U32 R11, RZ, RZ, 0x2 ;  /* 0x00000002ff0b7424 */ /* 0x000fe200078e00ff */
[----:B------:R-:W-:-:S02]  /*06f0*/  LOP3.LUT R16, R16, R15, RZ, 0x3c, !PT ;  /* 0x0000000f10107212 */ /* 0x000fc400078e3cff */
[----:B------:R-:W-:Y:S02]  /*0700*/  SEL R15, R10, RZ, P0 ;  /* 0x000000ff0a0f7207 */ /* 0x000fe40000000000 */
[CC--:B------:R-:W-:Y:S02]  /*0710*/  ISETP.GT.U32.AND P3, PT, R12.reuse, R13.reuse, PT ;  /* 0x0000000d0c00720c */ /* 0x0c0fe40003f64070 */
[----:B------:R-:W-:Y:S02]  /*0720*/  ISETP.NE.AND P4, PT, R12, R13, PT ;  /* 0x0000000d0c00720c */ /* 0x000fe40003f85270 */
[----:B------:R-:W-:Y:S01]  /*0730*/  SHF.L.U32 R12, R9, UR4, RZ ;  /* 0x00000004090c7c19 */ /* 0x000fe200080006ff */
[----:B------:R-:W-:Y:S01]  /*0740*/  IMAD.MOV.U32 R9, RZ, RZ, 0x8 ;  /* 0x00000008ff097424 */ /* 0x000fe200078e00ff */
[----:B------:R-:W-:Y:S02]  /*0750*/  @!P5 SEL R10, R15, RZ, !P6 ;  /* 0x000000ff0f0ad207 */ /* 0x000fe40007000000 */
[----:B------:R-:W-:-:S02]  /*0760*/  SHF.R.U32.HI R18, RZ, 0xd, R17 ;  /* 0x0000000dff127819 */ /* 0x000fc40000011611 */
[----:B------:R-:W-:Y:S02]  /*0770*/  SHF.L.U32 R8, R11, UR4, RZ ;  /* 0x000000040b087c19 */ /* 0x000fe400080006ff */
[----:B------:R-:W-:Y:S02]  /*0780*/  LOP3.LUT R7, R7, R10, RZ, 0xfc, !PT ;  /* 0x0000000a07077212 */ /* 0x000fe400078efcff */
[----:B------:R-:W-:Y:S01]  /*0790*/  SHF.L.U32 R10, R9, UR4, RZ ;  /* 0x00000004090a7c19 */ /* 0x000fe200080006ff */
[----:B------:R-:W-:Y:S01]  /*07a0*/  UIADD3 UR4, UPT, UPT, UR4, 0x4, URZ ;  /* 0x0000000404047890 */ /* 0x000fe2000fffe0ff */
[----:B------:R-:W-:Y:S02]  /*07b0*/  LOP3.LUT R17, R18, R17, RZ, 0x3c, !PT ;  /* 0x0000001112117212 */ /* 0x000fe400078e3cff */
[----:B------:R-:W-:Y:S02]  /*07c0*/  SEL R11, R8, RZ, P0 ;  /* 0x000000ff080b7207 */ /* 0x000fe40000000000 */
[----:B------:R-:W-:-:S02]  /*07d0*/  ISETP.GT.U32.AND P5, PT, R16, R17, PT ;  /* 0x000000111000720c */ /* 0x000fc40003fa4070 */
[----:B------:R-:W-:Y:S02]  /*07e0*/  @!P1 SEL R8, R11, RZ, !P2 ;  /* 0x000000ff0b089207 */ /* 0x000fe40005000000 */
[----:B------:R-:W-:Y:S02]  /*07f0*/  ISETP.NE.AND P2, PT, R2, UR4, PT ;  /* 0x0000000402007c0c */ /* 0x000fe4000bf45270 */
[----:B------:R-:W-:Y:S02]  /*0800*/  SEL R11, R12, RZ, P0 ;  /* 0x000000ff0c0b7207 */ /* 0x000fe40000000000 */
[----:B------:R-:W-:Y:S02]  /*0810*/  ISETP.NE.AND P1, PT, R16, R17, PT ;  /* 0x000000111000720c */ /* 0x000fe40003f25270 */
[----:B------:R-:W-:Y:S02]  /*0820*/  @!P3 SEL R12, R11, RZ, !P4 ;  /* 0x000000ff0b0cb207 */ /* 0x000fe40006000000 */
[----:B------:R-:W-:-:S02]  /*0830*/  SEL R9, R10, RZ, P0 ;  /* 0x000000ff0a097207 */ /* 0x000fc40000000000 */
[----:B------:R-:W-:Y:S02]  /*0840*/  LOP3.LUT R7, R7, R8, RZ, 0xfc, !PT ;  /* 0x0000000807077212 */ /* 0x000fe400078efcff */
[----:B------:R-:W-:Y:S02]  /*0850*/  @!P5 SEL R10, R9, RZ, !P1 ;  /* 0x000000ff090ad207 */ /* 0x000fe40004800000 */
[----:B------:R-:W-:-:S04]  /*0860*/  LOP3.LUT R7, R7, R12, RZ, 0xfc, !PT ;  /* 0x0000000c07077212 */ /* 0x000fc800078efcff */
[----:B------:R-:W-:Y:S01]  /*0870*/  LOP3.LUT R7, R7, R10, RZ, 0xfc, !PT ;  /* 0x0000000a07077212 */ /* 0x000fe200078efcff */
[----:B------:R-:W-:Y:S06]  /*0880*/  @P2 BRA `(.L_x_2682) ;  /* 0xfffffff800b02947 */ /* 0x000fec000383ffff */
[----:B------:R-:W-:-:S07]  /*0890*/  IMAD.MOV.U32 R8, RZ, RZ, R2 ;  /* 0x000000ffff087224 */ /* 0x000fce00078e0002 */
.L_x_2681:
[----:B------:R-:W-:-:S13]  /*08a0*/  ISETP.NE.AND P0, PT, R14, RZ, PT ;  /* 0x000000ff0e00720c */ /* 0x000fda0003f05270 */
[----:B------:R-:W-:Y:S05]  /*08b0*/  @!P0 BRA `(.L_x_2683) ;  /* 0x00000004000c8947 */ /* 0x000fea0003800000 */
[----:B------:R-:W0:Y:S01]  /*08c0*/  LDCU UR4, c[0x0][0x3b4] ;  /* 0x00007680ff0477ac */ /* 0x000e220008000800 */
[----:B------:R-:W-:Y:S02]  /*08d0*/  ISETP.NE.AND P3, PT, R14, 0x1, PT ;  /* 0x000000010e00780c */ /* 0x000fe40003f65270 */
[----:B------:R-:W-:Y:S01]  /*08e0*/  ISETP.GT.AND P0, PT, R4, RZ, PT ;  /* 0x000000ff0400720c */ /* 0x000fe20003f04270 */
[----:B0-----:R-:W-:-:S04]  /*08f0*/  VIADD R9, R8, UR4 ;  /* 0x0000000408097c36 */ /* 0x001fc80008000000 */
[----:B------:R-:W-:-:S05]  /*0900*/  IMAD R9, R9, -0x61c8864f, RZ ;  /* 0x9e3779b109097824 */ /* 0x000fca00078e02ff */
[-C--:B-----5:R-:W-:Y:S02]  /*0910*/  LOP3.LUT R10, R6, R9.reuse, RZ, 0x3c, !PT ;  /* 0x00000009060a7212 */ /* 0x0a0fe400078e3cff */
[----:B------:R-:W-:Y:S02]  /*0920*/  LOP3.LUT R11, R5, R9, RZ, 0x3c, !PT ;  /* 0x00000009050b7212 */ /* 0x000fe400078e3cff */
[----:B------:R-:W-:Y:S02]  /*0930*/  SHF.R.U32.HI R10, RZ, 0x10, R10 ;  /* 0x00000010ff0a7819 */ /* 0x000fe4000001160a */
[----:B------:R-:W-:Y:S02]  /*0940*/  SHF.R.U32.HI R12, RZ, 0x10, R11 ;  /* 0x00000010ff0c7819 */ /* 0x000fe4000001160b */
[--C-:B------:R-:W-:Y:S02]  /*0950*/  LOP3.LUT R10, R10, R6, R9.reuse, 0x96, !PT ;  /* 0x000000060a0a7212 */ /* 0x100fe400078e9609 */
[----:B------:R-:W-:-:S03]  /*0960*/  LOP3.LUT R12, R12, R5, R9, 0x96, !PT ;  /* 0x000000050c0c7212 */ /* 0x000fc600078e9609 */
[----:B------:R-:W-:Y:S02]  /*0970*/  IMAD R10, R10, -0x7a143595, RZ ;  /* 0x85ebca6b0a0a7824 */ /* 0x000fe400078e02ff */
[----:B------:R-:W-:-:S03]  /*0980*/  IMAD R12, R12, -0x7a143595, RZ ;  /* 0x85ebca6b0c0c7824 */ /* 0x000fc600078e02ff */
[----:B------:R-:W-:Y:S02]  /*0990*/  SHF.R.U32.HI R11, RZ, 0xd, R10 ;  /* 0x0000000dff0b7819 */ /* 0x000fe4000001160a */
[----:B------:R-:W-:Y:S02]  /*09a0*/  SHF.R.U32.HI R13, RZ, 0xd, R12 ;  /* 0x0000000dff0d7819 */ /* 0x000fe4000001160c */
[----:B------:R-:W-:Y:S02]  /*09b0*/  LOP3.LUT R11, R11, R10, RZ, 0x3c, !PT ;  /* 0x0000000a0b0b7212 */ /* 0x000fe400078e3cff */
[----:B------:R-:W-:Y:S01]  /*09c0*/  LOP3.LUT R12, R13, R12, RZ, 0x3c, !PT ;  /* 0x0000000c0d0c7212 */ /* 0x000fe200078e3cff */
[----:B------:R-:W-:-:S03]  /*09d0*/  IMAD.MOV.U32 R13, RZ, RZ, 0x1 ;  /* 0x00000001ff0d7424 */ /* 0x000fc600078e00ff */
[----:B------:R-:W-:Y:S02]  /*09e0*/  ISETP.GT.U32.AND P1, PT, R11, R12, PT ;  /* 0x0000000c0b00720c */ /* 0x000fe40003f24070 */
[----:B------:R-:W-:Y:S02]  /*09f0*/  SHF.L.U32 R4, R13, R8, RZ ;  /* 0x000000080d047219 */ /* 0x000fe400000006ff */
[----:B------:R-:W-:Y:S02]  /*0a00*/  ISETP.NE.AND P2, PT, R11, R12, PT ;  /* 0x0000000c0b00720c */ /* 0x000fe40003f45270 */
[----:B------:R-:W-:-:S07]  /*0a10*/  SEL R10, R4, RZ, P0 ;  /* 0x000000ff040a7207 */ /* 0x000fce0000000000 */
[----:B------:R-:W-:-:S04]  /*0a20*/  @!P1 SEL R4, R10, RZ, !P2 ;  /* 0x000000ff0a049207 */ /* 0x000fc80005000000 */
[----:B------:R-:W-:Y:S01]  /*0a30*/  LOP3.LUT R7, R7, R4, RZ, 0xfc, !PT ;  /* 0x0000000407077212 */ /* 0x000fe200078efcff */
[----:B------:R-:W-:Y:S06]  /*0a40*/  @!P3 BRA `(.L_x_2683) ;  /* 0x0000000000a8b947 */ /* 0x000fec0003800000 */
[----:B------:R-:W-:Y:S01]  /*0a50*/  VIADD R4, R9, 0x9e3779b1 ;  /* 0x9e3779b109047836 */ /* 0x000fe20000000000 */
[----:B------:R-:W-:-:S04]  /*0a60*/  ISETP.NE.AND P3, PT, R14, 0x2, PT ;  /* 0x000000020e00780c */ /* 0x000fc80003f65270 */
[-C--:B------:R-:W-:Y:S02]  /*0a70*/  LOP3.LUT R10, R6, R4.reuse, RZ, 0x3c, !PT ;  /* 0x00000004060a7212 */ /* 0x080fe400078e3cff */
        /* <DEDUP_REMOVED lines=9> */
[----:B------:R-:W-:Y:S01]  /*0b10*/  LOP3.LUT R4, R4, R11, RZ, 0x3c, !PT ;  /* 0x0000000b04047212 */ /* 0x000fe200078e3cff */
[----:B------:R-:W-:Y:S01]  /*0b20*/  IMAD.MOV.U32 R11, RZ, RZ, 0x2 ;  /* 0x00000002ff0b7424 */ /* 0x000fe200078e00ff */
[----:B------:R-:W-:-:S04]  /*0b30*/  LOP3.LUT R13, R13, R12, RZ, 0x3c, !PT ;  /* 0x0000000c0d0d7212 */ /* 0x000fc800078e3cff */
[CC--:B------:R-:W-:Y:S02]  /*0b40*/  ISETP.GT.U32.AND P1, PT, R4.reuse, R13.reuse, PT ;  /* 0x0000000d0400720c */ /* 0x0c0fe40003f24070 */
[----:B------:R-:W-:Y:S02]  /*0b50*/  SHF.L.U32 R10, R11, R8, RZ ;  /* 0x000000080b0a7219 */ /* 0x000fe400000006ff */
[----:B------:R-:W-:Y:S02]  /*0b60*/  ISETP.NE.AND P2, PT, R4, R13, PT ;  /* 0x0000000d0400720c */ /* 0x000fe40003f45270 */
[----:B------:R-:W-:-:S07]  /*0b70*/  SEL R11, R10, RZ, P0 ;  /* 0x000000ff0a0b7207 */ /* 0x000fce0000000000 */
[----:B------:R-:W-:-:S04]  /*0b80*/  @!P1 SEL R10, R11, RZ, !P2 ;  /* 0x000000ff0b0a9207 */ /* 0x000fc80005000000 */
[----:B------:R-:W-:Y:S01]  /*0b90*/  LOP3.LUT R7, R7, R10, RZ, 0xfc, !PT ;  /* 0x0000000a07077212 */ /* 0x000fe200078efcff */
[----:B------:R-:W-:Y:S06]  /*0ba0*/  @!P3 BRA `(.L_x_2683) ;  /* 0x000000000050b947 */ /* 0x000fec0003800000 */
[----:B------:R-:W-:-:S05]  /*0bb0*/  VIADD R9, R9, 0x3c6ef362 ;  /* 0x3c6ef36209097836 */ /* 0x000fca0000000000 */
        /* <DEDUP_REMOVED lines=14> */
[----:B------:R-:W-:-:S04]  /*0ca0*/  SHF.L.U32 R4, R9, R8, RZ ;  /* 0x0000000809047219 */ /* 0x000fc800000006ff */
[----:B------:R-:W-:Y:S02]  /*0cb0*/  SEL R6, R4, RZ, P0 ;  /* 0x000000ff04067207 */ /* 0x000fe40000000000 */
[----:B------:R-:W-:-:S05]  /*0cc0*/  ISETP.NE.AND P0, PT, R5, R10, PT ;  /* 0x0000000a0500720c */ /* 0x000fca0003f05270 */
[----:B------:R-:W-:-:S04]  /*0cd0*/  @!P1 SEL R4, R6, RZ, !P0 ;  /* 0x000000ff06049207 */ /* 0x000fc80004000000 */
[----:B------:R-:W-:-:S07]  /*0ce0*/  LOP3.LUT R7, R7, R4, RZ, 0xfc, !PT ;  /* 0x0000000407077212 */ /* 0x000fce00078efcff */
.L_x_2683:
[----:B------:R-:W-:-:S13]  /*0cf0*/  ISETP.NE.AND P0, PT, R7, RZ, PT ;  /* 0x000000ff0700720c */ /* 0x000fda0003f05270 */
[----:B------:R-:W-:Y:S05]  /*0d00*/  @!P0 BRA `(.L_x_2680) ;  /* 0x0000000000248947 */ /* 0x000fea0003800000 */
[----:B-----5:R-:W0:Y:S01]  /*0d10*/  S2R R6, SR_LANEID ;  /* 0x0000000000067919 */ /* 0x020e220000000000 */
[----:B------:R-:W-:Y:S01]  /*0d20*/  LOP3.LUT R7, RZ, R7, RZ, 0x33, !PT ;  /* 0x00000007ff077212 */ /* 0x000fe200078e33ff */
[----:B------:R-:W1:Y:S01]  /*0d30*/  LDC.64 R4, c[0x0][0x3a0] ;  /* 0x0000e800ff047b82 */ /* 0x000e620000000a00 */
[----:B------:R-:W-:-:S07]  /*0d40*/  VOTEU.ANY UR4, UPT, PT ;  /* 0x0000000000047886 */ /* 0x000fce00038e0100 */
[----:B------:R-:W2:Y:S01]  /*0d50*/  REDUX UR5, R7 ;  /* 0x00000000070573c4 */ /* 0x000ea20000000000 */
[----:B------:R-:W-:Y:S01]  /*0d60*/  UFLO.U32 UR4, UR4 ;  /* 0x00000004000472bd */ /* 0x000fe200080e0000 */
[----:B--2---:R-:W-:-:S05]  /*0d70*/  IMAD.U32 R9, RZ, RZ, UR5 ;  /* 0x00000005ff097e24 */ /* 0x004fca000f8e00ff */
[----:B0-----:R-:W-:-:S13]  /*0d80*/  ISETP.EQ.U32.AND P0, PT, R6, UR4, PT ;  /* 0x0000000406007c0c */ /* 0x001fda000bf02070 */
[----:B-1----:R0:W-:Y:S02]  /*0d90*/  @P0 REDG.E.AND.STRONG.GPU desc[UR12][R4.64], R9 ;  /* 0x000000090400098e */ /* 0x0021e4000e92e10c */
.L_x_2680:
[----:B------:R-:W-:Y:S05]  /*0da0*/  BSYNC.RECONVERGENT B0 ;  /* 0x0000000000007941 */ /* 0x000fea0003800200 */
.L_x_2679:
[----:B------:R-:W1:Y:S01]  /*0db0*/  LDCU UR4, c[0x0][0x394] ;  /* 0x00007280ff0477ac */ /* 0x000e620008000800 */
[----:B------:R-:W-:-:S05]  /*0dc0*/  IMAD.IADD R3, R0, 0x1, R3 ;  /* 0x0000000100037824 */ /* 0x000fca00078e0203 */
[----:B-1----:R-:W-:-:S13]  /*0dd0*/  ISETP.GE.AND P0, PT, R3, UR4, PT ;  /* 0x0000000403007c0c */ /* 0x002fda000bf06270 */
[----:B------:R-:W-:Y:S05]  /*0de0*/  @!P0 BRA `(.L_x_2684) ;  /* 0xfffffff000d08947 */ /* 0x000fea000383ffff */
[----:B------:R-:W-:Y:S05]  /*0df0*/  EXIT ;  /* 0x000000000000794d */ /* 0x000fea0003800000 */
.L_x_2678:
[----:B------:R-:W0:Y:S01]  /*0e00*/  LDCU UR5, c[0x0][0x3b4] ;  /* 0x00007680ff0577ac */ /* 0x000e220008000800 */
[C---:B------:R-:W-:Y:S02]  /*0e10*/  LOP3.LUT R2, R4.reuse, 0x7ffffffc, RZ, 0xc0, !PT ;  /* 0x7ffffffc04027812 */ /* 0x040fe400078ec0ff */
[----:B------:R-:W-:Y:S01]  /*0e20*/  LOP3.LUT R4, R4, 0x3, RZ, 0xc0, !PT ;  /* 0x0000000304047812 */ /* 0x000fe200078ec0ff */
[----:B------:R-:W-:Y:S01]  /*0e30*/  UMOV UR4, 0x61c8864f ;  /* 0x61c8864f00047882 */ /* 0x000fe20000000000 */
[----:B------:R-:W-:Y:S01]  /*0e40*/  UIADD3 UR6, UPT, UPT, UR6, -0x1, URZ ;  /* 0xffffffff06067890 */ /* 0x000fe2000fffe0ff */
[----:B------:R-:W-:Y:S01]  /*0e50*/  IMAD.MOV R5, RZ, RZ, -R2 ;  /* 0x000000ffff057224 */ /* 0x000fe200078e0a02 */
[----:B0-----:R-:W-:-:S04]  /*0e60*/  UIADD3 UR5, UPT, UPT, -UR5, URZ, URZ ;  /* 0x000000ff05057290 */ /* 0x001fc8000fffe1ff */
[----:B------:R-:W-:-:S12]  /*0e70*/  UIMAD UR5, UR5, UR4, 0x3c6ef362 ;  /* 0x3c6ef362050574a4 */ /* 0x000fd8000f8e0204 */
.L_x_2692:
[----:B0----5:R-:W0:Y:S01]  /*0e80*/  LDC.64 R10, c[0x0][0x380] ;  /* 0x0000e000ff0a7b82 */ /* 0x021e220000000a00 */
[----:B------:R-:W-:Y:S01]  /*0e90*/  BSSY.RECONVERGENT B0, `(.L_x_2685) ;  /* 0x000000c000007945 */ /* 0x000fe20003800200 */
[----:B------:R-:W-:Y:S02]  /*0ea0*/  IMAD.MOV.U32 R6, RZ, RZ, RZ ;  /* 0x000000ffff067224 */ /* 0x000fe400078e00ff */
[----:B------:R-:W-:-:S07]  /*0eb0*/  IMAD.U32 R7, RZ, RZ, UR6 ;  /* 0x00000006ff077e24 */ /* 0x000fce000f8e00ff */
.L_x_2686:
[----:B------:R-:W-:-:S04]  /*0ec0*/  IADD3 R8, PT, PT, R6, 0x1, R7 ;  /* 0x0000000106087810 */ /* 0x000fc80007ffe007 */
[----:B------:R-:W-:-:S05]  /*0ed0*/  SHF.R.U32.HI R13, RZ, 0x1, R8 ;  /* 0x00000001ff0d7819 */ /* 0x000fca0000011608 */
[----:B0-----:R-:W-:-:S06]  /*0ee0*/  IMAD.WIDE.U32 R8, R13, 0x4, R10 ;  /* 0x000000040d087825 */ /* 0x001fcc00078e000a */
[----:B------:R-:W2:Y:S02]  /*0ef0*/  LDG.E R8, desc[UR12][R8.64] ;  /* 0x0000000c08087981 */ /* 0x000ea4000c1e1900 */
[----:B--2---:R-:W-:-:S04]  /*0f00*/  ISETP.GT.AND P0, PT, R8, R3, PT ;  /* 0x000000030800720c */ /* 0x004fc80003f04270 */
[----:B------:R-:W-:-:S09]  /*0f10*/  SEL R6, R6, R13, P0 ;  /* 0x0000000d06067207 */ /* 0x000fd20000000000 */
[----:B------:R-:W-:-:S05]  /*0f20*/  @P0 VIADD R7, R13, 0xffffffff ;  /* 0xffffffff0d070836 */ /* 0x000fca0000000000 */
[----:B------:R-:W-:-:S13]  /*0f30*/  ISETP.GE.AND P0, PT, R6, R7, PT ;  /* 0x000000070600720c */ /* 0x000fda0003f06270 */
[----:B------:R-:W-:Y:S05]  /*0f40*/  @!P0 BRA `(.L_x_2686) ;  /* 0xfffffffc00dc8947 */ /* 0x000fea000383ffff */
[----:B------:R-:W-:Y:S05]  /*0f50*/  BSYNC.RECONVERGENT B0 ;  /* 0x0000000000007941 */ /* 0x000fea0003800200 */
.L_x_2685:
[----:B------:R-:W-:-:S05]  /*0f60*/  IMAD.WIDE.U32 R10, R6, 0x4, R10 ;  /* 0x00000004060a7825 */ /* 0x000fca00078e000a */
[----:B------:R-:W2:Y:S01]  /*0f70*/  LDG.E R8, desc[UR12][R10.64] ;  /* 0x0000000c0a087981 */ /* 0x000ea2000c1e1900 */
[----:B------:R-:W-:Y:S01]  /*0f80*/  BSSY.RECONVERGENT B0, `(.L_x_2687) ;  /* 0x00000c1000007945 */ /* 0x000fe20003800200 */
[----:B--2---:R-:W-:-:S13]  /*0f90*/  ISETP.GT.AND P0, PT, R8, R3, PT ;  /* 0x000000030800720c */ /* 0x004fda0003f04270 */
[----:B------:R-:W-:Y:S05]  /*0fa0*/  @P0 BRA `(.L_x_2688) ;  /* 0x0000000800f80947 */ /* 0x000fea0003800000 */
[----:B------:R-:W2:Y:S02]  /*0fb0*/  LDG.E R10, desc[UR12][R10.64+0x4] ;  /* 0x0000040c0a0a7981 */ /* 0x000ea4000c1e1900 */
[----:B--2---:R-:W-:-:S13]  /*0fc0*/  ISETP.GE.AND P0, PT, R3, R10, PT ;  /* 0x0000000a0300720c */ /* 0x004fda0003f06270 */
[----:B------:R-:W-:Y:S05]  /*0fd0*/  @P0 BRA `(.L_x_2688) ;  /* 0x0000000800ec0947 */ /* 0x000fea0003800000 */
[----:B------:R-:W0:Y:S02]  /*0fe0*/  LDC.64 R10, c[0x0][0x398] ;  /* 0x0000e600ff0a7b82 */ /* 0x000e240000000a00 */
[----:B0-----:R-:W-:-:S06]  /*0ff0*/  IMAD.WIDE.U32 R8, R6, 0x4, R10 ;  /* 0x0000000406087825 */ /* 0x001fcc00078e000a */
[----:B------:R-:W2:Y:S02]  /*1000*/  LDG.E R8, desc[UR12][R8.64] ;  /* 0x0000000c08087981 */ /* 0x000ea4000c1e1900 */
[----:B--2---:R-:W-:-:S13]  /*1010*/  ISETP.NE.AND P0, PT, R8, -0x1, PT ;  /* 0xffffffff0800780c */ /* 0x004fda0003f05270 */
[----:B------:R-:W-:Y:S05]  /*1020*/  @P0 BRA `(.L_x_2688) ;  /* 0x0000000800d80947 */ /* 0x000fea0003800000 */
[----:B------:R-:W0:Y:S02]  /*1030*/  LDC.64 R8, c[0x0][0x388] ;  /* 0x0000e200ff087b82 */ /* 0x000e240000000a00 */
[----:B0-----:R-:W-:-:S05]  /*1040*/  IMAD.WIDE R8, R3, 0x4, R8 ;  /* 0x0000000403087825 */ /* 0x001fca00078e0208 */
[----:B------:R-:W2:Y:S02]  /*1050*/  LDG.E R7, desc[UR12][R8.64] ;  /* 0x0000000c08077981 */ /* 0x000ea4000c1e1900 */
[----:B--2---:R-:W-:-:S06]  /*1060*/  IMAD.WIDE R10, R7, 0x4, R10 ;  /* 0x00000004070a7825 */ /* 0x004fcc00078e020a */
[----:B------:R-:W2:Y:S02]  /*1070*/  LDG.E R10, desc[UR12][R10.64] ;  /* 0x0000000c0a0a7981 */ /* 0x000ea4000c1e1900 */
[----:B--2---:R-:W-:-:S13]  /*1080*/  ISETP.GE.U32.AND P0, PT, R10, -0x2, PT ;  /* 0xfffffffe0a00780c */ /* 0x004fda0003f06070 */
[----:B------:R-:W-:Y:S05]  /*1090*/  @!P0 BRA `(.L_x_2688) ;  /* 0x0000000800bc8947 */ /* 0x000fea0003800000 */
[----:B------:R-:W0:Y:S01]  /*10a0*/  LDC.64 R14, c[0x0][0x3a8] ;  /* 0x0000ea00ff0e7b82 */ /* 0x000e220000000a00 */
[----:B------:R-:W1:Y:S01]  /*10b0*/  LDCU UR4, c[0x0][0x3b0] ;  /* 0x00007600ff0477ac */ /* 0x000e620008000800 */
[----:B0-----:R-:W-:-:S04]  /*10c0*/  IMAD.WIDE R12, R7, 0x4, R14 ;  /* 0x00000004070c7825 */ /* 0x001fc800078e020e */
[----:B------:R-:W-:Y:S01]  /*10d0*/  IMAD.WIDE.U32 R14, R6, 0x4, R14 ;  /* 0x00000004060e7825 */ /* 0x000fe200078e000e */
[----:B------:R0:W5:Y:S04]  /*10e0*/  LDG.E R8, desc[UR12][R12.64] ;  /* 0x0000000c0c087981 */ /* 0x000168000c1e1900 */
[----:B------:R0:W5:Y:S01]  /*10f0*/  LDG.E R10, desc[UR12][R14.64] ;  /* 0x0000000c0e0a7981 */ /* 0x000162000c1e1900 */
[----:B-1----:R-:W-:Y:S01]  /*1100*/  UISETP.GE.U32.AND UP0, UPT, UR4, 0x4, UPT ;  /* 0x000000040400788c */ /* 0x002fe2000bf06070 */
[----:B------:R-:W-:Y:S02]  /*1110*/  IMAD.MOV.U32 R11, RZ, RZ, RZ ;  /* 0x000000ffff0b7224 */ /* 0x000fe400078e00ff */
[----:B------:R-:W-:-:S06]  /*1120*/  IMAD.MOV.U32 R9, RZ, RZ, RZ ;  /* 0x000000ffff097224 */ /* 0x000fcc00078e00ff */
[----:B0-----:R-:W-:Y:S05]  /*1130*/  BRA.U !UP0, `(.L_x_2689) ;  /* 0x0000000508687547 */ /* 0x001fea000b800000 */
[----:B------:R-:W-:Y:S01]  /*1140*/  ISETP.GT.AND P0, PT, R7, R6, PT ;  /* 0x000000060700720c */ /* 0x000fe20003f04270 */
[----:B------:R-:W-:Y:S01]  /*1150*/  IMAD.MOV.U32 R11, RZ, RZ, R5 ;  /* 0x000000ffff0b7224 */ /* 0x000fe200078e0005 */
[----:B------:R-:W-:Y:S01]  /*1160*/  UMOV UR4, URZ ;  /* 0x000000ff00047c82 */ /* 0x000fe20008000000 */
[----:B------:R-:W-:Y:S01]  /*1170*/  IMAD.MOV.U32 R9, RZ, RZ, RZ ;  /* 0x000000ffff097224 */ /* 0x000fe200078e00ff */
[----:B------:R-:W-:-:S09]  /*1180*/  UMOV UR7, UR5 ;  /* 0x0000000500077c82 */ /* 0x000fd20008000000 */
.L_x_2690:
[----:B-----5:R-:W-:Y:S01]  /*1190*/  LOP3.LUT R12, R8, UR7, RZ, 0x3c, !PT ;  /* 0x00000007080c7c12 */ /* 0x020fe2000f8e3cff */
[----:B------:R-:W-:Y:S02]  /*11a0*/  UIADD3 UR8, UPT, UPT, UR7, -0x3c6ef362, URZ ;  /* 0xc3910c9e07087890 */ /* 0x000fe4000fffe0ff */
[----:B------:R-:W-:Y:S01]  /*11b0*/  LOP3.LUT R14, R10, UR7, RZ, 0x3c, !PT ;  /* 0x000000070a0e7c12 */ /* 0x000fe2000f8e3cff */
[----:B------:R-:W-:Y:S01]  /*11c0*/  UIADD3 UR9, UPT, UPT, UR7, 0x61c8864f, URZ ;  /* 0x61c8864f07097890 */ /* 0x000fe2000fffe0ff */
[----:B------:R-:W-:Y:S01]  /*11d0*/  SHF.R.U32.HI R13, RZ, 0x10, R12 ;  /* 0x00000010ff0d7819 */ /* 0x000fe2000001160c */
[----:B------:R-:W-:Y:S01]  /*11e0*/  UIADD3 UR10, UPT, UPT, UR7, -0x61c8864f, URZ ;  /* 0x9e3779b1070a7890 */ /* 0x000fe2000fffe0ff */
[----:B------:R-:W-:Y:S01]  /*11f0*/  SHF.R.U32.HI R15, RZ, 0x10, R14 ;  /* 0x00000010ff0f7819 */ /* 0x000fe2000001160e */
[----:B------:R-:W-:Y:S01]  /*1200*/  VIADD R11, R11, 0x4 ;  /* 0x000000040b0b7836 */ /* 0x000fe20000000000 */
[----:B------:R-:W-:Y:S02]  /*1210*/  LOP3.LUT R13, R13, UR7, R8, 0x96, !PT ;  /* 0x000000070d0d7c12 */ /* 0x000fe4000f8e9608 */
[----:B------:R-:W-:Y:S01]  /*1220*/  LOP3.LUT R15, R15, UR7, R10, 0x96, !PT ;  /* 0x000000070f0f7c12 */ /* 0x000fe2000f8e960a */
[----:B------:R-:W-:Y:S01]  /*1230*/  UIADD3 UR7, UPT, UPT, UR7, 0x78dde6c4, URZ ;  /* 0x78dde6c407077890 */ /* 0x000fe2000fffe0ff */
[----:B------:R-:W-:Y:S01]  /*1240*/  LOP3.LUT R12, R8, UR8, RZ, 0x3c, !PT ;  /* 0x00000008080c7c12 */ /* 0x000fe2000f8e3cff */
[----:B------:R-:W-:Y:S01]  /*1250*/  IMAD R14, R13, -0x7a143595, RZ ;  /* 0x85ebca6b0d0e7824 */ /* 0x000fe200078e02ff */
[----:B------:R-:W-:Y:S01]  /*1260*/  LOP3.LUT R18, R10, UR10, RZ, 0x3c, !PT ;  /* 0x0000000a0a127c12 */ /* 0x000fe2000f8e3cff */
[----:B------:R-:W-:Y:S01]  /*1270*/  IMAD R16, R15, -0x7a143595, RZ ;  /* 0x85ebca6b0f107824 */ /* 0x000fe200078e02ff */
[----:B------:R-:W-:-:S02]  /*1280*/  SHF.R.U32.HI R13, RZ, 0x10, R12 ;  /* 0x00000010ff0d7819 */ /* 0x000fc4000001160c */
[----:B------:R-:W-:Y:S02]  /*1290*/  SHF.R.U32.HI R15, RZ, 0xd, R14 ;  /* 0x0000000dff0f7819 */ /* 0x000fe4000001160e */
[----:B------:R-:W-:Y:S02]  /*12a0*/  SHF.R.U32.HI R17, RZ, 0xd, R16 ;  /* 0x0000000dff117819 */ /* 0x000fe40000011610 */
[----:B------:R-:W-:Y:S02]  /*12b0*/  LOP3.LUT R13, R13, UR8, R8, 0x96, !PT ;  /* 0x000000080d0d7c12 */ /* 0x000fe4000f8e9608 */
[----:B------:R-:W-:Y:S02]  /*12c0*/  LOP3.LUT R15, R15, R14, RZ, 0x3c, !PT ;  /* 0x0000000e0f0f7212 */ /* 0x000fe400078e3cff */
[----:B------:R-:W-:Y:S01]  /*12d0*/  LOP3.LUT R16, R17, R16, RZ, 0x3c, !PT ;  /* 0x0000001011107212 */ /* 0x000fe200078e3cff */
[----:B------:R-:W-:Y:S01]  /*12e0*/  IMAD R13, R13, -0x7a143595, RZ ;  /* 0x85ebca6b0d0d7824 */ /* 0x000fe200078e02ff */
[----:B------:R-:W-:-:S02]  /*12f0*/  LOP3.LUT R12, R10, UR8, RZ, 0x3c, !PT ;  /* 0x000000080a0c7c12 */ /* 0x000fc4000f8e3cff */
[----:B------:R-:W-:Y:S02]  /*1300*/  LOP3.LUT R14, R8, UR9, RZ, 0x3c, !PT ;  /* 0x00000009080e7c12 */ /* 0x000fe4000f8e3cff */
[CC--:B------:R-:W-:Y:S02]  /*1310*/  ISETP.GT.U32.AND P3, PT, R15.reuse, R16.reuse, PT ;  /* 0x000000100f00720c */ /* 0x0c0fe40003f64070 */
[----:B------:R-:W-:Y:S02]  /*1320*/  ISETP.NE.AND P2, PT, R15, R16, PT ;  /* 0x000000100f00720c */ /* 0x000fe40003f45270 */
[----:B------:R-:W-:Y:S02]  /*1330*/  SHF.R.U32.HI R15, RZ, 0x10, R12 ;  /* 0x00000010ff0f7819 */ /* 0x000fe4000001160c */
[----:B------:R-:W-:Y:S02]  /*1340*/  SHF.R.U32.HI R17, RZ, 0x10, R14 ;  /* 0x00000010ff117819 */ /* 0x000fe4000001160e */
[----:B------:R-:W-:-:S02]  /*1350*/  SHF.R.U32.HI R12, RZ, 0xd, R13 ;  /* 0x0000000dff0c7819 */ /* 0x000fc4000001160d */
[----:B------:R-:W-:Y:S02]  /*1360*/  LOP3.LUT R16, R10, UR9, RZ, 0x3c, !PT ;  /* 0x000000090a107c12 */ /* 0x000fe4000f8e3cff */
[----:B------:R-:W-:Y:S02]  /*1370*/  LOP3.LUT R15, R15, UR8, R10, 0x96, !PT ;  /* 0x000000080f0f7c12 */ /* 0x000fe4000f8e960a */
[----:B------:R-:W-:Y:S02]  /*1380*/  LOP3.LUT R17, R17, UR9, R8, 0x96, !PT ;  /* 0x0000000911117c12 */ /* 0x000fe4000f8e9608 */
[----:B------:R-:W-:Y:S01]  /*1390*/  LOP3.LUT R12, R12, R13, RZ, 0x3c, !PT ;  /* 0x0000000d0c0c7212 */ /* 0x000fe200078e3cff */
[----:B------:R-:W-:Y:S01]  /*13a0*/  IMAD R15, R15, -0x7a143595, RZ ;  /* 0x85ebca6b0f0f7824 */ /* 0x000fe200078e02ff */
[----:B------:R-:W-:Y:S01]  /*13b0*/  SHF.R.U32.HI R13, RZ, 0x10, R16 ;  /* 0x00000010ff0d7819 */ /* 0x000fe20000011610 */
[----:B------:R-:W-:Y:S01]  /*13c0*/  IMAD R17, R17, -0x7a143595, RZ ;  /* 0x85ebca6b11117824 */ /* 0x000fe200078e02ff */
[----:B------:R-:W-:-:S02]  /*13d0*/  LOP3.LUT R14, R8, UR10, RZ, 0x3c, !PT ;  /* 0x0000000a080e7c12 */ /* 0x000fc4000f8e3cff */
[----:B------:R-:W-:Y:S02]  /*13e0*/  LOP3.LUT R13, R13, UR9, R10, 0x96, !PT ;  /* 0x000000090d0d7c12 */ /* 0x000fe4000f8e960a */
[----:B------:R-:W-:Y:S02]  /*13f0*/  SHF.R.U32.HI R19, RZ, 0x10, R14 ;  /* 0x00000010ff137819 */ /* 0x000fe4000001160e */
[----:B------:R-:W-:Y:S02]  /*1400*/  SHF.R.U32.HI R14, RZ, 0xd, R15 ;  /* 0x0000000dff0e7819 */ /* 0x000fe4000001160f */
[----:B------:R-:W-:Y:S01]  /*1410*/  SHF.R.U32.HI R21, RZ, 0x10, R18 ;  /* 0x00000010ff157819 */ /* 0x000fe20000011612 */
[----:B------:R-:W-:Y:S01]  /*1420*/  IMAD R18, R13, -0x7a143595, RZ ;  /* 0x85ebca6b0d127824 */ /* 0x000fe200078e02ff */
[----:B------:R-:W-:Y:S02]  /*1430*/  SHF.R.U32.HI R16, RZ, 0xd, R17 ;  /* 0x0000000dff107819 */ /* 0x000fe40000011611 */
[----:B------:R-:W-:-:S02]  /*1440*/  LOP3.LUT R19, R19, UR10, R8, 0x96, !PT ;  /* 0x0000000a13137c12 */ /* 0x000fc4000f8e9608 */
[----:B------:R-:W-:Y:S01]  /*1450*/  LOP3.LUT R15, R14, R15, RZ, 0x3c, !PT ;  /* 0x0000000f0e0f7212 */ /* 0x000fe200078e3cff */
[----:B------:R-:W-:Y:S01]  /*1460*/  IMAD.MOV.U32 R14, RZ, RZ, 0x1 ;  /* 0x00000001ff0e7424 */ /* 0x000fe200078e00ff */
[----:B------:R-:W-:Y:S01]  /*1470*/  LOP3.LUT R21, R21, UR10, R10, 0x96, !PT ;  /* 0x0000000a15157c12 */ /* 0x000fe2000f8e960a */
[----:B------:R-:W-:Y:S01]  /*1480*/  IMAD R19, R19, -0x7a143595, RZ ;  /* 0x85ebca6b13137824 */ /* 0x000fe200078e02ff */
[----:B------:R-:W-:Y:S02]  /*1490*/  LOP3.LUT R13, R16, R17, RZ, 0x3c, !PT ;  /* 0x00000011100d7212 */ /* 0x000fe400078e3cff */
[----:B------:R-:W-:Y:S01]  /*14a0*/  SHF.R.U32.HI R17, RZ, 0xd, R18 ;  /* 0x0000000dff117819 */ /* 0x000fe20000011612 */
[----:B------:R-:W-:Y:S01]  /*14b0*/  IMAD R21, R21, -0x7a143595, RZ ;  /* 0x85ebca6b15157824 */ /* 0x000fe200078e02ff */
[----:B------:R-:W-:Y:S02]  /*14c0*/  ISETP.GT.U32.AND P4, PT, R12, R15, PT ;  /* 0x0000000f0c00720c */ /* 0x000fe40003f84070 */
[----:B------:R-:W-:-:S02]  /*14d0*/  LOP3.LUT R18, R17, R18, RZ, 0x3c, !PT ;  /* 0x0000001211127212 */ /* 0x000fc400078e3cff */
[----:B------:R-:W-:Y:S02]  /*14e0*/  SHF.R.U32.HI R16, RZ, 0xd, R19 ;  /* 0x0000000dff107819 */ /* 0x000fe40000011613 */
[----:B------:R-:W-:Y:S02]  /*14f0*/  SHF.L.U32 R14, R14, UR4, RZ ;  /* 0x000000040e0e7c19 */ /* 0x000fe400080006ff */
[----:B------:R-:W-:Y:S01]  /*1500*/  ISETP.NE.AND P5, PT, R12, R15, PT ;  /* 0x0000000f0c00720c */ /* 0x000fe20003fa5270 */
[----:B------:R-:W-:Y:S01]  /*1510*/  IMAD.MOV.U32 R15, RZ, RZ, 0x2 ;  /* 0x00000002ff0f7424 */ /* 0x000fe200078e00ff */
[----:B------:R-:W-:Y:S02]  /*1520*/  SHF.R.U32.HI R12, RZ, 0xd, R21 ;  /* 0x0000000dff0c7819 */ /* 0x000fe40000011615 */
[----:B------:R-:W-:Y:S02]  /*1530*/  ISETP.GT.U32.AND P1, PT, R13, R18, PT ;  /* 0x000000120d00720c */ /* 0x000fe40003f24070 */
[----:B------:R-:W-:-:S02]  /*1540*/  LOP3.LUT R19, R16, R19, RZ, 0x3c, !PT ;  /* 0x0000001310137212 */ /* 0x000fc400078e3cff */
[----:B------:R-:W-:Y:S02]  /*1550*/  SEL R16, R14, RZ, P0 ;  /* 0x000000ff0e107207 */ /* 0x000fe40000000000 */
[----:B------:R-:W-:Y:S02]  /*1560*/  LOP3.LUT R20, R12, R21, RZ, 0x3c, !PT ;  /* 0x000000150c147212 */ /* 0x000fe400078e3cff */
[----:B------:R-:W-:Y:S01]  /*1570*/  SHF.L.U32 R12, R15, UR4, RZ ;  /* 0x000000040f0c7c19 */ /* 0x000fe200080006ff */
[----:B------:R-:W-:Y:S01]  /*1580*/  IMAD.MOV.U32 R15, RZ, RZ, 0x8 ;  /* 0x00000008ff0f7424 */ /* 0x000fe200078e00ff */
[----:B------:R-:W-:Y:S01]  /*1590*/  @!P4 SEL R14, R16, RZ, !P5 ;  /* 0x000000ff100ec207 */ /* 0x000fe20006800000 */
[----:B------:R-:W-:Y:S01]  /*15a0*/  IMAD.MOV.U32 R16, RZ, RZ, 0x4 ;  /* 0x00000004ff107424 */ /* 0x000fe200078e00ff */
[----:B------:R-:W-:Y:S02]  /*15b0*/  ISETP.NE.AND P5, PT, R13, R18, PT ;  /* 0x000000120d00720c */ /* 0x000fe40003fa5270 */
[----:B------:R-:W-:-:S02]  /*15c0*/  SEL R13, R12, RZ, P0 ;  /* 0x000000ff0c0d7207 */ /* 0x000fc40000000000 */
[----:B------:R-:W-:Y:S02]  /*15d0*/  ISETP.GT.U32.AND P4, PT, R19, R20, PT ;  /* 0x000000141300720c */ /* 0x000fe40003f84070 */
[----:B------:R-:W-:Y:S02]  /*15e0*/  SHF.L.U32 R16, R16, UR4, RZ ;  /* 0x0000000410107c19 */ /* 0x000fe400080006ff */
[----:B------:R-:W-:Y:S02]  /*15f0*/  @!P1 SEL R12, R13, RZ, !P5 ;  /* 0x000000ff0d0c9207 */ /* 0x000fe40006800000 */
[----:B------:R-:W-:Y:S02]  /*1600*/  ISETP.NE.AND P1, PT, R11, RZ, PT ;  /* 0x000000ff0b00720c */ /* 0x000fe40003f25270 */
[----:B------:R-:W-:Y:S01]  /*1610*/  SHF.L.U32 R18, R15, UR4, RZ ;  /* 0x000000040f127c19 */ /* 0x000fe200080006ff */
[----:B------:R-:W-:Y:S01]  /*1620*/  UIADD3 UR4, UPT, UPT, UR4, 0x4, URZ ;  /* 0x0000000404047890 */ /* 0x000fe2000fffe0ff */
[----:B------:R-:W-:-:S02]  /*1630*/  SEL R15, R16, RZ, P0 ;  /* 0x000000ff100f7207 */ /* 0x000fc40000000000 */
[----:B------:R-:W-:Y:S02]  /*1640*/  LOP3.LUT R9, R9, R14, RZ, 0xfc, !PT ;  /* 0x0000000e09097212 */ /* 0x000fe400078efcff */
[----:B------:R-:W-:Y:S02]  /*1650*/  ISETP.NE.AND P6, PT, R19, R20, PT ;  /* 0x000000141300720c */ /* 0x000fe40003fc5270 */
[----:B------:R-:W-:Y:S02]  /*1660*/  SEL R13, R18, RZ, P0 ;  /* 0x000000ff120d7207 */ /* 0x000fe40000000000 */
[----:B------:R-:W-:Y:S02]  /*1670*/  @!P3 SEL R16, R15, RZ, !P2 ;  /* 0x000000ff0f10b207 */ /* 0x000fe40005000000 */
[----:B------:R-:W-:Y:S02]  /*1680*/  LOP3.LUT R9, R9, R12, RZ, 0xfc, !PT ;  /* 0x0000000c09097212 */ /* 0x000fe400078efcff */
[----:B------:R-:W-:-:S02]  /*1690*/  @!P4 SEL R18, R13, RZ, !P6 ;  /* 0x000000ff0d12c207 */ /* 0x000fc40007000000 */
[----:B------:R-:W-:-:S04]  /*16a0*/  LOP3.LUT R9, R9, R16, RZ, 0xfc, !PT ;  /* 0x0000001009097212 */ /* 0x000fc800078efcff */
[----:B------:R-:W-:Y:S01]  /*16b0*/  LOP3.LUT R9, R9, R18, RZ, 0xfc, !PT ;  /* 0x0000001209097212 */ /* 0x000fe200078efcff */
[----:B------:R-:W-:Y:S06]  /*16c0*/  @P1 BRA `(.L_x_2690) ;  /* 0xfffffff800b01947 */ /* 0x000fec000383ffff */
[----:B------:R-:W-:-:S07]  /*16d0*/  IMAD.MOV.U32 R11, RZ, RZ, R2 ;  /* 0x000000ffff0b7224 */ /* 0x000fce00078e0002 */
.L_x_2689:
[----:B------:R-:W-:-:S13]  /*16e0*/  ISETP.NE.AND P0, PT, R4, RZ, PT ;  /* 0x000000ff0400720c */ /* 0x000fda0003f05270 */
[----:B------:R-:W-:Y:S05]  /*16f0*/  @!P0 BRA `(.L_x_2691) ;  /* 0x00000004000c8947 */ /* 0x000fea0003800000 */
[----:B------:R-:W0:Y:S01]  /*1700*/  LDCU UR4, c[0x0][0x3b4] ;  /* 0x00007680ff0477ac */ /* 0x000e220008000800 */
[----:B------:R-:W-:Y:S02]  /*1710*/  ISETP.NE.AND P3, PT, R4, 0x1, PT ;  /* 0x000000010400780c */ /* 0x000fe40003f65270 */
[----:B------:R-:W-:Y:S01]  /*1720*/  ISETP.GT.AND P0, PT, R7, R6, PT ;  /* 0x000000060700720c */ /* 0x000fe20003f04270 */
        /* <DEDUP_REMOVED lines=50> */
[----:B------:R-:W-:Y:S01]  /*1a50*/  LOP3.LUT R12, R12, R10, R13, 0x96, !PT ;  /* 0x0000000a0c0c7212 */ /* 0x000fe200078e960d */
[----:B------:R-:W-:-:S02]  /*1a60*/  IMAD.MOV.U32 R10, RZ, RZ, 0x4 ;  /* 0x00000004ff0a7424 */ /* 0x000fc400078e00ff */
[----:B------:R-:W-:Y:S02]  /*1a70*/  IMAD R7, R7, -0x7a143595, RZ ;  /* 0x85ebca6b07077824 */ /* 0x000fe400078e02ff */
[----:B------:R-:W-:Y:S01]  /*1a80*/  IMAD R12, R12, -0x7a143595, RZ ;  /* 0x85ebca6b0c0c7824 */ /* 0x000fe200078e02ff */
[----:B------:R-:W-:Y:S02]  /*1a90*/  SHF.L.U32 R10, R10, R11, RZ ;  /* 0x0000000b0a0a7219 */ /* 0x000fe400000006ff */
[----:B------:R-:W-:Y:S02]  /*1aa0*/  SHF.R.U32.HI R8, RZ, 0xd, R7 ;  /* 0x0000000dff087819 */ /* 0x000fe40000011607 */
[----:B------:R-:W-:Y:S02]  /*1ab0*/  SHF.R.U32.HI R13, RZ, 0xd, R12 ;  /* 0x0000000dff0d7819 */ /* 0x000fe4000001160c */
[----:B------:R-:W-:Y:S02]  /*1ac0*/  LOP3.LUT R8, R8, R7, RZ, 0x3c, !PT ;  /* 0x0000000708087212 */ /* 0x000fe400078e3cff */
[----:B------:R-:W-:-:S02]  /*1ad0*/  LOP3.LUT R13, R13, R12, RZ, 0x3c, !PT ;  /* 0x0000000c0d0d7212 */ /* 0x000fc400078e3cff */
[----:B------:R-:W-:Y:S02]  /*1ae0*/  SEL R7, R10, RZ, P0 ;  /* 0x000000ff0a077207 */ /* 0x000fe40000000000 */
[CC--:B------:R-:W-:Y:S02]  /*1af0*/  ISETP.GT.U32.AND P1, PT, R8.reuse, R13.reuse, PT ;  /* 0x0000000d0800720c */ /* 0x0c0fe40003f24070 */
[----:B------:R-:W-:-:S11]  /*1b00*/  ISETP.NE.AND P0, PT, R8, R13, PT ;  /* 0x0000000d0800720c */ /* 0x000fd60003f05270 */
[----:B------:R-:W-:-:S04]  /*1b10*/  @!P1 SEL R10, R7, RZ, !P0 ;  /* 0x000000ff070a9207 */ /* 0x000fc80004000000 */
[----:B------:R-:W-:-:S07]  /*1b20*/  LOP3.LUT R9, R9, R10, RZ, 0xfc, !PT ;  /* 0x0000000a09097212 */ /* 0x000fce00078efcff */
.L_x_2691:
[----:B------:R-:W-:-:S13]  /*1b30*/  ISETP.NE.AND P0, PT, R9, RZ, PT ;  /* 0x000000ff0900720c */ /* 0x000fda0003f05270 */
[----:B------:R-:W-:Y:S05]  /*1b40*/  @!P0 BRA `(.L_x_2688) ;  /* 0x0000000000108947 */ /* 0x000fea0003800000 */
[----:B-----5:R-:W0:Y:S01]  /*1b50*/  LDC.64 R10, c[0x0][0x3a0] ;  /* 0x0000e800ff0a7b82 */ /* 0x020e220000000a00 */
[----:B------:R-:W-:Y:S01]  /*1b60*/  LOP3.LUT R9, RZ, R9, RZ, 0x33, !PT ;  /* 0x00000009ff097212 */ /* 0x000fe200078e33ff */
[----:B0-----:R-:W-:-:S05]  /*1b70*/  IMAD.WIDE.U32 R6, R6, 0x4, R10 ;  /* 0x0000000406067825 */ /* 0x001fca00078e000a */
[----:B------:R0:W-:Y:S02]  /*1b80*/  REDG.E.AND.STRONG.GPU desc[UR12][R6.64], R9 ;  /* 0x000000090600798e */ /* 0x0001e4000e92e10c */
.L_x_2688:
[----:B------:R-:W-:Y:S05]  /*1b90*/  BSYNC.RECONVERGENT B0 ;  /* 0x0000000000007941 */ /* 0x000fea0003800200 */
.L_x_2687:
[----:B------:R-:W1:Y:S01]  /*1ba0*/  LDCU UR4, c[0x0][0x394] ;  /* 0x00007280ff0477ac */ /* 0x000e620008000800 */
[----:B------:R-:W-:-:S05]  /*1bb0*/  IMAD.IADD R3, R0, 0x1, R3 ;  /* 0x0000000100037824 */ /* 0x000fca00078e0203 */
[----:B-1----:R-:W-:-:S13]  /*1bc0*/  ISETP.GE.AND P0, PT, R3, UR4, PT ;  /* 0x0000000403007c0c */ /* 0x002fda000bf06270 */
[----:B------:R-:W-:Y:S05]  /*1bd0*/  @!P0 BRA `(.L_x_2692) ;  /* 0xfffffff000a88947 */ /* 0x000fea000383ffff */
[----:B------:R-:W-:Y:S05]  /*1be0*/  EXIT ;  /* 0x000000000000794d */ /* 0x000fea0003800000 */
.L_x_2693:
        /* <DEDUP_REMOVED lines=9> */
.L_x_2773:


//--------------------- .text._Z20init_partition_masksiPiS_Pji --------------------------
	.section	.text._Z20init_partition_masksiPiS_Pji,"ax",@progbits
	.align	128
        .global         _Z20init_partition_masksiPiS_Pji
        .type           _Z20init_partition_masksiPiS_Pji,@function
        .size           _Z20init_partition_masksiPiS_Pji,(.L_x_2774 - _Z20init_partition_masksiPiS_Pji)
        .other          _Z20init_partition_masksiPiS_Pji,@"STO_CUDA_ENTRY STV_DEFAULT"
_Z20init_partition_masksiPiS_Pji:
.text._Z20init_partition_masksiPiS_Pji:
        /* <DEDUP_REMOVED lines=8> */
[----:B------:R-:W0:Y:S01]  /*0080*/  LDC R9, c[0x0][0x3a0] ;  /* 0x0000e800ff097b82 */ /* 0x000e220000000800 */
[----:B------:R-:W1:Y:S01]  /*0090*/  LDCU UR4, c[0x0][0x370] ;  /* 0x00006e00ff0477ac */ /* 0x000e620008000800 */
[----:B------:R-:W-:Y:S01]  /*00a0*/  IMAD.MOV.U32 R8, RZ, RZ, -0x1 ;  /* 0xffffffffff087424 */ /* 0x000fe200078e00ff */
[----:B------:R-:W2:Y:S05]  /*00b0*/  LDCU.64 UR6, c[0x0][0x358] ;  /* 0x00006b00ff0677ac */ /* 0x000eaa0008000a00 */
[----:B------:R-:W3:Y:S01]  /*00c0*/  LDC.64 R6, c[0x0][0x390] ;  /* 0x0000e400ff067b82 */ /* 0x000ee20000000a00 */
[----:B------:R-:W4:Y:S07]  /*00d0*/  LDCU UR5, c[0x0][0x380] ;  /* 0x00007000ff0577ac */ /* 0x000f2e0008000800 */
[----:B------:R-:W2:Y:S01]  /*00e0*/  LDC.64 R4, c[0x0][0x388] ;  /* 0x0000e200ff047b82 */ /* 0x000ea20000000a00 */
[----:B-1----:R-:W-:-:S07]  /*00f0*/  IMAD R17, R17, UR4, RZ ;  /* 0x0000000411117c24 */ /* 0x002fce000f8e02ff */
[----:B------:R-:W1:Y:S01]  /*0100*/  LDC.64 R2, c[0x0][0x398] ;  /* 0x0000e600ff027b82 */ /* 0x000e620000000a00 */
[----:B0-----:R-:W-:Y:S02]  /*0110*/  SHF.L.U32 R8, R8, R9, RZ ;  /* 0x0000000908087219 */ /* 0x001fe400000006ff */
[----:B------:R-:W-:Y:S02]  /*0120*/  ISETP.GT.AND P0, PT, R9, 0x1f, PT ;  /* 0x0000001f0900780c */ /* 0x000fe40003f04270 */
[----:B------:R-:W-:-:S04]  /*0130*/  LOP3.LUT R8, RZ, R8, RZ, 0x33, !PT ;  /* 0x00000008ff087212 */ /* 0x000fc800078e33ff */
[----:B---34-:R-:W-:-:S07]  /*0140*/  SEL R15, R8, 0xffffffff, !P0 ;  /* 0xffffffff080f7807 */ /* 0x018fce0004000000 */
.L_x_2694:
[----:B------:R-:W-:Y:S02]  /*0150*/  IMAD.MOV.U32 R19, RZ, RZ, -0x1 ;  /* 0xffffffffff137424 */ /* 0x000fe400078e00ff */
[----:B------:R-:W-:-:S04]  /*0160*/  IMAD.WIDE R8, R0, 0x4, R6 ;  /* 0x0000000400087825 */ /* 0x000fc800078e0206 */
[C---:B--2---:R-:W-:Y:S01]  /*0170*/  IMAD.WIDE R10, R0.reuse, 0x4, R4 ;  /* 0x00000004000a7825 */ /* 0x044fe200078e0204 */
[----:B------:R0:W-:Y:S05]  /*0180*/  STG.E desc[UR6][R8.64], R19 ;  /* 0x0000001308007986 */ /* 0x0001ea000c101906 */
[----:B------:R-:W2:Y:S01]  /*0190*/  LDG.E R10, desc[UR6][R10.64] ;  /* 0x000000060a0a7981 */ /* 0x000ea2000c1e1900 */
[----:B-1----:R-:W-:-:S04]  /*01a0*/  IMAD.WIDE R12, R0, 0x4, R2 ;  /* 0x00000004000c7825 */ /* 0x002fc800078e0202 */
[----:B------:R-:W-:Y:S01]  /*01b0*/  IMAD.IADD R0, R17, 0x1, R0 ;  /* 0x0000000111007824 */ /* 0x000fe200078e0200 */
[----:B--2---:R-:W-:-:S04]  /*01c0*/  ISETP.NE.AND P0, PT, R10, -0x2, PT ;  /* 0xfffffffe0a00780c */ /* 0x004fc80003f05270 */
[----:B------:R-:W-:-:S13]  /*01d0*/  ISETP.LT.AND P0, PT, R10, RZ, P0 ;  /* 0x000000ff0a00720c */ /* 0x000fda0000701270 */
[----:B------:R0:W-:Y:S04]  /*01e0*/  @!P0 STG.E desc[UR6][R12.64], RZ ;  /* 0x000000ff0c008986 */ /* 0x0001e8000c101906 */
[----:B------:R0:W-:Y:S01]  /*01f0*/  @P0 STG.E desc[UR6][R12.64], R15 ;  /* 0x0000000f0c000986 */ /* 0x0001e2000c101906 */
[----:B------:R-:W-:-:S13]  /*0200*/  ISETP.GE.AND P0, PT, R0, UR5, PT ;  /* 0x0000000500007c0c */ /* 0x000fda000bf06270 */
[----:B0-----:R-:W-:Y:S05]  /*0210*/  @!P0 BRA `(.L_x_2694) ;  /* 0xfffffffc00cc8947 */ /* 0x001fea000383ffff */
[----:B------:R-:W-:Y:S05]  /*0220*/  EXIT ;  /* 0x000000000000794d */ /* 0x000fea0003800000 */
.L_x_2695:
        /* <DEDUP_REMOVED lines=13> */
.L_x_2774:


//--------------------- .text._Z22init_random_prioritiesPiij --------------------------
	.section	.text._Z22init_random_prioritiesPiij,"ax",@progbits
	.align	128
        .global         _Z22init_random_prioritiesPiij
        .type           _Z22init_random_prioritiesPiij,@function
        .size           _Z22init_random_prioritiesPiij,(.L_x_2775 - _Z22init_random_prioritiesPiij)
        .other          _Z22init_random_prioritiesPiij,@"STO_CUDA_ENTRY STV_DEFAULT"
_Z22init_random_prioritiesPiij:
.text._Z22init_random_prioritiesPiij:
        /* <DEDUP_REMOVED lines=12> */
[----:B------:R-:W-:Y:S01]  /*00c0*/  ISETP.NE.U32.AND P2, PT, R0, RZ, PT ;  /* 0x000000ff0000720c */ /* 0x000fe20003f45070 */
[----:B------:R-:W-:Y:S01]  /*00d0*/  IMAD.MOV R9, RZ, RZ, -R0 ;  /* 0x000000ffff097224 */ /* 0x000fe200078e0a00 */
[----:B------:R-:W1:Y:S01]  /*00e0*/  LDCU UR8, c[0x0][0x38c] ;  /* 0x00007180ff0877ac */ /* 0x000e620008000800 */
[----:B------:R-:W-:Y:S01]  /*00f0*/  BSSY.RECONVERGENT B0, `(.L_x_2696) ;  /* 0x000002f000007945 */ /* 0x000fe20003800200 */
[C---:B------:R-:W-:Y:S02]  /*0100*/  ISETP.GE.AND P0, PT, R4.reuse, UR6, PT ;  /* 0x0000000604007c0c */ /* 0x040fe4000bf06270 */
[----:B------:R-:W-:Y:S01]  /*0110*/  VIMNMX R5, PT, PT, R4, UR6, !PT ;  /* 0x0000000604057c48 */ /* 0x000fe2000ffe0100 */
[----:B------:R-:W2:Y:S01]  /*0120*/  LDCU.64 UR4, c[0x0][0x358] ;  /* 0x00006b00ff0477ac */ /* 0x000ea20008000a00 */
[----:B------:R-:W-:Y:S01]  /*0130*/  SEL R6, RZ, 0x1, P0 ;  /* 0x00000001ff067807 */ /* 0x000fe20000000000 */
[----:B------:R-:W3:Y:S03]  /*0140*/  LDCU UR7, c[0x0][0x38c] ;  /* 0x00007180ff0777ac */ /* 0x000ee60008000800 */
[----:B------:R-:W-:Y:S01]  /*0150*/  IADD3 R5, PT, PT, R5, -R4, -R6 ;  /* 0x8000000405057210 */ /* 0x000fe20007ffe806 */
[----:B0-----:R-:W0:Y:S02]  /*0160*/  MUFU.RCP R8, R8 ;  /* 0x0000000800087308 */ /* 0x001e240000001000 */
[----:B0-----:R-:W-:-:S06]  /*0170*/  VIADD R2, R8, 0xffffffe ;  /* 0x0ffffffe08027836 */ /* 0x001fcc0000000000 */
[----:B------:R0:W4:Y:S02]  /*0180*/  F2I.FTZ.U32.TRUNC.NTZ R3, R2 ;  /* 0x0000000200037305 */ /* 0x000124000021f000 */
[----:B0-----:R-:W-:Y:S02]  /*0190*/  IMAD.MOV.U32 R2, RZ, RZ, RZ ;  /* 0x000000ffff027224 */ /* 0x001fe400078e00ff */
[----:B----4-:R-:W-:-:S04]  /*01a0*/  IMAD R9, R9, R3, RZ ;  /* 0x0000000309097224 */ /* 0x010fc800078e02ff */
[----:B------:R-:W-:-:S06]  /*01b0*/  IMAD.HI.U32 R8, R3, R9, R2 ;  /* 0x0000000903087227 */ /* 0x000fcc00078e0002 */
[----:B------:R-:W-:-:S04]  /*01c0*/  IMAD.HI.U32 R9, R8, R5, RZ ;  /* 0x0000000508097227 */ /* 0x000fc800078e00ff */
[----:B------:R-:W-:-:S04]  /*01d0*/  IMAD.MOV R2, RZ, RZ, -R9 ;  /* 0x000000ffff027224 */ /* 0x000fc800078e0a09 */
[----:B------:R-:W-:Y:S02]  /*01e0*/  IMAD R5, R0, R2, R5 ;  /* 0x0000000200057224 */ /* 0x000fe400078e0205 */
[----:B------:R-:W0:Y:S03]  /*01f0*/  LDC.64 R2, c[0x0][0x380] ;  /* 0x0000e000ff027b82 */ /* 0x000e260000000a00 */
[----:B------:R-:W-:-:S13]  /*0200*/  ISETP.GE.U32.AND P0, PT, R5, R0, PT ;  /* 0x000000000500720c */ /* 0x000fda0003f06070 */
[----:B------:R-:W-:Y:S02]  /*0210*/  @P0 IMAD.IADD R5, R5, 0x1, -R0 ;  /* 0x0000000105050824 */ /* 0x000fe400078e0a00 */
[----:B------:R-:W-:-:S03]  /*0220*/  @P0 VIADD R9, R9, 0x1 ;  /* 0x0000000109090836 */ /* 0x000fc60000000000 */
[----:B------:R-:W-:-:S13]  /*0230*/  ISETP.GE.U32.AND P1, PT, R5, R0, PT ;  /* 0x000000000500720c */ /* 0x000fda0003f26070 */
[----:B------:R-:W-:Y:S01]  /*0240*/  @P1 VIADD R9, R9, 0x1 ;  /* 0x0000000109091836 */ /* 0x000fe20000000000 */
[----:B------:R-:W-:-:S05]  /*0250*/  @!P2 LOP3.LUT R9, RZ, R0, RZ, 0x33, !PT ;  /* 0x00000000ff09a212 */ /* 0x000fca00078e33ff */
[----:B------:R-:W-:-:S05]  /*0260*/  IMAD.IADD R6, R6, 0x1, R9 ;  /* 0x0000000106067824 */ /* 0x000fca00078e0209 */
[C---:B------:R-:W-:Y:S02]  /*0270*/  LOP3.LUT R4, R6.reuse, 0x3, RZ, 0xc0, !PT ;  /* 0x0000000306047812 */ /* 0x040fe400078ec0ff */
[----:B------:R-:W-:Y:S02]  /*0280*/  ISETP.GE.U32.AND P1, PT, R6, 0x3, PT ;  /* 0x000000030600780c */ /* 0x000fe40003f26070 */
[----:B------:R-:W-:-:S13]  /*0290*/  ISETP.NE.AND P0, PT, R4, 0x3, PT ;  /* 0x000000030400780c */ /* 0x000fda0003f05270 */
[----:B0123--:R-:W-:Y:S05]  /*02a0*/  @!P0 BRA `(.L_x_2697) ;  /* 0x00000000004c8947 */ /* 0x00ffea0003800000 */
[----:B------:R-:W0:Y:S01]  /*02b0*/  LDC.64 R4, c[0x0][0x380] ;  /* 0x0000e000ff047b82 */ /* 0x000e220000000a00 */
[----:B------:R-:W-:-:S05]  /*02c0*/  VIADD R6, R6, 0x1 ;  /* 0x0000000106067836 */ /* 0x000fca0000000000 */
[----:B------:R-:W-:-:S05]  /*02d0*/  LOP3.LUT R6, R6, 0x3, RZ, 0xc0, !PT ;  /* 0x0000000306067812 */ /* 0x000fca00078ec0ff */
[----:B------:R-:W-:-:S07]  /*02e0*/  IMAD.MOV R6, RZ, RZ, -R6 ;  /* 0x000000ffff067224 */ /* 0x000fce00078e0a06 */
.L_x_2698:
[----:B-1----:R-:W-:Y:S01]  /*02f0*/  LOP3.LUT R8, R7, UR7, RZ, 0x3c, !PT ;  /* 0x0000000707087c12 */ /* 0x002fe2000f8e3cff */
[----:B------:R-:W-:-:S03]  /*0300*/  VIADD R6, R6, 0x1 ;  /* 0x0000000106067836 */ /* 0x000fc60000000000 */
[----:B------:R-:W-:Y:S02]  /*0310*/  SHF.R.U32.HI R9, RZ, 0x10, R8 ;  /* 0x00000010ff097819 */ /* 0x000fe40000011608 */
[----:B------:R-:W-:Y:S02]  /*0320*/  ISETP.NE.AND P0, PT, R6, RZ, PT ;  /* 0x000000ff0600720c */ /* 0x000fe40003f05270 */
[----:B------:R-:W-:-:S05]  /*0330*/  LOP3.LUT R9, R9, R8, RZ, 0x3c, !PT ;  /* 0x0000000809097212 */ /* 0x000fca00078e3cff */
[----:B------:R-:W-:-:S05]  /*0340*/  IMAD R9, R9, -0x7a143595, RZ ;  /* 0x85ebca6b09097824 */ /* 0x000fca00078e02ff */
[----:B------:R-:W-:-:S04]  /*0350*/  SHF.R.U32.HI R8, RZ, 0xd, R9 ;  /* 0x0000000dff087819 */ /* 0x000fc80000011609 */
[----:B------:R-:W-:-:S05]  /*0360*/  LOP3.LUT R8, R8, R9, RZ, 0x3c, !PT ;  /* 0x0000000908087212 */ /* 0x000fca00078e3cff */
[----:B------:R-:W-:Y:S02]  /*0370*/  IMAD R10, R8, -0x3d4d51cb, RZ ;  /* 0xc2b2ae35080a7824 */ /* 0x000fe400078e02ff */
[----:B0-----:R-:W-:-:S03]  /*0380*/  IMAD.WIDE R8, R7, 0x4, R4 ;  /* 0x0000000407087825 */ /* 0x001fc600078e0204 */
[----:B------:R-:W-:Y:S01]  /*0390*/  SHF.R.U32.HI R11, RZ, 0x10, R10 ;  /* 0x00000010ff0b7819 */ /* 0x000fe2000001160a */
[----:B------:R-:W-:-:S03]  /*03a0*/  IMAD.IADD R7, R0, 0x1, R7 ;  /* 0x0000000100077824 */ /* 0x000fc600078e0207 */
[----:B------:R-:W-:-:S05]  /*03b0*/  LOP3.LUT R11, R11, R10, RZ, 0x3c, !PT ;  /* 0x0000000a0b0b7212 */ /* 0x000fca00078e3cff */
[----:B------:R1:W-:Y:S01]  /*03c0*/  STG.E desc[UR4][R8.64], R11 ;  /* 0x0000000b08007986 */ /* 0x0003e2000c101904 */
[----:B------:R-:W-:Y:S05]  /*03d0*/  @P0 BRA `(.L_x_2698) ;  /* 0xfffffffc00c40947 */ /* 0x000fea000383ffff */
.L_x_2697:
[----:B------:R-:W-:Y:S05]  /*03e0*/  BSYNC.RECONVERGENT B0 ;  /* 0x0000000000007941 */ /* 0x000fea0003800200 */
.L_x_2696:
[----:B------:R-:W-:Y:S05]  /*03f0*/  @!P1 EXIT ;  /* 0x000000000000994d */ /* 0x000fea0003800000 */
.L_x_2699:
[----:B0-----:R-:W-:Y:S01]  /*0400*/  IMAD.IADD R13, R0, 0x1, R7 ;  /* 0x00000001000d7824 */ /* 0x001fe200078e0207 */
[----:B------:R-:W-:-:S03]  /*0410*/  LOP3.LUT R10, R7, UR8, RZ, 0x3c, !PT ;  /* 0x00000008070a7c12 */ /* 0x000fc6000f8e3cff */
[C---:B------:R-:W-:Y:S01]  /*0420*/  IMAD.IADD R5, R0.reuse, 0x1, R13 ;  /* 0x0000000100057824 */ /* 0x040fe200078e020d */
[----:B------:R-:W-:Y:S02]  /*0430*/  LOP3.LUT R4, R13, UR8, RZ, 0x3c, !PT ;  /* 0x000000080d047c12 */ /* 0x000fe4000f8e3cff */
[----:B------:R-:W-:Y:S01]  /*0440*/  SHF.R.U32.HI R10, RZ, 0x10, R10 ;  /* 0x00000010ff0a7819 */ /* 0x000fe2000001160a */
[----:B-1----:R-:W-:Y:S01]  /*0450*/  IMAD.IADD R9, R0, 0x1, R5 ;  /* 0x0000000100097824 */ /* 0x002fe200078e0205 */
[----:B------:R-:W-:Y:S02]  /*0460*/  LOP3.LUT R6, R5, UR8, RZ, 0x3c, !PT ;  /* 0x0000000805067c12 */ /* 0x000fe4000f8e3cff */
[----:B------:R-:W-:Y:S02]  /*0470*/  SHF.R.U32.HI R4, RZ, 0x10, R4 ;  /* 0x00000010ff047819 */ /* 0x000fe40000011604 */
[----:B------:R-:W-:Y:S02]  /*0480*/  LOP3.LUT R8, R9, UR8, RZ, 0x3c, !PT ;  /* 0x0000000809087c12 */ /* 0x000fe4000f8e3cff */
[----:B------:R-:W-:-:S02]  /*0490*/  SHF.R.U32.HI R6, RZ, 0x10, R6 ;  /* 0x00000010ff067819 */ /* 0x000fc40000011606 */
[----:B------:R-:W-:Y:S02]  /*04a0*/  SHF.R.U32.HI R8, RZ, 0x10, R8 ;  /* 0x00000010ff087819 */ /* 0x000fe40000011608 */
[----:B------:R-:W-:Y:S02]  /*04b0*/  LOP3.LUT R11, R10, UR8, R7, 0x96, !PT ;  /* 0x000000080a0b7c12 */ /* 0x000fe4000f8e9607 */
[----:B------:R-:W-:Y:S02]  /*04c0*/  LOP3.LUT R4, R4, UR8, R13, 0x96, !PT ;  /* 0x0000000804047c12 */ /* 0x000fe4000f8e960d */
[----:B------:R-:W-:Y:S01]  /*04d0*/  LOP3.LUT R5, R6, UR8, R5, 0x96, !PT ;  /* 0x0000000806057c12 */ /* 0x000fe2000f8e9605 */
[----:B------:R-:W-:Y:S01]  /*04e0*/  IMAD R12, R11, -0x7a143595, RZ ;  /* 0x85ebca6b0b0c7824 */ /* 0x000fe200078e02ff */
[----:B------:R-:W-:Y:S01]  /*04f0*/  LOP3.LUT R10, R8, UR8, R9, 0x96, !PT ;  /* 0x00000008080a7c12 */ /* 0x000fe2000f8e9609 */
[----:B------:R-:W-:Y:S02]  /*0500*/  IMAD R6, R4, -0x7a143595, RZ ;  /* 0x85ebca6b04067824 */ /* 0x000fe400078e02ff */
[----:B------:R-:W-:Y:S01]  /*0510*/  IMAD R8, R5, -0x7a143595, RZ ;  /* 0x85ebca6b05087824 */ /* 0x000fe200078e02ff */
[----:B------:R-:W-:Y:S01]  /*0520*/  SHF.R.U32.HI R15, RZ, 0xd, R12 ;  /* 0x0000000dff0f7819 */ /* 0x000fe2000001160c */
[----:B------:R-:W-:-:S02]  /*0530*/  IMAD R10, R10, -0x7a143595, RZ ;  /* 0x85ebca6b0a0a7824 */ /* 0x000fc400078e02ff */
[----:B------:R-:W-:Y:S01]  /*0540*/  IMAD.WIDE R4, R7, 0x4, R2 ;  /* 0x0000000407047825 */ /* 0x000fe200078e0202 */
[----:B------:R-:W-:Y:S02]  /*0550*/  SHF.R.U32.HI R7, RZ, 0xd, R6 ;  /* 0x0000000dff077819 */ /* 0x000fe40000011606 */
[----:B------:R-:W-:Y:S02]  /*0560*/  SHF.R.U32.HI R11, RZ, 0xd, R8 ;  /* 0x0000000dff0b7819 */ /* 0x000fe40000011608 */
[----:B------:R-:W-:Y:S02]  /*0570*/  SHF.R.U32.HI R13, RZ, 0xd, R10 ;  /* 0x0000000dff0d7819 */ /* 0x000fe4000001160a */
[----:B------:R-:W-:Y:S02]  /*0580*/  LOP3.LUT R15, R15, R12, RZ, 0x3c, !PT ;  /* 0x0000000c0f0f7212 */ /* 0x000fe400078e3cff */
[----:B------:R-:W-:Y:S02]  /*0590*/  LOP3.LUT R7, R7, R6, RZ, 0x3c, !PT ;  /* 0x0000000607077212 */ /* 0x000fe400078e3cff */
[----:B------:R-:W-:Y:S01]  /*05a0*/  LOP3.LUT R8, R11, R8, RZ, 0x3c, !PT ;  /* 0x000000080b087212 */ /* 0x000fe200078e3cff */
[----:B------:R-:W-:Y:S01]  /*05b0*/  IMAD R16, R15, -0x3d4d51cb, RZ ;  /* 0xc2b2ae350f107824 */ /* 0x000fe200078e02ff */
[----:B------:R-:W-:Y:S01]  /*05c0*/  LOP3.LUT R13, R13, R10, RZ, 0x3c, !PT ;  /* 0x0000000a0d0d7212 */ /* 0x000fe200078e3cff */
[----:B------:R-:W-:-:S03]  /*05d0*/  IMAD.WIDE R10, R0, 0x4, R4 ;  /* 0x00000004000a7825 */ /* 0x000fc600078e0204 */
[----:B------:R-:W-:Y:S01]  /*05e0*/  SHF.R.U32.HI R17, RZ, 0x10, R16 ;  /* 0x00000010ff117819 */ /* 0x000fe20000011610 */
[----:B------:R-:W-:Y:S02]  /*05f0*/  IMAD R7, R7, -0x3d4d51cb, RZ ;  /* 0xc2b2ae3507077824 */ /* 0x000fe400078e02ff */
[----:B------:R-:W-:Y:S01]  /*0600*/  IMAD R8, R8, -0x3d4d51cb, RZ ;  /* 0xc2b2ae3508087824 */ /* 0x000fe200078e02ff */
[----:B------:R-:W-:Y:S01]  /*0610*/  LOP3.LUT R23, R17, R16, RZ, 0x3c, !PT ;  /* 0x0000001011177212 */ /* 0x000fe200078e3cff */
[----:B------:R-:W-:Y:S01]  /*0620*/  IMAD R14, R13, -0x3d4d51cb, RZ ;  /* 0xc2b2ae350d0e7824 */ /* 0x000fe200078e02ff */
[----:B------:R-:W-:Y:S01]  /*0630*/  SHF.R.U32.HI R6, RZ, 0x10, R7 ;  /* 0x00000010ff067819 */ /* 0x000fe20000011607 */
[----:B------:R-:W-:Y:S01]  /*0640*/  IMAD.WIDE R12, R0, 0x4, R10 ;  /* 0x00000004000c7825 */ /* 0x000fe200078e020a */
[----:B------:R-:W-:Y:S01]  /*0650*/  SHF.R.U32.HI R15, RZ, 0x10, R8 ;  /* 0x00000010ff0f7819 */ /* 0x000fe20000011608 */
[----:B------:R0:W-:Y:S01]  /*0660*/  STG.E desc[UR4][R4.64], R23 ;  /* 0x0000001704007986 */ /* 0x0001e2000c101904 */
[----:B------:R-:W-:-:S02]  /*0670*/  SHF.R.U32.HI R21, RZ, 0x10, R14 ;  /* 0x00000010ff157819 */ /* 0x000fc4000001160e */
[----:B------:R-:W-:Y:S01]  /*0680*/  LOP3.LUT R17, R6, R7, RZ, 0x3c, !PT ;  /* 0x0000000706117212 */ /* 0x000fe200078e3cff */
[C---:B------:R-:W-:Y:S01]  /*0690*/  IMAD.IADD R7, R0.reuse, 0x1, R9 ;  /* 0x0000000100077824 */ /* 0x040fe200078e0209 */
[----:B------:R-:W-:Y:S02]  /*06a0*/  LOP3.LUT R19, R15, R8, RZ, 0x3c, !PT ;  /* 0x000000080f137212 */ /* 0x000fe400078e3cff */
[----:B------:R-:W-:Y:S01]  /*06b0*/  LOP3.LUT R21, R21, R14, RZ, 0x3c, !PT ;  /* 0x0000000e15157212 */ /* 0x000fe200078e3cff */
[----:B------:R-:W-:Y:S01]  /*06c0*/  IMAD.WIDE R14, R0, 0x4, R12 ;  /* 0x00000004000e7825 */ /* 0x000fe200078e020c */
[----:B------:R0:W-:Y:S01]  /*06d0*/  STG.E desc[UR4][R10.64], R17 ;  /* 0x000000110a007986 */ /* 0x0001e2000c101904 */
[----:B------:R-:W-:-:S03]  /*06e0*/  ISETP.GE.AND P0, PT, R7, UR6, PT ;  /* 0x0000000607007c0c */ /* 0x000fc6000bf06270 */
[----:B------:R0:W-:Y:S04]  /*06f0*/  STG.E desc[UR4][R12.64], R19 ;  /* 0x000000130c007986 */ /* 0x0001e8000c101904 */
[----:B------:R0:W-:Y:S06]  /*0700*/  STG.E desc[UR4][R14.64], R21 ;  /* 0x000000150e007986 */ /* 0x0001ec000c101904 */
[----:B------:R-:W-:Y:S05]  /*0710*/  @!P0 BRA `(.L_x_2699) ;  /* 0xfffffffc00388947 */ /* 0x000fea000383ffff */
[----:B------:R-:W-:Y:S05]  /*0720*/  EXIT ;  /* 0x000000000000794d */ /* 0x000fea0003800000 */
.L_x_2700:
        /* <DEDUP_REMOVED lines=13> */
.L_x_2775:


//--------------------- .text._Z22luby_mis_coloring_iterPiS_iS_S_S_i --------------------------
	.section	.text._Z22luby_mis_coloring_iterPiS_iS_S_S_i,"ax",@progbits
	.align	128
        .global         _Z22luby_mis_coloring_iterPiS_iS_S_S_i
        .type           _Z22luby_mis_coloring_iterPiS_iS_S_S_i,@function
        .size           _Z22luby_mis_coloring_iterPiS_iS_S_S_i,(.L_x_2776 - _Z22luby_mis_coloring_iterPiS_iS_S_S_i)
        .other          _Z22luby_mis_coloring_iterPiS_iS_S_S_i,@"STO_CUDA_ENTRY STV_DEFAULT"
_Z22luby_mis_coloring_iterPiS_iS_S_S_i:
.text._Z22luby_mis_coloring_iterPiS_iS_S_S_i:
        /* <DEDUP_REMOVED lines=11> */
.L_x_2715:
[----:B01----:R-:W0:Y:S01]  /*00b0*/  LDC.64 R2, c[0x0][0x3a0] ;  /* 0x0000e800ff027b82 */ /* 0x003e220000000a00 */
[----:B------:R-:W-:-:S07]  /*00c0*/  IMAD.MOV.U32 R7, RZ, RZ, -0x1 ;  /* 0xffffffffff077424 */ /* 0x000fce00078e00ff */
[----:B------:R-:W2:Y:S01]  /*00d0*/  LDC.64 R4, c[0x0][0x398] ;  /* 0x0000e600ff047b82 */ /* 0x000ea20000000a00 */
[----:B0-----:R-:W-:-:S05]  /*00e0*/  IMAD.WIDE R2, R0, 0x4, R2 ;  /* 0x0000000400027825 */ /* 0x001fca00078e0202 */
[----:B-1----:R0:W-:Y:S01]  /*00f0*/  STG.E desc[UR4][R2.64], R7 ;  /* 0x0000000702007986 */ /* 0x0021e2000c101904 */
[----:B--2---:R-:W-:-:S06]  /*0100*/  IMAD.WIDE R4, R0, 0x4, R4 ;  /* 0x0000000400047825 */ /* 0x004fcc00078e0204 */
[----:B------:R-:W2:Y:S01]  /*0110*/  LDG.E R4, desc[UR4][R4.64] ;  /* 0x0000000404047981 */ /* 0x000ea2000c1e1900 */
[----:B------:R-:W-:Y:S01]  /*0120*/  BSSY.RECONVERGENT B0, `(.L_x_2701) ;  /* 0x000007a000007945 */ /* 0x000fe20003800200 */
[----:B--2---:R-:W-:-:S13]  /*0130*/  ISETP.NE.AND P0, PT, R4, -0x1, PT ;  /* 0xffffffff0400780c */ /* 0x004fda0003f05270 */
[----:B0-----:R-:W-:Y:S05]  /*0140*/  @P0 BRA `(.L_x_2702) ;  /* 0x0000000400dc0947 */ /* 0x001fea0003800000 */
        /* <DEDUP_REMOVED lines=9> */
.L_x_2706:
[----:B-1----:R-:W-:-:S06]  /*01e0*/  IMAD.WIDE R4, R11, 0x4, R6 ;  /* 0x000000040b047825 */ /* 0x002fcc00078e0206 */
[----:B------:R-:W2:Y:S01]  /*01f0*/  LDG.E R5, desc[UR4][R4.64] ;  /* 0x0000000404057981 */ /* 0x000ea2000c1e1900 */
[----:B------:R-:W-:Y:S01]  /*0200*/  BSSY.RELIABLE B1, `(.L_x_2704) ;  /* 0x0000008000017945 */ /* 0x000fe20003800100 */
[----:B--2---:R-:W-:-:S13]  /*0210*/  ISETP.GT.AND P0, PT, R5, R0, PT ;  /* 0x000000000500720c */ /* 0x004fda0003f04270 */
[----:B------:R-:W-:Y:S05]  /*0220*/  @!P0 BRA `(.L_x_2705) ;  /* 0x0000000000148947 */ /* 0x000fea0003800000 */
[----:B0-----:R-:W-:-:S06]  /*0230*/  IMAD.WIDE R4, R5, 0x4, R8 ;  /* 0x0000000405047825 */ /* 0x001fcc00078e0208 */
[----:B------:R-:W2:Y:S02]  /*0240*/  LDG.E R4, desc[UR4][R4.64] ;  /* 0x0000000404047981 */ /* 0x000ea4000c1e1900 */
[----:B--2---:R-:W-:-:S13]  /*0250*/  ISETP.NE.AND P0, PT, R4, -0x1, PT ;  /* 0xffffffff0400780c */ /* 0x004fda0003f05270 */
[----:B------:R-:W-:Y:S05]  /*0260*/  @!P0 BREAK.RELIABLE B1 ;  /* 0x0000000000018942 */ /* 0x000fea0003800100 */
[----:B------:R-:W-:Y:S05]  /*0270*/  @!P0 BRA `(.L_x_2702) ;  /* 0x0000000400908947 */ /* 0x000fea0003800000 */
.L_x_2705:
[----:B------:R-:W-:Y:S05]  /*0280*/  BSYNC.RELIABLE B1 ;  /* 0x0000000000017941 */ /* 0x000fea0003800100 */
.L_x_2704:
[----:B------:R-:W-:-:S05]  /*0290*/  VIADD R11, R11, 0x1 ;  /* 0x000000010b0b7836 */ /* 0x000fca0000000000 */
[----:B------:R-:W-:-:S13]  /*02a0*/  ISETP.GE.AND P0, PT, R11, R12, PT ;  /* 0x0000000c0b00720c */ /* 0x000fda0003f06270 */
[----:B------:R-:W-:Y:S05]  /*02b0*/  @!P0 BRA `(.L_x_2706) ;  /* 0xfffffffc00c88947 */ /* 0x000fea000383ffff */
.L_x_2703:
[----:B------:R-:W-:Y:S01]  /*02c0*/  ISETP.GE.AND P0, PT, R15, R12, PT ;  /* 0x0000000c0f00720c */ /* 0x000fe20003f06270 */
[----:B------:R-:W-:Y:S01]  /*02d0*/  BSSY.RECONVERGENT B1, `(.L_x_2707) ;  /* 0x0000037000017945 */ /* 0x000fe20003800200 */
[----:B------:R-:W-:Y:S01]  /*02e0*/  HFMA2 R22, -RZ, RZ, 0, 0 ;  /* 0x00000000ff167431 */ /* 0x000fe200000001ff */
[----:B------:R-:W-:Y:S02]  /*02f0*/  CS2R R20, SRZ ;  /* 0x0000000000147805 */ /* 0x000fe4000001ff00 */
[----:B------:R-:W-:Y:S02]  /*0300*/  CS2R R18, SRZ ;  /* 0x0000000000127805 */ /* 0x000fe4000001ff00 */
[----:B------:R-:W-:Y:S01]  /*0310*/  CS2R R16, SRZ ;  /* 0x0000000000107805 */ /* 0x000fe2000001ff00 */
[----:B------:R-:W-:-:S05]  /*0320*/  IMAD.MOV.U32 R14, RZ, RZ, RZ ;  /* 0x000000ffff0e7224 */ /* 0x000fca00078e00ff */
[----:B------:R-:W-:Y:S05]  /*0330*/  @P0 BRA `(.L_x_2708) ;  /* 0x0000000000c00947 */ /* 0x000fea0003800000 */
[----:B------:R-:W1:Y:S01]  /*0340*/  LDC.64 R4, c[0x0][0x398] ;  /* 0x0000e600ff047b82 */ /* 0x000e620000000a00 */
[----:B------:R-:W-:Y:S01]  /*0350*/  BSSY.RECONVERGENT B2, `(.L_x_2708) ;  /* 0x000002e000027945 */ /* 0x000fe20003800200 */
[----:B------:R-:W-:-:S06]  /*0360*/  IMAD.MOV.U32 R22, RZ, RZ, RZ ;  /* 0x000000ffff167224 */ /* 0x000fcc00078e00ff */
[----:B------:R-:W2:Y:S02]  /*0370*/  LDC.64 R6, c[0x0][0x388] ;  /* 0x0000e200ff067b82 */ /* 0x000ea40000000a00 */
.L_x_2711:
        /* <DEDUP_REMOVED lines=19> */
[C---:B------:R-:W-:Y:S02]  /*04b0*/  ISETP.EQ.AND P3, PT, R9.reuse, 0x10, PT ;  /* 0x000000100900780c */ /* 0x040fe40003f62270 */
[----:B------:R-:W-:Y:S01]  /*04c0*/  @P0 MOV R11, R21 ;  /* 0x00000015000b0202 */ /* 0x000fe20000000f00 */
[----:B------:R-:W-:Y:S01]  /*04d0*/  @P1 IMAD.MOV.U32 R11, RZ, RZ, R20 ;  /* 0x000000ffff0b1224 */ /* 0x000fe200078e0014 */
[----:B------:R-:W-:Y:S01]  /*04e0*/  P2R R10, PR, RZ, 0x1 ;  /* 0x00000001ff0a7803 */ /* 0x000fe20000000000 */
[----:B------:R-:W-:Y:S01]  /*04f0*/  @P2 IMAD.MOV.U32 R11, RZ, RZ, R19 ;  /* 0x000000ffff0b2224 */ /* 0x000fe200078e0013 */
[----:B------:R-:W-:Y:S02]  /*0500*/  ISETP.EQ.AND P0, PT, R9, RZ, PT ;  /* 0x000000ff0900720c */ /* 0x000fe40003f02270 */
[----:B------:R-:W-:-:S05]  /*0510*/  SHF.L.W.U32 R8, R8, R23, RZ ;  /* 0x0000001708087219 */ /* 0x000fca0000000eff */
[----:B------:R-:W-:Y:S01]  /*0520*/  @P3 IMAD.MOV.U32 R11, RZ, RZ, R18 ;  /* 0x000000ffff0b3224 */ /* 0x000fe200078e0012 */
[----:B------:R-:W-:Y:S01]  /*0530*/  @P4 MOV R11, R17 ;  /* 0x00000011000b4202 */ /* 0x000fe20000000f00 */
[----:B------:R-:W-:Y:S02]  /*0540*/  @P5 IMAD.MOV.U32 R11, RZ, RZ, R16 ;  /* 0x000000ffff0b5224 */ /* 0x000fe400078e0010 */
        /* <DEDUP_REMOVED lines=11> */
.L_x_2710:
[----:B------:R-:W-:Y:S05]  /*0600*/  BSYNC.RECONVERGENT B3 ;  /* 0x0000000000037941 */ /* 0x000fea0003800200 */
.L_x_2709:
[----:B------:R-:W-:-:S13]  /*0610*/  ISETP.GE.AND P0, PT, R15, R12, PT ;  /* 0x0000000c0f00720c */ /* 0x000fda0003f06270 */
[----:B------:R-:W-:Y:S05]  /*0620*/  @!P0 BRA `(.L_x_2711) ;  /* 0xfffffffc00548947 */ /* 0x000fea000383ffff */
[----:B------:R-:W-:Y:S05]  /*0630*/  BSYNC.RECONVERGENT B2 ;  /* 0x0000000000027941 */ /* 0x000fea0003800200 */
.L_x_2708:
[----:B------:R-:W-:Y:S05]  /*0640*/  BSYNC.RECONVERGENT B1 ;  /* 0x0000000000017941 */ /* 0x000fea0003800200 */
.L_x_2707:
        /* <DEDUP_REMOVED lines=31> */
[----:B------:R-:W-:Y:S02]  /*0840*/  HFMA2 R4, -RZ, RZ, 0, 1.33514404296875e-05 ;  /* 0x000000e0ff047431 */ /* 0x000fe400000001ff */
[----:B------:R-:W-:-:S07]  /*0850*/  IMAD.MOV.U32 R22, RZ, RZ, R14 ;  /* 0x000000ffff167224 */ /* 0x000fce00078e000e */
.L_x_2713:
[----:B------:R-:W-:-:S06]  /*0860*/  LOP3.LUT R22, RZ, R22, RZ, 0x33, !PT ;  /* 0x00000016ff167212 */ /* 0x000fcc00078e33ff */
[----:B------:R-:W1:Y:S08]  /*0870*/  BREV R22, R22 ;  /* 0x0000001600167301 */ /* 0x000e700000000000 */
[----:B-1----:R-:W1:Y:S02]  /*0880*/  FLO.U32.SH R5, R22 ;  /* 0x0000001600057300 */ /* 0x002e6400000e0400 */
[----:B-1----:R-:W-:-:S07]  /*0890*/  IMAD.IADD R5, R5, 0x1, R4 ;  /* 0x0000000105057824 */ /* 0x002fce00078e0204 */
.L_x_2714:
[----:B------:R-:W-:Y:S05]  /*08a0*/  BSYNC.RECONVERGENT B1 ;  /* 0x0000000000017941 */ /* 0x000fea0003800200 */
.L_x_2712:
[----:B------:R1:W-:Y:S02]  /*08b0*/  STG.E desc[UR4][R2.64], R5 ;  /* 0x0000000502007986 */ /* 0x0003e4000c101904 */
.L_x_2702:
[----:B------:R-:W-:Y:S05]  /*08c0*/  BSYNC.RECONVERGENT B0 ;  /* 0x0000000000007941 */ /* 0x000fea0003800200 */
.L_x_2701:
[----:B------:R-:W2:Y:S01]  /*08d0*/  LDCU UR6, c[0x0][0x390] ;  /* 0x00007200ff0677ac */ /* 0x000ea20008000800 */
[----:B------:R-:W-:-:S05]  /*08e0*/  IMAD.IADD R0, R13, 0x1, R0 ;  /* 0x000000010d007824 */ /* 0x000fca00078e0200 */
[----:B--2---:R-:W-:-:S13]  /*08f0*/  ISETP.GE.AND P0, PT, R0, UR6, PT ;  /* 0x0000000600007c0c */ /* 0x004fda000bf06270 */
[----:B------:R-:W-:Y:S05]  /*0900*/  @!P0 BRA `(.L_x_2715) ;  /* 0xfffffff400e88947 */ /* 0x000fea000383ffff */
[----:B------:R-:W-:Y:S05]  /*0910*/  EXIT ;  /* 0x000000000000794d */ /* 0x000fea0003800000 */
.L_x_2716:
        /* <DEDUP_REMOVED lines=14> */
.L_x_2776:


//--------------------- .nv.global.init           --------------------------
	.section	.nv.global.init,"aw",@progbits
	.align	4
.nv.global.init:
	.type		mrg32k3aM1SubSeq,@object
	.size		mrg32k3aM1SubSeq,(mrg32k3aM2SubSeq - mrg32k3aM1SubSeq)
mrg32k3aM1SubSeq:
        /*0000*/ 	.byte	0x0b, 0xcc, 0xee, 0x04, 0x73, 0x29, 0x8b, 0x6f, 0xf6, 0x53, 0x03, 0xf6, 0x23, 0xf6, 0xea, 0xda
        /* <DEDUP_REMOVED lines=125> */
	.type		mrg32k3aM2SubSeq,@object
	.size		mrg32k3aM2SubSeq,(mrg32k3aM1 - mrg32k3aM2SubSeq)
mrg32k3aM2SubSeq:
        /* <DEDUP_REMOVED lines=126> */
	.type		mrg32k3aM1,@object
	.size		mrg32k3aM1,(mrg32k3aM1Seq - mrg32k3aM1)
mrg32k3aM1:
        /* <DEDUP_REMOVED lines=144> */
	.type		mrg32k3aM1Seq,@object
	.size		mrg32k3aM1Seq,(mrg32k3aM2 - mrg32k3aM1Seq)
mrg32k3aM1Seq:
        /* <DEDUP_REMOVED lines=144> */
	.type		mrg32k3aM2,@object
	.size		mrg32k3aM2,(mrg32k3aM2Seq - mrg32k3aM2)
mrg32k3aM2:
        /* <DEDUP_REMOVED lines=144> */
	.type		mrg32k3aM2Seq,@object
	.size		mrg32k3aM2Seq,(precalc_xorwow_matrix - mrg32k3aM2Seq)
mrg32k3aM2Seq:
        /* <DEDUP_REMOVED lines=144> */
	.type		precalc_xorwow_matrix,@object
	.size		precalc_xorwow_matrix,(precalc_xorwow_offset_matrix - precalc_xorwow_matrix)
precalc_xorwow_matrix:
        /* <DEDUP_REMOVED lines=6400> */
	.type		precalc_xorwow_offset_matrix,@object
	.size		precalc_xorwow_offset_matrix,(.L_1 - precalc_xorwow_offset_matrix)
precalc_xorwow_offset_matrix:
        /* <DEDUP_REMOVED lines=6400> */
.L_1:


//--------------------- .nv.shared._ZN3cub18CUB_300001_SM_10006detail10radix_sort29DeviceRadixSortOnesweepKernelINS1_5radix10policy_hubIiiyE10Policy1000ELNS0_9SortOrderE0EiiyiiNS1_21identity_decomposer_tEEEvPT5_SB_PT3_PKSC_PT1_PKSG_PT2_PKSK_T4_iiT6_ --------------------------
	.section	.nv.shared._ZN3cub18CUB_300001_SM_10006detail10radix_sort29DeviceRadixSortOnesweepKernelINS1_5radix10policy_hubIiiyE10Policy1000ELNS0_9SortOrderE0EiiyiiNS1_21identity_decomposer_tEEEvPT5_SB_PT3_PKSC_PT1_PKSG_PT2_PKSK_T4_iiT6_,"aw",@nobits
	.sectionflags	@""
	.align	128
.nv.shared._ZN3cub18CUB_300001_SM_10006detail10radix_sort29DeviceRadixSortOnesweepKernelINS1_5radix10policy_hubIiiyE10Policy1000ELNS0_9SortOrderE0EiiyiiNS1_21identity_decomposer_tEEEvPT5_SB_PT3_PKSC_PT1_PKSG_PT2_PKSK_T4_iiT6_:
	.zero		29184


//--------------------- .nv.shared.reserved.0     --------------------------
	.section	.nv.shared.reserved.0,"aw",@nobits
	.weak		__nv_reservedSMEM_offset_0_alias
	.size		__nv_reservedSMEM_offset_0_alias, 0, 64
	.other		__nv_reservedSMEM_offset_0_alias,@"STO_CUDA_RESERVED_SHARED STV_DEFAULT"
__nv_reservedSMEM_offset_0_alias:
	.zero		0
	.zero		64


//--------------------- .nv.global                --------------------------
	.section	.nv.global,"aw",@nobits
.nv.global:
	.type		_ZN34_INTERNAL_315852b8_4_k_cu_dbe6df176thrust24THRUST_300001_SM_1000_NS12placeholders2_8E,@object
	.size		_ZN34_INTERNAL_315852b8_4_k_cu_dbe6df176thrust24THRUST_300001_SM_1000_NS12placeholders2_8E,(_ZN34_INTERNAL_315852b8_4_k_cu_dbe6df174cuda3std3__436_GLOBAL__N__315852b8_4_k_cu_dbe6df176ignoreE - _ZN34_INTERNAL_315852b8_4_k_cu_dbe6df176thrust24THRUST_300001_SM_1000_NS12placeholders2_8E)
_ZN34_INTERNAL_315852b8_4_k_cu_dbe6df176thrust24THRUST_300001_SM_1000_NS12placeholders2_8E:
	.zero		1
	.type		_ZN34_INTERNAL_315852b8_4_k_cu_dbe6df174cuda3std3__436_GLOBAL__N__315852b8_4_k_cu_dbe6df176ignoreE,@object
	.size		_ZN34_INTERNAL_315852b8_4_k_cu_dbe6df174cuda3std3__436_GLOBAL__N__315852b8_4_k_cu_dbe6df176ignoreE,(_ZN34_INTERNAL_315852b8_4_k_cu_dbe6df174cuda3std6ranges3__45__cpo4dataE - _ZN34_INTERNAL_315852b8_4_k_cu_dbe6df174cuda3std3__436_GLOBAL__N__315852b8_4_k_cu_dbe6df176ignoreE)
_ZN34_INTERNAL_315852b8_4_k_cu_dbe6df174cuda3std3__436_GLOBAL__N__315852b8_4_k_cu_dbe6df176ignoreE:
	.zero		1
	.type		_ZN34_INTERNAL_315852b8_4_k_cu_dbe6df174cuda3std6ranges3__45__cpo4dataE,@object
	.size		_ZN34_INTERNAL_315852b8_4_k_cu_dbe6df174cuda3std6ranges3__45__cpo4dataE,(_ZN34_INTERNAL_315852b8_4_k_cu_dbe6df176thrust24THRUST_300001_SM_1000_NS6system3cpp3parE - _ZN34_INTERNAL_315852b8_4_k_cu_dbe6df174cuda3std6ranges3__45__cpo4dataE)
_ZN34_INTERNAL_315852b8_4_k_cu_dbe6df174cuda3std6ranges3__45__cpo4dataE:
	.zero		1
	.type		_ZN34_INTERNAL_315852b8_4_k_cu_dbe6df176thrust24THRUST_300001_SM_1000_NS6system3cpp3parE,@object
	.size		_ZN34_INTERNAL_315852b8_4_k_cu_dbe6df176thrust24THRUST_300001_SM_1000_NS6system3cpp3parE,(_ZN34_INTERNAL_315852b8_4_k_cu_dbe6df174cuda3std3__45__cpo5beginE - _ZN34_INTERNAL_315852b8_4_k_cu_dbe6df176thrust24THRUST_300001_SM_1000_NS6system3cpp3parE)
_ZN34_INTERNAL_315852b8_4_k_cu_dbe6df176thrust24THRUST_300001_SM_1000_NS6system3cpp3parE:
	.zero		1
	.type		_ZN34_INTERNAL_315852b8_4_k_cu_dbe6df174cuda3std3__45__cpo5beginE,@object
	.size		_ZN34_INTERNAL_315852b8_4_k_cu_dbe6df174cuda3std3__45__cpo5beginE,(_ZN34_INTERNAL_315852b8_4_k_cu_dbe6df174cuda3std6ranges3__45__cpo5beginE - _ZN34_INTERNAL_315852b8_4_k_cu_dbe6df174cuda3std3__45__cpo5beginE)
_ZN34_INTERNAL_315852b8_4_k_cu_dbe6df174cuda3std3__45__cpo5beginE:
	.zero		1
	.type		_ZN34_INTERNAL_315852b8_4_k_cu_dbe6df174cuda3std6ranges3__45__cpo5beginE,@object
	.size		_ZN34_INTERNAL_315852b8_4_k_cu_dbe6df174cuda3std6ranges3__45__cpo5beginE,(_ZN34_INTERNAL_315852b8_4_k_cu_dbe6df176thrust24THRUST_300001_SM_1000_NS6deviceE - _ZN34_INTERNAL_315852b8_4_k_cu_dbe6df174cuda3std6ranges3__45__cpo5beginE)
_ZN34_INTERNAL_315852b8_4_k_cu_dbe6df174cuda3std6ranges3__45__cpo5beginE:
	.zero		1
	.type		_ZN34_INTERNAL_315852b8_4_k_cu_dbe6df176thrust24THRUST_300001_SM_1000_NS6deviceE,@object
	.size		_ZN34_INTERNAL_315852b8_4_k_cu_dbe6df176thrust24THRUST_300001_SM_1000_NS6deviceE,(_ZN34_INTERNAL_315852b8_4_k_cu_dbe6df174cuda3std3__47nulloptE - _ZN34_INTERNAL_315852b8_4_k_cu_dbe6df176thrust24THRUST_300001_SM_1000_NS6deviceE)
_ZN34_INTERNAL_315852b8_4_k_cu_dbe6df176thrust24THRUST_300001_SM_1000_NS6deviceE:
	.zero		1
	.type		_ZN34_INTERNAL_315852b8_4_k_cu_dbe6df174cuda3std3__47nulloptE,@object
	.size		_ZN34_INTERNAL_315852b8_4_k_cu_dbe6df174cuda3std3__47nulloptE,(_ZN34_INTERNAL_315852b8_4_k_cu_dbe6df174cuda3std6ranges3__45__cpo8distanceE - _ZN34_INTERNAL_315852b8_4_k_cu_dbe6df174cuda3std3__47nulloptE)
_ZN34_INTERNAL_315852b8_4_k_cu_dbe6df174cuda3std3__47nulloptE:
	.zero		1
	.type		_ZN34_INTERNAL_315852b8_4_k_cu_dbe6df174cuda3std6ranges3__45__cpo8distanceE,@object
	.size		_ZN34_INTERNAL_315852b8_4_k_cu_dbe6df174cuda3std6ranges3__45__cpo8distanceE,(_ZN34_INTERNAL_315852b8_4_k_cu_dbe6df176thrust24THRUST_300001_SM_1000_NS12placeholders2_4E - _ZN34_INTERNAL_315852b8_4_k_cu_dbe6df174cuda3std6ranges3__45__cpo8distanceE)
_ZN34_INTERNAL_315852b8_4_k_cu_dbe6df174cuda3std6ranges3__45__cpo8distanceE:
	.zero		1
	.type		_ZN34_INTERNAL_315852b8_4_k_cu_dbe6df176thrust24THRUST_300001_SM_1000_NS12placeholders2_4E,@object
	.size		_ZN34_INTERNAL_315852b8_4_k_cu_dbe6df176thrust24THRUST_300001_SM_1000_NS12placeholders2_4E,(_ZN34_INTERNAL_315852b8_4_k_cu_dbe6df174cuda3std3__45__cpo6rbeginE - _ZN34_INTERNAL_315852b8_4_k_cu_dbe6df176thrust24THRUST_300001_SM_1000_NS12placeholders2_4E)
_ZN34_INTERNAL_315852b8_4_k_cu_dbe6df176thrust24THRUST_300001_SM_1000_NS12placeholders2_4E:
	.zero		1
	.type		_ZN34_INTERNAL_315852b8_4_k_cu_dbe6df174cuda3std3__45__cpo6rbeginE,@object
	.size		_ZN34_INTERNAL_315852b8_4_k_cu_dbe6df174cuda3std3__45__cpo6rbeginE,(_ZN34_INTERNAL_315852b8_4_k_cu_dbe6df174cuda3std6ranges3__45__cpo7advanceE - _ZN34_INTERNAL_315852b8_4_k_cu_dbe6df174cuda3std3__45__cpo6rbeginE)
_ZN34_INTERNAL_315852b8_4_k_cu_dbe6df174cuda3std3__45__cpo6rbeginE:
	.zero		1
	.type		_ZN34_INTERNAL_315852b8_4_k_cu_dbe6df174cuda3std6ranges3__45__cpo7advanceE,@object
	.size		_ZN34_INTERNAL_315852b8_4_k_cu_dbe6df174cuda3std6ranges3__45__cpo7advanceE,(_ZN34_INTERNAL_315852b8_4_k_cu_dbe6df176thrust24THRUST_300001_SM_1000_NS12placeholders3_10E - _ZN34_INTERNAL_315852b8_4_k_cu_dbe6df174cuda3std6ranges3__45__cpo7advanceE)
_ZN34_INTERNAL_315852b8_4_k_cu_dbe6df174cuda3std6ranges3__45__cpo7advanceE:
	.zero		1
	.type		_ZN34_INTERNAL_315852b8_4_k_cu_dbe6df176thrust24THRUST_300001_SM_1000_NS12placeholders3_10E,@object
	.size		_ZN34_INTERNAL_315852b8_4_k_cu_dbe6df176thrust24THRUST_300001_SM_1000_NS12placeholders3_10E,(_ZN34_INTERNAL_315852b8_4_k_cu_dbe6df174cuda3std3__48in_placeE - _ZN34_INTERNAL_315852b8_4_k_cu_dbe6df176thrust24THRUST_300001_SM_1000_NS12placeholders3_10E)
_ZN34_INTERNAL_315852b8_4_k_cu_dbe6df176thrust24THRUST_300001_SM_1000_NS12placeholders3_10E:
	.zero		1
	.type		_ZN34_INTERNAL_315852b8_4_k_cu_dbe6df174cuda3std3__48in_placeE,@object
	.size		_ZN34_INTERNAL_315852b8_4_k_cu_dbe6df174cuda3std3__48in_placeE,(_ZN34_INTERNAL_315852b8_4_k_cu_dbe6df174cuda3std6ranges3__45__cpo4sizeE - _ZN34_INTERNAL_315852b8_4_k_cu_dbe6df174cuda3std3__48in_placeE)
_ZN34_INTERNAL_315852b8_4_k_cu_dbe6df174cuda3std3__48in_placeE:
	.zero		1
	.type		_ZN34_INTERNAL_315852b8_4_k_cu_dbe6df174cuda3std6ranges3__45__cpo4sizeE,@object
	.size		_ZN34_INTERNAL_315852b8_4_k_cu_dbe6df174cuda3std6ranges3__45__cpo4sizeE,(_ZN34_INTERNAL_315852b8_4_k_cu_dbe6df176thrust24THRUST_300001_SM_1000_NS12placeholders2_2E - _ZN34_INTERNAL_315852b8_4_k_cu_dbe6df174cuda3std6ranges3__45__cpo4sizeE)
_ZN34_INTERNAL_315852b8_4_k_cu_dbe6df174cuda3std6ranges3__45__cpo4sizeE:
	.zero		1
	.type		_ZN34_INTERNAL_315852b8_4_k_cu_dbe6df176thrust24THRUST_300001_SM_1000_NS12placeholders2_2E,@object
	.size		_ZN34_INTERNAL_315852b8_4_k_cu_dbe6df176thrust24THRUST_300001_SM_1000_NS12placeholders2_2E,(_ZN34_INTERNAL_315852b8_4_k_cu_dbe6df174cuda3std3__45__cpo6cbeginE - _ZN34_INTERNAL_315852b8_4_k_cu_dbe6df176thrust24THRUST_300001_SM_1000_NS12placeholders2_2E)
_ZN34_INTERNAL_315852b8_4_k_cu_dbe6df176thrust24THRUST_300001_SM_1000_NS12placeholders2_2E:
	.zero		1
	.type		_ZN34_INTERNAL_315852b8_4_k_cu_dbe6df174cuda3std3__45__cpo6cbeginE,@object
	.size		_ZN34_INTERNAL_315852b8_4_k_cu_dbe6df174cuda3std3__45__cpo6cbeginE,(_ZN34_INTERNAL_315852b8_4_k_cu_dbe6df174cuda3std6ranges3__45__cpo6cbeginE - _ZN34_INTERNAL_315852b8_4_k_cu_dbe6df174cuda3std3__45__cpo6cbeginE)
_ZN34_INTERNAL_315852b8_4_k_cu_dbe6df174cuda3std3__45__cpo6cbeginE:
	.zero		1
	.type		_ZN34_INTERNAL_315852b8_4_k_cu_dbe6df174cuda3std6ranges3__45__cpo6cbeginE,@object
	.size		_ZN34_INTERNAL_315852b8_4_k_cu_dbe6df174cuda3std6ranges3__45__cpo6cbeginE,(_ZN34_INTERNAL_315852b8_4_k_cu_dbe6df176thrust24THRUST_300001_SM_1000_NS12placeholders2_6E - _ZN34_INTERNAL_315852b8_4_k_cu_dbe6df174cuda3std6ranges3__45__cpo6cbeginE)
_ZN34_INTERNAL_315852b8_4_k_cu_dbe6df174cuda3std6ranges3__45__cpo6cbeginE:
	.zero		1
	.type		_ZN34_INTERNAL_315852b8_4_k_cu_dbe6df176thrust24THRUST_300001_SM_1000_NS12placeholders2_6E,@object
	.size		_ZN34_INTERNAL_315852b8_4_k_cu_dbe6df176thrust24THRUST_300001_SM_1000_NS12placeholders2_6E,(_ZN34_INTERNAL_315852b8_4_k_cu_dbe6df174cuda3std3__45__cpo7crbeginE - _ZN34_INTERNAL_315852b8_4_k_cu_dbe6df176thrust24THRUST_300001_SM_1000_NS12placeholders2_6E)
_ZN34_INTERNAL_315852b8_4_k_cu_dbe6df176thrust24THRUST_300001_SM_1000_NS12placeholders2_6E:
	.zero		1
	.type		_ZN34_INTERNAL_315852b8_4_k_cu_dbe6df174cuda3std3__45__cpo7crbeginE,@object
	.size		_ZN34_INTERNAL_315852b8_4_k_cu_dbe6df174cuda3std3__45__cpo7crbeginE,(_ZN34_INTERNAL_315852b8_4_k_cu_dbe6df174cuda3std6ranges3__45__cpo4nextE - _ZN34_INTERNAL_315852b8_4_k_cu_dbe6df174cuda3std3__45__cpo7crbeginE)
_ZN34_INTERNAL_315852b8_4_k_cu_dbe6df174cuda3std3__45__cpo7crbeginE:
	.zero		1
	.type		_ZN34_INTERNAL_315852b8_4_k_cu_dbe6df174cuda3std6ranges3__45__cpo4nextE,@object
	.size		_ZN34_INTERNAL_315852b8_4_k_cu_dbe6df174cuda3std6ranges3__45__cpo4nextE,(_ZN34_INTERNAL_315852b8_4_k_cu_dbe6df174cuda3std6ranges3__45__cpo4swapE - _ZN34_INTERNAL_315852b8_4_k_cu_dbe6df174cuda3std6ranges3__45__cpo4nextE)
_ZN34_INTERNAL_315852b8_4_k_cu_dbe6df174cuda3std6ranges3__45__cpo4nextE:
	.zero		1
	.type		_ZN34_INTERNAL_315852b8_4_k_cu_dbe6df174cuda3std6ranges3__45__cpo4swapE,@object
	.size		_ZN34_INTERNAL_315852b8_4_k_cu_dbe6df174cuda3std6ranges3__45__cpo4swapE,(_ZN34_INTERNAL_315852b8_4_k_cu_dbe6df176thrust24THRUST_300001_SM_1000_NS8cuda_cub10par_nosyncE - _ZN34_INTERNAL_315852b8_4_k_cu_dbe6df174cuda3std6ranges3__45__cpo4swapE)
_ZN34_INTERNAL_315852b8_4_k_cu_dbe6df174cuda3std6ranges3__45__cpo4swapE:
	.zero		1
	.type		_ZN34_INTERNAL_315852b8_4_k_cu_dbe6df176thrust24THRUST_300001_SM_1000_NS8cuda_cub10par_nosyncE,@object
	.size		_ZN34_INTERNAL_315852b8_4_k_cu_dbe6df176thrust24THRUST_300001_SM_1000_NS8cuda_cub10par_nosyncE,(_ZN34_INTERNAL_315852b8_4_k_cu_dbe6df176thrust24THRUST_300001_SM_1000_NS3seqE - _ZN34_INTERNAL_315852b8_4_k_cu_dbe6df176thrust24THRUST_300001_SM_1000_NS8cuda_cub10par_nosyncE)
_ZN34_INTERNAL_315852b8_4_k_cu_dbe6df176thrust24THRUST_300001_SM_1000_NS8cuda_cub10par_nosyncE:
	.zero		1
	.type		_ZN34_INTERNAL_315852b8_4_k_cu_dbe6df176thrust24THRUST_300001_SM_1000_NS3seqE,@object
	.size		_ZN34_INTERNAL_315852b8_4_k_cu_dbe6df176thrust24THRUST_300001_SM_1000_NS3seqE,(_ZN34_INTERNAL_315852b8_4_k_cu_dbe6df174cuda3std3__420unreachable_sentinelE - _ZN34_INTERNAL_315852b8_4_k_cu_dbe6df176thrust24THRUST_300001_SM_1000_NS3seqE)
_ZN34_INTERNAL_315852b8_4_k_cu_dbe6df176thrust24THRUST_300001_SM_1000_NS3seqE:
	.zero		1
	.type		_ZN34_INTERNAL_315852b8_4_k_cu_dbe6df174cuda3std3__420unreachable_sentinelE,@object
	.size		_ZN34_INTERNAL_315852b8_4_k_cu_dbe6df174cuda3std3__420unreachable_sentinelE,(_ZN34_INTERNAL_315852b8_4_k_cu_dbe6df174cuda3std6ranges3__45__cpo5ssizeE - _ZN34_INTERNAL_315852b8_4_k_cu_dbe6df174cuda3std3__420unreachable_sentinelE)
_ZN34_INTERNAL_315852b8_4_k_cu_dbe6df174cuda3std3__420unreachable_sentinelE:
	.zero		1
	.type		_ZN34_INTERNAL_315852b8_4_k_cu_dbe6df174cuda3std6ranges3__45__cpo5ssizeE,@object
	.size		_ZN34_INTERNAL_315852b8_4_k_cu_dbe6df174cuda3std6ranges3__45__cpo5ssizeE,(_ZN34_INTERNAL_315852b8_4_k_cu_dbe6df176thrust24THRUST_300001_SM_1000_NS12placeholders2_3E - _ZN34_INTERNAL_315852b8_4_k_cu_dbe6df174cuda3std6ranges3__45__cpo5ssizeE)
_ZN34_INTERNAL_315852b8_4_k_cu_dbe6df174cuda3std6ranges3__45__cpo5ssizeE:
	.zero		1
	.type		_ZN34_INTERNAL_315852b8_4_k_cu_dbe6df176thrust24THRUST_300001_SM_1000_NS12placeholders2_3E,@object
	.size		_ZN34_INTERNAL_315852b8_4_k_cu_dbe6df176thrust24THRUST_300001_SM_1000_NS12placeholders2_3E,(_ZN34_INTERNAL_315852b8_4_k_cu_dbe6df174cuda3std3__45__cpo4cendE - _ZN34_INTERNAL_315852b8_4_k_cu_dbe6df176thrust24THRUST_300001_SM_1000_NS12placeholders2_3E)
_ZN34_INTERNAL_315852b8_4_k_cu_dbe6df176thrust24THRUST_300001_SM_1000_NS12placeholders2_3E:
	.zero		1
	.type		_ZN34_INTERNAL_315852b8_4_k_cu_dbe6df174cuda3std3__45__cpo4cendE,@object
	.size		_ZN34_INTERNAL_315852b8_4_k_cu_dbe6df174cuda3std3__45__cpo4cendE,(_ZN34_INTERNAL_315852b8_4_k_cu_dbe6df174cuda3std6ranges3__45__cpo4cendE - _ZN34_INTERNAL_315852b8_4_k_cu_dbe6df174cuda3std3__45__cpo4cendE)
_ZN34_INTERNAL_315852b8_4_k_cu_dbe6df174cuda3std3__45__cpo4cendE:
	.zero		1
	.type		_ZN34_INTERNAL_315852b8_4_k_cu_dbe6df174cuda3std6ranges3__45__cpo4cendE,@object
	.size		_ZN34_INTERNAL_315852b8_4_k_cu_dbe6df174cuda3std6ranges3__45__cpo4cendE,(_ZN34_INTERNAL_315852b8_4_k_cu_dbe6df176thrust24THRUST_300001_SM_1000_NS12placeholders2_7E - _ZN34_INTERNAL_315852b8_4_k_cu_dbe6df174cuda3std6ranges3__45__cpo4cendE)
_ZN34_INTERNAL_315852b8_4_k_cu_dbe6df174cuda3std6ranges3__45__cpo4cendE:
	.zero		1
	.type		_ZN34_INTERNAL_315852b8_4_k_cu_dbe6df176thrust24THRUST_300001_SM_1000_NS12placeholders2_7E,@object
	.size		_ZN34_INTERNAL_315852b8_4_k_cu_dbe6df176thrust24THRUST_300001_SM_1000_NS12placeholders2_7E,(_ZN34_INTERNAL_315852b8_4_k_cu_dbe6df174cuda3std3__45__cpo5crendE - _ZN34_INTERNAL_315852b8_4_k_cu_dbe6df176thrust24THRUST_300001_SM_1000_NS12placeholders2_7E)
_ZN34_INTERNAL_315852b8_4_k_cu_dbe6df176thrust24THRUST_300001_SM_1000_NS12placeholders2_7E:
	.zero		1
	.type		_ZN34_INTERNAL_315852b8_4_k_cu_dbe6df174cuda3std3__45__cpo5crendE,@object
	.size		_ZN34_INTERNAL_315852b8_4_k_cu_dbe6df174cuda3std3__45__cpo5crendE,(_ZN34_INTERNAL_315852b8_4_k_cu_dbe6df174cuda3std6ranges3__45__cpo4prevE - _ZN34_INTERNAL_315852b8_4_k_cu_dbe6df174cuda3std3__45__cpo5crendE)
_ZN34_INTERNAL_315852b8_4_k_cu_dbe6df174cuda3std3__45__cpo5crendE:
	.zero		1
	.type		_ZN34_INTERNAL_315852b8_4_k_cu_dbe6df174cuda3std6ranges3__45__cpo4prevE,@object
	.size		_ZN34_INTERNAL_315852b8_4_k_cu_dbe6df174cuda3std6ranges3__45__cpo4prevE,(_ZN34_INTERNAL_315852b8_4_k_cu_dbe6df174cuda3std6ranges3__45__cpo9iter_moveE - _ZN34_INTERNAL_315852b8_4_k_cu_dbe6df174cuda3std6ranges3__45__cpo4prevE)
_ZN34_INTERNAL_315852b8_4_k_cu_dbe6df174cuda3std6ranges3__45__cpo4prevE:
	.zero		1
	.type		_ZN34_INTERNAL_315852b8_4_k_cu_dbe6df174cuda3std6ranges3__45__cpo9iter_moveE,@object
	.size		_ZN34_INTERNAL_315852b8_4_k_cu_dbe6df174cuda3std6ranges3__45__cpo9iter_moveE,(_ZN34_INTERNAL_315852b8_4_k_cu_dbe6df176thrust24THRUST_300001_SM_1000_NS6system6detail10sequential3seqE - _ZN34_INTERNAL_315852b8_4_k_cu_dbe6df174cuda3std6ranges3__45__cpo9iter_moveE)
_ZN34_INTERNAL_315852b8_4_k_cu_dbe6df174cuda3std6ranges3__45__cpo9iter_moveE:
	.zero		1
	.type		_ZN34_INTERNAL_315852b8_4_k_cu_dbe6df176thrust24THRUST_300001_SM_1000_NS6system6detail10sequential3seqE,@object
	.size		_ZN34_INTERNAL_315852b8_4_k_cu_dbe6df176thrust24THRUST_300001_SM_1000_NS6system6detail10sequential3seqE,(_ZN34_INTERNAL_315852b8_4_k_cu_dbe6df176thrust24THRUST_300001_SM_1000_NS12placeholders2_9E - _ZN34_INTERNAL_315852b8_4_k_cu_dbe6df176thrust24THRUST_300001_SM_1000_NS6system6detail10sequential3seqE)
_ZN34_INTERNAL_315852b8_4_k_cu_dbe6df176thrust24THRUST_300001_SM_1000_NS6system6detail10sequential3seqE:
	.zero		1
	.type		_ZN34_INTERNAL_315852b8_4_k_cu_dbe6df176thrust24THRUST_300001_SM_1000_NS12placeholders2_9E,@object
	.size		_ZN34_INTERNAL_315852b8_4_k_cu_dbe6df176thrust24THRUST_300001_SM_1000_NS12placeholders2_9E,(_ZN34_INTERNAL_315852b8_4_k_cu_dbe6df174cuda3std3__419piecewise_constructE - _ZN34_INTERNAL_315852b8_4_k_cu_dbe6df176thrust24THRUST_300001_SM_1000_NS12placeholders2_9E)
_ZN34_INTERNAL_315852b8_4_k_cu_dbe6df176thrust24THRUST_300001_SM_1000_NS12placeholders2_9E:
	.zero		1
	.type		_ZN34_INTERNAL_315852b8_4_k_cu_dbe6df174cuda3std3__419piecewise_constructE,@object
	.size		_ZN34_INTERNAL_315852b8_4_k_cu_dbe6df174cuda3std3__419piecewise_constructE,(_ZN34_INTERNAL_315852b8_4_k_cu_dbe6df174cuda3std6ranges3__45__cpo5cdataE - _ZN34_INTERNAL_315852b8_4_k_cu_dbe6df174cuda3std3__419piecewise_constructE)
_ZN34_INTERNAL_315852b8_4_k_cu_dbe6df174cuda3std3__419piecewise_constructE:
	.zero		1
	.type		_ZN34_INTERNAL_315852b8_4_k_cu_dbe6df174cuda3std6ranges3__45__cpo5cdataE,@object
	.size		_ZN34_INTERNAL_315852b8_4_k_cu_dbe6df174cuda3std6ranges3__45__cpo5cdataE,(_ZN34_INTERNAL_315852b8_4_k_cu_dbe6df176thrust24THRUST_300001_SM_1000_NS12placeholders2_1E - _ZN34_INTERNAL_315852b8_4_k_cu_dbe6df174cuda3std6ranges3__45__cpo5cdataE)
_ZN34_INTERNAL_315852b8_4_k_cu_dbe6df174cuda3std6ranges3__45__cpo5cdataE:
	.zero		1
	.type		_ZN34_INTERNAL_315852b8_4_k_cu_dbe6df176thrust24THRUST_300001_SM_1000_NS12placeholders2_1E,@object
	.size		_ZN34_INTERNAL_315852b8_4_k_cu_dbe6df176thrust24THRUST_300001_SM_1000_NS12placeholders2_1E,(_ZN34_INTERNAL_315852b8_4_k_cu_dbe6df174cuda3std3__45__cpo3endE - _ZN34_INTERNAL_315852b8_4_k_cu_dbe6df176thrust24THRUST_300001_SM_1000_NS12placeholders2_1E)
_ZN34_INTERNAL_315852b8_4_k_cu_dbe6df176thrust24THRUST_300001_SM_1000_NS12placeholders2_1E:
	.zero		1
	.type		_ZN34_INTERNAL_315852b8_4_k_cu_dbe6df174cuda3std3__45__cpo3endE,@object
	.size		_ZN34_INTERNAL_315852b8_4_k_cu_dbe6df174cuda3std3__45__cpo3endE,(_ZN34_INTERNAL_315852b8_4_k_cu_dbe6df174cuda3std6ranges3__45__cpo3endE - _ZN34_INTERNAL_315852b8_4_k_cu_dbe6df174cuda3std3__45__cpo3endE)
_ZN34_INTERNAL_315852b8_4_k_cu_dbe6df174cuda3std3__45__cpo3endE:
	.zero		1
	.type		_ZN34_INTERNAL_315852b8_4_k_cu_dbe6df174cuda3std6ranges3__45__cpo3endE,@object
	.size		_ZN34_INTERNAL_315852b8_4_k_cu_dbe6df174cuda3std6ranges3__45__cpo3endE,(_ZN34_INTERNAL_315852b8_4_k_cu_dbe6df176thrust24THRUST_300001_SM_1000_NS12placeholders2_5E - _ZN34_INTERNAL_315852b8_4_k_cu_dbe6df174cuda3std6ranges3__45__cpo3endE)
_ZN34_INTERNAL_315852b8_4_k_cu_dbe6df174cuda3std6ranges3__45__cpo3endE:
	.zero		1
	.type		_ZN34_INTERNAL_315852b8_4_k_cu_dbe6df176thrust24THRUST_300001_SM_1000_NS12placeholders2_5E,@object
	.size		_ZN34_INTERNAL_315852b8_4_k_cu_dbe6df176thrust24THRUST_300001_SM_1000_NS12placeholders2_5E,(_ZN34_INTERNAL_315852b8_4_k_cu_dbe6df174cuda3std3__45__cpo4rendE - _ZN34_INTERNAL_315852b8_4_k_cu_dbe6df176thrust24THRUST_300001_SM_1000_NS12placeholders2_5E)
_ZN34_INTERNAL_315852b8_4_k_cu_dbe6df176thrust24THRUST_300001_SM_1000_NS12placeholders2_5E:
	.zero		1
	.type		_ZN34_INTERNAL_315852b8_4_k_cu_dbe6df174cuda3std3__45__cpo4rendE,@object
	.size		_ZN34_INTERNAL_315852b8_4_k_cu_dbe6df174cuda3std3__45__cpo4rendE,(_ZN34_INTERNAL_315852b8_4_k_cu_dbe6df174cuda3std6ranges3__45__cpo9iter_swapE - _ZN34_INTERNAL_315852b8_4_k_cu_dbe6df174cuda3std3__45__cpo4rendE)
_ZN34_INTERNAL_315852b8_4_k_cu_dbe6df174cuda3std3__45__cpo4rendE:
	.zero		1
	.type		_ZN34_INTERNAL_315852b8_4_k_cu_dbe6df174cuda3std6ranges3__45__cpo9iter_swapE,@object
	.size		_ZN34_INTERNAL_315852b8_4_k_cu_dbe6df174cuda3std6ranges3__45__cpo9iter_swapE,(_ZN34_INTERNAL_315852b8_4_k_cu_dbe6df174cuda3std3__48unexpectE - _ZN34_INTERNAL_315852b8_4_k_cu_dbe6df174cuda3std6ranges3__45__cpo9iter_swapE)
_ZN34_INTERNAL_315852b8_4_k_cu_dbe6df174cuda3std6ranges3__45__cpo9iter_swapE:
	.zero		1
	.type		_ZN34_INTERNAL_315852b8_4_k_cu_dbe6df174cuda3std3__48unexpectE,@object
	.size		_ZN34_INTERNAL_315852b8_4_k_cu_dbe6df174cuda3std3__48unexpectE,(_ZN34_INTERNAL_315852b8_4_k_cu_dbe6df176thrust24THRUST_300001_SM_1000_NS8cuda_cub3parE - _ZN34_INTERNAL_315852b8_4_k_cu_dbe6df174cuda3std3__48unexpectE)
_ZN34_INTERNAL_315852b8_4_k_cu_dbe6df174cuda3std3__48unexpectE:
	.zero		1
	.type		_ZN34_INTERNAL_315852b8_4_k_cu_dbe6df176thrust24THRUST_300001_SM_1000_NS8cuda_cub3parE,@object
	.size		_ZN34_INTERNAL_315852b8_4_k_cu_dbe6df176thrust24THRUST_300001_SM_1000_NS8cuda_cub3parE,(.L_38 - _ZN34_INTERNAL_315852b8_4_k_cu_dbe6df176thrust24THRUST_300001_SM_1000_NS8cuda_cub3parE)
_ZN34_INTERNAL_315852b8_4_k_cu_dbe6df176thrust24THRUST_300001_SM_1000_NS8cuda_cub3parE:
	.zero		1
.L_38:


//--------------------- .nv.shared._ZN3cub18CUB_300001_SM_10006detail10radix_sort33DeviceRadixSortExclusiveSumKernelINS1_5radix10policy_hubIiiyE10Policy1000EyEEvPT0_ --------------------------
	.section	.nv.shared._ZN3cub18CUB_300001_SM_10006detail10radix_sort33DeviceRadixSortExclusiveSumKernelINS1_5radix10policy_hubIiiyE10Policy1000EyEEvPT0_,"aw",@nobits
	.sectionflags	@""
	.align	128
.nv.shared._ZN3cub18CUB_300001_SM_10006detail10radix_sort33DeviceRadixSortExclusiveSumKernelINS1_5radix10policy_hubIiiyE10Policy1000EyEEvPT0_:
	.zero		3456


//--------------------- .nv.shared._ZN3cub18CUB_300001_SM_10006detail10radix_sort30DeviceRadixSortHistogramKernelINS1_5radix10policy_hubIiiyE10Policy1000ELNS0_9SortOrderE0EiyNS1_21identity_decomposer_tEEEvPT2_PKT1_SA_iiT3_ --------------------------
	.section	.nv.shared._ZN3cub18CUB_300001_SM_10006detail10radix_sort30DeviceRadixSortHistogramKernelINS1_5radix10policy_hubIiiyE10Policy1000ELNS0_9SortOrderE0EiyNS1_21identity_decomposer_tEEEvPT2_PKT1_SA_iiT3_,"aw",@nobits
	.sectionflags	@""
	.align	128
.nv.shared._ZN3cub18CUB_300001_SM_10006detail10radix_sort30DeviceRadixSortHistogramKernelINS1_5radix10policy_hubIiiyE10Policy1000ELNS0_9SortOrderE0EiyNS1_21identity_decomposer_tEEEvPT2_PKT1_SA_iiT3_:
	.zero		5120


//--------------------- .nv.shared._ZN3cub18CUB_300001_SM_10006detail10radix_sort31DeviceRadixSortSingleTileKernelINS1_5radix10policy_hubIiiyE10Policy1000ELNS0_9SortOrderE0EiiyNS1_21identity_decomposer_tEEEvPKT1_PSA_PKT2_PSE_T3_iiT4_ --------------------------
	.section	.nv.shared._ZN3cub18CUB_300001_SM_10006detail10radix_sort31DeviceRadixSortSingleTileKernelINS1_5radix10policy_hubIiiyE10Policy1000ELNS0_9SortOrderE0EiiyNS1_21identity_decomposer_tEEEvPKT1_PSA_PKT2_PSE_T3_iiT4_,"aw",@nobits
	.sectionflags	@""
	.align	128
.nv.shared._ZN3cub18CUB_300001_SM_10006detail10radix_sort31DeviceRadixSortSingleTileKernelINS1_5radix10policy_hubIiiyE10Policy1000ELNS0_9SortOrderE0EiiyNS1_21identity_decomposer_tEEEvPKT1_PSA_PKT2_PSE_T3_iiT4_:
	.zero		34944


//--------------------- .nv.shared._ZN3cub18CUB_300001_SM_10006detail4scan16DeviceScanKernelINS2_10policy_hubIiiimN4cuda3std3__44plusIvEEE10Policy1000EN6thrust24THRUST_300001_SM_1000_NS10device_ptrIiEESF_NS0_13ScanTileStateIiLb1EEES9_NS1_10InputValueIiPiEEmiLb0EiEEvT0_T1_T2_iT3_T4_T5_ --------------------------
	.section	.nv.shared._ZN3cub18CUB_300001_SM_10006detail4scan16DeviceScanKernelINS2_10policy_hubIiiimN4cuda3std3__44plusIvEEE10Policy1000EN6thrust24THRUST_300001_SM_1000_NS10device_ptrIiEESF_NS0_13ScanTileStateIiLb1EEES9_NS1_10InputValueIiPiEEmiLb0EiEEvT0_T1_T2_iT3_T4_T5_,"aw",@nobits
	.sectionflags	@""
	.align	128
.nv.shared._ZN3cub18CUB_300001_SM_10006detail4scan16DeviceScanKernelINS2_10policy_hubIiiimN4cuda3std3__44plusIvEEE10Policy1000EN6thrust24THRUST_300001_SM_1000_NS10device_ptrIiEESF_NS0_13ScanTileStateIiLb1EEES9_NS1_10InputValueIiPiEEmiLb0EiEEvT0_T1_T2_iT3_T4_T5_:
	.zero		32768


//--------------------- .nv.shared._ZN3cub18CUB_300001_SM_10006detail4scan16DeviceScanKernelINS2_10policy_hubIiiijN4cuda3std3__44plusIvEEE10Policy1000EN6thrust24THRUST_300001_SM_1000_NS10device_ptrIiEESF_NS0_13ScanTileStateIiLb1EEES9_NS1_10InputValueIiPiEEjiLb0EiEEvT0_T1_T2_iT3_T4_T5_ --------------------------
	.section	.nv.shared._ZN3cub18CUB_300001_SM_10006detail4scan16DeviceScanKernelINS2_10policy_hubIiiijN4cuda3std3__44plusIvEEE10Policy1000EN6thrust24THRUST_300001_SM_1000_NS10device_ptrIiEESF_NS0_13ScanTileStateIiLb1EEES9_NS1_10InputValueIiPiEEjiLb0EiEEvT0_T1_T2_iT3_T4_T5_,"aw",@nobits
	.sectionflags	@""
	.align	128
.nv.shared._ZN3cub18CUB_300001_SM_10006detail4scan16DeviceScanKernelINS2_10policy_hubIiiijN4cuda3std3__44plusIvEEE10Policy1000EN6thrust24THRUST_300001_SM_1000_NS10device_ptrIiEESF_NS0_13ScanTileStateIiLb1EEES9_NS1_10InputValueIiPiEEjiLb0EiEEvT0_T1_T2_iT3_T4_T5_:
	.zero		34944


//--------------------- .nv.shared._ZN3cub18CUB_300001_SM_10006detail4scan20DeviceScanInitKernelINS0_13ScanTileStateIiLb1EEEEEvT_i --------------------------
	.section	.nv.shared._ZN3cub18CUB_300001_SM_10006detail4scan20DeviceScanInitKernelINS0_13ScanTileStateIiLb1EEEEEvT_i,"aw",@nobits
	.sectionflags	@""
	.align	128
	.zero		1024


//--------------------- .nv.shared._ZN3cub18CUB_300001_SM_10006detail6reduce18DeviceReduceKernelINS2_10policy_hubIlyN4cuda3std3__44plusIlEEE10Policy1000EN6thrust24THRUST_300001_SM_1000_NS18transform_iteratorI10is_coloredNSD_10device_ptrIiEEllEEyS9_lNS7_10__identityEEEvT0_PT3_T1_NS0_13GridEvenShareISN_EET2_T4_ --------------------------
	.section	.nv.shared._ZN3cub18CUB_300001_SM_10006detail6reduce18DeviceReduceKernelINS2_10policy_hubIlyN4cuda3std3__44plusIlEEE10Policy1000EN6thrust24THRUST_300001_SM_1000_NS18transform_iteratorI10is_coloredNSD_10device_ptrIiEEllEEyS9_lNS7_10__identityEEEvT0_PT3_T1_NS0_13GridEvenShareISN_EET2_T4_,"aw",@nobits
	.sectionflags	@""
	.align	128
.nv.shared._ZN3cub18CUB_300001_SM_10006detail6reduce18DeviceReduceKernelINS2_10policy_hubIlyN4cuda3std3__44plusIlEEE10Policy1000EN6thrust24THRUST_300001_SM_1000_NS18transform_iteratorI10is_coloredNSD_10device_ptrIiEEllEEyS9_lNS7_10__identityEEEvT0_PT3_T1_NS0_13GridEvenShareISN_EET2_T4_:
	.zero		1280


//--------------------- .nv.shared._ZN3cub18CUB_300001_SM_10006detail6reduce28DeviceReduceSingleTileKernelINS2_10policy_hubIlyN4cuda3std3__44plusIlEEE10Policy1000EN6thrust24THRUST_300001_SM_1000_NS18transform_iteratorI10is_coloredNSD_10device_ptrIiEEllEEPlyS9_llNS7_10__identityEEEvT0_T1_T2_T3_T4_T6_ --------------------------
	.section	.nv.shared._ZN3cub18CUB_300001_SM_10006detail6reduce28DeviceReduceSingleTileKernelINS2_10policy_hubIlyN4cuda3std3__44plusIlEEE10Policy1000EN6thrust24THRUST_300001_SM_1000_NS18transform_iteratorI10is_coloredNSD_10device_ptrIiEEllEEPlyS9_llNS7_10__identityEEEvT0_T1_T2_T3_T4_T6_,"aw",@nobits
	.sectionflags	@""
	.align	128
.nv.shared._ZN3cub18CUB_300001_SM_10006detail6reduce28DeviceReduceSingleTileKernelINS2_10policy_hubIlyN4cuda3std3__44plusIlEEE10Policy1000EN6thrust24THRUST_300001_SM_1000_NS18transform_iteratorI10is_coloredNSD_10device_ptrIiEEllEEPlyS9_llNS7_10__identityEEEvT0_T1_T2_T3_T4_T6_:
	.zero		1280


//--------------------- .nv.shared._ZN3cub18CUB_300001_SM_10006detail6reduce18DeviceReduceKernelINS2_10policy_hubIljN4cuda3std3__44plusIlEEE10Policy1000EN6thrust24THRUST_300001_SM_1000_NS18transform_iteratorI10is_coloredNSD_10device_ptrIiEEllEEjS9_lNS7_10__identityEEEvT0_PT3_T1_NS0_13GridEvenShareISN_EET2_T4_ --------------------------
	.section	.nv.shared._ZN3cub18CUB_300001_SM_10006detail6reduce18DeviceReduceKernelINS2_10policy_hubIljN4cuda3std3__44plusIlEEE10Policy1000EN6thrust24THRUST_300001_SM_1000_NS18transform_iteratorI10is_coloredNSD_10device_ptrIiEEllEEjS9_lNS7_10__identityEEEvT0_PT3_T1_NS0_13GridEvenShareISN_EET2_T4_,"aw",@nobits
	.sectionflags	@""
	.align	128
.nv.shared._ZN3cub18CUB_300001_SM_10006detail6reduce18DeviceReduceKernelINS2_10policy_hubIljN4cuda3std3__44plusIlEEE10Policy1000EN6thrust24THRUST_300001_SM_1000_NS18transform_iteratorI10is_coloredNSD_10device_ptrIiEEllEEjS9_lNS7_10__identityEEEvT0_PT3_T1_NS0_13GridEvenShareISN_EET2_T4_:
	.zero		1280


//--------------------- .nv.shared._ZN3cub18CUB_300001_SM_10006detail6reduce28DeviceReduceSingleTileKernelINS2_10policy_hubIljN4cuda3std3__44plusIlEEE10Policy1000EN6thrust24THRUST_300001_SM_1000_NS18transform_iteratorI10is_coloredNSD_10device_ptrIiEEllEEPljS9_llNS7_10__identityEEEvT0_T1_T2_T3_T4_T6_ --------------------------
	.section	.nv.shared._ZN3cub18CUB_300001_SM_10006detail6reduce28DeviceReduceSingleTileKernelINS2_10policy_hubIljN4cuda3std3__44plusIlEEE10Policy1000EN6thrust24THRUST_300001_SM_1000_NS18transform_iteratorI10is_coloredNSD_10device_ptrIiEEllEEPljS9_llNS7_10__identityEEEvT0_T1_T2_T3_T4_T6_,"aw",@nobits
	.sectionflags	@""
	.align	128
.nv.shared._ZN3cub18CUB_300001_SM_10006detail6reduce28DeviceReduceSingleTileKernelINS2_10policy_hubIljN4cuda3std3__44plusIlEEE10Policy1000EN6thrust24THRUST_300001_SM_1000_NS18transform_iteratorI10is_coloredNSD_10device_ptrIiEEllEEPljS9_llNS7_10__identityEEEvT0_T1_T2_T3_T4_T6_:
	.zero		1280


//--------------------- .nv.shared._ZN3cub18CUB_300001_SM_10006detail6reduce28DeviceReduceSingleTileKernelINS2_10policy_hubIiyN4cuda3__47maximumIiEEE10Policy1000EPiSB_iS8_iiNS5_3std3__410__identityEEEvT0_T1_T2_T3_T4_T6_ --------------------------
	.section	.nv.shared._ZN3cub18CUB_300001_SM_10006detail6reduce28DeviceReduceSingleTileKernelINS2_10policy_hubIiyN4cuda3__47maximumIiEEE10Policy1000EPiSB_iS8_iiNS5_3std3__410__identityEEEvT0_T1_T2_T3_T4_T6_,"aw",@nobits
	.sectionflags	@""
	.align	128
.nv.shared._ZN3cub18CUB_300001_SM_10006detail6reduce28DeviceReduceSingleTileKernelINS2_10policy_hubIiyN4cuda3__47maximumIiEEE10Policy1000EPiSB_iS8_iiNS5_3std3__410__identityEEEvT0_T1_T2_T3_T4_T6_:
	.zero		1152


//--------------------- .nv.shared._ZN3cub18CUB_300001_SM_10006detail6reduce18DeviceReduceKernelINS2_10policy_hubIiyN4cuda3__47maximumIiEEE10Policy1000EN6thrust24THRUST_300001_SM_1000_NS10device_ptrIiEEyS8_iNS5_3std3__410__identityEEEvT0_PT3_T1_NS0_13GridEvenShareISL_EET2_T4_ --------------------------
	.section	.nv.shared._ZN3cub18CUB_300001_SM_10006detail6reduce18DeviceReduceKernelINS2_10policy_hubIiyN4cuda3__47maximumIiEEE10Policy1000EN6thrust24THRUST_300001_SM_1000_NS10device_ptrIiEEyS8_iNS5_3std3__410__identityEEEvT0_PT3_T1_NS0_13GridEvenShareISL_EET2_T4_,"aw",@nobits
	.sectionflags	@""
	.align	128
.nv.shared._ZN3cub18CUB_300001_SM_10006detail6reduce18DeviceReduceKernelINS2_10policy_hubIiyN4cuda3__47maximumIiEEE10Policy1000EN6thrust24THRUST_300001_SM_1000_NS10device_ptrIiEEyS8_iNS5_3std3__410__identityEEEvT0_PT3_T1_NS0_13GridEvenShareISL_EET2_T4_:
	.zero		1152


//--------------------- .nv.shared._ZN3cub18CUB_300001_SM_10006detail6reduce28DeviceReduceSingleTileKernelINS2_10policy_hubIiyN4cuda3__47maximumIiEEE10Policy1000EN6thrust24THRUST_300001_SM_1000_NS10device_ptrIiEEPiyS8_iiNS5_3std3__410__identityEEEvT0_T1_T2_T3_T4_T6_ --------------------------
	.section	.nv.shared._ZN3cub18CUB_300001_SM_10006detail6reduce28DeviceReduceSingleTileKernelINS2_10policy_hubIiyN4cuda3__47maximumIiEEE10Policy1000EN6thrust24THRUST_300001_SM_1000_NS10device_ptrIiEEPiyS8_iiNS5_3std3__410__identityEEEvT0_T1_T2_T3_T4_T6_,"aw",@nobits
	.sectionflags	@""
	.align	128
.nv.shared._ZN3cub18CUB_300001_SM_10006detail6reduce28DeviceReduceSingleTileKernelINS2_10policy_hubIiyN4cuda3__47maximumIiEEE10Policy1000EN6thrust24THRUST_300001_SM_1000_NS10device_ptrIiEEPiyS8_iiNS5_3std3__410__identityEEEvT0_T1_T2_T3_T4_T6_:
	.zero		1152


//--------------------- .nv.shared._ZN3cub18CUB_300001_SM_10006detail6reduce28DeviceReduceSingleTileKernelINS2_10policy_hubIijN4cuda3__47maximumIiEEE10Policy1000EPiSB_iS8_iiNS5_3std3__410__identityEEEvT0_T1_T2_T3_T4_T6_ --------------------------
	.section	.nv.shared._ZN3cub18CUB_300001_SM_10006detail6reduce28DeviceReduceSingleTileKernelINS2_10policy_hubIijN4cuda3__47maximumIiEEE10Policy1000EPiSB_iS8_iiNS5_3std3__410__identityEEEvT0_T1_T2_T3_T4_T6_,"aw",@nobits
	.sectionflags	@""
	.align	128
.nv.shared._ZN3cub18CUB_300001_SM_10006detail6reduce28DeviceReduceSingleTileKernelINS2_10policy_hubIijN4cuda3__47maximumIiEEE10Policy1000EPiSB_iS8_iiNS5_3std3__410__identityEEEvT0_T1_T2_T3_T4_T6_:
	.zero		1152


//--------------------- .nv.shared._ZN3cub18CUB_300001_SM_10006detail6reduce18DeviceReduceKernelINS2_10policy_hubIijN4cuda3__47maximumIiEEE10Policy1000EN6thrust24THRUST_300001_SM_1000_NS10device_ptrIiEEjS8_iNS5_3std3__410__identityEEEvT0_PT3_T1_NS0_13GridEvenShareISL_EET2_T4_ --------------------------
	.section	.nv.shared._ZN3cub18CUB_300001_SM_10006detail6reduce18DeviceReduceKernelINS2_10policy_hubIijN4cuda3__47maximumIiEEE10Policy1000EN6thrust24THRUST_300001_SM_1000_NS10device_ptrIiEEjS8_iNS5_3std3__410__identityEEEvT0_PT3_T1_NS0_13GridEvenShareISL_EET2_T4_,"aw",@nobits
	.sectionflags	@""
	.align	128
.nv.shared._ZN3cub18CUB_300001_SM_10006detail6reduce18DeviceReduceKernelINS2_10policy_hubIijN4cuda3__47maximumIiEEE10Policy1000EN6thrust24THRUST_300001_SM_1000_NS10device_ptrIiEEjS8_iNS5_3std3__410__identityEEEvT0_PT3_T1_NS0_13GridEvenShareISL_EET2_T4_:
	.zero		1152


//--------------------- .nv.shared._ZN3cub18CUB_300001_SM_10006detail6reduce28DeviceReduceSingleTileKernelINS2_10policy_hubIijN4cuda3__47maximumIiEEE10Policy1000EN6thrust24THRUST_300001_SM_1000_NS10device_ptrIiEEPijS8_iiNS5_3std3__410__identityEEEvT0_T1_T2_T3_T4_T6_ --------------------------
	.section	.nv.shared._ZN3cub18CUB_300001_SM_10006detail6reduce28DeviceReduceSingleTileKernelINS2_10policy_hubIijN4cuda3__47maximumIiEEE10Policy1000EN6thrust24THRUST_300001_SM_1000_NS10device_ptrIiEEPijS8_iiNS5_3std3__410__identityEEEvT0_T1_T2_T3_T4_T6_,"aw",@nobits
	.sectionflags	@""
	.align	128
.nv.shared._ZN3cub18CUB_300001_SM_10006detail6reduce28DeviceReduceSingleTileKernelINS2_10policy_hubIijN4cuda3__47maximumIiEEE10Policy1000EN6thrust24THRUST_300001_SM_1000_NS10device_ptrIiEEPijS8_iiNS5_3std3__410__identityEEEvT0_T1_T2_T3_T4_T6_:
	.zero		1152


//--------------------- .nv.shared._ZN3cub18CUB_300001_SM_10006detail6reduce28DeviceReduceSingleTileKernelINS2_10policy_hubIiyN4cuda3std3__44plusIiEEE10Policy1000EPiSC_iS9_iiNS7_10__identityEEEvT0_T1_T2_T3_T4_T6_ --------------------------
	.section	.nv.shared._ZN3cub18CUB_300001_SM_10006detail6reduce28DeviceReduceSingleTileKernelINS2_10policy_hubIiyN4cuda3std3__44plusIiEEE10Policy1000EPiSC_iS9_iiNS7_10__identityEEEvT0_T1_T2_T3_T4_T6_,"aw",@nobits
	.sectionflags	@""
	.align	128
.nv.shared._ZN3cub18CUB_300001_SM_10006detail6reduce28DeviceReduceSingleTileKernelINS2_10policy_hubIiyN4cuda3std3__44plusIiEEE10Policy1000EPiSC_iS9_iiNS7_10__identityEEEvT0_T1_T2_T3_T4_T6_:
	.zero		1152


//--------------------- .nv.shared._ZN3cub18CUB_300001_SM_10006detail6reduce18DeviceReduceKernelINS2_10policy_hubIiyN4cuda3std3__44plusIiEEE10Policy1000EN6thrust24THRUST_300001_SM_1000_NS17counting_iteratorIiNSD_11use_defaultESF_SF_EEyS9_i19active_edge_counterEEvT0_PT3_T1_NS0_13GridEvenShareISL_EET2_T4_ --------------------------
	.section	.nv.shared._ZN3cub18CUB_300001_SM_10006detail6reduce18DeviceReduceKernelINS2_10policy_hubIiyN4cuda3std3__44plusIiEEE10Policy1000EN6thrust24THRUST_300001_SM_1000_NS17counting_iteratorIiNSD_11use_defaultESF_SF_EEyS9_i19active_edge_counterEEvT0_PT3_T1_NS0_13GridEvenShareISL_EET2_T4_,"aw",@nobits
	.sectionflags	@""
	.align	128
.nv.shared._ZN3cub18CUB_300001_SM_10006detail6reduce18DeviceReduceKernelINS2_10policy_hubIiyN4cuda3std3__44plusIiEEE10Policy1000EN6thrust24THRUST_300001_SM_1000_NS17counting_iteratorIiNSD_11use_defaultESF_SF_EEyS9_i19active_edge_counterEEvT0_PT3_T1_NS0_13GridEvenShareISL_EET2_T4_:
	.zero		1152


//--------------------- .nv.shared._ZN3cub18CUB_300001_SM_10006detail6reduce28DeviceReduceSingleTileKernelINS2_10policy_hubIiyN4cuda3std3__44plusIiEEE10Policy1000EN6thrust24THRUST_300001_SM_1000_NS17counting_iteratorIiNSD_11use_defaultESF_SF_EEPiyS9_ii19active_edge_counterEEvT0_T1_T2_T3_T4_T6_ --------------------------
	.section	.nv.shared._ZN3cub18CUB_300001_SM_10006detail6reduce28DeviceReduceSingleTileKernelINS2_10policy_hubIiyN4cuda3std3__44plusIiEEE10Policy1000EN6thrust24THRUST_300001_SM_1000_NS17counting_iteratorIiNSD_11use_defaultESF_SF_EEPiyS9_ii19active_edge_counterEEvT0_T1_T2_T3_T4_T6_,"aw",@nobits
	.sectionflags	@""
	.align	128
.nv.shared._ZN3cub18CUB_300001_SM_10006detail6reduce28DeviceReduceSingleTileKernelINS2_10policy_hubIiyN4cuda3std3__44plusIiEEE10Policy1000EN6thrust24THRUST_300001_SM_1000_NS17counting_iteratorIiNSD_11use_defaultESF_SF_EEPiyS9_ii19active_edge_counterEEvT0_T1_T2_T3_T4_T6_:
	.zero		1152


//--------------------- .nv.shared._ZN3cub18CUB_300001_SM_10006detail6reduce28DeviceReduceSingleTileKernelINS2_10policy_hubIijN4cuda3std3__44plusIiEEE10Policy1000EPiSC_iS9_iiNS7_10__identityEEEvT0_T1_T2_T3_T4_T6_ --------------------------
	.section	.nv.shared._ZN3cub18CUB_300001_SM_10006detail6reduce28DeviceReduceSingleTileKernelINS2_10policy_hubIijN4cuda3std3__44plusIiEEE10Policy1000EPiSC_iS9_iiNS7_10__identityEEEvT0_T1_T2_T3_T4_T6_,"aw",@nobits
	.sectionflags	@""
	.align	128
.nv.shared._ZN3cub18CUB_300001_SM_10006detail6reduce28DeviceReduceSingleTileKernelINS2_10policy_hubIijN4cuda3std3__44plusIiEEE10Policy1000EPiSC_iS9_iiNS7_10__identityEEEvT0_T1_T2_T3_T4_T6_:
	.zero		1152


//--------------------- .nv.shared._ZN3cub18CUB_300001_SM_10006detail6reduce18DeviceReduceKernelINS2_10policy_hubIijN4cuda3std3__44plusIiEEE10Policy1000EN6thrust24THRUST_300001_SM_1000_NS17counting_iteratorIiNSD_11use_defaultESF_SF_EEjS9_i19active_edge_counterEEvT0_PT3_T1_NS0_13GridEvenShareISL_EET2_T4_ --------------------------
	.section	.nv.shared._ZN3cub18CUB_300001_SM_10006detail6reduce18DeviceReduceKernelINS2_10policy_hubIijN4cuda3std3__44plusIiEEE10Policy1000EN6thrust24THRUST_300001_SM_1000_NS17counting_iteratorIiNSD_11use_defaultESF_SF_EEjS9_i19active_edge_counterEEvT0_PT3_T1_NS0_13GridEvenShareISL_EET2_T4_,"aw",@nobits
	.sectionflags	@""
	.align	128
.nv.shared._ZN3cub18CUB_300001_SM_10006detail6reduce18DeviceReduceKernelINS2_10policy_hubIijN4cuda3std3__44plusIiEEE10Policy1000EN6thrust24THRUST_300001_SM_1000_NS17counting_iteratorIiNSD_11use_defaultESF_SF_EEjS9_i19active_edge_counterEEvT0_PT3_T1_NS0_13GridEvenShareISL_EET2_T4_:
	.zero		1152


//--------------------- .nv.shared._ZN3cub18CUB_300001_SM_10006detail6reduce28DeviceReduceSingleTileKernelINS2_10policy_hubIijN4cuda3std3__44plusIiEEE10Policy1000EN6thrust24THRUST_300001_SM_1000_NS17counting_iteratorIiNSD_11use_defaultESF_SF_EEPijS9_ii19active_edge_counterEEvT0_T1_T2_T3_T4_T6_ --------------------------
	.section	.nv.shared._ZN3cub18CUB_300001_SM_10006detail6reduce28DeviceReduceSingleTileKernelINS2_10policy_hubIijN4cuda3std3__44plusIiEEE10Policy1000EN6thrust24THRUST_300001_SM_1000_NS17counting_iteratorIiNSD_11use_defaultESF_SF_EEPijS9_ii19active_edge_counterEEvT0_T1_T2_T3_T4_T6_,"aw",@nobits
	.sectionflags	@""
	.align	128
.nv.shared._ZN3cub18CUB_300001_SM_10006detail6reduce28DeviceReduceSingleTileKernelINS2_10policy_hubIijN4cuda3std3__44plusIiEEE10Policy1000EN6thrust24THRUST_300001_SM_1000_NS17counting_iteratorIiNSD_11use_defaultESF_SF_EEPijS9_ii19active_edge_counterEEvT0_T1_T2_T3_T4_T6_:
	.zero		1152


//--------------------- .nv.shared._ZN3cub18CUB_300001_SM_10006detail6reduce28DeviceReduceSingleTileKernelINS2_10policy_hubIlyN4cuda3std3__44plusIlEEE10Policy1000EPlSC_iS9_llNS7_10__identityEEEvT0_T1_T2_T3_T4_T6_ --------------------------
	.section	.nv.shared._ZN3cub18CUB_300001_SM_10006detail6reduce28DeviceReduceSingleTileKernelINS2_10policy_hubIlyN4cuda3std3__44plusIlEEE10Policy1000EPlSC_iS9_llNS7_10__identityEEEvT0_T1_T2_T3_T4_T6_,"aw",@nobits
	.sectionflags	@""
	.align	128
.nv.shared._ZN3cub18CUB_300001_SM_10006detail6reduce28DeviceReduceSingleTileKernelINS2_10policy_hubIlyN4cuda3std3__44plusIlEEE10Policy1000EPlSC_iS9_llNS7_10__identityEEEvT0_T1_T2_T3_T4_T6_:
	.zero		1280


//--------------------- .nv.shared._ZN3cub18CUB_300001_SM_10006detail6reduce18DeviceReduceKernelINS2_10policy_hubIlyN4cuda3std3__44plusIlEEE10Policy1000EN6thrust24THRUST_300001_SM_1000_NS18transform_iteratorI9is_activeNSD_10device_ptrIiEEllEEyS9_lNS7_10__identityEEEvT0_PT3_T1_NS0_13GridEvenShareISN_EET2_T4_ --------------------------
	.section	.nv.shared._ZN3cub18CUB_300001_SM_10006detail6reduce18DeviceReduceKernelINS2_10policy_hubIlyN4cuda3std3__44plusIlEEE10Policy1000EN6thrust24THRUST_300001_SM_1000_NS18transform_iteratorI9is_activeNSD_10device_ptrIiEEllEEyS9_lNS7_10__identityEEEvT0_PT3_T1_NS0_13GridEvenShareISN_EET2_T4_,"aw",@nobits
	.sectionflags	@""
	.align	128
.nv.shared._ZN3cub18CUB_300001_SM_10006detail6reduce18DeviceReduceKernelINS2_10policy_hubIlyN4cuda3std3__44plusIlEEE10Policy1000EN6thrust24THRUST_300001_SM_1000_NS18transform_iteratorI9is_activeNSD_10device_ptrIiEEllEEyS9_lNS7_10__identityEEEvT0_PT3_T1_NS0_13GridEvenShareISN_EET2_T4_:
	.zero		1280


//--------------------- .nv.shared._ZN3cub18CUB_300001_SM_10006detail6reduce28DeviceReduceSingleTileKernelINS2_10policy_hubIlyN4cuda3std3__44plusIlEEE10Policy1000EN6thrust24THRUST_300001_SM_1000_NS18transform_iteratorI9is_activeNSD_10device_ptrIiEEllEEPlyS9_llNS7_10__identityEEEvT0_T1_T2_T3_T4_T6_ --------------------------
	.section	.nv.shared._ZN3cub18CUB_300001_SM_10006detail6reduce28DeviceReduceSingleTileKernelINS2_10policy_hubIlyN4cuda3std3__44plusIlEEE10Policy1000EN6thrust24THRUST_300001_SM_1000_NS18transform_iteratorI9is_activeNSD_10device_ptrIiEEllEEPlyS9_llNS7_10__identityEEEvT0_T1_T2_T3_T4_T6_,"aw",@nobits
	.sectionflags	@""
	.align	128
.nv.shared._ZN3cub18CUB_300001_SM_10006detail6reduce28DeviceReduceSingleTileKernelINS2_10policy_hubIlyN4cuda3std3__44plusIlEEE10Policy1000EN6thrust24THRUST_300001_SM_1000_NS18transform_iteratorI9is_activeNSD_10device_ptrIiEEllEEPlyS9_llNS7_10__identityEEEvT0_T1_T2_T3_T4_T6_:
	.zero		1280


//--------------------- .nv.shared._ZN3cub18CUB_300001_SM_10006detail6reduce28DeviceReduceSingleTileKernelINS2_10policy_hubIljN4cuda3std3__44plusIlEEE10Policy1000EPlSC_iS9_llNS7_10__identityEEEvT0_T1_T2_T3_T4_T6_ --------------------------
	.section	.nv.shared._ZN3cub18CUB_300001_SM_10006detail6reduce28DeviceReduceSingleTileKernelINS2_10policy_hubIljN4cuda3std3__44plusIlEEE10Policy1000EPlSC_iS9_llNS7_10__identityEEEvT0_T1_T2_T3_T4_T6_,"aw",@nobits
	.sectionflags	@""
	.align	128
.nv.shared._ZN3cub18CUB_300001_SM_10006detail6reduce28DeviceReduceSingleTileKernelINS2_10policy_hubIljN4cuda3std3__44plusIlEEE10Policy1000EPlSC_iS9_llNS7_10__identityEEEvT0_T1_T2_T3_T4_T6_:
	.zero		1280


//--------------------- .nv.shared._ZN3cub18CUB_300001_SM_10006detail6reduce18DeviceReduceKernelINS2_10policy_hubIljN4cuda3std3__44plusIlEEE10Policy1000EN6thrust24THRUST_300001_SM_1000_NS18transform_iteratorI9is_activeNSD_10device_ptrIiEEllEEjS9_lNS7_10__identityEEEvT0_PT3_T1_NS0_13GridEvenShareISN_EET2_T4_ --------------------------
	.section	.nv.shared._ZN3cub18CUB_300001_SM_10006detail6reduce18DeviceReduceKernelINS2_10policy_hubIljN4cuda3std3__44plusIlEEE10Policy1000EN6thrust24THRUST_300001_SM_1000_NS18transform_iteratorI9is_activeNSD_10device_ptrIiEEllEEjS9_lNS7_10__identityEEEvT0_PT3_T1_NS0_13GridEvenShareISN_EET2_T4_,"aw",@nobits
	.sectionflags	@""
	.align	128
.nv.shared._ZN3cub18CUB_300001_SM_10006detail6reduce18DeviceReduceKernelINS2_10policy_hubIljN4cuda3std3__44plusIlEEE10Policy1000EN6thrust24THRUST_300001_SM_1000_NS18transform_iteratorI9is_activeNSD_10device_ptrIiEEllEEjS9_lNS7_10__identityEEEvT0_PT3_T1_NS0_13GridEvenShareISN_EET2_T4_:
	.zero		1280


//--------------------- .nv.shared._ZN3cub18CUB_300001_SM_10006detail6reduce28DeviceReduceSingleTileKernelINS2_10policy_hubIljN4cuda3std3__44plusIlEEE10Policy1000EN6thrust24THRUST_300001_SM_1000_NS18transform_iteratorI9is_activeNSD_10device_ptrIiEEllEEPljS9_llNS7_10__identityEEEvT0_T1_T2_T3_T4_T6_ --------------------------
	.section	.nv.shared._ZN3cub18CUB_300001_SM_10006detail6reduce28DeviceReduceSingleTileKernelINS2_10policy_hubIljN4cuda3std3__44plusIlEEE10Policy1000EN6thrust24THRUST_300001_SM_1000_NS18transform_iteratorI9is_activeNSD_10device_ptrIiEEllEEPljS9_llNS7_10__identityEEEvT0_T1_T2_T3_T4_T6_,"aw",@nobits
	.sectionflags	@""
	.align	128
.nv.shared._ZN3cub18CUB_300001_SM_10006detail6reduce28DeviceReduceSingleTileKernelINS2_10policy_hubIljN4cuda3std3__44plusIlEEE10Policy1000EN6thrust24THRUST_300001_SM_1000_NS18transform_iteratorI9is_activeNSD_10device_ptrIiEEllEEPljS9_llNS7_10__identityEEEvT0_T1_T2_T3_T4_T6_:
	.zero		1280


//--------------------- .nv.shared._ZN3cub18CUB_300001_SM_10006detail9transform16transform_kernelINS2_10policy_hubILb1EN4cuda3std3__45tupleIJN6thrust24THRUST_300001_SM_1000_NS10device_ptrIiEEEEEE10policy1000El14claimed_any_isSC_JPiEEEvT0_iT1_T2_DpNS2_10kernel_argIT3_EE --------------------------
	.section	.nv.shared._ZN3cub18CUB_300001_SM_10006detail9transform16transform_kernelINS2_10policy_hubILb1EN4cuda3std3__45tupleIJN6thrust24THRUST_300001_SM_1000_NS10device_ptrIiEEEEEE10policy1000El14claimed_any_isSC_JPiEEEvT0_iT1_T2_DpNS2_10kernel_argIT3_EE,"aw",@nobits
	.sectionflags	@""
	.align	128
	.zero		1024


//--------------------- .nv.shared._ZN3cub18CUB_300001_SM_10006detail9transform16transform_kernelINS2_10policy_hubILb1EN4cuda3std3__45tupleIJN6thrust24THRUST_300001_SM_1000_NS10device_ptrIiEEEEEE10policy1000Ei14claimed_any_isSC_JPiEEEvT0_iT1_T2_DpNS2_10kernel_argIT3_EE --------------------------
	.section	.nv.shared._ZN3cub18CUB_300001_SM_10006detail9transform16transform_kernelINS2_10policy_hubILb1EN4cuda3std3__45tupleIJN6thrust24THRUST_300001_SM_1000_NS10device_ptrIiEEEEEE10policy1000Ei14claimed_any_isSC_JPiEEEvT0_iT1_T2_DpNS2_10kernel_argIT3_EE,"aw",@nobits
	.sectionflags	@""
	.align	128
	.zero		1024


//--------------------- .nv.shared._ZN3cub18CUB_300001_SM_10006detail9transform16transform_kernelINS2_10policy_hubILb0EN4cuda3std3__45tupleIJN6thrust24THRUST_300001_SM_1000_NS10device_ptrIiEESC_EEEE10policy1000ElNS7_5minusIiEESC_JPiSI_EEEvT0_iT1_T2_DpNS2_10kernel_argIT3_EE --------------------------
	.section	.nv.shared._ZN3cub18CUB_300001_SM_10006detail9transform16transform_kernelINS2_10policy_hubILb0EN4cuda3std3__45tupleIJN6thrust24THRUST_300001_SM_1000_NS10device_ptrIiEESC_EEEE10policy1000ElNS7_5minusIiEESC_JPiSI_EEEvT0_iT1_T2_DpNS2_10kernel_argIT3_EE,"aw",@nobits
	.sectionflags	@""
	.align	128
.nv.shared._ZN3cub18CUB_300001_SM_10006detail9transform16transform_kernelINS2_10policy_hubILb0EN4cuda3std3__45tupleIJN6thrust24THRUST_300001_SM_1000_NS10device_ptrIiEESC_EEEE10policy1000ElNS7_5minusIiEESC_JPiSI_EEEvT0_iT1_T2_DpNS2_10kernel_argIT3_EE:
	.zero		1152


//--------------------- .nv.shared._ZN3cub18CUB_300001_SM_10006detail9transform16transform_kernelINS2_10policy_hubILb0EN4cuda3std3__45tupleIJN6thrust24THRUST_300001_SM_1000_NS10device_ptrIiEESC_EEEE10policy1000EiNS7_5minusIiEESC_JPiSI_EEEvT0_iT1_T2_DpNS2_10kernel_argIT3_EE --------------------------
	.section	.nv.shared._ZN3cub18CUB_300001_SM_10006detail9transform16transform_kernelINS2_10policy_hubILb0EN4cuda3std3__45tupleIJN6thrust24THRUST_300001_SM_1000_NS10device_ptrIiEESC_EEEE10policy1000EiNS7_5minusIiEESC_JPiSI_EEEvT0_iT1_T2_DpNS2_10kernel_argIT3_EE,"aw",@nobits
	.sectionflags	@""
	.align	128
.nv.shared._ZN3cub18CUB_300001_SM_10006detail9transform16transform_kernelINS2_10policy_hubILb0EN4cuda3std3__45tupleIJN6thrust24THRUST_300001_SM_1000_NS10device_ptrIiEESC_EEEE10policy1000EiNS7_5minusIiEESC_JPiSI_EEEvT0_iT1_T2_DpNS2_10kernel_argIT3_EE:
	.zero		1152


//--------------------- .nv.shared._ZN3cub18CUB_300001_SM_10006detail9transform16transform_kernelINS2_10policy_hubILb0EN4cuda3std3__45tupleIJN6thrust24THRUST_300001_SM_1000_NS20permutation_iteratorINSA_10device_ptrIiEESD_EESE_EEEE10policy1000ElNS7_5minusIiEESD_JSE_SE_EEEvT0_iT1_T2_DpNS2_10kernel_argIT3_EE --------------------------
	.section	.nv.shared._ZN3cub18CUB_300001_SM_10006detail9transform16transform_kernelINS2_10policy_hubILb0EN4cuda3std3__45tupleIJN6thrust24THRUST_300001_SM_1000_NS20permutation_iteratorINSA_10device_ptrIiEESD_EESE_EEEE10policy1000ElNS7_5minusIiEESD_JSE_SE_EEEvT0_iT1_T2_DpNS2_10kernel_argIT3_EE,"aw",@nobits
	.sectionflags	@""
	.align	128
	.zero		1024


//--------------------- .nv.shared._ZN3cub18CUB_300001_SM_10006detail9transform16transform_kernelINS2_10policy_hubILb0EN4cuda3std3__45tupleIJN6thrust24THRUST_300001_SM_1000_NS20permutation_iteratorINSA_10device_ptrIiEESD_EESE_EEEE10policy1000EiNS7_5minusIiEESD_JSE_SE_EEEvT0_iT1_T2_DpNS2_10kernel_argIT3_EE --------------------------
	.section	.nv.shared._ZN3cub18CUB_300001_SM_10006detail9transform16transform_kernelINS2_10policy_hubILb0EN4cuda3std3__45tupleIJN6thrust24THRUST_300001_SM_1000_NS20permutation_iteratorINSA_10device_ptrIiEESD_EESE_EEEE10policy1000EiNS7_5minusIiEESD_JSE_SE_EEEvT0_iT1_T2_DpNS2_10kernel_argIT3_EE,"aw",@nobits
	.sectionflags	@""
	.align	128
	.zero		1024


//--------------------- .nv.shared._ZN3cub18CUB_300001_SM_10006detail9transform16transform_kernelINS2_10policy_hubILb1EN4cuda3std3__45tupleIJN6thrust24THRUST_300001_SM_1000_NS17counting_iteratorIiNSA_11use_defaultESC_SC_EEEEEE10policy1000ElNS7_10__identityENSA_20permutation_iteratorINSA_10device_ptrIiEESK_EEJSD_EEEvT0_iT1_T2_DpNS2_10kernel_argIT3_EE --------------------------
	.section	.nv.shared._ZN3cub18CUB_300001_SM_10006detail9transform16transform_kernelINS2_10policy_hubILb1EN4cuda3std3__45tupleIJN6thrust24THRUST_300001_SM_1000_NS17counting_iteratorIiNSA_11use_defaultESC_SC_EEEEEE10policy1000ElNS7_10__identityENSA_20permutation_iteratorINSA_10device_ptrIiEESK_EEJSD_EEEvT0_iT1_T2_DpNS2_10kernel_argIT3_EE,"aw",@nobits
	.sectionflags	@""
	.align	128
	.zero		1024


//--------------------- .nv.shared._ZN3cub18CUB_300001_SM_10006detail9transform16transform_kernelINS2_10policy_hubILb1EN4cuda3std3__45tupleIJN6thrust24THRUST_300001_SM_1000_NS17counting_iteratorIiNSA_11use_defaultESC_SC_EEEEEE10policy1000EiNS7_10__identityENSA_20permutation_iteratorINSA_10device_ptrIiEESK_EEJSD_EEEvT0_iT1_T2_DpNS2_10kernel_argIT3_EE --------------------------
	.section	.nv.shared._ZN3cub18CUB_300001_SM_10006detail9transform16transform_kernelINS2_10policy_hubILb1EN4cuda3std3__45tupleIJN6thrust24THRUST_300001_SM_1000_NS17counting_iteratorIiNSA_11use_defaultESC_SC_EEEEEE10policy1000EiNS7_10__identityENSA_20permutation_iteratorINSA_10device_ptrIiEESK_EEJSD_EEEvT0_iT1_T2_DpNS2_10kernel_argIT3_EE,"aw",@nobits
	.sectionflags	@""
	.align	128
	.zero		1024


//--------------------- .nv.shared._ZN3cub18CUB_300001_SM_10006detail8for_each13static_kernelINS2_12policy_hub_t12policy_500_tElN6thrust24THRUST_300001_SM_1000_NS8cuda_cub10__tabulate7functorINS7_10device_ptrIiEENS7_6system6detail7generic6detail22compute_sequence_valueIivEElEEEEvT0_T1_ --------------------------
	.section	.nv.shared._ZN3cub18CUB_300001_SM_10006detail8for_each13static_kernelINS2_12policy_hub_t12policy_500_tElN6thrust24THRUST_300001_SM_1000_NS8cuda_cub10__tabulate7functorINS7_10device_ptrIiEENS7_6system6detail7generic6detail22compute_sequence_valueIivEElEEEEvT0_T1_,"aw",@nobits
	.sectionflags	@""
	.align	128
	.zero		1024


//--------------------- .nv.shared._ZN3cub18CUB_300001_SM_10006detail11EmptyKernelIvEEvv --------------------------
	.section	.nv.shared._ZN3cub18CUB_300001_SM_10006detail11EmptyKernelIvEEvv,"aw",@nobits
	.sectionflags	@""
	.align	128
	.zero		1024


//--------------------- .nv.shared._Z23compute_active_verticesPiiS_ --------------------------
	.section	.nv.shared._Z23compute_active_verticesPiiS_,"aw",@nobits
	.sectionflags	@""
	.align	128
.nv.shared._Z23compute_active_verticesPiiS_:
	.zero		1152


//--------------------- .nv.shared._Z14unmap_coloringPiS_S_i --------------------------
	.section	.nv.shared._Z14unmap_coloringPiS_S_i,"aw",@nobits
	.sectionflags	@""
	.align	128
	.zero		1024


//--------------------- .nv.shared._Z21scatter_edges_by_permPiS_iS_S_S_S_S_ --------------------------
	.section	.nv.shared._Z21scatter_edges_by_permPiS_iS_S_S_S_S_,"aw",@nobits
	.sectionflags	@""
	.align	128
	.zero		1024


//--------------------- .nv.shared._Z14update_degreesPiS_iiS_S_ --------------------------
	.section	.nv.shared._Z14update_degreesPiS_iiS_S_,"aw",@nobits
	.sectionflags	@""
	.align	128
	.zero		1024


//--------------------- .nv.shared._Z22smallest_last_orderingPiS_iiiS_S_ifS_ --------------------------
	.section	.nv.shared._Z22smallest_last_orderingPiS_iiiS_S_ifS_,"aw",@nobits
	.sectionflags	@""
	.align	128
.nv.shared._Z22smallest_last_orderingPiS_iiiS_S_ifS_:
	.zero		1152


//--------------------- .nv.shared._Z20compute_active_edgesPiS_iS_S_ --------------------------
	.section	.nv.shared._Z20compute_active_edgesPiS_iS_S_,"aw",@nobits
	.sectionflags	@""
	.align	128
.nv.shared._Z20compute_active_edgesPiS_iS_S_:
	.zero		1152


//--------------------- .nv.shared._Z15verify_coloringPiS_iS_S_S_S_ --------------------------
	.section	.nv.shared._Z15verify_coloringPiS_iS_S_S_S_,"aw",@nobits
	.sectionflags	@""
	.align	128
	.zero		1024


//--------------------- .nv.shared._Z14apply_coloringPiS_iS_S_S_i --------------------------
	.section	.nv.shared._Z14apply_coloringPiS_iS_S_S_i,"aw",@nobits
	.sectionflags	@""
	.align	128
.nv.shared._Z14apply_coloringPiS_iS_S_S_i:
	.zero		1152


//--------------------- .nv.shared._Z21apply_coloring_randomPiS_iS_S_S_S_i --------------------------
	.section	.nv.shared._Z21apply_coloring_randomPiS_iS_S_S_S_i,"aw",@nobits
	.sectionflags	@""
	.align	128
.nv.shared._Z21apply_coloring_randomPiS_iS_S_S_S_i:
	.zero		1152


//--------------------- .nv.shared._Z29luby_mis_coloring_iter_randomPiS_iS_S_S_S_i --------------------------
	.section	.nv.shared._Z29luby_mis_coloring_iter_randomPiS_iS_S_S_S_i,"aw",@nobits
	.sectionflags	@""
	.align	128
	.zero		1024


//--------------------- .nv.shared._Z20multi_color_mis_iterPiS_iS_S_ii --------------------------
	.section	.nv.shared._Z20multi_color_mis_iterPiS_iS_S_ii,"aw",@nobits
	.sectionflags	@""
	.align	128
	.zero		1024


//--------------------- .nv.shared._Z29multi_color_resolve_and_colorPiS_iS_S_S_i --------------------------
	.section	.nv.shared._Z29multi_color_resolve_and_colorPiS_iS_S_S_i,"aw",@nobits
	.sectionflags	@""
	.align	128
	.zero		1024


//--------------------- .nv.shared._Z23scatter_to_compact_listPiS_S_ii --------------------------
	.section	.nv.shared._Z23scatter_to_compact_listPiS_S_ii,"aw",@nobits
	.sectionflags	@""
	.align	128
	.zero		1024


//--------------------- .nv.shared._Z37multi_color_resolve_and_color_compactPiS_S_S_S_S_ii --------------------------
	.section	.nv.shared._Z37multi_color_resolve_and_color_compactPiS_S_S_S_S_ii,"aw",@nobits
	.sectionflags	@""
	.align	128
	.zero		1024


//--------------------- .nv.shared._Z29finalize_partition_assignmentiPiS_Pjii --------------------------
	.section	.nv.shared._Z29finalize_partition_assignmentiPiS_Pjii,"aw",@nobits
	.sectionflags	@""
	.align	128
	.zero		1024


//--------------------- .nv.shared._Z26process_edges_update_masksPiS_iiS_PjS_ii --------------------------
	.section	.nv.shared._Z26process_edges_update_masksPiS_iiS_PjS_ii,"aw",@nobits
	.sectionflags	@""
	.align	128
	.zero		1024


//--------------------- .nv.shared._Z20init_partition_masksiPiS_Pji --------------------------
	.section	.nv.shared._Z20init_partition_masksiPiS_Pji,"aw",@nobits
	.sectionflags	@""
	.align	128
	.zero		1024


//--------------------- .nv.shared._Z22init_random_prioritiesPiij --------------------------
	.section	.nv.shared._Z22init_random_prioritiesPiij,"aw",@nobits
	.sectionflags	@""
	.align	128
	.zero		1024


//--------------------- .nv.shared._Z22luby_mis_coloring_iterPiS_iS_S_S_i --------------------------
	.section	.nv.shared._Z22luby_mis_coloring_iterPiS_iS_S_S_i,"aw",@nobits
	.sectionflags	@""
	.align	128
	.zero		1024


//--------------------- .nv.constant0._ZN3cub18CUB_300001_SM_10006detail10radix_sort29DeviceRadixSortOnesweepKernelINS1_5radix10policy_hubIiiyE10Policy1000ELNS0_9SortOrderE0EiiyiiNS1_21identity_decomposer_tEEEvPT5_SB_PT3_PKSC_PT1_PKSG_PT2_PKSK_T4_iiT6_ --------------------------
	.section	.nv.constant0._ZN3cub18CUB_300001_SM_10006detail10radix_sort29DeviceRadixSortOnesweepKernelINS1_5radix10policy_hubIiiyE10Policy1000ELNS0_9SortOrderE0EiiyiiNS1_21identity_decomposer_tEEEvPT5_SB_PT3_PKSC_PT1_PKSG_PT2_PKSK_T4_iiT6_,"a",@progbits
	.sectionflags	@""
	.align	4
.nv.constant0._ZN3cub18CUB_300001_SM_10006detail10radix_sort29DeviceRadixSortOnesweepKernelINS1_5radix10policy_hubIiiyE10Policy1000ELNS0_9SortOrderE0EiiyiiNS1_21identity_decomposer_tEEEvPT5_SB_PT3_PKSC_PT1_PKSG_PT2_PKSK_T4_iiT6_:
	.zero		973


//--------------------- .nv.constant0._ZN3cub18CUB_300001_SM_10006detail10radix_sort33DeviceRadixSortExclusiveSumKernelINS1_5radix10policy_hubIiiyE10Policy1000EyEEvPT0_ --------------------------
	.section	.nv.constant0._ZN3cub18CUB_300001_SM_10006detail10radix_sort33DeviceRadixSortExclusiveSumKernelINS1_5radix10policy_hubIiiyE10Policy1000EyEEvPT0_,"a",@progbits
	.sectionflags	@""
	.align	4
.nv.constant0._ZN3cub18CUB_300001_SM_10006detail10radix_sort33DeviceRadixSortExclusiveSumKernelINS1_5radix10policy_hubIiiyE10Policy1000EyEEvPT0_:
	.zero		904


//--------------------- .nv.constant0._ZN3cub18CUB_300001_SM_10006detail10radix_sort30DeviceRadixSortHistogramKernelINS1_5radix10policy_hubIiiyE10Policy1000ELNS0_9SortOrderE0EiyNS1_21identity_decomposer_tEEEvPT2_PKT1_SA_iiT3_ --------------------------
	.section	.nv.constant0._ZN3cub18CUB_300001_SM_10006detail10radix_sort30DeviceRadixSortHistogramKernelINS1_5radix10policy_hubIiiyE10Policy1000ELNS0_9SortOrderE0EiyNS1_21identity_decomposer_tEEEvPT2_PKT1_SA_iiT3_,"a",@progbits
	.sectionflags	@""
	.align	4
.nv.constant0._ZN3cub18CUB_300001_SM_10006detail10radix_sort30DeviceRadixSortHistogramKernelINS1_5radix10policy_hubIiiyE10Policy1000ELNS0_9SortOrderE0EiyNS1_21identity_decomposer_tEEEvPT2_PKT1_SA_iiT3_:
	.zero		929


//--------------------- .nv.constant0._ZN3cub18CUB_300001_SM_10006detail10radix_sort31DeviceRadixSortSingleTileKernelINS1_5radix10policy_hubIiiyE10Policy1000ELNS0_9SortOrderE0EiiyNS1_21identity_decomposer_tEEEvPKT1_PSA_PKT2_PSE_T3_iiT4_ --------------------------
	.section	.nv.constant0._ZN3cub18CUB_300001_SM_10006detail10radix_sort31DeviceRadixSortSingleTileKernelINS1_5radix10policy_hubIiiyE10Policy1000ELNS0_9SortOrderE0EiiyNS1_21identity_decomposer_tEEEvPKT1_PSA_PKT2_PSE_T3_iiT4_,"a",@progbits
	.sectionflags	@""
	.align	4
.nv.constant0._ZN3cub18CUB_300001_SM_10006detail10radix_sort31DeviceRadixSortSingleTileKernelINS1_5radix10policy_hubIiiyE10Policy1000ELNS0_9SortOrderE0EiiyNS1_21identity_decomposer_tEEEvPKT1_PSA_PKT2_PSE_T3_iiT4_:
	.zero		945


//--------------------- .nv.constant0._ZN3cub18CUB_300001_SM_10006detail4scan16DeviceScanKernelINS2_10policy_hubIiiimN4cuda3std3__44plusIvEEE10Policy1000EN6thrust24THRUST_300001_SM_1000_NS10device_ptrIiEESF_NS0_13ScanTileStateIiLb1EEES9_NS1_10InputValueIiPiEEmiLb0EiEEvT0_T1_T2_iT3_T4_T5_ --------------------------
	.section	.nv.constant0._ZN3cub18CUB_300001_SM_10006detail4scan16DeviceScanKernelINS2_10policy_hubIiiimN4cuda3std3__44plusIvEEE10Policy1000EN6thrust24THRUST_300001_SM_1000_NS10device_ptrIiEESF_NS0_13ScanTileStateIiLb1EEES9_NS1_10InputValueIiPiEEmiLb0EiEEvT0_T1_T2_iT3_T4_T5_,"a",@progbits
	.sectionflags	@""
	.align	4
.nv.constant0._ZN3cub18CUB_300001_SM_10006detail4scan16DeviceScanKernelINS2_10policy_hubIiiimN4cuda3std3__44plusIvEEE10Policy1000EN6thrust24THRUST_300001_SM_1000_NS10device_ptrIiEESF_NS0_13ScanTileStateIiLb1EEES9_NS1_10InputValueIiPiEEmiLb0EiEEvT0_T1_T2_iT3_T4_T5_:
	.zero		952


//--------------------- .nv.constant0._ZN3cub18CUB_300001_SM_10006detail4scan16DeviceScanKernelINS2_10policy_hubIiiijN4cuda3std3__44plusIvEEE10Policy1000EN6thrust24THRUST_300001_SM_1000_NS10device_ptrIiEESF_NS0_13ScanTileStateIiLb1EEES9_NS1_10InputValueIiPiEEjiLb0EiEEvT0_T1_T2_iT3_T4_T5_ --------------------------
	.section	.nv.constant0._ZN3cub18CUB_300001_SM_10006detail4scan16DeviceScanKernelINS2_10policy_hubIiiijN4cuda3std3__44plusIvEEE10Policy1000EN6thrust24THRUST_300001_SM_1000_NS10device_ptrIiEESF_NS0_13ScanTileStateIiLb1EEES9_NS1_10InputValueIiPiEEjiLb0EiEEvT0_T1_T2_iT3_T4_T5_,"a",@progbits
	.sectionflags	@""
	.align	4
.nv.constant0._ZN3cub18CUB_300001_SM_10006detail4scan16DeviceScanKernelINS2_10policy_hubIiiijN4cuda3std3__44plusIvEEE10Policy1000EN6thrust24THRUST_300001_SM_1000_NS10device_ptrIiEESF_NS0_13ScanTileStateIiLb1EEES9_NS1_10InputValueIiPiEEjiLb0EiEEvT0_T1_T2_iT3_T4_T5_:
	.zero		948


//--------------------- .nv.constant0._ZN3cub18CUB_300001_SM_10006detail4scan20DeviceScanInitKernelINS0_13ScanTileStateIiLb1EEEEEvT_i --------------------------
	.section	.nv.constant0._ZN3cub18CUB_300001_SM_10006detail4scan20DeviceScanInitKernelINS0_13ScanTileStateIiLb1EEEEEvT_i,"a",@progbits
	.sectionflags	@""
	.align	4
.nv.constant0._ZN3cub18CUB_300001_SM_10006detail4scan20DeviceScanInitKernelINS0_13ScanTileStateIiLb1EEEEEvT_i:
	.zero		908


//--------------------- .nv.constant0._ZN3cub18CUB_300001_SM_10006detail6reduce18DeviceReduceKernelINS2_10policy_hubIlyN4cuda3std3__44plusIlEEE10Policy1000EN6thrust24THRUST_300001_SM_1000_NS18transform_iteratorI10is_coloredNSD_10device_ptrIiEEllEEyS9_lNS7_10__identityEEEvT0_PT3_T1_NS0_13GridEvenShareISN_EET2_T4_ --------------------------
	.section	.nv.constant0._ZN3cub18CUB_300001_SM_10006detail6reduce18DeviceReduceKernelINS2_10policy_hubIlyN4cuda3std3__44plusIlEEE10Policy1000EN6thrust24THRUST_300001_SM_1000_NS18transform_iteratorI10is_coloredNSD_10device_ptrIiEEllEEyS9_lNS7_10__identityEEEvT0_PT3_T1_NS0_13GridEvenShareISN_EET2_T4_,"a",@progbits
	.sectionflags	@""
	.align	4
.nv.constant0._ZN3cub18CUB_300001_SM_10006detail6reduce18DeviceReduceKernelINS2_10policy_hubIlyN4cuda3std3__44plusIlEEE10Policy1000EN6thrust24THRUST_300001_SM_1000_NS18transform_iteratorI10is_coloredNSD_10device_ptrIiEEllEEyS9_lNS7_10__identityEEEvT0_PT3_T1_NS0_13GridEvenShareISN_EET2_T4_:
	.zero		1002


//--------------------- .nv.constant0._ZN3cub18CUB_300001_SM_10006detail6reduce28DeviceReduceSingleTileKernelINS2_10policy_hubIlyN4cuda3std3__44plusIlEEE10Policy1000EN6thrust24THRUST_300001_SM_1000_NS18transform_iteratorI10is_coloredNSD_10device_ptrIiEEllEEPlyS9_llNS7_10__identityEEEvT0_T1_T2_T3_T4_T6_ --------------------------
	.section	.nv.constant0._ZN3cub18CUB_300001_SM_10006detail6reduce28DeviceReduceSingleTileKernelINS2_10policy_hubIlyN4cuda3std3__44plusIlEEE10Policy1000EN6thrust24THRUST_300001_SM_1000_NS18transform_iteratorI10is_coloredNSD_10device_ptrIiEEllEEPlyS9_llNS7_10__identityEEEvT0_T1_T2_T3_T4_T6_,"a",@progbits
	.sectionflags	@""
	.align	4
.nv.constant0._ZN3cub18CUB_300001_SM_10006detail6reduce28DeviceReduceSingleTileKernelINS2_10policy_hubIlyN4cuda3std3__44plusIlEEE10Policy1000EN6thrust24THRUST_300001_SM_1000_NS18transform_iteratorI10is_coloredNSD_10device_ptrIiEEllEEPlyS9_llNS7_10__identityEEEvT0_T1_T2_T3_T4_T6_:
	.zero		945


//--------------------- .nv.constant0._ZN3cub18CUB_300001_SM_10006detail6reduce18DeviceReduceKernelINS2_10policy_hubIljN4cuda3std3__44plusIlEEE10Policy1000EN6thrust24THRUST_300001_SM_1000_NS18transform_iteratorI10is_coloredNSD_10device_ptrIiEEllEEjS9_lNS7_10__identityEEEvT0_PT3_T1_NS0_13GridEvenShareISN_EET2_T4_ --------------------------
	.section	.nv.constant0._ZN3cub18CUB_300001_SM_10006detail6reduce18DeviceReduceKernelINS2_10policy_hubIljN4cuda3std3__44plusIlEEE10Policy1000EN6thrust24THRUST_300001_SM_1000_NS18transform_iteratorI10is_coloredNSD_10device_ptrIiEEllEEjS9_lNS7_10__identityEEEvT0_PT3_T1_NS0_13GridEvenShareISN_EET2_T4_,"a",@progbits
	.sectionflags	@""
	.align	4
.nv.constant0._ZN3cub18CUB_300001_SM_10006detail6reduce18DeviceReduceKernelINS2_10policy_hubIljN4cuda3std3__44plusIlEEE10Policy1000EN6thrust24THRUST_300001_SM_1000_NS18transform_iteratorI10is_coloredNSD_10device_ptrIiEEllEEjS9_lNS7_10__identityEEEvT0_PT3_T1_NS0_13GridEvenShareISN_EET2_T4_:
	.zero		966


//--------------------- .nv.constant0._ZN3cub18CUB_300001_SM_10006detail6reduce28DeviceReduceSingleTileKernelINS2_10policy_hubIljN4cuda3std3__44plusIlEEE10Policy1000EN6thrust24THRUST_300001_SM_1000_NS18transform_iteratorI10is_coloredNSD_10device_ptrIiEEllEEPljS9_llNS7_10__identityEEEvT0_T1_T2_T3_T4_T6_ --------------------------
	.section	.nv.constant0._ZN3cub18CUB_300001_SM_10006detail6reduce28DeviceReduceSingleTileKernelINS2_10policy_hubIljN4cuda3std3__44plusIlEEE10Policy1000EN6thrust24THRUST_300001_SM_1000_NS18transform_iteratorI10is_coloredNSD_10device_ptrIiEEllEEPljS9_llNS7_10__identityEEEvT0_T1_T2_T3_T4_T6_,"a",@progbits
	.sectionflags	@""
	.align	4
.nv.constant0._ZN3cub18CUB_300001_SM_10006detail6reduce28DeviceReduceSingleTileKernelINS2_10policy_hubIljN4cuda3std3__44plusIlEEE10Policy1000EN6thrust24THRUST_300001_SM_1000_NS18transform_iteratorI10is_coloredNSD_10device_ptrIiEEllEEPljS9_llNS7_10__identityEEEvT0_T1_T2_T3_T4_T6_:
	.zero		937


//--------------------- .nv.constant0._ZN3cub18CUB_300001_SM_10006detail6reduce28DeviceReduceSingleTileKernelINS2_10policy_hubIiyN4cuda3__47maximumIiEEE10Policy1000EPiSB_iS8_iiNS5_3std3__410__identityEEEvT0_T1_T2_T3_T4_T6_ --------------------------
	.section	.nv.constant0._ZN3cub18CUB_300001_SM_10006detail6reduce28DeviceReduceSingleTileKernelINS2_10policy_hubIiyN4cuda3__47maximumIiEEE10Policy1000EPiSB_iS8_iiNS5_3std3__410__identityEEEvT0_T1_T2_T3_T4_T6_,"a",@progbits
	.sectionflags	@""
	.align	4
.nv.constant0._ZN3cub18CUB_300001_SM_10006detail6reduce28DeviceReduceSingleTileKernelINS2_10policy_hubIiyN4cuda3__47maximumIiEEE10Policy1000EPiSB_iS8_iiNS5_3std3__410__identityEEEvT0_T1_T2_T3_T4_T6_:
	.zero		925


//--------------------- .nv.constant0._ZN3cub18CUB_300001_SM_10006detail6reduce18DeviceReduceKernelINS2_10policy_hubIiyN4cuda3__47maximumIiEEE10Policy1000EN6thrust24THRUST_300001_SM_1000_NS10device_ptrIiEEyS8_iNS5_3std3__410__identityEEEvT0_PT3_T1_NS0_13GridEvenShareISL_EET2_T4_ --------------------------
	.section	.nv.constant0._ZN3cub18CUB_300001_SM_10006detail6reduce18DeviceReduceKernelINS2_10policy_hubIiyN4cuda3__47maximumIiEEE10Policy1000EN6thrust24THRUST_300001_SM_1000_NS10device_ptrIiEEyS8_iNS5_3std3__410__identityEEEvT0_PT3_T1_NS0_13GridEvenShareISL_EET2_T4_,"a",@progbits
	.sectionflags	@""
	.align	4
.nv.constant0._ZN3cub18CUB_300001_SM_10006detail6reduce18DeviceReduceKernelINS2_10policy_hubIiyN4cuda3__47maximumIiEEE10Policy1000EN6thrust24THRUST_300001_SM_1000_NS10device_ptrIiEEyS8_iNS5_3std3__410__identityEEEvT0_PT3_T1_NS0_13GridEvenShareISL_EET2_T4_:
	.zero		994


//--------------------- .nv.constant0._ZN3cub18CUB_300001_SM_10006detail6reduce28DeviceReduceSingleTileKernelINS2_10policy_hubIiyN4cuda3__47maximumIiEEE10Policy1000EN6thrust24THRUST_300001_SM_1000_NS10device_ptrIiEEPiyS8_iiNS5_3std3__410__identityEEEvT0_T1_T2_T3_T4_T6_ --------------------------
	.section	.nv.constant0._ZN3cub18CUB_300001_SM_10006detail6reduce28DeviceReduceSingleTileKernelINS2_10policy_hubIiyN4cuda3__47maximumIiEEE10Policy1000EN6thrust24THRUST_300001_SM_1000_NS10device_ptrIiEEPiyS8_iiNS5_3std3__410__identityEEEvT0_T1_T2_T3_T4_T6_,"a",@progbits
	.sectionflags	@""
	.align	4
.nv.constant0._ZN3cub18CUB_300001_SM_10006detail6reduce28DeviceReduceSingleTileKernelINS2_10policy_hubIiyN4cuda3__47maximumIiEEE10Policy1000EN6thrust24THRUST_300001_SM_1000_NS10device_ptrIiEEPiyS8_iiNS5_3std3__410__identityEEEvT0_T1_T2_T3_T4_T6_:
	.zero		929


//--------------------- .nv.constant0._ZN3cub18CUB_300001_SM_10006detail6reduce28DeviceReduceSingleTileKernelINS2_10policy_hubIijN4cuda3__47maximumIiEEE10Policy1000EPiSB_iS8_iiNS5_3std3__410__identityEEEvT0_T1_T2_T3_T4_T6_ --------------------------
	.section	.nv.constant0._ZN3cub18CUB_300001_SM_10006detail6reduce28DeviceReduceSingleTileKernelINS2_10policy_hubIijN4cuda3__47maximumIiEEE10Policy1000EPiSB_iS8_iiNS5_3std3__410__identityEEEvT0_T1_T2_T3_T4_T6_,"a",@progbits
	.sectionflags	@""
	.align	4
.nv.constant0._ZN3cub18CUB_300001_SM_10006detail6reduce28DeviceReduceSingleTileKernelINS2_10policy_hubIijN4cuda3__47maximumIiEEE10Policy1000EPiSB_iS8_iiNS5_3std3__410__identityEEEvT0_T1_T2_T3_T4_T6_:
	.zero		925


//--------------------- .nv.constant0._ZN3cub18CUB_300001_SM_10006detail6reduce18DeviceReduceKernelINS2_10policy_hubIijN4cuda3__47maximumIiEEE10Policy1000EN6thrust24THRUST_300001_SM_1000_NS10device_ptrIiEEjS8_iNS5_3std3__410__identityEEEvT0_PT3_T1_NS0_13GridEvenShareISL_EET2_T4_ --------------------------
	.section	.nv.constant0._ZN3cub18CUB_300001_SM_10006detail6reduce18DeviceReduceKernelINS2_10policy_hubIijN4cuda3__47maximumIiEEE10Policy1000EN6thrust24THRUST_300001_SM_1000_NS10device_ptrIiEEjS8_iNS5_3std3__410__identityEEEvT0_PT3_T1_NS0_13GridEvenShareISL_EET2_T4_,"a",@progbits
	.sectionflags	@""
	.align	4
.nv.constant0._ZN3cub18CUB_300001_SM_10006detail6reduce18DeviceReduceKernelINS2_10policy_hubIijN4cuda3__47maximumIiEEE10Policy1000EN6thrust24THRUST_300001_SM_1000_NS10device_ptrIiEEjS8_iNS5_3std3__410__identityEEEvT0_PT3_T1_NS0_13GridEvenShareISL_EET2_T4_:
	.zero		958


//--------------------- .nv.constant0._ZN3cub18CUB_300001_SM_10006detail6reduce28DeviceReduceSingleTileKernelINS2_10policy_hubIijN4cuda3__47maximumIiEEE10Policy1000EN6thrust24THRUST_300001_SM_1000_NS10device_ptrIiEEPijS8_iiNS5_3std3__410__identityEEEvT0_T1_T2_T3_T4_T6_ --------------------------
	.section	.nv.constant0._ZN3cub18CUB_300001_SM_10006detail6reduce28DeviceReduceSingleTileKernelINS2_10policy_hubIijN4cuda3__47maximumIiEEE10Policy1000EN6thrust24THRUST_300001_SM_1000_NS10device_ptrIiEEPijS8_iiNS5_3std3__410__identityEEEvT0_T1_T2_T3_T4_T6_,"a",@progbits
	.sectionflags	@""
	.align	4
.nv.constant0._ZN3cub18CUB_300001_SM_10006detail6reduce28DeviceReduceSingleTileKernelINS2_10policy_hubIijN4cuda3__47maximumIiEEE10Policy1000EN6thrust24THRUST_300001_SM_1000_NS10device_ptrIiEEPijS8_iiNS5_3std3__410__identityEEEvT0_T1_T2_T3_T4_T6_:
	.zero		925


//--------------------- .nv.constant0._ZN3cub18CUB_300001_SM_10006detail6reduce28DeviceReduceSingleTileKernelINS2_10policy_hubIiyN4cuda3std3__44plusIiEEE10Policy1000EPiSC_iS9_iiNS7_10__identityEEEvT0_T1_T2_T3_T4_T6_ --------------------------
	.section	.nv.constant0._ZN3cub18CUB_300001_SM_10006detail6reduce28DeviceReduceSingleTileKernelINS2_10policy_hubIiyN4cuda3std3__44plusIiEEE10Policy1000EPiSC_iS9_iiNS7_10__identityEEEvT0_T1_T2_T3_T4_T6_,"a",@progbits
	.sectionflags	@""
	.align	4
.nv.constant0._ZN3cub18CUB_300001_SM_10006detail6reduce28DeviceReduceSingleTileKernelINS2_10policy_hubIiyN4cuda3std3__44plusIiEEE10Policy1000EPiSC_iS9_iiNS7_10__identityEEEvT0_T1_T2_T3_T4_T6_:
	.zero		925


//--------------------- .nv.constant0._ZN3cub18CUB_300001_SM_10006detail6reduce18DeviceReduceKernelINS2_10policy_hubIiyN4cuda3std3__44plusIiEEE10Policy1000EN6thrust24THRUST_300001_SM_1000_NS17counting_iteratorIiNSD_11use_defaultESF_SF_EEyS9_i19active_edge_counterEEvT0_PT3_T1_NS0_13GridEvenShareISL_EET2_T4_ --------------------------
	.section	.nv.constant0._ZN3cub18CUB_300001_SM_10006detail6reduce18DeviceReduceKernelINS2_10policy_hubIiyN4cuda3std3__44plusIiEEE10Policy1000EN6thrust24THRUST_300001_SM_1000_NS17counting_iteratorIiNSD_11use_defaultESF_SF_EEyS9_i19active_edge_counterEEvT0_PT3_T1_NS0_13GridEvenShareISL_EET2_T4_,"a",@progbits
	.sectionflags	@""
	.align	4
.nv.constant0._ZN3cub18CUB_300001_SM_10006detail6reduce18DeviceReduceKernelINS2_10policy_hubIiyN4cuda3std3__44plusIiEEE10Policy1000EN6thrust24THRUST_300001_SM_1000_NS17counting_iteratorIiNSD_11use_defaultESF_SF_EEyS9_i19active_edge_counterEEvT0_PT3_T1_NS0_13GridEvenShareISL_EET2_T4_:
	.zero		1024


//--------------------- .nv.constant0._ZN3cub18CUB_300001_SM_10006detail6reduce28DeviceReduceSingleTileKernelINS2_10policy_hubIiyN4cuda3std3__44plusIiEEE10Policy1000EN6thrust24THRUST_300001_SM_1000_NS17counting_iteratorIiNSD_11use_defaultESF_SF_EEPiyS9_ii19active_edge_counterEEvT0_T1_T2_T3_T4_T6_ --------------------------
	.section	.nv.constant0._ZN3cub18CUB_300001_SM_10006detail6reduce28DeviceReduceSingleTileKernelINS2_10policy_hubIiyN4cuda3std3__44plusIiEEE10Policy1000EN6thrust24THRUST_300001_SM_1000_NS17counting_iteratorIiNSD_11use_defaultESF_SF_EEPiyS9_ii19active_edge_counterEEvT0_T1_T2_T3_T4_T6_,"a",@progbits
	.sectionflags	@""
	.align	4
.nv.constant0._ZN3cub18CUB_300001_SM_10006detail6reduce28DeviceReduceSingleTileKernelINS2_10policy_hubIiyN4cuda3std3__44plusIiEEE10Policy1000EN6thrust24THRUST_300001_SM_1000_NS17counting_iteratorIiNSD_11use_defaultESF_SF_EEPiyS9_ii19active_edge_counterEEvT0_T1_T2_T3_T4_T6_:
	.zero		952


//--------------------- .nv.constant0._ZN3cub18CUB_300001_SM_10006detail6reduce28DeviceReduceSingleTileKernelINS2_10policy_hubIijN4cuda3std3__44plusIiEEE10Policy1000EPiSC_iS9_iiNS7_10__identityEEEvT0_T1_T2_T3_T4_T6_ --------------------------
	.section	.nv.constant0._ZN3cub18CUB_300001_SM_10006detail6reduce28DeviceReduceSingleTileKernelINS2_10policy_hubIijN4cuda3std3__44plusIiEEE10Policy1000EPiSC_iS9_iiNS7_10__identityEEEvT0_T1_T2_T3_T4_T6_,"a",@progbits
	.sectionflags	@""
	.align	4
.nv.constant0._ZN3cub18CUB_300001_SM_10006detail6reduce28DeviceReduceSingleTileKernelINS2_10policy_hubIijN4cuda3std3__44plusIiEEE10Policy1000EPiSC_iS9_iiNS7_10__identityEEEvT0_T1_T2_T3_T4_T6_:
	.zero		925


//--------------------- .nv.constant0._ZN3cub18CUB_300001_SM_10006detail6reduce18DeviceReduceKernelINS2_10policy_hubIijN4cuda3std3__44plusIiEEE10Policy1000EN6thrust24THRUST_300001_SM_1000_NS17counting_iteratorIiNSD_11use_defaultESF_SF_EEjS9_i19active_edge_counterEEvT0_PT3_T1_NS0_13GridEvenShareISL_EET2_T4_ --------------------------
	.section	.nv.constant0._ZN3cub18CUB_300001_SM_10006detail6reduce18DeviceReduceKernelINS2_10policy_hubIijN4cuda3std3__44plusIiEEE10Policy1000EN6thrust24THRUST_300001_SM_1000_NS17counting_iteratorIiNSD_11use_defaultESF_SF_EEjS9_i19active_edge_counterEEvT0_PT3_T1_NS0_13GridEvenShareISL_EET2_T4_,"a",@progbits
	.sectionflags	@""
	.align	4
.nv.constant0._ZN3cub18CUB_300001_SM_10006detail6reduce18DeviceReduceKernelINS2_10policy_hubIijN4cuda3std3__44plusIiEEE10Policy1000EN6thrust24THRUST_300001_SM_1000_NS17counting_iteratorIiNSD_11use_defaultESF_SF_EEjS9_i19active_edge_counterEEvT0_PT3_T1_NS0_13GridEvenShareISL_EET2_T4_:
	.zero		984


//--------------------- .nv.constant0._ZN3cub18CUB_300001_SM_10006detail6reduce28DeviceReduceSingleTileKernelINS2_10policy_hubIijN4cuda3std3__44plusIiEEE10Policy1000EN6thrust24THRUST_300001_SM_1000_NS17counting_iteratorIiNSD_11use_defaultESF_SF_EEPijS9_ii19active_edge_counterEEvT0_T1_T2_T3_T4_T6_ --------------------------
	.section	.nv.constant0._ZN3cub18CUB_300001_SM_10006detail6reduce28DeviceReduceSingleTileKernelINS2_10policy_hubIijN4cuda3std3__44plusIiEEE10Policy1000EN6thrust24THRUST_300001_SM_1000_NS17counting_iteratorIiNSD_11use_defaultESF_SF_EEPijS9_ii19active_edge_counterEEvT0_T1_T2_T3_T4_T6_,"a",@progbits
	.sectionflags	@""
	.align	4
.nv.constant0._ZN3cub18CUB_300001_SM_10006detail6reduce28DeviceReduceSingleTileKernelINS2_10policy_hubIijN4cuda3std3__44plusIiEEE10Policy1000EN6thrust24THRUST_300001_SM_1000_NS17counting_iteratorIiNSD_11use_defaultESF_SF_EEPijS9_ii19active_edge_counterEEvT0_T1_T2_T3_T4_T6_:
	.zero		952


//--------------------- .nv.constant0._ZN3cub18CUB_300001_SM_10006detail6reduce28DeviceReduceSingleTileKernelINS2_10policy_hubIlyN4cuda3std3__44plusIlEEE10Policy1000EPlSC_iS9_llNS7_10__identityEEEvT0_T1_T2_T3_T4_T6_ --------------------------
	.section	.nv.constant0._ZN3cub18CUB_300001_SM_10006detail6reduce28DeviceReduceSingleTileKernelINS2_10policy_hubIlyN4cuda3std3__44plusIlEEE10Policy1000EPlSC_iS9_llNS7_10__identityEEEvT0_T1_T2_T3_T4_T6_,"a",@progbits
	.sectionflags	@""
	.align	4
.nv.constant0._ZN3cub18CUB_300001_SM_10006detail6reduce28DeviceReduceSingleTileKernelINS2_10policy_hubIlyN4cuda3std3__44plusIlEEE10Policy1000EPlSC_iS9_llNS7_10__identityEEEvT0_T1_T2_T3_T4_T6_:
	.zero		929


//--------------------- .nv.constant0._ZN3cub18CUB_300001_SM_10006detail6reduce18DeviceReduceKernelINS2_10policy_hubIlyN4cuda3std3__44plusIlEEE10Policy1000EN6thrust24THRUST_300001_SM_1000_NS18transform_iteratorI9is_activeNSD_10device_ptrIiEEllEEyS9_lNS7_10__identityEEEvT0_PT3_T1_NS0_13GridEvenShareISN_EET2_T4_ --------------------------
	.section	.nv.constant0._ZN3cub18CUB_300001_SM_10006detail6reduce18DeviceReduceKernelINS2_10policy_hubIlyN4cuda3std3__44plusIlEEE10Policy1000EN6thrust24THRUST_300001_SM_1000_NS18transform_iteratorI9is_activeNSD_10device_ptrIiEEllEEyS9_lNS7_10__identityEEEvT0_PT3_T1_NS0_13GridEvenShareISN_EET2_T4_,"a",@progbits
	.sectionflags	@""
	.align	4
.nv.constant0._ZN3cub18CUB_300001_SM_10006detail6reduce18DeviceReduceKernelINS2_10policy_hubIlyN4cuda3std3__44plusIlEEE10Policy1000EN6thrust24THRUST_300001_SM_1000_NS18transform_iteratorI9is_activeNSD_10device_ptrIiEEllEEyS9_lNS7_10__identityEEEvT0_PT3_T1_NS0_13GridEvenShareISN_EET2_T4_:
	.zero		1002


//--------------------- .nv.constant0._ZN3cub18CUB_300001_SM_10006detail6reduce28DeviceReduceSingleTileKernelINS2_10policy_hubIlyN4cuda3std3__44plusIlEEE10Policy1000EN6thrust24THRUST_300001_SM_1000_NS18transform_iteratorI9is_activeNSD_10device_ptrIiEEllEEPlyS9_llNS7_10__identityEEEvT0_T1_T2_T3_T4_T6_ --------------------------
	.section	.nv.constant0._ZN3cub18CUB_300001_SM_10006detail6reduce28DeviceReduceSingleTileKernelINS2_10policy_hubIlyN4cuda3std3__44plusIlEEE10Policy1000EN6thrust24THRUST_300001_SM_1000_NS18transform_iteratorI9is_activeNSD_10device_ptrIiEEllEEPlyS9_llNS7_10__identityEEEvT0_T1_T2_T3_T4_T6_,"a",@progbits
	.sectionflags	@""
	.align	4
.nv.constant0._ZN3cub18CUB_300001_SM_10006detail6reduce28DeviceReduceSingleTileKernelINS2_10policy_hubIlyN4cuda3std3__44plusIlEEE10Policy1000EN6thrust24THRUST_300001_SM_1000_NS18transform_iteratorI9is_activeNSD_10device_ptrIiEEllEEPlyS9_llNS7_10__identityEEEvT0_T1_T2_T3_T4_T6_:
	.zero		945


//--------------------- .nv.constant0._ZN3cub18CUB_300001_SM_10006detail6reduce28DeviceReduceSingleTileKernelINS2_10policy_hubIljN4cuda3std3__44plusIlEEE10Policy1000EPlSC_iS9_llNS7_10__identityEEEvT0_T1_T2_T3_T4_T6_ --------------------------
	.section	.nv.constant0._ZN3cub18CUB_300001_SM_10006detail6reduce28DeviceReduceSingleTileKernelINS2_10policy_hubIljN4cuda3std3__44plusIlEEE10Policy1000EPlSC_iS9_llNS7_10__identityEEEvT0_T1_T2_T3_T4_T6_,"a",@progbits
	.sectionflags	@""
	.align	4
.nv.constant0._ZN3cub18CUB_300001_SM_10006detail6reduce28DeviceReduceSingleTileKernelINS2_10policy_hubIljN4cuda3std3__44plusIlEEE10Policy1000EPlSC_iS9_llNS7_10__identityEEEvT0_T1_T2_T3_T4_T6_:
	.zero		929


//--------------------- .nv.constant0._ZN3cub18CUB_300001_SM_10006detail6reduce18DeviceReduceKernelINS2_10policy_hubIljN4cuda3std3__44plusIlEEE10Policy1000EN6thrust24THRUST_300001_SM_1000_NS18transform_iteratorI9is_activeNSD_10device_ptrIiEEllEEjS9_lNS7_10__identityEEEvT0_PT3_T1_NS0_13GridEvenShareISN_EET2_T4_ --------------------------
	.section	.nv.constant0._ZN3cub18CUB_300001_SM_10006detail6reduce18DeviceReduceKernelINS2_10policy_hubIljN4cuda3std3__44plusIlEEE10Policy1000EN6thrust24THRUST_300001_SM_1000_NS18transform_iteratorI9is_activeNSD_10device_ptrIiEEllEEjS9_lNS7_10__identityEEEvT0_PT3_T1_NS0_13GridEvenShareISN_EET2_T4_,"a",@progbits
	.sectionflags	@""
	.align	4
.nv.constant0._ZN3cub18CUB_300001_SM_10006detail6reduce18DeviceReduceKernelINS2_10policy_hubIljN4cuda3std3__44plusIlEEE10Policy1000EN6thrust24THRUST_300001_SM_1000_NS18transform_iteratorI9is_activeNSD_10device_ptrIiEEllEEjS9_lNS7_10__identityEEEvT0_PT3_T1_NS0_13GridEvenShareISN_EET2_T4_:
	.zero		966


//--------------------- .nv.constant0._ZN3cub18CUB_300001_SM_10006detail6reduce28DeviceReduceSingleTileKernelINS2_10policy_hubIljN4cuda3std3__44plusIlEEE10Policy1000EN6thrust24THRUST_300001_SM_1000_NS18transform_iteratorI9is_activeNSD_10device_ptrIiEEllEEPljS9_llNS7_10__identityEEEvT0_T1_T2_T3_T4_T6_ --------------------------
	.section	.nv.constant0._ZN3cub18CUB_300001_SM_10006detail6reduce28DeviceReduceSingleTileKernelINS2_10policy_hubIljN4cuda3std3__44plusIlEEE10Policy1000EN6thrust24THRUST_300001_SM_1000_NS18transform_iteratorI9is_activeNSD_10device_ptrIiEEllEEPljS9_llNS7_10__identityEEEvT0_T1_T2_T3_T4_T6_,"a",@progbits
	.sectionflags	@""
	.align	4
.nv.constant0._ZN3cub18CUB_300001_SM_10006detail6reduce28DeviceReduceSingleTileKernelINS2_10policy_hubIljN4cuda3std3__44plusIlEEE10Policy1000EN6thrust24THRUST_300001_SM_1000_NS18transform_iteratorI9is_activeNSD_10device_ptrIiEEllEEPljS9_llNS7_10__identityEEEvT0_T1_T2_T3_T4_T6_:
	.zero		937


//--------------------- .nv.constant0._ZN3cub18CUB_300001_SM_10006detail9transform16transform_kernelINS2_10policy_hubILb1EN4cuda3std3__45tupleIJN6thrust24THRUST_300001_SM_1000_NS10device_ptrIiEEEEEE10policy1000El14claimed_any_isSC_JPiEEEvT0_iT1_T2_DpNS2_10kernel_argIT3_EE --------------------------
	.section	.nv.constant0._ZN3cub18CUB_300001_SM_10006detail9transform16transform_kernelINS2_10policy_hubILb1EN4cuda3std3__45tupleIJN6thrust24THRUST_300001_SM_1000_NS10device_ptrIiEEEEEE10policy1000El14claimed_any_isSC_JPiEEEvT0_iT1_T2_DpNS2_10kernel_argIT3_EE,"a",@progbits
	.sectionflags	@""
	.align	4
.nv.constant0._ZN3cub18CUB_300001_SM_10006detail9transform16transform_kernelINS2_10policy_hubILb1EN4cuda3std3__45tupleIJN6thrust24THRUST_300001_SM_1000_NS10device_ptrIiEEEEEE10policy1000El14claimed_any_isSC_JPiEEEvT0_iT1_T2_DpNS2_10kernel_argIT3_EE:
	.zero		952


//--------------------- .nv.constant0._ZN3cub18CUB_300001_SM_10006detail9transform16transform_kernelINS2_10policy_hubILb1EN4cuda3std3__45tupleIJN6thrust24THRUST_300001_SM_1000_NS10device_ptrIiEEEEEE10policy1000Ei14claimed_any_isSC_JPiEEEvT0_iT1_T2_DpNS2_10kernel_argIT3_EE --------------------------
	.section	.nv.constant0._ZN3cub18CUB_300001_SM_10006detail9transform16transform_kernelINS2_10policy_hubILb1EN4cuda3std3__45tupleIJN6thrust24THRUST_300001_SM_1000_NS10device_ptrIiEEEEEE10policy1000Ei14claimed_any_isSC_JPiEEEvT0_iT1_T2_DpNS2_10kernel_argIT3_EE,"a",@progbits
	.sectionflags	@""
	.align	4
.nv.constant0._ZN3cub18CUB_300001_SM_10006detail9transform16transform_kernelINS2_10policy_hubILb1EN4cuda3std3__45tupleIJN6thrust24THRUST_300001_SM_1000_NS10device_ptrIiEEEEEE10policy1000Ei14claimed_any_isSC_JPiEEEvT0_iT1_T2_DpNS2_10kernel_argIT3_EE:
	.zero		944


//--------------------- .nv.constant0._ZN3cub18CUB_300001_SM_10006detail9transform16transform_kernelINS2_10policy_hubILb0EN4cuda3std3__45tupleIJN6thrust24THRUST_300001_SM_1000_NS10device_ptrIiEESC_EEEE10policy1000ElNS7_5minusIiEESC_JPiSI_EEEvT0_iT1_T2_DpNS2_10kernel_argIT3_EE --------------------------
	.section	.nv.constant0._ZN3cub18CUB_300001_SM_10006detail9transform16transform_kernelINS2_10policy_hubILb0EN4cuda3std3__45tupleIJN6thrust24THRUST_300001_SM_1000_NS10device_ptrIiEESC_EEEE10policy1000ElNS7_5minusIiEESC_JPiSI_EEEvT0_iT1_T2_DpNS2_10kernel_argIT3_EE,"a",@progbits
	.sectionflags	@""
	.align	4
.nv.constant0._ZN3cub18CUB_300001_SM_10006detail9transform16transform_kernelINS2_10policy_hubILb0EN4cuda3std3__45tupleIJN6thrust24THRUST_300001_SM_1000_NS10device_ptrIiEESC_EEEE10policy1000ElNS7_5minusIiEESC_JPiSI_EEEvT0_iT1_T2_DpNS2_10kernel_argIT3_EE:
	.zero		952


//--------------------- .nv.constant0._ZN3cub18CUB_300001_SM_10006detail9transform16transform_kernelINS2_10policy_hubILb0EN4cuda3std3__45tupleIJN6thrust24THRUST_300001_SM_1000_NS10device_ptrIiEESC_EEEE10policy1000EiNS7_5minusIiEESC_JPiSI_EEEvT0_iT1_T2_DpNS2_10kernel_argIT3_EE --------------------------
	.section	.nv.constant0._ZN3cub18CUB_300001_SM_10006detail9transform16transform_kernelINS2_10policy_hubILb0EN4cuda3std3__45tupleIJN6thrust24THRUST_300001_SM_1000_NS10device_ptrIiEESC_EEEE10policy1000EiNS7_5minusIiEESC_JPiSI_EEEvT0_iT1_T2_DpNS2_10kernel_argIT3_EE,"a",@progbits
	.sectionflags	@""
	.align	4
.nv.constant0._ZN3cub18CUB_300001_SM_10006detail9transform16transform_kernelINS2_10policy_hubILb0EN4cuda3std3__45tupleIJN6thrust24THRUST_300001_SM_1000_NS10device_ptrIiEESC_EEEE10policy1000EiNS7_5minusIiEESC_JPiSI_EEEvT0_iT1_T2_DpNS2_10kernel_argIT3_EE:
	.zero		952


//--------------------- .nv.constant0._ZN3cub18CUB_300001_SM_10006detail9transform16transform_kernelINS2_10policy_hubILb0EN4cuda3std3__45tupleIJN6thrust24THRUST_300001_SM_1000_NS20permutation_iteratorINSA_10device_ptrIiEESD_EESE_EEEE10policy1000ElNS7_5minusIiEESD_JSE_SE_EEEvT0_iT1_T2_DpNS2_10kernel_argIT3_EE --------------------------
	.section	.nv.constant0._ZN3cub18CUB_300001_SM_10006detail9transform16transform_kernelINS2_10policy_hubILb0EN4cuda3std3__45tupleIJN6thrust24THRUST_300001_SM_1000_NS20permutation_iteratorINSA_10device_ptrIiEESD_EESE_EEEE10policy1000ElNS7_5minusIiEESD_JSE_SE_EEEvT0_iT1_T2_DpNS2_10kernel_argIT3_EE,"a",@progbits
	.sectionflags	@""
	.align	4
.nv.constant0._ZN3cub18CUB_300001_SM_10006detail9transform16transform_kernelINS2_10policy_hubILb0EN4cuda3std3__45tupleIJN6thrust24THRUST_300001_SM_1000_NS20permutation_iteratorINSA_10device_ptrIiEESD_EESE_EEEE10policy1000ElNS7_5minusIiEESD_JSE_SE_EEEvT0_iT1_T2_DpNS2_10kernel_argIT3_EE:
	.zero		952


//--------------------- .nv.constant0._ZN3cub18CUB_300001_SM_10006detail9transform16transform_kernelINS2_10policy_hubILb0EN4cuda3std3__45tupleIJN6thrust24THRUST_300001_SM_1000_NS20permutation_iteratorINSA_10device_ptrIiEESD_EESE_EEEE10policy1000EiNS7_5minusIiEESD_JSE_SE_EEEvT0_iT1_T2_DpNS2_10kernel_argIT3_EE --------------------------
	.section	.nv.constant0._ZN3cub18CUB_300001_SM_10006detail9transform16transform_kernelINS2_10policy_hubILb0EN4cuda3std3__45tupleIJN6thrust24THRUST_300001_SM_1000_NS20permutation_iteratorINSA_10device_ptrIiEESD_EESE_EEEE10policy1000EiNS7_5minusIiEESD_JSE_SE_EEEvT0_iT1_T2_DpNS2_10kernel_argIT3_EE,"a",@progbits
	.sectionflags	@""
	.align	4
.nv.constant0._ZN3cub18CUB_300001_SM_10006detail9transform16transform_kernelINS2_10policy_hubILb0EN4cuda3std3__45tupleIJN6thrust24THRUST_300001_SM_1000_NS20permutation_iteratorINSA_10device_ptrIiEESD_EESE_EEEE10policy1000EiNS7_5minusIiEESD_JSE_SE_EEEvT0_iT1_T2_DpNS2_10kernel_argIT3_EE:
	.zero		952


//--------------------- .nv.constant0._ZN3cub18CUB_300001_SM_10006detail9transform16transform_kernelINS2_10policy_hubILb1EN4cuda3std3__45tupleIJN6thrust24THRUST_300001_SM_1000_NS17counting_iteratorIiNSA_11use_defaultESC_SC_EEEEEE10policy1000ElNS7_10__identityENSA_20permutation_iteratorINSA_10device_ptrIiEESK_EEJSD_EEEvT0_iT1_T2_DpNS2_10kernel_argIT3_EE --------------------------
	.section	.nv.constant0._ZN3cub18CUB_300001_SM_10006detail9transform16transform_kernelINS2_10policy_hubILb1EN4cuda3std3__45tupleIJN6thrust24THRUST_300001_SM_1000_NS17counting_iteratorIiNSA_11use_defaultESC_SC_EEEEEE10policy1000ElNS7_10__identityENSA_20permutation_iteratorINSA_10device_ptrIiEESK_EEJSD_EEEvT0_iT1_T2_DpNS2_10kernel_argIT3_EE,"a",@progbits
	.sectionflags	@""
	.align	4
.nv.constant0._ZN3cub18CUB_300001_SM_10006detail9transform16transform_kernelINS2_10policy_hubILb1EN4cuda3std3__45tupleIJN6thrust24THRUST_300001_SM_1000_NS17counting_iteratorIiNSA_11use_defaultESC_SC_EEEEEE10policy1000ElNS7_10__identityENSA_20permutation_iteratorINSA_10device_ptrIiEESK_EEJSD_EEEvT0_iT1_T2_DpNS2_10kernel_argIT3_EE:
	.zero		944


//--------------------- .nv.constant0._ZN3cub18CUB_300001_SM_10006detail9transform16transform_kernelINS2_10policy_hubILb1EN4cuda3std3__45tupleIJN6thrust24THRUST_300001_SM_1000_NS17counting_iteratorIiNSA_11use_defaultESC_SC_EEEEEE10policy1000EiNS7_10__identityENSA_20permutation_iteratorINSA_10device_ptrIiEESK_EEJSD_EEEvT0_iT1_T2_DpNS2_10kernel_argIT3_EE --------------------------
	.section	.nv.constant0._ZN3cub18CUB_300001_SM_10006detail9transform16transform_kernelINS2_10policy_hubILb1EN4cuda3std3__45tupleIJN6thrust24THRUST_300001_SM_1000_NS17counting_iteratorIiNSA_11use_defaultESC_SC_EEEEEE10policy1000EiNS7_10__identityENSA_20permutation_iteratorINSA_10device_ptrIiEESK_EEJSD_EEEvT0_iT1_T2_DpNS2_10kernel_argIT3_EE,"a",@progbits
	.sectionflags	@""
	.align	4
.nv.constant0._ZN3cub18CUB_300001_SM_10006detail9transform16transform_kernelINS2_10policy_hubILb1EN4cuda3std3__45tupleIJN6thrust24THRUST_300001_SM_1000_NS17counting_iteratorIiNSA_11use_defaultESC_SC_EEEEEE10policy1000EiNS7_10__identityENSA_20permutation_iteratorINSA_10device_ptrIiEESK_EEJSD_EEEvT0_iT1_T2_DpNS2_10kernel_argIT3_EE:
	.zero		944


//--------------------- .nv.constant0._ZN3cub18CUB_300001_SM_10006detail8for_each13static_kernelINS2_12policy_hub_t12policy_500_tElN6thrust24THRUST_300001_SM_1000_NS8cuda_cub10__tabulate7functorINS7_10device_ptrIiEENS7_6system6detail7generic6detail22compute_sequence_valueIivEElEEEEvT0_T1_ --------------------------
	.section	.nv.constant0._ZN3cub18CUB_300001_SM_10006detail8for_each13static_kernelINS2_12policy_hub_t12policy_500_tElN6thrust24THRUST_300001_SM_1000_NS8cuda_cub10__tabulate7functorINS7_10device_ptrIiEENS7_6system6detail7generic6detail22compute_sequence_valueIivEElEEEEvT0_T1_,"a",@progbits
	.sectionflags	@""
	.align	4
.nv.constant0._ZN3cub18CUB_300001_SM_10006detail8for_each13static_kernelINS2_12policy_hub_t12policy_500_tElN6thrust24THRUST_300001_SM_1000_NS8cuda_cub10__tabulate7functorINS7_10device_ptrIiEENS7_6system6detail7generic6detail22compute_sequence_valueIivEElEEEEvT0_T1_:
	.zero		920


//--------------------- .nv.constant0._ZN3cub18CUB_300001_SM_10006detail11EmptyKernelIvEEvv --------------------------
	.section	.nv.constant0._ZN3cub18CUB_300001_SM_10006detail11EmptyKernelIvEEvv,"a",@progbits
	.sectionflags	@""
	.align	4
.nv.constant0._ZN3cub18CUB_300001_SM_10006detail11EmptyKernelIvEEvv:
	.zero		896


//--------------------- .nv.constant0._Z23compute_active_verticesPiiS_ --------------------------
	.section	.nv.constant0._Z23compute_active_verticesPiiS_,"a",@progbits
	.sectionflags	@""
	.align	4
.nv.constant0._Z23compute_active_verticesPiiS_:
	.zero		920


//--------------------- .nv.constant0._Z14unmap_coloringPiS_S_i --------------------------
	.section	.nv.constant0._Z14unmap_coloringPiS_S_i,"a",@progbits
	.sectionflags	@""
	.align	4
.nv.constant0._Z14unmap_coloringPiS_S_i:
	.zero		924


//--------------------- .nv.constant0._Z21scatter_edges_by_permPiS_iS_S_S_S_S_ --------------------------
	.section	.nv.constant0._Z21scatter_edges_by_permPiS_iS_S_S_S_S_,"a",@progbits
	.sectionflags	@""
	.align	4
.nv.constant0._Z21scatter_edges_by_permPiS_iS_S_S_S_S_:
	.zero		960


//--------------------- .nv.constant0._Z14update_degreesPiS_iiS_S_ --------------------------
	.section	.nv.constant0._Z14update_degreesPiS_iiS_S_,"a",@progbits
	.sectionflags	@""
	.align	4
.nv.constant0._Z14update_degreesPiS_iiS_S_:
	.zero		936


//--------------------- .nv.constant0._Z22smallest_last_orderingPiS_iiiS_S_ifS_ --------------------------
	.section	.nv.constant0._Z22smallest_last_orderingPiS_iiiS_S_ifS_,"a",@progbits
	.sectionflags	@""
	.align	4
.nv.constant0._Z22smallest_last_orderingPiS_iiiS_S_ifS_:
	.zero		960


//--------------------- .nv.constant0._Z20compute_active_edgesPiS_iS_S_ --------------------------
	.section	.nv.constant0._Z20compute_active_edgesPiS_iS_S_,"a",@progbits
	.sectionflags	@""
	.align	4
.nv.constant0._Z20compute_active_edgesPiS_iS_S_:
	.zero		936


//--------------------- .nv.constant0._Z15verify_coloringPiS_iS_S_S_S_ --------------------------
	.section	.nv.constant0._Z15verify_coloringPiS_iS_S_S_S_,"a",@progbits
	.sectionflags	@""
	.align	4
.nv.constant0._Z15verify_coloringPiS_iS_S_S_S_:
	.zero		952


//--------------------- .nv.constant0._Z14apply_coloringPiS_iS_S_S_i --------------------------
	.section	.nv.constant0._Z14apply_coloringPiS_iS_S_S_i,"a",@progbits
	.sectionflags	@""
	.align	4
.nv.constant0._Z14apply_coloringPiS_iS_S_S_i:
	.zero		948


//--------------------- .nv.constant0._Z21apply_coloring_randomPiS_iS_S_S_S_i --------------------------
	.section	.nv.constant0._Z21apply_coloring_randomPiS_iS_S_S_S_i,"a",@progbits
	.sectionflags	@""
	.align	4
.nv.constant0._Z21apply_coloring_randomPiS_iS_S_S_S_i:
	.zero		956


//--------------------- .nv.constant0._Z29luby_mis_coloring_iter_randomPiS_iS_S_S_S_i --------------------------
	.section	.nv.constant0._Z29luby_mis_coloring_iter_randomPiS_iS_S_S_S_i,"a",@progbits
	.sectionflags	@""
	.align	4
.nv.constant0._Z29luby_mis_coloring_iter_randomPiS_iS_S_S_S_i:
	.zero		956


//--------------------- .nv.constant0._Z20multi_color_mis_iterPiS_iS_S_ii --------------------------
	.section	.nv.constant0._Z20multi_color_mis_iterPiS_iS_S_ii,"a",@progbits
	.sectionflags	@""
	.align	4
.nv.constant0._Z20multi_color_mis_iterPiS_iS_S_ii:
	.zero		944


//--------------------- .nv.constant0._Z29multi_color_resolve_and_colorPiS_iS_S_S_i --------------------------
	.section	.nv.constant0._Z29multi_color_resolve_and_colorPiS_iS_S_S_i,"a",@progbits
	.sectionflags	@""
	.align	4
.nv.constant0._Z29multi_color_resolve_and_colorPiS_iS_S_S_i:
	.zero		948


//--------------------- .nv.constant0._Z23scatter_to_compact_listPiS_S_ii --------------------------
	.section	.nv.constant0._Z23scatter_to_compact_listPiS_S_ii,"a",@progbits
	.sectionflags	@""
	.align	4
.nv.constant0._Z23scatter_to_compact_listPiS_S_ii:
	.zero		928


//--------------------- .nv.constant0._Z37multi_color_resolve_and_color_compactPiS_S_S_S_S_ii --------------------------
	.section	.nv.constant0._Z37multi_color_resolve_and_color_compactPiS_S_S_S_S_ii,"a",@progbits
	.sectionflags	@""
	.align	4
.nv.constant0._Z37multi_color_resolve_and_color_compactPiS_S_S_S_S_ii:
	.zero		952


//--------------------- .nv.constant0._Z29finalize_partition_assignmentiPiS_Pjii --------------------------
	.section	.nv.constant0._Z29finalize_partition_assignmentiPiS_Pjii,"a",@progbits
	.sectionflags	@""
	.align	4
.nv.constant0._Z29finalize_partition_assignmentiPiS_Pjii:
	.zero		936


//--------------------- .nv.constant0._Z26process_edges_update_masksPiS_iiS_PjS_ii --------------------------
	.section	.nv.constant0._Z26process_edges_update_masksPiS_iiS_PjS_ii,"a",@progbits
	.sectionflags	@""
	.align	4
.nv.constant0._Z26process_edges_update_masksPiS_iiS_PjS_ii:
	.zero		952


//--------------------- .nv.constant0._Z20init_partition_masksiPiS_Pji --------------------------
	.section	.nv.constant0._Z20init_partition_masksiPiS_Pji,"a",@progbits
	.sectionflags	@""
	.align	4
.nv.constant0._Z20init_partition_masksiPiS_Pji:
	.zero		932


//--------------------- .nv.constant0._Z22init_random_prioritiesPiij --------------------------
	.section	.nv.constant0._Z22init_random_prioritiesPiij,"a",@progbits
	.sectionflags	@""
	.align	4
.nv.constant0._Z22init_random_prioritiesPiij:
	.zero		912


//--------------------- .nv.constant0._Z22luby_mis_coloring_iterPiS_iS_S_S_i --------------------------
	.section	.nv.constant0._Z22luby_mis_coloring_iterPiS_iS_S_S_i,"a",@progbits
	.sectionflags	@""
	.align	4
.nv.constant0._Z22luby_mis_coloring_iterPiS_iS_S_S_i:
	.zero		948


//--------------------- SYMBOLS --------------------------

	.type		.nv.reservedSmem.offset0,@object
	.size		.nv.reservedSmem.offset0,0x4
	.type		.nv.reservedSmem.cap,@object
	.size		.nv.reservedSmem.cap,0x4
